	.target	sm_90a

	.elftype	@"ET_EXEC"


//--------------------- .note.nv.tkinfo           --------------------------
	.section	.note.nv.tkinfo,"",@"SHT_NOTE"
	.sectionflags	@"SHF_NOTE_NV_TKINFO"
	.tkinfo
        /*0018*/ 	.word	0x00000002
        /*0030*/ 	.string	""
        /*0030*/ 	.string	"ptxas"
        /*0030*/ 	.string	"Cuda compilation tools, release 13.0, V13.0.88"
        /*0030*/ 	.string	"Build cuda_13.0.r13.0/compiler.36424714_0"
        /*0030*/ 	.string	"-arch sm_90a -m 64 "



//--------------------- .note.nv.cuinfo           --------------------------
	.section	.note.nv.cuinfo,"",@"SHT_NOTE"
	.sectionflags	@"SHF_NOTE_NV_CUINFO"
        /*0018*/ 	.short	0x0002
        /*001a*/ 	.short	0x005a
        /*001c*/ 	.short	0x0082
	.zero		2


//--------------------- .nv.info                  --------------------------
	.section	.nv.info,"",@"SHT_CUDA_INFO"
	.align	4


	//----- nvinfo : EIATTR_REGCOUNT
	.align		4
        /*0000*/ 	.byte	0x04, 0x2f
        /*0002*/ 	.short	(.L_23 - .L_22)
	.align		4
.L_22:
        /*0004*/ 	.word	index@(_ZN7cutlass13device_kernelIN5flash11enable_sm90INS1_16FlashAttnFwdSm90INS1_25CollectiveMainloopFwdSm90ILi2EN4cute5tupleIJNS5_1CILi1EEES8_S8_EEENS6_IJNS7_ILi128EEENS7_ILi80EEENS7_ILi256EEEEEELi256ENS_6half_tEfNS_4arch4Sm90ELb1ELb0ELb0ELb1ELb0ELb1ELb0ELb1ELb1ELb1ELb1ELb0EEENS1_21CollectiveEpilogueFwdINS6_IJSA_SC_SB_EEES9_SE_SG_Li256ELb1ELb1ELb1ELb0EEENS1_36VarlenDynamicPersistentTileSchedulerILi128ELi80ELi256ELi128ELb1ELb1ELb1ELb1ELb1ELb1EEEEEEEEEvNT_6ParamsE)
        /*0008*/ 	.word	0x000000a8


	//----- nvinfo : EIATTR_FRAME_SIZE
	.align		4
.L_23:
        /*000c*/ 	.byte	0x04, 0x11
        /*000e*/ 	.short	(.L_25 - .L_24)
	.align		4
.L_24:
        /*0010*/ 	.word	index@(_ZN7cutlass13device_kernelIN5flash11enable_sm90INS1_16FlashAttnFwdSm90INS1_25CollectiveMainloopFwdSm90ILi2EN4cute5tupleIJNS5_1CILi1EEES8_S8_EEENS6_IJNS7_ILi128EEENS7_ILi80EEENS7_ILi256EEEEEELi256ENS_6half_tEfNS_4arch4Sm90ELb1ELb0ELb0ELb1ELb0ELb1ELb0ELb1ELb1ELb1ELb1ELb0EEENS1_21CollectiveEpilogueFwdINS6_IJSA_SC_SB_EEES9_SE_SG_Li256ELb1ELb1ELb1ELb0EEENS1_36VarlenDynamicPersistentTileSchedulerILi128ELi80ELi256ELi128ELb1ELb1ELb1ELb1ELb1ELb1EEEEEEEEEvNT_6ParamsE)
        /*0014*/ 	.word	0x000000c8


	//----- nvinfo : EIATTR_REGCOUNT
	.align		4
.L_25:
        /*0018*/ 	.byte	0x04, 0x2f
        /*001a*/ 	.short	(.L_27 - .L_26)
	.align		4
.L_26:
        /*001c*/ 	.word	index@(_ZN7cutlass13device_kernelIN5flash11enable_sm90INS1_16FlashAttnFwdSm90INS1_25CollectiveMainloopFwdSm90ILi2EN4cute5tupleIJNS5_1CILi1EEES8_S8_EEENS6_IJNS7_ILi128EEENS7_ILi80EEENS7_ILi256EEEEEELi256ENS_6half_tEfNS_4arch4Sm90ELb1ELb0ELb0ELb1ELb0ELb0ELb0ELb1ELb1ELb1ELb1ELb0EEENS1_21CollectiveEpilogueFwdINS6_IJSA_SC_SB_EEES9_SE_SG_Li256ELb1ELb1ELb1ELb0EEENS1_36VarlenDynamicPersistentTileSchedulerILi128ELi80ELi256ELi128ELb1ELb1ELb1ELb1ELb1ELb1EEEEEEEEEvNT_6ParamsE)
        /*0020*/ 	.word	0x000000a8


	//----- nvinfo : EIATTR_FRAME_SIZE
	.align		4
.L_27:
        /*0024*/ 	.byte	0x04, 0x11
        /*0026*/ 	.short	(.L_29 - .L_28)
	.align		4
.L_28:
        /*0028*/ 	.word	index@(_ZN7cutlass13device_kernelIN5flash11enable_sm90INS1_16FlashAttnFwdSm90INS1_25CollectiveMainloopFwdSm90ILi2EN4cute5tupleIJNS5_1CILi1EEES8_S8_EEENS6_IJNS7_ILi128EEENS7_ILi80EEENS7_ILi256EEEEEELi256ENS_6half_tEfNS_4arch4Sm90ELb1ELb0ELb0ELb1ELb0ELb0ELb0ELb1ELb1ELb1ELb1ELb0EEENS1_21CollectiveEpilogueFwdINS6_IJSA_SC_SB_EEES9_SE_SG_Li256ELb1ELb1ELb1ELb0EEENS1_36VarlenDynamicPersistentTileSchedulerILi128ELi80ELi256ELi128ELb1ELb1ELb1ELb1ELb1ELb1EEEEEEEEEvNT_6ParamsE)
        /*002c*/ 	.word	0x00000070


	//----- nvinfo : EIATTR_REGCOUNT
	.align		4
.L_29:
        /*0030*/ 	.byte	0x04, 0x2f
        /*0032*/ 	.short	(.L_31 - .L_30)
	.align		4
.L_30:
        /*0034*/ 	.word	index@(_ZN7cutlass13device_kernelIN5flash11enable_sm90INS1_16FlashAttnFwdSm90INS1_25CollectiveMainloopFwdSm90ILi2EN4cute5tupleIJNS5_1CILi1EEES8_S8_EEENS6_IJNS7_ILi128EEENS7_ILi80EEENS7_ILi256EEEEEELi256ENS_6half_tEfNS_4arch4Sm90ELb1ELb0ELb0ELb0ELb0ELb0ELb0ELb1ELb1ELb1ELb1ELb0EEENS1_21CollectiveEpilogueFwdINS6_IJSA_SC_SB_EEES9_SE_SG_Li256ELb0ELb1ELb1ELb0EEENS1_19SingleTileSchedulerILb0ELb1ELb1ELi128EEEEEEEEEvNT_6ParamsE)
        /*0038*/ 	.word	0x000000a8


	//----- nvinfo : EIATTR_FRAME_SIZE
	.align		4
.L_31:
        /*003c*/ 	.byte	0x04, 0x11
        /*003e*/ 	.short	(.L_33 - .L_32)
	.align		4
.L_32:
        /*0040*/ 	.word	index@(_ZN7cutlass13device_kernelIN5flash11enable_sm90INS1_16FlashAttnFwdSm90INS1_25CollectiveMainloopFwdSm90ILi2EN4cute5tupleIJNS5_1CILi1EEES8_S8_EEENS6_IJNS7_ILi128EEENS7_ILi80EEENS7_ILi256EEEEEELi256ENS_6half_tEfNS_4arch4Sm90ELb1ELb0ELb0ELb0ELb0ELb0ELb0ELb1ELb1ELb1ELb1ELb0EEENS1_21CollectiveEpilogueFwdINS6_IJSA_SC_SB_EEES9_SE_SG_Li256ELb0ELb1ELb1ELb0EEENS1_19SingleTileSchedulerILb0ELb1ELb1ELi128EEEEEEEEEvNT_6ParamsE)
        /*0044*/ 	.word	0x00000018


	//----- nvinfo : EIATTR_REGCOUNT
	.align		4
.L_33:
        /*0048*/ 	.byte	0x04, 0x2f
        /*004a*/ 	.short	(.L_35 - .L_34)
	.align		4
.L_34:
        /*004c*/ 	.word	index@(_ZN7cutlass13device_kernelIN5flash11enable_sm90INS1_16FlashAttnFwdSm90INS1_25CollectiveMainloopFwdSm90ILi2EN4cute5tupleIJNS5_1CILi1EEES8_S8_EEENS6_IJNS7_ILi128EEENS7_ILi64EEENS7_ILi256EEEEEELi256ENS_6half_tEfNS_4arch4Sm90ELb0ELb1ELb0ELb1ELb0ELb1ELb0ELb1ELb1ELb1ELb1ELb0EEENS1_21CollectiveEpilogueFwdINS6_IJSA_SC_SB_EEES9_SE_SG_Li256ELb1ELb1ELb1ELb0EEENS1_36VarlenDynamicPersistentTileSchedulerILi128ELi64ELi256ELi128ELb1ELb1ELb1ELb1ELb0ELb1EEEEEEEEEvNT_6ParamsE)
        /*0050*/ 	.word	0x000000a8


	//----- nvinfo : EIATTR_FRAME_SIZE
	.align		4
.L_35:
        /*0054*/ 	.byte	0x04, 0x11
        /*0056*/ 	.short	(.L_37 - .L_36)
	.align		4
.L_36:
        /*0058*/ 	.word	index@(_ZN7cutlass13device_kernelIN5flash11enable_sm90INS1_16FlashAttnFwdSm90INS1_25CollectiveMainloopFwdSm90ILi2EN4cute5tupleIJNS5_1CILi1EEES8_S8_EEENS6_IJNS7_ILi128EEENS7_ILi64EEENS7_ILi256EEEEEELi256ENS_6half_tEfNS_4arch4Sm90ELb0ELb1ELb0ELb1ELb0ELb1ELb0ELb1ELb1ELb1ELb1ELb0EEENS1_21CollectiveEpilogueFwdINS6_IJSA_SC_SB_EEES9_SE_SG_Li256ELb1ELb1ELb1ELb0EEENS1_36VarlenDynamicPersistentTileSchedulerILi128ELi64ELi256ELi128ELb1ELb1ELb1ELb1ELb0ELb1EEEEEEEEEvNT_6ParamsE)
        /*005c*/ 	.word	0x000000a8


	//----- nvinfo : EIATTR_REGCOUNT
	.align		4
.L_37:
        /*0060*/ 	.byte	0x04, 0x2f
        /*0062*/ 	.short	(.L_39 - .L_38)
	.align		4
.L_38:
        /*0064*/ 	.word	index@(_ZN7cutlass13device_kernelIN5flash11enable_sm90INS1_16FlashAttnFwdSm90INS1_25CollectiveMainloopFwdSm90ILi2EN4cute5tupleIJNS5_1CILi1EEES8_S8_EEENS6_IJNS7_ILi128EEENS7_ILi64EEENS7_ILi256EEEEEELi256ENS_6half_tEfNS_4arch4Sm90ELb0ELb1ELb0ELb1ELb0ELb0ELb0ELb1ELb1ELb1ELb1ELb0EEENS1_21CollectiveEpilogueFwdINS6_IJSA_SC_SB_EEES9_SE_SG_Li256ELb1ELb1ELb1ELb0EEENS1_36VarlenDynamicPersistentTileSchedulerILi128ELi64ELi256ELi128ELb1ELb1ELb1ELb1ELb0ELb1EEEEEEEEEvNT_6ParamsE)
        /*0068*/ 	.word	0x000000a8


	//----- nvinfo : EIATTR_FRAME_SIZE
	.align		4
.L_39:
        /*006c*/ 	.byte	0x04, 0x11
        /*006e*/ 	.short	(.L_41 - .L_40)
	.align		4
.L_40:
        /*0070*/ 	.word	index@(_ZN7cutlass13device_kernelIN5flash11enable_sm90INS1_16FlashAttnFwdSm90INS1_25CollectiveMainloopFwdSm90ILi2EN4cute5tupleIJNS5_1CILi1EEES8_S8_EEENS6_IJNS7_ILi128EEENS7_ILi64EEENS7_ILi256EEEEEELi256ENS_6half_tEfNS_4arch4Sm90ELb0ELb1ELb0ELb1ELb0ELb0ELb0ELb1ELb1ELb1ELb1ELb0EEENS1_21CollectiveEpilogueFwdINS6_IJSA_SC_SB_EEES9_SE_SG_Li256ELb1ELb1ELb1ELb0EEENS1_36VarlenDynamicPersistentTileSchedulerILi128ELi64ELi256ELi128ELb1ELb1ELb1ELb1ELb0ELb1EEEEEEEEEvNT_6ParamsE)
        /*0074*/ 	.word	0x00000070


	//----- nvinfo : EIATTR_REGCOUNT
	.align		4
.L_41:
        /*0078*/ 	.byte	0x04, 0x2f
        /*007a*/ 	.short	(.L_43 - .L_42)
	.align		4
.L_42:
        /*007c*/ 	.word	index@(_ZN7cutlass13device_kernelIN5flash11enable_sm90INS1_16FlashAttnFwdSm90INS1_25CollectiveMainloopFwdSm90ILi2EN4cute5tupleIJNS5_1CILi1EEES8_S8_EEENS6_IJNS7_ILi128EEENS7_ILi64EEENS7_ILi256EEEEEELi256ENS_6half_tEfNS_4arch4Sm90ELb0ELb1ELb0ELb0ELb0ELb0ELb0ELb1ELb1ELb1ELb1ELb0EEENS1_21CollectiveEpilogueFwdINS6_IJSA_SC_SB_EEES9_SE_SG_Li256ELb0ELb1ELb1ELb0EEENS1_19SingleTileSchedulerILb0ELb1ELb1ELi128EEEEEEEEEvNT_6ParamsE)
        /*0080*/ 	.word	0x000000a8


	//----- nvinfo : EIATTR_FRAME_SIZE
	.align		4
.L_43:
        /*0084*/ 	.byte	0x04, 0x11
        /*0086*/ 	.short	(.L_45 - .L_44)
	.align		4
.L_44:
        /*0088*/ 	.word	index@(_ZN7cutlass13device_kernelIN5flash11enable_sm90INS1_16FlashAttnFwdSm90INS1_25CollectiveMainloopFwdSm90ILi2EN4cute5tupleIJNS5_1CILi1EEES8_S8_EEENS6_IJNS7_ILi128EEENS7_ILi64EEENS7_ILi256EEEEEELi256ENS_6half_tEfNS_4arch4Sm90ELb0ELb1ELb0ELb0ELb0ELb0ELb0ELb1ELb1ELb1ELb1ELb0EEENS1_21CollectiveEpilogueFwdINS6_IJSA_SC_SB_EEES9_SE_SG_Li256ELb0ELb1ELb1ELb0EEENS1_19SingleTileSchedulerILb0ELb1ELb1ELi128EEEEEEEEEvNT_6ParamsE)
        /*008c*/ 	.word	0x00000010


	//----- nvinfo : EIATTR_REGCOUNT
	.align		4
.L_45:
        /*0090*/ 	.byte	0x04, 0x2f
        /*0092*/ 	.short	(.L_47 - .L_46)
	.align		4
.L_46:
        /*0094*/ 	.word	index@(_ZN7cutlass13device_kernelIN5flash11enable_sm90INS1_16FlashAttnFwdSm90INS1_25CollectiveMainloopFwdSm90ILi2EN4cute5tupleIJNS5_1CILi1EEES8_S8_EEENS6_IJNS7_ILi128EEENS7_ILi80EEENS7_ILi256EEEEEELi256ENS_6half_tEfNS_4arch4Sm90ELb0ELb0ELb0ELb1ELb0ELb1ELb0ELb1ELb1ELb1ELb1ELb0EEENS1_21CollectiveEpilogueFwdINS6_IJSA_SC_SB_EEES9_SE_SG_Li256ELb1ELb1ELb1ELb0EEENS1_36VarlenDynamicPersistentTileSchedulerILi128ELi80ELi256ELi128ELb1ELb1ELb1ELb0ELb1ELb1EEEEEEEEEvNT_6ParamsE)
        /*0098*/ 	.word	0x000000a8


	//----- nvinfo : EIATTR_FRAME_SIZE
	.align		4
.L_47:
        /*009c*/ 	.byte	0x04, 0x11
        /*009e*/ 	.short	(.L_49 - .L_48)
	.align		4
.L_48:
        /*00a0*/ 	.word	index@(_ZN7cutlass13device_kernelIN5flash11enable_sm90INS1_16FlashAttnFwdSm90INS1_25CollectiveMainloopFwdSm90ILi2EN4cute5tupleIJNS5_1CILi1EEES8_S8_EEENS6_IJNS7_ILi128EEENS7_ILi80EEENS7_ILi256EEEEEELi256ENS_6half_tEfNS_4arch4Sm90ELb0ELb0ELb0ELb1ELb0ELb1ELb0ELb1ELb1ELb1ELb1ELb0EEENS1_21CollectiveEpilogueFwdINS6_IJSA_SC_SB_EEES9_SE_SG_Li256ELb1ELb1ELb1ELb0EEENS1_36VarlenDynamicPersistentTileSchedulerILi128ELi80ELi256ELi128ELb1ELb1ELb1ELb0ELb1ELb1EEEEEEEEEvNT_6ParamsE)
        /*00a4*/ 	.word	0x000001b0


	//----- nvinfo : EIATTR_REGCOUNT
	.align		4
.L_49:
        /*00a8*/ 	.byte	0x04, 0x2f
        /*00aa*/ 	.short	(.L_51 - .L_50)
	.align		4
.L_50:
        /*00ac*/ 	.word	index@(_ZN7cutlass13device_kernelIN5flash11enable_sm90INS1_16FlashAttnFwdSm90INS1_25CollectiveMainloopFwdSm90ILi2EN4cute5tupleIJNS5_1CILi1EEES8_S8_EEENS6_IJNS7_ILi128EEENS7_ILi80EEENS7_ILi256EEEEEELi256ENS_6half_tEfNS_4arch4Sm90ELb0ELb0ELb0ELb1ELb0ELb0ELb0ELb1ELb1ELb1ELb1ELb0EEENS1_21CollectiveEpilogueFwdINS6_IJSA_SC_SB_EEES9_SE_SG_Li256ELb1ELb1ELb1ELb0EEENS1_36VarlenDynamicPersistentTileSchedulerILi128ELi80ELi256ELi128ELb1ELb1ELb1ELb0ELb1ELb1EEEEEEEEEvNT_6ParamsE)
        /*00b0*/ 	.word	0x000000a8


	//----- nvinfo : EIATTR_FRAME_SIZE
	.align		4
.L_51:
        /*00b4*/ 	.byte	0x04, 0x11
        /*00b6*/ 	.short	(.L_53 - .L_52)
	.align		4
.L_52:
        /*00b8*/ 	.word	index@(_ZN7cutlass13device_kernelIN5flash11enable_sm90INS1_16FlashAttnFwdSm90INS1_25CollectiveMainloopFwdSm90ILi2EN4cute5tupleIJNS5_1CILi1EEES8_S8_EEENS6_IJNS7_ILi128EEENS7_ILi80EEENS7_ILi256EEEEEELi256ENS_6half_tEfNS_4arch4Sm90ELb0ELb0ELb0ELb1ELb0ELb0ELb0ELb1ELb1ELb1ELb1ELb0EEENS1_21CollectiveEpilogueFwdINS6_IJSA_SC_SB_EEES9_SE_SG_Li256ELb1ELb1ELb1ELb0EEENS1_36VarlenDynamicPersistentTileSchedulerILi128ELi80ELi256ELi128ELb1ELb1ELb1ELb0ELb1ELb1EEEEEEEEEvNT_6ParamsE)
        /*00bc*/ 	.word	0x00000078


	//----- nvinfo : EIATTR_REGCOUNT
	.align		4
.L_53:
        /*00c0*/ 	.byte	0x04, 0x2f
        /*00c2*/ 	.short	(.L_55 - .L_54)
	.align		4
.L_54:
        /*00c4*/ 	.word	index@(_ZN7cutlass13device_kernelIN5flash11enable_sm90INS1_16FlashAttnFwdSm90INS1_25CollectiveMainloopFwdSm90ILi2EN4cute5tupleIJNS5_1CILi1EEES8_S8_EEENS6_IJNS7_ILi128EEENS7_ILi80EEENS7_ILi256EEEEEELi256ENS_6half_tEfNS_4arch4Sm90ELb0ELb0ELb0ELb0ELb0ELb0ELb0ELb1ELb1ELb1ELb1ELb0EEENS1_21CollectiveEpilogueFwdINS6_IJSA_SC_SB_EEES9_SE_SG_Li256ELb0ELb1ELb1ELb0EEENS1_19SingleTileSchedulerILb0ELb1ELb1ELi128EEEEEEEEEvNT_6ParamsE)
        /*00c8*/ 	.word	0x000000a8


	//----- nvinfo : EIATTR_FRAME_SIZE
	.align		4
.L_55:
        /*00cc*/ 	.byte	0x04, 0x11
        /*00ce*/ 	.short	(.L_57 - .L_56)
	.align		4
.L_56:
        /*00d0*/ 	.word	index@(_ZN7cutlass13device_kernelIN5flash11enable_sm90INS1_16FlashAttnFwdSm90INS1_25CollectiveMainloopFwdSm90ILi2EN4cute5tupleIJNS5_1CILi1EEES8_S8_EEENS6_IJNS7_ILi128EEENS7_ILi80EEENS7_ILi256EEEEEELi256ENS_6half_tEfNS_4arch4Sm90ELb0ELb0ELb0ELb0ELb0ELb0ELb0ELb1ELb1ELb1ELb1ELb0EEENS1_21CollectiveEpilogueFwdINS6_IJSA_SC_SB_EEES9_SE_SG_Li256ELb0ELb1ELb1ELb0EEENS1_19SingleTileSchedulerILb0ELb1ELb1ELi128EEEEEEEEEvNT_6ParamsE)
        /*00d4*/ 	.word	0x00000018


	//----- nvinfo : EIATTR_MIN_STACK_SIZE
	.align		4
.L_57:
        /*00d8*/ 	.byte	0x04, 0x12
        /*00da*/ 	.short	(.L_59 - .L_58)
	.align		4
.L_58:
        /*00dc*/ 	.word	index@(_ZN7cutlass13device_kernelIN5flash11enable_sm90INS1_16FlashAttnFwdSm90INS1_25CollectiveMainloopFwdSm90ILi2EN4cute5tupleIJNS5_1CILi1EEES8_S8_EEENS6_IJNS7_ILi128EEENS7_ILi80EEENS7_ILi256EEEEEELi256ENS_6half_tEfNS_4arch4Sm90ELb0ELb0ELb0ELb0ELb0ELb0ELb0ELb1ELb1ELb1ELb1ELb0EEENS1_21CollectiveEpilogueFwdINS6_IJSA_SC_SB_EEES9_SE_SG_Li256ELb0ELb1ELb1ELb0EEENS1_19SingleTileSchedulerILb0ELb1ELb1ELi128EEEEEEEEEvNT_6ParamsE)
        /*00e0*/ 	.word	0x00000018


	//----- nvinfo : EIATTR_MIN_STACK_SIZE
	.align		4
.L_59:
        /*00e4*/ 	.byte	0x04, 0x12
        /*00e6*/ 	.short	(.L_61 - .L_60)
	.align		4
.L_60:
        /*00e8*/ 	.word	index@(_ZN7cutlass13device_kernelIN5flash11enable_sm90INS1_16FlashAttnFwdSm90INS1_25CollectiveMainloopFwdSm90ILi2EN4cute5tupleIJNS5_1CILi1EEES8_S8_EEENS6_IJNS7_ILi128EEENS7_ILi80EEENS7_ILi256EEEEEELi256ENS_6half_tEfNS_4arch4Sm90ELb0ELb0ELb0ELb1ELb0ELb0ELb0ELb1ELb1ELb1ELb1ELb0EEENS1_21CollectiveEpilogueFwdINS6_IJSA_SC_SB_EEES9_SE_SG_Li256ELb1ELb1ELb1ELb0EEENS1_36VarlenDynamicPersistentTileSchedulerILi128ELi80ELi256ELi128ELb1ELb1ELb1ELb0ELb1ELb1EEEEEEEEEvNT_6ParamsE)
        /*00ec*/ 	.word	0x00000078


	//----- nvinfo : EIATTR_MIN_STACK_SIZE
	.align		4
.L_61:
        /*00f0*/ 	.byte	0x04, 0x12
        /*00f2*/ 	.short	(.L_63 - .L_62)
	.align		4
.L_62:
        /*00f4*/ 	.word	index@(_ZN7cutlass13device_kernelIN5flash11enable_sm90INS1_16FlashAttnFwdSm90INS1_25CollectiveMainloopFwdSm90ILi2EN4cute5tupleIJNS5_1CILi1EEES8_S8_EEENS6_IJNS7_ILi128EEENS7_ILi80EEENS7_ILi256EEEEEELi256ENS_6half_tEfNS_4arch4Sm90ELb0ELb0ELb0ELb1ELb0ELb1ELb0ELb1ELb1ELb1ELb1ELb0EEENS1_21CollectiveEpilogueFwdINS6_IJSA_SC_SB_EEES9_SE_SG_Li256ELb1ELb1ELb1ELb0EEENS1_36VarlenDynamicPersistentTileSchedulerILi128ELi80ELi256ELi128ELb1ELb1ELb1ELb0ELb1ELb1EEEEEEEEEvNT_6ParamsE)
        /*00f8*/ 	.word	0x000001b0


	//----- nvinfo : EIATTR_MIN_STACK_SIZE
	.align		4
.L_63:
        /*00fc*/ 	.byte	0x04, 0x12
        /*00fe*/ 	.short	(.L_65 - .L_64)
	.align		4
.L_64:
        /*0100*/ 	.word	index@(_ZN7cutlass13device_kernelIN5flash11enable_sm90INS1_16FlashAttnFwdSm90INS1_25CollectiveMainloopFwdSm90ILi2EN4cute5tupleIJNS5_1CILi1EEES8_S8_EEENS6_IJNS7_ILi128EEENS7_ILi64EEENS7_ILi256EEEEEELi256ENS_6half_tEfNS_4arch4Sm90ELb0ELb1ELb0ELb0ELb0ELb0ELb0ELb1ELb1ELb1ELb1ELb0EEENS1_21CollectiveEpilogueFwdINS6_IJSA_SC_SB_EEES9_SE_SG_Li256ELb0ELb1ELb1ELb0EEENS1_19SingleTileSchedulerILb0ELb1ELb1ELi128EEEEEEEEEvNT_6ParamsE)
        /*0104*/ 	.word	0x00000010


	//----- nvinfo : EIATTR_MIN_STACK_SIZE
	.align		4
.L_65:
        /*0108*/ 	.byte	0x04, 0x12
        /*010a*/ 	.short	(.L_67 - .L_66)
	.align		4
.L_66:
        /*010c*/ 	.word	index@(_ZN7cutlass13device_kernelIN5flash11enable_sm90INS1_16FlashAttnFwdSm90INS1_25CollectiveMainloopFwdSm90ILi2EN4cute5tupleIJNS5_1CILi1EEES8_S8_EEENS6_IJNS7_ILi128EEENS7_ILi64EEENS7_ILi256EEEEEELi256ENS_6half_tEfNS_4arch4Sm90ELb0ELb1ELb0ELb1ELb0ELb0ELb0ELb1ELb1ELb1ELb1ELb0EEENS1_21CollectiveEpilogueFwdINS6_IJSA_SC_SB_EEES9_SE_SG_Li256ELb1ELb1ELb1ELb0EEENS1_36VarlenDynamicPersistentTileSchedulerILi128ELi64ELi256ELi128ELb1ELb1ELb1ELb1ELb0ELb1EEEEEEEEEvNT_6ParamsE)
        /*0110*/ 	.word	0x00000070


	//----- nvinfo : EIATTR_MIN_STACK_SIZE
	.align		4
.L_67:
        /*0114*/ 	.byte	0x04, 0x12
        /*0116*/ 	.short	(.L_69 - .L_68)
	.align		4
.L_68:
        /*0118*/ 	.word	index@(_ZN7cutlass13device_kernelIN5flash11enable_sm90INS1_16FlashAttnFwdSm90INS1_25CollectiveMainloopFwdSm90ILi2EN4cute5tupleIJNS5_1CILi1EEES8_S8_EEENS6_IJNS7_ILi128EEENS7_ILi64EEENS7_ILi256EEEEEELi256ENS_6half_tEfNS_4arch4Sm90ELb0ELb1ELb0ELb1ELb0ELb1ELb0ELb1ELb1ELb1ELb1ELb0EEENS1_21CollectiveEpilogueFwdINS6_IJSA_SC_SB_EEES9_SE_SG_Li256ELb1ELb1ELb1ELb0EEENS1_36VarlenDynamicPersistentTileSchedulerILi128ELi64ELi256ELi128ELb1ELb1ELb1ELb1ELb0ELb1EEEEEEEEEvNT_6ParamsE)
        /*011c*/ 	.word	0x000000a8


	//----- nvinfo : EIATTR_MIN_STACK_SIZE
	.align		4
.L_69:
        /*0120*/ 	.byte	0x04, 0x12
        /*0122*/ 	.short	(.L_71 - .L_70)
	.align		4
.L_70:
        /*0124*/ 	.word	index@(_ZN7cutlass13device_kernelIN5flash11enable_sm90INS1_16FlashAttnFwdSm90INS1_25CollectiveMainloopFwdSm90ILi2EN4cute5tupleIJNS5_1CILi1EEES8_S8_EEENS6_IJNS7_ILi128EEENS7_ILi80EEENS7_ILi256EEEEEELi256ENS_6half_tEfNS_4arch4Sm90ELb1ELb0ELb0ELb0ELb0ELb0ELb0ELb1ELb1ELb1ELb1ELb0EEENS1_21CollectiveEpilogueFwdINS6_IJSA_SC_SB_EEES9_SE_SG_Li256ELb0ELb1ELb1ELb0EEENS1_19SingleTileSchedulerILb0ELb1ELb1ELi128EEEEEEEEEvNT_6ParamsE)
        /*0128*/ 	.word	0x00000018


	//----- nvinfo : EIATTR_MIN_STACK_SIZE
	.align		4
.L_71:
        /*012c*/ 	.byte	0x04, 0x12
        /*012e*/ 	.short	(.L_73 - .L_72)
	.align		4
.L_72:
        /*0130*/ 	.word	index@(_ZN7cutlass13device_kernelIN5flash11enable_sm90INS1_16FlashAttnFwdSm90INS1_25CollectiveMainloopFwdSm90ILi2EN4cute5tupleIJNS5_1CILi1EEES8_S8_EEENS6_IJNS7_ILi128EEENS7_ILi80EEENS7_ILi256EEEEEELi256ENS_6half_tEfNS_4arch4Sm90ELb1ELb0ELb0ELb1ELb0ELb0ELb0ELb1ELb1ELb1ELb1ELb0EEENS1_21CollectiveEpilogueFwdINS6_IJSA_SC_SB_EEES9_SE_SG_Li256ELb1ELb1ELb1ELb0EEENS1_36VarlenDynamicPersistentTileSchedulerILi128ELi80ELi256ELi128ELb1ELb1ELb1ELb1ELb1ELb1EEEEEEEEEvNT_6ParamsE)
        /*0134*/ 	.word	0x00000070


	//----- nvinfo : EIATTR_MIN_STACK_SIZE
	.align		4
.L_73:
        /*0138*/ 	.byte	0x04, 0x12
        /*013a*/ 	.short	(.L_75 - .L_74)
	.align		4
.L_74:
        /*013c*/ 	.word	index@(_ZN7cutlass13device_kernelIN5flash11enable_sm90INS1_16FlashAttnFwdSm90INS1_25CollectiveMainloopFwdSm90ILi2EN4cute5tupleIJNS5_1CILi1EEES8_S8_EEENS6_IJNS7_ILi128EEENS7_ILi80EEENS7_ILi256EEEEEELi256ENS_6half_tEfNS_4arch4Sm90ELb1ELb0ELb0ELb1ELb0ELb1ELb0ELb1ELb1ELb1ELb1ELb0EEENS1_21CollectiveEpilogueFwdINS6_IJSA_SC_SB_EEES9_SE_SG_Li256ELb1ELb1ELb1ELb0EEENS1_36VarlenDynamicPersistentTileSchedulerILi128ELi80ELi256ELi128ELb1ELb1ELb1ELb1ELb1ELb1EEEEEEEEEvNT_6ParamsE)
        /*0140*/ 	.word	0x000000c8
.L_75:


//--------------------- .nv.compat                --------------------------
	.section	.nv.compat,"",@"SHT_CUDA_COMPAT_INFO"
	.align	4
        /*0000*/ 	.byte	0x02, 0x09, 0x01, 0x00, 0x02, 0x02, 0x04, 0x00, 0x02, 0x05, 0x05, 0x00, 0x03, 0x07, 0x01, 0x01
        /*0010*/ 	.byte	0x02, 0x03, 0x01, 0x00, 0x02, 0x06, 0x01, 0x00, 0x04, 0x0b, 0x08, 0x00, 0x00, 0x00, 0x00, 0x00
        /*0020*/ 	.byte	0x00, 0x00, 0x00, 0x00


//--------------------- .nv.info._ZN7cutlass13device_kernelIN5flash11enable_sm90INS1_16FlashAttnFwdSm90INS1_25CollectiveMainloopFwdSm90ILi2EN4cute5tupleIJNS5_1CILi1EEES8_S8_EEENS6_IJNS7_ILi128EEENS7_ILi80EEENS7_ILi256EEEEEELi256ENS_6half_tEfNS_4arch4Sm90ELb0ELb0ELb0ELb0ELb0ELb0ELb0ELb1ELb1ELb1ELb1ELb0EEENS1_21CollectiveEpilogueFwdINS6_IJSA_SC_SB_EEES9_SE_SG_Li256ELb0ELb1ELb1ELb0EEENS1_19SingleTileSchedulerILb0ELb1ELb1ELi128EEEEEEEEEvNT_6ParamsE --------------------------
	.section	.nv.info._ZN7cutlass13device_kernelIN5flash11enable_sm90INS1_16FlashAttnFwdSm90INS1_25CollectiveMainloopFwdSm90ILi2EN4cute5tupleIJNS5_1CILi1EEES8_S8_EEENS6_IJNS7_ILi128EEENS7_ILi80EEENS7_ILi256EEEEEELi256ENS_6half_tEfNS_4arch4Sm90ELb0ELb0ELb0ELb0ELb0ELb0ELb0ELb1ELb1ELb1ELb1ELb0EEENS1_21CollectiveEpilogueFwdINS6_IJSA_SC_SB_EEES9_SE_SG_Li256ELb0ELb1ELb1ELb0EEENS1_19SingleTileSchedulerILb0ELb1ELb1ELi128EEEEEEEEEvNT_6ParamsE,"",@"SHT_CUDA_INFO"
	.sectionflags	@""
	.align	4


	//----- nvinfo : EIATTR_CUDA_API_VERSION
	.align		4
        /*0000*/ 	.byte	0x04, 0x37
        /*0002*/ 	.short	(.L_77 - .L_76)
.L_76:
        /*0004*/ 	.word	0x00000082


	//----- nvinfo : EIATTR_KPARAM_INFO
	.align		4
.L_77:
        /*0008*/ 	.byte	0x04, 0x17
        /*000a*/ 	.short	(.L_79 - .L_78)
.L_78:
        /*000c*/ 	.word	0x00000000
        /*0010*/ 	.short	0x0000
        /*0012*/ 	.short	0x0070
        /*0014*/ 	.byte	0x00, 0xf0, 0x01, 0x28


	//----- nvinfo : EIATTR_SPARSE_MMA_MASK
	.align		4
.L_79:
        /*0018*/ 	.byte	0x03, 0x50
        /*001a*/ 	.short	0x0000


	//----- nvinfo : EIATTR_MAXREG_COUNT
	.align		4
        /*001c*/ 	.byte	0x03, 0x1b
        /*001e*/ 	.short	0x00a8


	//----- nvinfo : EIATTR_NUM_BARRIERS
	.align		4
        /*0020*/ 	.byte	0x02, 0x4c
        /*0022*/ 	.byte	0x09
	.zero		1


	//----- nvinfo : EIATTR_EXTERNS
	.align		4
        /*0024*/ 	.byte	0x04, 0x0f
        /*0026*/ 	.short	(.L_81 - .L_80)


	//   ....[0]....
	.align		4
.L_80:
        /*0028*/ 	.word	index@(__assertfail)


	//----- nvinfo : EIATTR_ANNOTATIONS
	.align		4
.L_81:
        /*002c*/ 	.byte	0x04, 0x55
        /*002e*/ 	.short	(.L_83 - .L_82)


	//   ....[0]....
.L_82:
        /*0030*/ 	.word	0x00000001
        /*0034*/ 	.byte	0x30, 0x09, 0x00, 0x00, 0x01, 0x00, 0x00, 0x00, 0x10, 0x14, 0x00, 0x00, 0x01, 0x00, 0x00, 0x00
        /* <DEDUP_REMOVED lines=9> */
        /*00d4*/ 	.byte	0x50, 0x05, 0x01, 0x00, 0x01, 0x00, 0x00, 0x00, 0x00, 0x0c, 0x01, 0x00


	//----- nvinfo : EIATTR_MERCURY_ISA_VERSION
	.align		4
.L_83:
        /*00e0*/ 	.byte	0x03, 0x5f
        /*00e2*/ 	.short	0x0101


	//----- nvinfo : EIATTR_INT_WARP_WIDE_INSTR_OFFSETS
	.align		4
        /*00e4*/ 	.byte	0x04, 0x31
        /*00e6*/ 	.short	(.L_85 - .L_84)


	//   ....[0]....
.L_84:
        /*00e8*/ 	.word	0x00000120


	//   ....[1]....
        /*00ec*/ 	.word	0x00000160


	//   ....[2]....
        /*00f0*/ 	.word	0x00000220


	//----- nvinfo : EIATTR_COOP_GROUP_MASK_REGIDS
	.align		4
.L_85:
        /*00f4*/ 	.byte	0x04, 0x29
        /*00f6*/ 	.short	(.L_87 - .L_86)


	//   ....[0]....
.L_86:
        /*00f8*/ 	.word	0xffffffff


	//   ....[1]....
        /*00fc*/ 	.word	0xffffffff


	//   ....[2]....
        /*0100*/ 	.word	0xffffffff


	//   ....[3]....
        /*0104*/ 	.word	0xffffffff


	//   ....[4]....
        /*0108*/ 	.word	0xffffffff


	//   ....[5]....
        /*010c*/ 	.word	0xffffffff


	//   ....[6]....
        /*0110*/ 	.word	0xffffffff


	//   ....[7]....
        /*0114*/ 	.word	0xffffffff


	//   ....[8]....
        /*0118*/ 	.word	0xffffffff


	//   ....[9]....
        /*011c*/ 	.word	0xffffffff


	//   ....[10]....
        /*0120*/ 	.word	0xffffffff


	//   ....[11]....
        /*0124*/ 	.word	0xffffffff


	//   ....[12]....
        /*0128*/ 	.word	0xffffffff


	//   ....[13]....
        /*012c*/ 	.word	0xffffffff


	//   ....[14]....
        /*0130*/ 	.word	0xffffffff


	//   ....[15]....
        /*0134*/ 	.word	0xffffffff


	//   ....[16]....
        /*0138*/ 	.word	0xffffffff


	//   ....[17]....
        /*013c*/ 	.word	0xffffffff


	//   ....[18]....
        /*0140*/ 	.word	0xffffffff


	//   ....[19]....
        /*0144*/ 	.word	0xffffffff


	//   ....[20]....
        /*0148*/ 	.word	0xffffffff


	//   ....[21]....
        /*014c*/ 	.word	0xffffffff


	//   ....[22]....
        /*0150*/ 	.word	0xffffffff


	//   ....[23]....
        /*0154*/ 	.word	0xffffffff


	//   ....[24]....
        /*0158*/ 	.word	0xffffffff


	//   ....[25]....
        /*015c*/ 	.word	0xffffffff


	//   ....[26]....
        /*0160*/ 	.word	0xffffffff


	//   ....[27]....
        /*0164*/ 	.word	0xffffffff


	//   ....[28]....
        /*0168*/ 	.word	0xffffffff


	//   ....[29]....
        /*016c*/ 	.word	0xffffffff


	//   ....[30]....
        /*0170*/ 	.word	0xffffffff


	//   ....[31]....
        /*0174*/ 	.word	0xffffffff


	//   ....[32]....
        /*0178*/ 	.word	0xffffffff


	//   ....[33]....
        /*017c*/ 	.word	0xffffffff


	//   ....[34]....
        /*0180*/ 	.word	0xffffffff


	//   ....[35]....
        /*0184*/ 	.word	0xffffffff


	//   ....[36]....
        /*0188*/ 	.word	0xffffffff


	//   ....[37]....
        /*018c*/ 	.word	0xffffffff


	//   ....[38]....
        /*0190*/ 	.word	0xffffffff


	//   ....[39]....
        /*0194*/ 	.word	0xffffffff


	//   ....[40]....
        /*0198*/ 	.word	0xffffffff


	//   ....[41]....
        /*019c*/ 	.word	0xffffffff


	//   ....[42]....
        /*01a0*/ 	.word	0xffffffff


	//   ....[43]....
        /*01a4*/ 	.word	0xffffffff


	//   ....[44]....
        /*01a8*/ 	.word	0xffffffff


	//   ....[45]....
        /*01ac*/ 	.word	0xffffffff


	//   ....[46]....
        /*01b0*/ 	.word	0xffffffff


	//   ....[47]....
        /*01b4*/ 	.word	0x0500000f


	//   ....[48]....
        /*01b8*/ 	.word	0x0500000f


	//   ....[49]....
        /*01bc*/ 	.word	0x0500000f


	//   ....[50]....
        /*01c0*/ 	.word	0x0500000f


	//   ....[51]....
        /*01c4*/ 	.word	0x0500000f


	//   ....[52]....
        /*01c8*/ 	.word	0x0500000f


	//   ....[53]....
        /*01cc*/ 	.word	0x0500000f


	//   ....[54]....
        /*01d0*/ 	.word	0x0500000f


	//   ....[55]....
        /*01d4*/ 	.word	0x0500000f


	//   ....[56]....
        /*01d8*/ 	.word	0x0500000f


	//   ....[57]....
        /*01dc*/ 	.word	0x0500000f


	//   ....[58]....
        /*01e0*/ 	.word	0x0500000f


	//   ....[59]....
        /*01e4*/ 	.word	0x0500000f


	//   ....[60]....
        /*01e8*/ 	.word	0x0500000f


	//   ....[61]....
        /*01ec*/ 	.word	0x0500000f


	//   ....[62]....
        /*01f0*/ 	.word	0x0500000f


	//   ....[63]....
        /*01f4*/ 	.word	0x0500000f


	//   ....[64]....
        /*01f8*/ 	.word	0x0500000f


	//----- nvinfo : EIATTR_COOP_GROUP_INSTR_OFFSETS
	.align		4
.L_87:
        /*01fc*/ 	.byte	0x04, 0x28
        /*01fe*/ 	.short	(.L_89 - .L_88)


	//   ....[0]....
.L_88:
        /*0200*/ 	.word	0x00000060


	//   ....[1]....
        /*0204*/ 	.word	0x00000130


	//   ....[2]....
        /*0208*/ 	.word	0x00000230


	//   ....[3]....
        /*020c*/ 	.word	0x000003a0


	//   ....[4]....
        /*0210*/ 	.word	0x00000500


	//   ....[5]....
        /*0214*/ 	.word	0x00000620


	//   ....[6]....
        /*0218*/ 	.word	0x00000780


	//   ....[7]....
        /*021c*/ 	.word	0x00001230


	//   ....[8]....
        /*0220*/ 	.word	0x00004020


	//   ....[9]....
        /*0224*/ 	.word	0x00004040


	//   ....[10]....
        /*0228*/ 	.word	0x00004410


	//   ....[11]....
        /*022c*/ 	.word	0x000044a0


	//   ....[12]....
        /*0230*/ 	.word	0x00007f80


	//   ....[13]....
        /*0234*/ 	.word	0x00007fb0


	//   ....[14]....
        /*0238*/ 	.word	0x00008410


	//   ....[15]....
        /*023c*/ 	.word	0x00008460


	//   ....[16]....
        /*0240*/ 	.word	0x000095b0


	//   ....[17]....
        /*0244*/ 	.word	0x000095d0


	//   ....[18]....
        /*0248*/ 	.word	0x00009660


	//   ....[19]....
        /*024c*/ 	.word	0x000096a0


	//   ....[20]....
        /*0250*/ 	.word	0x0000a890


	//   ....[21]....
        /*0254*/ 	.word	0x0000a8e0


	//   ....[22]....
        /*0258*/ 	.word	0x0000a920


	//   ....[23]....
        /*025c*/ 	.word	0x0000a950


	//   ....[24]....
        /*0260*/ 	.word	0x0000a990


	//   ....[25]....
        /*0264*/ 	.word	0x0000a9b0


	//   ....[26]....
        /*0268*/ 	.word	0x0000b630


	//   ....[27]....
        /*026c*/ 	.word	0x0000b640


	//   ....[28]....
        /*0270*/ 	.word	0x0000c670


	//   ....[29]....
        /*0274*/ 	.word	0x0000d080


	//   ....[30]....
        /*0278*/ 	.word	0x0000db00


	//   ....[31]....
        /*027c*/ 	.word	0x0000db10


	//   ....[32]....
        /*0280*/ 	.word	0x0000db20


	//   ....[33]....
        /*0284*/ 	.word	0x0000db40


	//   ....[34]....
        /*0288*/ 	.word	0x0000dc10


	//   ....[35]....
        /*028c*/ 	.word	0x0000dc30


	//   ....[36]....
        /*0290*/ 	.word	0x0000dcb0


	//   ....[37]....
        /*0294*/ 	.word	0x0000dcd0


	//   ....[38]....
        /*0298*/ 	.word	0x0000dd50


	//   ....[39]....
        /*029c*/ 	.word	0x0000dd70


	//   ....[40]....
        /*02a0*/ 	.word	0x0000ddf0


	//   ....[41]....
        /*02a4*/ 	.word	0x0000de10


	//   ....[42]....
        /*02a8*/ 	.word	0x0000de90


	//   ....[43]....
        /*02ac*/ 	.word	0x0000deb0


	//   ....[44]....
        /*02b0*/ 	.word	0x0000df30


	//   ....[45]....
        /*02b4*/ 	.word	0x0000df40


	//   ....[46]....
        /*02b8*/ 	.word	0x00010b90


	//   ....[47]....
        /*02bc*/ 	.word	0x00011050


	//   ....[48]....
        /*02c0*/ 	.word	0x000111d0


	//   ....[49]....
        /*02c4*/ 	.word	0x00011220


	//   ....[50]....
        /*02c8*/ 	.word	0x00011390


	//   ....[51]....
        /*02cc*/ 	.word	0x00011400


	//   ....[52]....
        /*02d0*/ 	.word	0x00011500


	//   ....[53]....
        /*02d4*/ 	.word	0x00011570


	//   ....[54]....
        /*02d8*/ 	.word	0x00011670


	//   ....[55]....
        /*02dc*/ 	.word	0x000116e0


	//   ....[56]....
        /*02e0*/ 	.word	0x000117e0


	//   ....[57]....
        /*02e4*/ 	.word	0x00011850


	//   ....[58]....
        /*02e8*/ 	.word	0x00011950


	//   ....[59]....
        /*02ec*/ 	.word	0x000119c0


	//   ....[60]....
        /*02f0*/ 	.word	0x00011ac0


	//   ....[61]....
        /*02f4*/ 	.word	0x00011b20


	//   ....[62]....
        /*02f8*/ 	.word	0x00011c10


	//   ....[63]....
        /*02fc*/ 	.word	0x00011c60


	//   ....[64]....
        /*0300*/ 	.word	0x00012060


	//----- nvinfo : EIATTR_REG_RECONFIG
	.align		4
.L_89:
        /*0304*/ 	.byte	0x01, 0x54
	.zero		2


	//----- nvinfo : EIATTR_SYSCALL_OFFSETS
	.align		4
        /*0308*/ 	.byte	0x04, 0x46
        /*030a*/ 	.short	(.L_91 - .L_90)


	//   ....[0]....
.L_90:
        /*030c*/ 	.word	0x00001400


	//   ....[1]....
        /*0310*/ 	.word	0x0000cd00


	//   ....[2]....
        /*0314*/ 	.word	0x0000ce40


	//   ....[3]....
        /*0318*/ 	.word	0x0000cf30


	//   ....[4]....
        /*031c*/ 	.word	0x0000d6e0


	//----- nvinfo : EIATTR_MBARRIER_INSTR_OFFSETS
	.align		4
.L_91:
        /*0320*/ 	.byte	0x04, 0x39
        /*0322*/ 	.short	(.L_93 - .L_92)


	//   ....[0]....
.L_92:
        /*0324*/ 	.word	0x00000250
        /*0328*/ 	.word	0x000000ff
        /*032c*/ 	.word	0x00038800
        /*0330*/ 	.short	0x0100
        /*0332*/ 	.byte	0x08
	.zero		1


	//   ....[1]....
        /*0334*/ 	.word	0x00000260
        /*0338*/ 	.word	0x000000ff
        /*033c*/ 	.word	0x00038820
        /*0340*/ 	.short	0x0100
        /*0342*/ 	.byte	0x08
	.zero		1


	//   ....[2]....
        /*0344*/ 	.word	0x00000350
        /*0348*/ 	.word	0x000000ff
        /*034c*/ 	.word	0x00038830
        /*0350*/ 	.short	0x0100
        /*0352*/ 	.byte	0x08
	.zero		1


	//   ....[3]....
        /*0354*/ 	.word	0x00000360
        /*0358*/ 	.word	0x000000ff
        /*035c*/ 	.word	0x00038840
        /*0360*/ 	.short	0x0100
        /*0362*/ 	.byte	0x08
	.zero		1


	//   ....[4]....
        /*0364*/ 	.word	0x00000370
        /*0368*/ 	.word	0x000000ff
        /*036c*/ 	.word	0x00038838
        /*0370*/ 	.short	0x0100
        /*0372*/ 	.byte	0x08
	.zero		1


	//   ....[5]....
        /*0374*/ 	.word	0x00000380
        /*0378*/ 	.word	0x000000ff
        /*037c*/ 	.word	0x00038848
        /*0380*/ 	.short	0x0100
        /*0382*/ 	.byte	0x08
	.zero		1


	//   ....[6]....
        /*0384*/ 	.word	0x000004b0
        /*0388*/ 	.word	0x000000ff
        /*038c*/ 	.word	0x00038850
        /*0390*/ 	.short	0x0100
        /*0392*/ 	.byte	0x08
	.zero		1


	//   ....[7]....
        /*0394*/ 	.word	0x000004c0
        /*0398*/ 	.word	0x000000ff
        /*039c*/ 	.word	0x00038860
        /*03a0*/ 	.short	0x0100
        /*03a2*/ 	.byte	0x08
	.zero		1


	//   ....[8]....
        /*03a4*/ 	.word	0x000004d0
        /*03a8*/ 	.word	0x000000ff
        /*03ac*/ 	.word	0x00038858
        /*03b0*/ 	.short	0x0100
        /*03b2*/ 	.byte	0x08
	.zero		1


	//   ....[9]....
        /*03b4*/ 	.word	0x000004e0
        /*03b8*/ 	.word	0x000000ff
        /*03bc*/ 	.word	0x00038868
        /*03c0*/ 	.short	0x0100
        /*03c2*/ 	.byte	0x08
	.zero		1


	//   ....[10]....
        /*03c4*/ 	.word	0x000005d0
        /*03c8*/ 	.word	0x000000ff
        /*03cc*/ 	.word	0x00038870
        /*03d0*/ 	.short	0x0100
        /*03d2*/ 	.byte	0x06
	.zero		1


	//   ....[11]....
        /*03d4*/ 	.word	0x000005e0
        /*03d8*/ 	.word	0x000000ff
        /*03dc*/ 	.word	0x00038880
        /*03e0*/ 	.short	0x0100
        /*03e2*/ 	.byte	0x06
	.zero		1


	//   ....[12]....
        /*03e4*/ 	.word	0x000005f0
        /*03e8*/ 	.word	0x000000ff
        /*03ec*/ 	.word	0x00038878
        /*03f0*/ 	.short	0x0100
        /*03f2*/ 	.byte	0x06
	.zero		1


	//   ....[13]....
        /*03f4*/ 	.word	0x00000600
        /*03f8*/ 	.word	0x000000ff
        /*03fc*/ 	.word	0x00038888
        /*0400*/ 	.short	0x0100
        /*0402*/ 	.byte	0x06
	.zero		1


	//   ....[14]....
        /*0404*/ 	.word	0x00000730
        /*0408*/ 	.word	0x000000ff
        /*040c*/ 	.word	0x00038890
        /*0410*/ 	.short	0x0100
        /*0412*/ 	.byte	0x08
	.zero		1


	//   ....[15]....
        /*0414*/ 	.word	0x00000740
        /*0418*/ 	.word	0x000000ff
        /*041c*/ 	.word	0x000388a0
        /*0420*/ 	.short	0x0100
        /*0422*/ 	.byte	0x08
	.zero		1


	//   ....[16]....
        /*0424*/ 	.word	0x00000750
        /*0428*/ 	.word	0x000000ff
        /*042c*/ 	.word	0x00038898
        /*0430*/ 	.short	0x0100
        /*0432*/ 	.byte	0x08
	.zero		1


	//   ....[17]....
        /*0434*/ 	.word	0x00000760
        /*0438*/ 	.word	0x000000ff
        /*043c*/ 	.word	0x000388a8
        /*0440*/ 	.short	0x0100
        /*0442*/ 	.byte	0x08
	.zero		1


	//   ....[18]....
        /*0444*/ 	.word	0x00000890
        /*0448*/ 	.word	0x000000ff
        /*044c*/ 	.word	0x000388b0
        /*0450*/ 	.short	0x0100
        /*0452*/ 	.byte	0x08
	.zero		1


	//   ....[19]....
        /*0454*/ 	.word	0x000008a0
        /*0458*/ 	.word	0x000000ff
        /*045c*/ 	.word	0x000388c0
        /*0460*/ 	.short	0x0100
        /*0462*/ 	.byte	0x08
	.zero		1


	//   ....[20]....
        /*0464*/ 	.word	0x000008b0
        /*0468*/ 	.word	0x000000ff
        /*046c*/ 	.word	0x000388b8
        /*0470*/ 	.short	0x0100
        /*0472*/ 	.byte	0x08
	.zero		1


	//   ....[21]....
        /*0474*/ 	.word	0x000008c0
        /*0478*/ 	.word	0x000000ff
        /*047c*/ 	.word	0x000388c8
        /*0480*/ 	.short	0x0100
        /*0482*/ 	.byte	0x08
	.zero		1


	//   ....[22]....
        /*0484*/ 	.word	0x00001440
        /*0488*/ 	.word	0x000000ff
        /*048c*/ 	.word	0x00038800
        /*0490*/ 	.short	0x010a
        /*0492*/ 	.byte	0x04
	.zero		1


	//   ....[23]....
        /*0494*/ 	.word	0x000014b0
        /*0498*/ 	.word	0x000000ff
        /*049c*/ 	.word	0x00038830
        /*04a0*/ 	.short	0x010a
        /*04a2*/ 	.byte	0x04
	.zero		1


	//   ....[24]....
        /*04a4*/ 	.word	0x00001540
        /*04a8*/ 	.word	0x000000ff
        /*04ac*/ 	.word	0x00038830
        /*04b0*/ 	.short	0x010a
        /*04b2*/ 	.byte	0x04
	.zero		1


	//   ....[25]....
        /*04b4*/ 	.word	0x000048e0
        /*04b8*/ 	.word	0x00000000
        /*04bc*/ 	.word	0x00000000
        /*04c0*/ 	.short	0x0101
        /*04c2*/ 	.byte	0x3f
	.zero		1


	//   ....[26]....
        /*04c4*/ 	.word	0x00005380
        /*04c8*/ 	.word	0x000000ff
        /*04cc*/ 	.word	0x00038830
        /*04d0*/ 	.short	0x010a
        /*04d2*/ 	.byte	0x06
	.zero		1


	//   ....[27]....
        /*04d4*/ 	.word	0x000053d0
        /*04d8*/ 	.word	0x000000ff
        /*04dc*/ 	.word	0x00038830
        /*04e0*/ 	.short	0x010a
        /*04e2*/ 	.byte	0x06
	.zero		1


	//   ....[28]....
        /*04e4*/ 	.word	0x00007cc0
        /*04e8*/ 	.word	0x000000ff
        /*04ec*/ 	.word	0x00038850
        /*04f0*/ 	.short	0x010a
        /*04f2*/ 	.byte	0x07
	.zero		1


	//   ....[29]....
        /*04f4*/ 	.word	0x00007d00
        /*04f8*/ 	.word	0x000000ff
        /*04fc*/ 	.word	0x00038850
        /*0500*/ 	.short	0x010a
        /*0502*/ 	.byte	0x07
	.zero		1


	//   ....[30]....
        /*0504*/ 	.word	0x00008940
        /*0508*/ 	.word	0x000000ab
        /*050c*/ 	.word	0x00000000
        /*0510*/ 	.short	0x0101
        /*0512*/ 	.byte	0x3f
	.zero		1


	//   ....[31]....
        /*0514*/ 	.word	0x00008980
        /*0518*/ 	.word	0x000000af
        /*051c*/ 	.word	0x00000000
        /*0520*/ 	.short	0x0101
        /*0522*/ 	.byte	0x3f
	.zero		1


	//   ....[32]....
        /*0524*/ 	.word	0x00009510
        /*0528*/ 	.word	0x0000000b
        /*052c*/ 	.word	0x00038850
        /*0530*/ 	.short	0x010a
        /*0532*/ 	.byte	0x3f
	.zero		1


	//   ....[33]....
        /*0534*/ 	.word	0x00009550
        /*0538*/ 	.word	0x0000000b
        /*053c*/ 	.word	0x00038850
        /*0540*/ 	.short	0x010a
        /*0542*/ 	.byte	0x3f
	.zero		1


	//   ....[34]....
        /*0544*/ 	.word	0x00009950
        /*0548*/ 	.word	0x0000000c
        /*054c*/ 	.word	0x00000000
        /*0550*/ 	.short	0x0101
        /*0552*/ 	.byte	0x3f
	.zero		1


	//   ....[35]....
        /*0554*/ 	.word	0x0000a9c0
        /*0558*/ 	.word	0x000000ff
        /*055c*/ 	.word	0x00000000
        /*0560*/ 	.short	0x0101
        /*0562*/ 	.byte	0x04
	.zero		1


	//   ....[36]....
        /*0564*/ 	.word	0x0000d290
        /*0568*/ 	.word	0x000000ff
        /*056c*/ 	.word	0x00038840
        /*0570*/ 	.short	0x010a
        /*0572*/ 	.byte	0x26
	.zero		1


	//   ....[37]....
        /*0574*/ 	.word	0x0000e0c0
        /*0578*/ 	.word	0x000000ff
        /*057c*/ 	.word	0x00038800
        /*0580*/ 	.short	0x0107
        /*0582*/ 	.byte	0x26
	.zero		1


	//   ....[38]....
        /*0584*/ 	.word	0x0000e130
        /*0588*/ 	.word	0x000000ff
        /*058c*/ 	.word	0x00038800
        /*0590*/ 	.short	0x0101
        /*0592*/ 	.byte	0x26
	.zero		1


	//   ....[39]....
        /*0594*/ 	.word	0x0000e150
        /*0598*/ 	.word	0x000000ff
        /*059c*/ 	.word	0x00038820
        /*05a0*/ 	.short	0x010a
        /*05a2*/ 	.byte	0x26
	.zero		1


	//   ....[40]....
        /*05a4*/ 	.word	0x0000e540
        /*05a8*/ 	.word	0x000000ff
        /*05ac*/ 	.word	0x00038848
        /*05b0*/ 	.short	0x010a
        /*05b2*/ 	.byte	0x26
	.zero		1


	//   ....[41]....
        /*05b4*/ 	.word	0x0000e9e0
        /*05b8*/ 	.word	0x000000ff
        /*05bc*/ 	.word	0x00038860
        /*05c0*/ 	.short	0x010a
        /*05c2*/ 	.byte	0x26
	.zero		1


	//   ....[42]....
        /*05c4*/ 	.word	0x0000f090
        /*05c8*/ 	.word	0x000000ff
        /*05cc*/ 	.word	0x00038840
        /*05d0*/ 	.short	0x010a
        /*05d2*/ 	.byte	0x26
	.zero		1


	//   ....[43]....
        /*05d4*/ 	.word	0x0000f530
        /*05d8*/ 	.word	0x000000ff
        /*05dc*/ 	.word	0x00038868
        /*05e0*/ 	.short	0x010a
        /*05e2*/ 	.byte	0x26
	.zero		1


	//   ....[44]....
        /*05e4*/ 	.word	0x0000fc30
        /*05e8*/ 	.word	0x000000ff
        /*05ec*/ 	.word	0x00038848
        /*05f0*/ 	.short	0x010a
        /*05f2*/ 	.byte	0x26
	.zero		1


	//   ....[45]....
        /*05f4*/ 	.word	0x000100b0
        /*05f8*/ 	.word	0x000000ff
        /*05fc*/ 	.word	0x00038860
        /*0600*/ 	.short	0x010a
        /*0602*/ 	.byte	0x26
	.zero		1


	//   ....[46]....
        /*0604*/ 	.word	0x000105f0
        /*0608*/ 	.word	0x00000003
        /*060c*/ 	.word	0x00038860
        /*0610*/ 	.short	0x010a
        /*0612*/ 	.byte	0x3f
	.zero		1


	//   ....[47]....
        /*0614*/ 	.word	0x00010b20
        /*0618*/ 	.word	0x00000002
        /*061c*/ 	.word	0x00038820
        /*0620*/ 	.short	0x010a
        /*0622*/ 	.byte	0x3f
	.zero		1


	//   ....[48]....
        /*0624*/ 	.word	0x00010ca0
        /*0628*/ 	.word	0x00000006
        /*062c*/ 	.word	0x00000000
        /*0630*/ 	.short	0x010a
        /*0632*/ 	.byte	0x3f
	.zero		1


	//   ....[49]....
        /*0634*/ 	.word	0x00010d10
        /*0638*/ 	.word	0x00000003
        /*063c*/ 	.word	0x00000000
        /*0640*/ 	.short	0x010a
        /*0642*/ 	.byte	0x3f
	.zero		1


	//   ....[50]....
        /*0644*/ 	.word	0x00010d70
        /*0648*/ 	.word	0x00000000
        /*064c*/ 	.word	0x00000000
        /*0650*/ 	.short	0x010a
        /*0652*/ 	.byte	0x3f
	.zero		1


	//   ....[51]....
        /*0654*/ 	.word	0x00010da0
        /*0658*/ 	.word	0x00000003
        /*065c*/ 	.word	0x00000000
        /*0660*/ 	.short	0x010a
        /*0662*/ 	.byte	0x3f
	.zero		1


	//   ....[52]....
        /*0664*/ 	.word	0x00010e20
        /*0668*/ 	.word	0x00000003
        /*066c*/ 	.word	0x00038800
        /*0670*/ 	.short	0x010a
        /*0672*/ 	.byte	0x3f
	.zero		1


	//   ....[53]....
        /*0674*/ 	.word	0x00010e90
        /*0678*/ 	.word	0x00000003
        /*067c*/ 	.word	0x00038830
        /*0680*/ 	.short	0x010a
        /*0682*/ 	.byte	0x3f
	.zero		1


	//   ....[54]....
        /*0684*/ 	.word	0x00010f00
        /*0688*/ 	.word	0x00000007
        /*068c*/ 	.word	0x00038830
        /*0690*/ 	.short	0x010a
        /*0692*/ 	.byte	0x3f
	.zero		1


	//   ....[55]....
        /*0694*/ 	.word	0x00010f60
        /*0698*/ 	.word	0x00000003
        /*069c*/ 	.word	0x00038850
        /*06a0*/ 	.short	0x010a
        /*06a2*/ 	.byte	0x3f
	.zero		1


	//   ....[56]....
        /*06a4*/ 	.word	0x00010fb0
        /*06a8*/ 	.word	0x0000000b
        /*06ac*/ 	.word	0x00038850
        /*06b0*/ 	.short	0x010a
        /*06b2*/ 	.byte	0x3f
	.zero		1


	//   ....[57]....
        /*06b4*/ 	.word	0x00011110
        /*06b8*/ 	.word	0x00000003
        /*06bc*/ 	.word	0x00038840
        /*06c0*/ 	.short	0x010a
        /*06c2*/ 	.byte	0x3f
	.zero		1


	//   ....[58]....
        /*06c4*/ 	.word	0x00011ca0
        /*06c8*/ 	.word	0x00000003
        /*06cc*/ 	.word	0x00038820
        /*06d0*/ 	.short	0x010a
        /*06d2*/ 	.byte	0x3f
	.zero		1


	//   ....[59]....
        /*06d4*/ 	.word	0x00011d00
        /*06d8*/ 	.word	0x00000003
        /*06dc*/ 	.word	0x00038848
        /*06e0*/ 	.short	0x010a
        /*06e2*/ 	.byte	0x3f
	.zero		1


	//   ....[60]....
        /*06e4*/ 	.word	0x00011d60
        /*06e8*/ 	.word	0x00000003
        /*06ec*/ 	.word	0x00038860
        /*06f0*/ 	.short	0x010a
        /*06f2*/ 	.byte	0x3f
	.zero		1


	//   ....[61]....
        /*06f4*/ 	.word	0x00011dc0
        /*06f8*/ 	.word	0x00000003
        /*06fc*/ 	.word	0x00038840
        /*0700*/ 	.short	0x010a
        /*0702*/ 	.byte	0x3f
	.zero		1


	//   ....[62]....
        /*0704*/ 	.word	0x00011e20
        /*0708*/ 	.word	0x00000003
        /*070c*/ 	.word	0x00038868
        /*0710*/ 	.short	0x010a
        /*0712*/ 	.byte	0x3f
	.zero		1


	//   ....[63]....
        /*0714*/ 	.word	0x00011e80
        /*0718*/ 	.word	0x00000003
        /*071c*/ 	.word	0x00038848
        /*0720*/ 	.short	0x010a
        /*0722*/ 	.byte	0x3f
	.zero		1


	//   ....[64]....
        /*0724*/ 	.word	0x00011ee0
        /*0728*/ 	.word	0x00000003
        /*072c*/ 	.word	0x00038860
        /*0730*/ 	.short	0x010a
        /*0732*/ 	.byte	0x3f
	.zero		1


	//   ....[65]....
        /*0734*/ 	.word	0x00011f30
        /*0738*/ 	.word	0x00000003
        /*073c*/ 	.word	0x00038860
        /*0740*/ 	.short	0x010a
        /*0742*/ 	.byte	0x3f
	.zero		1


	//   ....[66]....
        /*0744*/ 	.word	0x00011f80
        /*0748*/ 	.word	0x00000002
        /*074c*/ 	.word	0x00038820
        /*0750*/ 	.short	0x010a
        /*0752*/ 	.byte	0x3f
	.zero		1


	//   ....[67]....
        /*0754*/ 	.word	0x00012120
        /*0758*/ 	.word	0x00000006
        /*075c*/ 	.word	0x00000000
        /*0760*/ 	.short	0x010a
        /*0762*/ 	.byte	0x3f
	.zero		1


	//   ....[68]....
        /*0764*/ 	.word	0x00012170
        /*0768*/ 	.word	0x00000003
        /*076c*/ 	.word	0x00000000
        /*0770*/ 	.short	0x010a
        /*0772*/ 	.byte	0x3f
	.zero		1


	//   ....[69]....
        /*0774*/ 	.word	0x000121c0
        /*0778*/ 	.word	0x00000000
        /*077c*/ 	.word	0x00000000
        /*0780*/ 	.short	0x010a
        /*0782*/ 	.byte	0x3f
	.zero		1


	//----- nvinfo : EIATTR_NUM_MBARRIERS
	.align		4
.L_93:
        /*0784*/ 	.byte	0x03, 0x38
        /*0786*/ 	.short	0x0016


	//----- nvinfo : EIATTR_EXIT_INSTR_OFFSETS
	.align		4
        /*0788*/ 	.byte	0x04, 0x1c
        /*078a*/ 	.short	(.L_95 - .L_94)


	//   ....[0]....
.L_94:
        /*078c*/ 	.word	0x00010df0


	//----- nvinfo : EIATTR_MAX_THREADS
	.align		4
.L_95:
        /*0790*/ 	.byte	0x04, 0x05
        /*0792*/ 	.short	(.L_97 - .L_96)
.L_96:
        /*0794*/ 	.word	0x00000180
        /*0798*/ 	.word	0x00000001
        /*079c*/ 	.word	0x00000001


	//----- nvinfo : EIATTR_CRS_STACK_SIZE
	.align		4
.L_97:
        /*07a0*/ 	.byte	0x04, 0x1e
        /*07a2*/ 	.short	(.L_99 - .L_98)
.L_98:
        /*07a4*/ 	.word	0x00000000


	//----- nvinfo : EIATTR_CBANK_PARAM_SIZE
	.align		4
.L_99:
        /*07a8*/ 	.byte	0x03, 0x19
        /*07aa*/ 	.short	0x0a70


	//----- nvinfo : EIATTR_PARAM_CBANK
	.align		4
        /*07ac*/ 	.byte	0x04, 0x0a
        /*07ae*/ 	.short	(.L_101 - .L_100)
	.align		4
.L_100:
        /*07b0*/ 	.word	index@(.nv.constant0._ZN7cutlass13device_kernelIN5flash11enable_sm90INS1_16FlashAttnFwdSm90INS1_25CollectiveMainloopFwdSm90ILi2EN4cute5tupleIJNS5_1CILi1EEES8_S8_EEENS6_IJNS7_ILi128EEENS7_ILi80EEENS7_ILi256EEEEEELi256ENS_6half_tEfNS_4arch4Sm90ELb0ELb0ELb0ELb0ELb0ELb0ELb0ELb1ELb1ELb1ELb1ELb0EEENS1_21CollectiveEpilogueFwdINS6_IJSA_SC_SB_EEES9_SE_SG_Li256ELb0ELb1ELb1ELb0EEENS1_19SingleTileSchedulerILb0ELb1ELb1ELi128EEEEEEEEEvNT_6ParamsE)
        /*07b4*/ 	.short	0x0210
        /*07b6*/ 	.short	0x0a70


	//----- nvinfo : EIATTR_SW_WAR
	.align		4
.L_101:
        /*07b8*/ 	.byte	0x04, 0x36
        /*07ba*/ 	.short	(.L_103 - .L_102)
.L_102:
        /*07bc*/ 	.word	0x00000008
.L_103:


//--------------------- .nv.info._ZN7cutlass13device_kernelIN5flash11enable_sm90INS1_16FlashAttnFwdSm90INS1_25CollectiveMainloopFwdSm90ILi2EN4cute5tupleIJNS5_1CILi1EEES8_S8_EEENS6_IJNS7_ILi128EEENS7_ILi80EEENS7_ILi256EEEEEELi256ENS_6half_tEfNS_4arch4Sm90ELb0ELb0ELb0ELb1ELb0ELb0ELb0ELb1ELb1ELb1ELb1ELb0EEENS1_21CollectiveEpilogueFwdINS6_IJSA_SC_SB_EEES9_SE_SG_Li256ELb1ELb1ELb1ELb0EEENS1_36VarlenDynamicPersistentTileSchedulerILi128ELi80ELi256ELi128ELb1ELb1ELb1ELb0ELb1ELb1EEEEEEEEEvNT_6ParamsE --------------------------
	.section	.nv.info._ZN7cutlass13device_kernelIN5flash11enable_sm90INS1_16FlashAttnFwdSm90INS1_25CollectiveMainloopFwdSm90ILi2EN4cute5tupleIJNS5_1CILi1EEES8_S8_EEENS6_IJNS7_ILi128EEENS7_ILi80EEENS7_ILi256EEEEEELi256ENS_6half_tEfNS_4arch4Sm90ELb0ELb0ELb0ELb1ELb0ELb0ELb0ELb1ELb1ELb1ELb1ELb0EEENS1_21CollectiveEpilogueFwdINS6_IJSA_SC_SB_EEES9_SE_SG_Li256ELb1ELb1ELb1ELb0EEENS1_36VarlenDynamicPersistentTileSchedulerILi128ELi80ELi256ELi128ELb1ELb1ELb1ELb0ELb1ELb1EEEEEEEEEvNT_6ParamsE,"",@"SHT_CUDA_INFO"
	.sectionflags	@""
	.align	4


	//----- nvinfo : EIATTR_CUDA_API_VERSION
	.align		4
        /*0000*/ 	.byte	0x04, 0x37
        /*0002*/ 	.short	(.L_105 - .L_104)
.L_104:
        /*0004*/ 	.word	0x00000082


	//----- nvinfo : EIATTR_KPARAM_INFO
	.align		4
.L_105:
        /*0008*/ 	.byte	0x04, 0x17
        /*000a*/ 	.short	(.L_107 - .L_106)
.L_106:
        /*000c*/ 	.word	0x00000000
        /*0010*/ 	.short	0x0000
        /*0012*/ 	.short	0x0070
        /*0014*/ 	.byte	0x00, 0xf0, 0x01, 0x2a


	//----- nvinfo : EIATTR_SPARSE_MMA_MASK
	.align		4
.L_107:
        /*0018*/ 	.byte	0x03, 0x50
        /*001a*/ 	.short	0x0000


	//----- nvinfo : EIATTR_MAXREG_COUNT
	.align		4
        /*001c*/ 	.byte	0x03, 0x1b
        /*001e*/ 	.short	0x00a8


	//----- nvinfo : EIATTR_NUM_BARRIERS
	.align		4
        /*0020*/ 	.byte	0x02, 0x4c
        /*0022*/ 	.byte	0x09
	.zero		1


	//----- nvinfo : EIATTR_EXTERNS
	.align		4
        /*0024*/ 	.byte	0x04, 0x0f
        /*0026*/ 	.short	(.L_109 - .L_108)


	//   ....[0]....
	.align		4
.L_108:
        /*0028*/ 	.word	index@(__assertfail)


	//----- nvinfo : EIATTR_ANNOTATIONS
	.align		4
.L_109:
        /*002c*/ 	.byte	0x04, 0x55
        /*002e*/ 	.short	(.L_111 - .L_110)


	//   ....[0]....
.L_110:
        /* <DEDUP_REMOVED lines=81> */


	//----- nvinfo : EIATTR_MERCURY_ISA_VERSION
	.align		4
.L_111:
        /*0530*/ 	.byte	0x03, 0x5f
        /*0532*/ 	.short	0x0101


	//----- nvinfo : EIATTR_UNUSED_LOAD_BYTE_OFFSET
	.align		4
        /*0534*/ 	.byte	0x04, 0x44
        /*0536*/ 	.short	(.L_113 - .L_112)


	//   ....[0]....
.L_112:
        /*0538*/ 	.word	0x00000a10
        /*053c*/ 	.word	0x0000fff0


	//   ....[1]....
        /*0540*/ 	.word	0x0000aea0
        /*0544*/ 	.word	0x0000fff0


	//----- nvinfo : EIATTR_INT_WARP_WIDE_INSTR_OFFSETS
	.align		4
.L_113:
        /*0548*/ 	.byte	0x04, 0x31
        /*054a*/ 	.short	(.L_115 - .L_114)


	//   ....[0]....
.L_114:
        /*054c*/ 	.word	0x00000130


	//   ....[1]....
        /*0550*/ 	.word	0x00000170


	//   ....[2]....
        /*0554*/ 	.word	0x000001e0


	//   ....[3]....
        /*0558*/ 	.word	0x00008960


	//   ....[4]....
        /*055c*/ 	.word	0x00011150


	//   ....[5]....
        /*0560*/ 	.word	0x000111f0


	//   ....[6]....
        /*0564*/ 	.word	0x00015640


	//   ....[7]....
        /*0568*/ 	.word	0x000156b0


	//----- nvinfo : EIATTR_COOP_GROUP_MASK_REGIDS
	.align		4
.L_115:
        /*056c*/ 	.byte	0x04, 0x29
        /*056e*/ 	.short	(.L_117 - .L_116)


	//   ....[0]....
.L_116:
        /*0570*/ 	.word	0xffffffff


	//   ....[1]....
        /*0574*/ 	.word	0xffffffff


	//   ....[2]....
        /*0578*/ 	.word	0xffffffff


	//   ....[3]....
        /*057c*/ 	.word	0xffffffff


	//   ....[4]....
        /*0580*/ 	.word	0xffffffff


	//   ....[5]....
        /*0584*/ 	.word	0xffffffff


	//   ....[6]....
        /*0588*/ 	.word	0xffffffff


	//   ....[7]....
        /*058c*/ 	.word	0xffffffff


	//   ....[8]....
        /*0590*/ 	.word	0xffffffff


	//   ....[9]....
        /*0594*/ 	.word	0xffffffff


	//   ....[10]....
        /*0598*/ 	.word	0xffffffff


	//   ....[11]....
        /*059c*/ 	.word	0xffffffff


	//   ....[12]....
        /*05a0*/ 	.word	0xffffffff


	//   ....[13]....
        /*05a4*/ 	.word	0xffffffff


	//   ....[14]....
        /*05a8*/ 	.word	0xffffffff


	//   ....[15]....
        /*05ac*/ 	.word	0xffffffff


	//   ....[16]....
        /*05b0*/ 	.word	0xffffffff


	//   ....[17]....
        /*05b4*/ 	.word	0xffffffff


	//   ....[18]....
        /*05b8*/ 	.word	0xffffffff


	//   ....[19]....
        /*05bc*/ 	.word	0xffffffff


	//   ....[20]....
        /*05c0*/ 	.word	0xffffffff


	//   ....[21]....
        /*05c4*/ 	.word	0xffffffff


	//   ....[22]....
        /*05c8*/ 	.word	0xffffffff


	//   ....[23]....
        /*05cc*/ 	.word	0xffffffff


	//   ....[24]....
        /*05d0*/ 	.word	0xffffffff


	//   ....[25]....
        /*05d4*/ 	.word	0xffffffff


	//   ....[26]....
        /*05d8*/ 	.word	0xffffffff


	//   ....[27]....
        /*05dc*/ 	.word	0xffffffff


	//   ....[28]....
        /*05e0*/ 	.word	0xffffffff


	//   ....[29]....
        /*05e4*/ 	.word	0xffffffff


	//   ....[30]....
        /*05e8*/ 	.word	0xffffffff


	//   ....[31]....
        /*05ec*/ 	.word	0xffffffff


	//   ....[32]....
        /*05f0*/ 	.word	0xffffffff


	//   ....[33]....
        /*05f4*/ 	.word	0xffffffff


	//   ....[34]....
        /*05f8*/ 	.word	0xffffffff


	//   ....[35]....
        /*05fc*/ 	.word	0xffffffff


	//   ....[36]....
        /*0600*/ 	.word	0xffffffff


	//   ....[37]....
        /*0604*/ 	.word	0xffffffff


	//   ....[38]....
        /*0608*/ 	.word	0xffffffff


	//   ....[39]....
        /*060c*/ 	.word	0xffffffff


	//   ....[40]....
        /*0610*/ 	.word	0xffffffff


	//   ....[41]....
        /*0614*/ 	.word	0xffffffff


	//   ....[42]....
        /*0618*/ 	.word	0xffffffff


	//   ....[43]....
        /*061c*/ 	.word	0xffffffff


	//   ....[44]....
        /*0620*/ 	.word	0xffffffff


	//   ....[45]....
        /*0624*/ 	.word	0xffffffff


	//   ....[46]....
        /*0628*/ 	.word	0xffffffff


	//   ....[47]....
        /*062c*/ 	.word	0xffffffff


	//   ....[48]....
        /*0630*/ 	.word	0xffffffff


	//   ....[49]....
        /*0634*/ 	.word	0xffffffff


	//   ....[50]....
        /*0638*/ 	.word	0xffffffff


	//   ....[51]....
        /*063c*/ 	.word	0xffffffff


	//   ....[52]....
        /*0640*/ 	.word	0xffffffff


	//   ....[53]....
        /*0644*/ 	.word	0xffffffff


	//   ....[54]....
        /*0648*/ 	.word	0xffffffff


	//   ....[55]....
        /*064c*/ 	.word	0xffffffff


	//   ....[56]....
        /*0650*/ 	.word	0xffffffff


	//   ....[57]....
        /*0654*/ 	.word	0xffffffff


	//   ....[58]....
        /*0658*/ 	.word	0xffffffff


	//   ....[59]....
        /*065c*/ 	.word	0xffffffff


	//   ....[60]....
        /*0660*/ 	.word	0xffffffff


	//   ....[61]....
        /*0664*/ 	.word	0xffffffff


	//   ....[62]....
        /*0668*/ 	.word	0xffffffff


	//   ....[63]....
        /*066c*/ 	.word	0xffffffff


	//   ....[64]....
        /*0670*/ 	.word	0xffffffff


	//   ....[65]....
        /*0674*/ 	.word	0xffffffff


	//   ....[66]....
        /*0678*/ 	.word	0xffffffff


	//   ....[67]....
        /*067c*/ 	.word	0xffffffff


	//   ....[68]....
        /*0680*/ 	.word	0xffffffff


	//   ....[69]....
        /*0684*/ 	.word	0xffffffff


	//   ....[70]....
        /*0688*/ 	.word	0xffffffff


	//   ....[71]....
        /*068c*/ 	.word	0xffffffff


	//   ....[72]....
        /*0690*/ 	.word	0xffffffff


	//   ....[73]....
        /*0694*/ 	.word	0xffffffff


	//   ....[74]....
        /*0698*/ 	.word	0xffffffff


	//   ....[75]....
        /*069c*/ 	.word	0xffffffff


	//   ....[76]....
        /*06a0*/ 	.word	0xffffffff


	//   ....[77]....
        /*06a4*/ 	.word	0xffffffff


	//   ....[78]....
        /*06a8*/ 	.word	0xffffffff


	//   ....[79]....
        /*06ac*/ 	.word	0xffffffff


	//   ....[80]....
        /*06b0*/ 	.word	0xffffffff


	//   ....[81]....
        /*06b4*/ 	.word	0xffffffff


	//   ....[82]....
        /*06b8*/ 	.word	0xffffffff


	//   ....[83]....
        /*06bc*/ 	.word	0xffffffff


	//   ....[84]....
        /*06c0*/ 	.word	0xffffffff


	//   ....[85]....
        /*06c4*/ 	.word	0xffffffff


	//   ....[86]....
        /*06c8*/ 	.word	0xffffffff


	//   ....[87]....
        /*06cc*/ 	.word	0xffffffff


	//   ....[88]....
        /*06d0*/ 	.word	0xffffffff


	//   ....[89]....
        /*06d4*/ 	.word	0xffffffff


	//   ....[90]....
        /*06d8*/ 	.word	0xffffffff


	//   ....[91]....
        /*06dc*/ 	.word	0xffffffff


	//   ....[92]....
        /*06e0*/ 	.word	0xffffffff


	//   ....[93]....
        /*06e4*/ 	.word	0xffffffff


	//   ....[94]....
        /*06e8*/ 	.word	0xffffffff


	//   ....[95]....
        /*06ec*/ 	.word	0xffffffff


	//   ....[96]....
        /*06f0*/ 	.word	0xffffffff


	//   ....[97]....
        /*06f4*/ 	.word	0x0500000f


	//   ....[98]....
        /*06f8*/ 	.word	0x0500000f


	//   ....[99]....
        /*06fc*/ 	.word	0x0500000f


	//   ....[100]....
        /*0700*/ 	.word	0x0500000f


	//   ....[101]....
        /*0704*/ 	.word	0x0500000f


	//   ....[102]....
        /*0708*/ 	.word	0x0500000f


	//   ....[103]....
        /*070c*/ 	.word	0x0500000f


	//   ....[104]....
        /*0710*/ 	.word	0x0500000f


	//   ....[105]....
        /*0714*/ 	.word	0x0500000f


	//   ....[106]....
        /*0718*/ 	.word	0x0500000f


	//   ....[107]....
        /*071c*/ 	.word	0x0500000f


	//   ....[108]....
        /*0720*/ 	.word	0x0500000f


	//   ....[109]....
        /*0724*/ 	.word	0x0500000f


	//   ....[110]....
        /*0728*/ 	.word	0x0500000f


	//   ....[111]....
        /*072c*/ 	.word	0x0500000f


	//   ....[112]....
        /*0730*/ 	.word	0x0500000f


	//   ....[113]....
        /*0734*/ 	.word	0x0500000f


	//   ....[114]....
        /*0738*/ 	.word	0x0500000f


	//   ....[115]....
        /*073c*/ 	.word	0x0500000f


	//   ....[116]....
        /*0740*/ 	.word	0x0500000f


	//   ....[117]....
        /*0744*/ 	.word	0x0500000f


	//   ....[118]....
        /*0748*/ 	.word	0x0500000f


	//   ....[119]....
        /*074c*/ 	.word	0x0500000f


	//   ....[120]....
        /*0750*/ 	.word	0x0500000f


	//   ....[121]....
        /*0754*/ 	.word	0x0500000f


	//   ....[122]....
        /*0758*/ 	.word	0x0500000f


	//   ....[123]....
        /*075c*/ 	.word	0x0500000f


	//   ....[124]....
        /*0760*/ 	.word	0x0500000f


	//   ....[125]....
        /*0764*/ 	.word	0x0500000f


	//   ....[126]....
        /*0768*/ 	.word	0x0500000f


	//   ....[127]....
        /*076c*/ 	.word	0x0500000f


	//   ....[128]....
        /*0770*/ 	.word	0x0500000f


	//   ....[129]....
        /*0774*/ 	.word	0x0500000f


	//   ....[130]....
        /*0778*/ 	.word	0x0500000f


	//   ....[131]....
        /*077c*/ 	.word	0x0500000f


	//   ....[132]....
        /*0780*/ 	.word	0x0500000f


	//----- nvinfo : EIATTR_COOP_GROUP_INSTR_OFFSETS
	.align		4
.L_117:
        /*0784*/ 	.byte	0x04, 0x28
        /*0786*/ 	.short	(.L_119 - .L_118)


	//   ....[0]....
.L_118:
        /*0788*/ 	.word	0x00000060


	//   ....[1]....
        /*078c*/ 	.word	0x00000140


	//   ....[2]....
        /*0790*/ 	.word	0x00000190


	//   ....[3]....
        /*0794*/ 	.word	0x000003c0


	//   ....[4]....
        /*0798*/ 	.word	0x00000520


	//   ....[5]....
        /*079c*/ 	.word	0x00000640


	//   ....[6]....
        /*07a0*/ 	.word	0x000007a0


	//   ....[7]....
        /*07a4*/ 	.word	0x00001df0


	//   ....[8]....
        /*07a8*/ 	.word	0x00004ca0


	//   ....[9]....
        /*07ac*/ 	.word	0x00004ce0


	//   ....[10]....
        /*07b0*/ 	.word	0x00005080


	//   ....[11]....
        /*07b4*/ 	.word	0x00005100


	//   ....[12]....
        /*07b8*/ 	.word	0x00008b60


	//   ....[13]....
        /*07bc*/ 	.word	0x00008b90


	//   ....[14]....
        /*07c0*/ 	.word	0x00008ea0


	//   ....[15]....
        /*07c4*/ 	.word	0x00009000


	//   ....[16]....
        /*07c8*/ 	.word	0x0000a1b0


	//   ....[17]....
        /*07cc*/ 	.word	0x0000a240


	//   ....[18]....
        /*07d0*/ 	.word	0x0000a490


	//   ....[19]....
        /*07d4*/ 	.word	0x0000a4a0


	//   ....[20]....
        /*07d8*/ 	.word	0x0000c0c0


	//   ....[21]....
        /*07dc*/ 	.word	0x0000c0e0


	//   ....[22]....
        /*07e0*/ 	.word	0x0000c0f0


	//   ....[23]....
        /*07e4*/ 	.word	0x0000c110


	//   ....[24]....
        /*07e8*/ 	.word	0x0000cc20


	//   ....[25]....
        /*07ec*/ 	.word	0x0000cc50


	//   ....[26]....
        /*07f0*/ 	.word	0x0000cdf0


	//   ....[27]....
        /*07f4*/ 	.word	0x0000ce10


	//   ....[28]....
        /*07f8*/ 	.word	0x0000cf60


	//   ....[29]....
        /*07fc*/ 	.word	0x0000cf80


	//   ....[30]....
        /*0800*/ 	.word	0x0000d0e0


	//   ....[31]....
        /*0804*/ 	.word	0x0000d100


	//   ....[32]....
        /*0808*/ 	.word	0x0000d6d0


	//   ....[33]....
        /*080c*/ 	.word	0x0000d700


	//   ....[34]....
        /*0810*/ 	.word	0x0000e060


	//   ....[35]....
        /*0814*/ 	.word	0x0000e070


	//   ....[36]....
        /*0818*/ 	.word	0x0000f420


	//   ....[37]....
        /*081c*/ 	.word	0x0000f450


	//   ....[38]....
        /*0820*/ 	.word	0x0000f5d0


	//   ....[39]....
        /*0824*/ 	.word	0x0000f5f0


	//   ....[40]....
        /*0828*/ 	.word	0x0000f740


	//   ....[41]....
        /*082c*/ 	.word	0x0000f760


	//   ....[42]....
        /*0830*/ 	.word	0x0000f8c0


	//   ....[43]....
        /*0834*/ 	.word	0x0000f8e0


	//   ....[44]....
        /*0838*/ 	.word	0x0000fac0


	//   ....[45]....
        /*083c*/ 	.word	0x0000fcf0


	//   ....[46]....
        /*0840*/ 	.word	0x0000fd20


	//   ....[47]....
        /*0844*/ 	.word	0x0000fd50


	//   ....[48]....
        /*0848*/ 	.word	0x0000fd80


	//   ....[49]....
        /*084c*/ 	.word	0x0000fdb0


	//   ....[50]....
        /*0850*/ 	.word	0x0000fde0


	//   ....[51]....
        /*0854*/ 	.word	0x0000ff90


	//   ....[52]....
        /*0858*/ 	.word	0x0000ffc0


	//   ....[53]....
        /*085c*/ 	.word	0x0000fff0


	//   ....[54]....
        /*0860*/ 	.word	0x00010020


	//   ....[55]....
        /*0864*/ 	.word	0x00010050


	//   ....[56]....
        /*0868*/ 	.word	0x00010080


	//   ....[57]....
        /*086c*/ 	.word	0x00010110


	//   ....[58]....
        /*0870*/ 	.word	0x00010140


	//   ....[59]....
        /*0874*/ 	.word	0x00010150


	//   ....[60]....
        /*0878*/ 	.word	0x00010200


	//   ....[61]....
        /*087c*/ 	.word	0x00011750


	//   ....[62]....
        /*0880*/ 	.word	0x00012390


	//   ....[63]....
        /*0884*/ 	.word	0x000123e0


	//   ....[64]....
        /*0888*/ 	.word	0x000124b0


	//   ....[65]....
        /*088c*/ 	.word	0x000124c0


	//   ....[66]....
        /*0890*/ 	.word	0x00012570


	//   ....[67]....
        /*0894*/ 	.word	0x00012580


	//   ....[68]....
        /*0898*/ 	.word	0x00012630


	//   ....[69]....
        /*089c*/ 	.word	0x00012640


	//   ....[70]....
        /*08a0*/ 	.word	0x000126f0


	//   ....[71]....
        /*08a4*/ 	.word	0x00012700


	//   ....[72]....
        /*08a8*/ 	.word	0x000127b0


	//   ....[73]....
        /*08ac*/ 	.word	0x000127c0


	//   ....[74]....
        /*08b0*/ 	.word	0x00012870


	//   ....[75]....
        /*08b4*/ 	.word	0x00012880


	//   ....[76]....
        /*08b8*/ 	.word	0x000128d0


	//   ....[77]....
        /*08bc*/ 	.word	0x00012920


	//   ....[78]....
        /*08c0*/ 	.word	0x00015f80


	//   ....[79]....
        /*08c4*/ 	.word	0x00015fb0


	//   ....[80]....
        /*08c8*/ 	.word	0x00016010


	//   ....[81]....
        /*08cc*/ 	.word	0x00016040


	//   ....[82]....
        /*08d0*/ 	.word	0x00016070


	//   ....[83]....
        /*08d4*/ 	.word	0x000160a0


	//   ....[84]....
        /*08d8*/ 	.word	0x000160d0


	//   ....[85]....
        /*08dc*/ 	.word	0x00016100


	//   ....[86]....
        /*08e0*/ 	.word	0x000162d0


	//   ....[87]....
        /*08e4*/ 	.word	0x00016300


	//   ....[88]....
        /*08e8*/ 	.word	0x00016330


	//   ....[89]....
        /*08ec*/ 	.word	0x00016360


	//   ....[90]....
        /*08f0*/ 	.word	0x00016390


	//   ....[91]....
        /*08f4*/ 	.word	0x000163c0


	//   ....[92]....
        /*08f8*/ 	.word	0x00016480


	//   ....[93]....
        /*08fc*/ 	.word	0x000164a0


	//   ....[94]....
        /*0900*/ 	.word	0x000164b0


	//   ....[95]....
        /*0904*/ 	.word	0x00016510


	//   ....[96]....
        /*0908*/ 	.word	0x00016c30


	//   ....[97]....
        /*090c*/ 	.word	0x00017110


	//   ....[98]....
        /*0910*/ 	.word	0x000172f0


	//   ....[99]....
        /*0914*/ 	.word	0x00017340


	//   ....[100]....
        /*0918*/ 	.word	0x00017480


	//   ....[101]....
        /*091c*/ 	.word	0x000174d0


	//   ....[102]....
        /*0920*/ 	.word	0x00017610


	//   ....[103]....
        /*0924*/ 	.word	0x00017660


	//   ....[104]....
        /*0928*/ 	.word	0x000177a0


	//   ....[105]....
        /*092c*/ 	.word	0x000177f0


	//   ....[106]....
        /*0930*/ 	.word	0x00017930


	//   ....[107]....
        /*0934*/ 	.word	0x00017980


	//   ....[108]....
        /*0938*/ 	.word	0x00017ac0


	//   ....[109]....
        /*093c*/ 	.word	0x00017b10


	//   ....[110]....
        /*0940*/ 	.word	0x00017c30


	//   ....[111]....
        /*0944*/ 	.word	0x00017ca0


	//   ....[112]....
        /*0948*/ 	.word	0x00017dc0


	//   ....[113]....
        /*094c*/ 	.word	0x00017e10


	//   ....[114]....
        /*0950*/ 	.word	0x00018140


	//   ....[115]....
        /*0954*/ 	.word	0x000181e0


	//   ....[116]....
        /*0958*/ 	.word	0x00018390


	//   ....[117]....
        /*095c*/ 	.word	0x00018410


	//   ....[118]....
        /*0960*/ 	.word	0x00018490


	//   ....[119]....
        /*0964*/ 	.word	0x00018510


	//   ....[120]....
        /*0968*/ 	.word	0x00018590


	//   ....[121]....
        /*096c*/ 	.word	0x00018620


	//   ....[122]....
        /*0970*/ 	.word	0x000186c0


	//   ....[123]....
        /*0974*/ 	.word	0x00018770


	//   ....[124]....
        /*0978*/ 	.word	0x000187f0


	//   ....[125]....
        /*097c*/ 	.word	0x00018870


	//   ....[126]....
        /*0980*/ 	.word	0x000188f0


	//   ....[127]....
        /*0984*/ 	.word	0x00018980


	//   ....[128]....
        /*0988*/ 	.word	0x00018a00


	//   ....[129]....
        /*098c*/ 	.word	0x00018aa0


	//   ....[130]....
        /*0990*/ 	.word	0x00018af0


	//   ....[131]....
        /*0994*/ 	.word	0x00018b80


	//   ....[132]....
        /*0998*/ 	.word	0x00018cb0


	//----- nvinfo : EIATTR_REG_RECONFIG
	.align		4
.L_119:
        /*099c*/ 	.byte	0x01, 0x54
	.zero		2


	//----- nvinfo : EIATTR_SYSCALL_OFFSETS
	.align		4
        /*09a0*/ 	.byte	0x04, 0x46
        /*09a2*/ 	.short	(.L_121 - .L_120)


	//   ....[0]....
.L_120:
        /*09a4*/ 	.word	0x00001f70


	//   ....[1]....
        /*09a8*/ 	.word	0x00011360


	//   ....[2]....
        /*09ac*/ 	.word	0x000114b0


	//   ....[3]....
        /*09b0*/ 	.word	0x000115b0


	//   ....[4]....
        /*09b4*/ 	.word	0x00011f40


	//----- nvinfo : EIATTR_MBARRIER_INSTR_OFFSETS
	.align		4
.L_121:
        /*09b8*/ 	.byte	0x04, 0x39
        /*09ba*/ 	.short	(.L_123 - .L_122)


	//   ....[0]....
.L_122:
        /*09bc*/ 	.word	0x00000270
        /*09c0*/ 	.word	0x000000ff
        /*09c4*/ 	.word	0x00038800
        /*09c8*/ 	.short	0x0100
        /*09ca*/ 	.byte	0x08
	.zero		1


	//   ....[1]....
        /*09cc*/ 	.word	0x00000280
        /*09d0*/ 	.word	0x000000ff
        /*09d4*/ 	.word	0x00038820
        /*09d8*/ 	.short	0x0100
        /*09da*/ 	.byte	0x08
	.zero		1


	//   ....[2]....
        /*09dc*/ 	.word	0x00000370
        /*09e0*/ 	.word	0x000000ff
        /*09e4*/ 	.word	0x00038830
        /*09e8*/ 	.short	0x0100
        /*09ea*/ 	.byte	0x08
	.zero		1


	//   ....[3]....
        /*09ec*/ 	.word	0x00000380
        /*09f0*/ 	.word	0x000000ff
        /*09f4*/ 	.word	0x00038840
        /*09f8*/ 	.short	0x0100
        /*09fa*/ 	.byte	0x08
	.zero		1


	//   ....[4]....
        /*09fc*/ 	.word	0x00000390
        /*0a00*/ 	.word	0x000000ff
        /*0a04*/ 	.word	0x00038838
        /*0a08*/ 	.short	0x0100
        /*0a0a*/ 	.byte	0x08
	.zero		1


	//   ....[5]....
        /*0a0c*/ 	.word	0x000003a0
        /*0a10*/ 	.word	0x000000ff
        /*0a14*/ 	.word	0x00038848
        /*0a18*/ 	.short	0x0100
        /*0a1a*/ 	.byte	0x08
	.zero		1


	//   ....[6]....
        /*0a1c*/ 	.word	0x000004d0
        /*0a20*/ 	.word	0x000000ff
        /*0a24*/ 	.word	0x00038850
        /*0a28*/ 	.short	0x0100
        /*0a2a*/ 	.byte	0x08
	.zero		1


	//   ....[7]....
        /*0a2c*/ 	.word	0x000004e0
        /*0a30*/ 	.word	0x000000ff
        /*0a34*/ 	.word	0x00038860
        /*0a38*/ 	.short	0x0100
        /*0a3a*/ 	.byte	0x08
	.zero		1


	//   ....[8]....
        /*0a3c*/ 	.word	0x000004f0
        /*0a40*/ 	.word	0x000000ff
        /*0a44*/ 	.word	0x00038858
        /*0a48*/ 	.short	0x0100
        /*0a4a*/ 	.byte	0x08
	.zero		1


	//   ....[9]....
        /*0a4c*/ 	.word	0x00000500
        /*0a50*/ 	.word	0x000000ff
        /*0a54*/ 	.word	0x00038868
        /*0a58*/ 	.short	0x0100
        /*0a5a*/ 	.byte	0x08
	.zero		1


	//   ....[10]....
        /*0a5c*/ 	.word	0x000005f0
        /*0a60*/ 	.word	0x000000ff
        /*0a64*/ 	.word	0x00038870
        /*0a68*/ 	.short	0x0100
        /*0a6a*/ 	.byte	0x06
	.zero		1


	//   ....[11]....
        /*0a6c*/ 	.word	0x00000600
        /*0a70*/ 	.word	0x000000ff
        /*0a74*/ 	.word	0x00038880
        /*0a78*/ 	.short	0x0100
        /*0a7a*/ 	.byte	0x06
	.zero		1


	//   ....[12]....
        /*0a7c*/ 	.word	0x00000610
        /*0a80*/ 	.word	0x000000ff
        /*0a84*/ 	.word	0x00038878
        /*0a88*/ 	.short	0x0100
        /*0a8a*/ 	.byte	0x06
	.zero		1


	//   ....[13]....
        /*0a8c*/ 	.word	0x00000620
        /*0a90*/ 	.word	0x000000ff
        /*0a94*/ 	.word	0x00038888
        /*0a98*/ 	.short	0x0100
        /*0a9a*/ 	.byte	0x06
	.zero		1


	//   ....[14]....
        /*0a9c*/ 	.word	0x00000750
        /*0aa0*/ 	.word	0x000000ff
        /*0aa4*/ 	.word	0x00038890
        /*0aa8*/ 	.short	0x0100
        /*0aaa*/ 	.byte	0x08
	.zero		1


	//   ....[15]....
        /*0aac*/ 	.word	0x00000760
        /*0ab0*/ 	.word	0x000000ff
        /*0ab4*/ 	.word	0x000388a0
        /*0ab8*/ 	.short	0x0100
        /*0aba*/ 	.byte	0x08
	.zero		1


	//   ....[16]....
        /*0abc*/ 	.word	0x00000770
        /*0ac0*/ 	.word	0x000000ff
        /*0ac4*/ 	.word	0x00038898
        /*0ac8*/ 	.short	0x0100
        /*0aca*/ 	.byte	0x08
	.zero		1


	//   ....[17]....
        /*0acc*/ 	.word	0x00000780
        /*0ad0*/ 	.word	0x000000ff
        /*0ad4*/ 	.word	0x000388a8
        /*0ad8*/ 	.short	0x0100
        /*0ada*/ 	.byte	0x08
	.zero		1


	//   ....[18]....
        /*0adc*/ 	.word	0x000008b0
        /*0ae0*/ 	.word	0x000000ff
        /*0ae4*/ 	.word	0x000388b0
        /*0ae8*/ 	.short	0x0100
        /*0aea*/ 	.byte	0x08
	.zero		1


	//   ....[19]....
        /*0aec*/ 	.word	0x000008c0
        /*0af0*/ 	.word	0x000000ff
        /*0af4*/ 	.word	0x000388c0
        /*0af8*/ 	.short	0x0100
        /*0afa*/ 	.byte	0x08
	.zero		1


	//   ....[20]....
        /*0afc*/ 	.word	0x000008d0
        /*0b00*/ 	.word	0x000000ff
        /*0b04*/ 	.word	0x000388b8
        /*0b08*/ 	.short	0x0100
        /*0b0a*/ 	.byte	0x08
	.zero		1


	//   ....[21]....
        /*0b0c*/ 	.word	0x000008e0
        /*0b10*/ 	.word	0x000000ff
        /*0b14*/ 	.word	0x000388c8
        /*0b18*/ 	.short	0x0100
        /*0b1a*/ 	.byte	0x08
	.zero		1


	//   ....[22]....
        /*0b1c*/ 	.word	0x00002030
        /*0b20*/ 	.word	0x00000005
        /*0b24*/ 	.word	0x00038800
        /*0b28*/ 	.short	0x010a
        /*0b2a*/ 	.byte	0x3f
	.zero		1


	//   ....[23]....
        /*0b2c*/ 	.word	0x000020d0
        /*0b30*/ 	.word	0x00000000
        /*0b34*/ 	.word	0x00038830
        /*0b38*/ 	.short	0x010a
        /*0b3a*/ 	.byte	0x3f
	.zero		1


	//   ....[24]....
        /*0b3c*/ 	.word	0x00002150
        /*0b40*/ 	.word	0x00000000
        /*0b44*/ 	.word	0x00038830
        /*0b48*/ 	.short	0x010a
        /*0b4a*/ 	.byte	0x3f
	.zero		1


	//   ....[25]....
        /*0b4c*/ 	.word	0x00004bf0
        /*0b50*/ 	.word	0x00000000
        /*0b54*/ 	.word	0x00000000
        /*0b58*/ 	.short	0x0101
        /*0b5a*/ 	.byte	0x3f
	.zero		1


	//   ....[26]....
        /*0b5c*/ 	.word	0x00005f70
        /*0b60*/ 	.word	0x000000ff
        /*0b64*/ 	.word	0x00038830
        /*0b68*/ 	.short	0x010a
        /*0b6a*/ 	.byte	0x3c
	.zero		1


	//   ....[27]....
        /*0b6c*/ 	.word	0x00005fb0
        /*0b70*/ 	.word	0x000000ff
        /*0b74*/ 	.word	0x00038830
        /*0b78*/ 	.short	0x010a
        /*0b7a*/ 	.byte	0x3c
	.zero		1


	//   ....[28]....
        /*0b7c*/ 	.word	0x000088b0
        /*0b80*/ 	.word	0x00000015
        /*0b84*/ 	.word	0x00038850
        /*0b88*/ 	.short	0x010a
        /*0b8a*/ 	.byte	0x3f
	.zero		1


	//   ....[29]....
        /*0b8c*/ 	.word	0x000088f0
        /*0b90*/ 	.word	0x00000015
        /*0b94*/ 	.word	0x00038850
        /*0b98*/ 	.short	0x010a
        /*0b9a*/ 	.byte	0x3f
	.zero		1


	//   ....[30]....
        /*0b9c*/ 	.word	0x000091b0
        /*0ba0*/ 	.word	0x000000ff
        /*0ba4*/ 	.word	0x00000000
        /*0ba8*/ 	.short	0x0101
        /*0baa*/ 	.byte	0x3c
	.zero		1


	//   ....[31]....
        /*0bac*/ 	.word	0x000093e0
        /*0bb0*/ 	.word	0x000000aa
        /*0bb4*/ 	.word	0x00000000
        /*0bb8*/ 	.short	0x0101
        /*0bba*/ 	.byte	0x3f
	.zero		1


	//   ....[32]....
        /*0bbc*/ 	.word	0x0000a0e0
        /*0bc0*/ 	.word	0x00000000
        /*0bc4*/ 	.word	0x00038850
        /*0bc8*/ 	.short	0x010a
        /*0bca*/ 	.byte	0x3f
	.zero		1


	//   ....[33]....
        /*0bcc*/ 	.word	0x0000a120
        /*0bd0*/ 	.word	0x00000000
        /*0bd4*/ 	.word	0x00038850
        /*0bd8*/ 	.short	0x010a
        /*0bda*/ 	.byte	0x3f
	.zero		1


	//   ....[34]....
        /*0bdc*/ 	.word	0x0000a640
        /*0be0*/ 	.word	0x0000000b
        /*0be4*/ 	.word	0x00000000
        /*0be8*/ 	.short	0x0101
        /*0bea*/ 	.byte	0x3f
	.zero		1


	//   ....[35]....
        /*0bec*/ 	.word	0x0000cc30
        /*0bf0*/ 	.word	0x000000ff
        /*0bf4*/ 	.word	0x00000000
        /*0bf8*/ 	.short	0x0101
        /*0bfa*/ 	.byte	0x08
	.zero		1


	//   ....[36]....
        /*0bfc*/ 	.word	0x0000d510
        /*0c00*/ 	.word	0x000000ff
        /*0c04*/ 	.word	0x00000000
        /*0c08*/ 	.short	0x0101
        /*0c0a*/ 	.byte	0x08
	.zero		1


	//   ....[37]....
        /*0c0c*/ 	.word	0x000119b0
        /*0c10*/ 	.word	0x00000000
        /*0c14*/ 	.word	0x00038840
        /*0c18*/ 	.short	0x010a
        /*0c1a*/ 	.byte	0x3f
	.zero		1


	//   ....[38]....
        /*0c1c*/ 	.word	0x00012a20
        /*0c20*/ 	.word	0x00000012
        /*0c24*/ 	.word	0x00038800
        /*0c28*/ 	.short	0x0107
        /*0c2a*/ 	.byte	0x3f
	.zero		1


	//   ....[39]....
        /*0c2c*/ 	.word	0x00012b30
        /*0c30*/ 	.word	0x00000012
        /*0c34*/ 	.word	0x00038800
        /*0c38*/ 	.short	0x0101
        /*0c3a*/ 	.byte	0x3f
	.zero		1


	//   ....[40]....
        /*0c3c*/ 	.word	0x00012b50
        /*0c40*/ 	.word	0x00000012
        /*0c44*/ 	.word	0x00038820
        /*0c48*/ 	.short	0x010a
        /*0c4a*/ 	.byte	0x3f
	.zero		1


	//   ....[41]....
        /*0c4c*/ 	.word	0x00012f20
        /*0c50*/ 	.word	0x00000003
        /*0c54*/ 	.word	0x00038840
        /*0c58*/ 	.short	0x010a
        /*0c5a*/ 	.byte	0x3f
	.zero		1


	//   ....[42]....
        /*0c5c*/ 	.word	0x000134c0
        /*0c60*/ 	.word	0x00000003
        /*0c64*/ 	.word	0x00000060
        /*0c68*/ 	.short	0x010a
        /*0c6a*/ 	.byte	0x3f
	.zero		1


	//   ....[43]....
        /*0c6c*/ 	.word	0x00013d40
        /*0c70*/ 	.word	0x00000003
        /*0c74*/ 	.word	0x00038840
        /*0c78*/ 	.short	0x010a
        /*0c7a*/ 	.byte	0x3f
	.zero		1


	//   ....[44]....
        /*0c7c*/ 	.word	0x000142e0
        /*0c80*/ 	.word	0x00000002
        /*0c84*/ 	.word	0x00000060
        /*0c88*/ 	.short	0x010a
        /*0c8a*/ 	.byte	0x3f
	.zero		1


	//   ....[45]....
        /*0c8c*/ 	.word	0x00014aa0
        /*0c90*/ 	.word	0x00000002
        /*0c94*/ 	.word	0x00038840
        /*0c98*/ 	.short	0x010a
        /*0c9a*/ 	.byte	0x3f
	.zero		1


	//   ....[46]....
        /*0c9c*/ 	.word	0x00015040
        /*0ca0*/ 	.word	0x00000002
        /*0ca4*/ 	.word	0x00000060
        /*0ca8*/ 	.short	0x010a
        /*0caa*/ 	.byte	0x3f
	.zero		1


	//   ....[47]....
        /*0cac*/ 	.word	0x000157b0
        /*0cb0*/ 	.word	0x00000000
        /*0cb4*/ 	.word	0x00038860
        /*0cb8*/ 	.short	0x010a
        /*0cba*/ 	.byte	0x3f
	.zero		1


	//   ....[48]....
        /*0cbc*/ 	.word	0x00016bb0
        /*0cc0*/ 	.word	0x00000000
        /*0cc4*/ 	.word	0x00038820
        /*0cc8*/ 	.short	0x010a
        /*0cca*/ 	.byte	0x3f
	.zero		1


	//   ....[49]....
        /*0ccc*/ 	.word	0x00016dc0
        /*0cd0*/ 	.word	0x00000006
        /*0cd4*/ 	.word	0x00000000
        /*0cd8*/ 	.short	0x010a
        /*0cda*/ 	.byte	0x3f
	.zero		1


	//   ....[50]....
        /*0cdc*/ 	.word	0x00016df0
        /*0ce0*/ 	.word	0x00000007
        /*0ce4*/ 	.word	0x00000000
        /*0ce8*/ 	.short	0x010a
        /*0cea*/ 	.byte	0x3f
	.zero		1


	//   ....[51]....
        /*0cec*/ 	.word	0x00016e50
        /*0cf0*/ 	.word	0x00000004
        /*0cf4*/ 	.word	0x00000000
        /*0cf8*/ 	.short	0x010a
        /*0cfa*/ 	.byte	0x3f
	.zero		1


	//   ....[52]....
        /*0cfc*/ 	.word	0x00016e80
        /*0d00*/ 	.word	0x00000003
        /*0d04*/ 	.word	0x00000000
        /*0d08*/ 	.short	0x010a
        /*0d0a*/ 	.byte	0x3f
	.zero		1


	//   ....[53]....
        /*0d0c*/ 	.word	0x00016ee0
        /*0d10*/ 	.word	0x00000005
        /*0d14*/ 	.word	0x00038800
        /*0d18*/ 	.short	0x010a
        /*0d1a*/ 	.byte	0x3f
	.zero		1


	//   ....[54]....
        /*0d1c*/ 	.word	0x00016f30
        /*0d20*/ 	.word	0x00000000
        /*0d24*/ 	.word	0x00038830
        /*0d28*/ 	.short	0x010a
        /*0d2a*/ 	.byte	0x3f
	.zero		1


	//   ....[55]....
        /*0d2c*/ 	.word	0x00016f90
        /*0d30*/ 	.word	0x00000004
        /*0d34*/ 	.word	0x00038830
        /*0d38*/ 	.short	0x010a
        /*0d3a*/ 	.byte	0x3f
	.zero		1


	//   ....[56]....
        /*0d3c*/ 	.word	0x00016fe0
        /*0d40*/ 	.word	0x00000015
        /*0d44*/ 	.word	0x00038850
        /*0d48*/ 	.short	0x010a
        /*0d4a*/ 	.byte	0x3f
	.zero		1


	//   ....[57]....
        /*0d4c*/ 	.word	0x00017030
        /*0d50*/ 	.word	0x00000000
        /*0d54*/ 	.word	0x00038850
        /*0d58*/ 	.short	0x010a
        /*0d5a*/ 	.byte	0x3f
	.zero		1


	//   ....[58]....
        /*0d5c*/ 	.word	0x000171d0
        /*0d60*/ 	.word	0x00000000
        /*0d64*/ 	.word	0x00038840
        /*0d68*/ 	.short	0x010a
        /*0d6a*/ 	.byte	0x3f
	.zero		1


	//   ....[59]....
        /*0d6c*/ 	.word	0x00017e50
        /*0d70*/ 	.word	0x00000012
        /*0d74*/ 	.word	0x00038820
        /*0d78*/ 	.short	0x010a
        /*0d7a*/ 	.byte	0x3f
	.zero		1


	//   ....[60]....
        /*0d7c*/ 	.word	0x00017ea0
        /*0d80*/ 	.word	0x00000003
        /*0d84*/ 	.word	0x00038840
        /*0d88*/ 	.short	0x010a
        /*0d8a*/ 	.byte	0x3f
	.zero		1


	//   ....[61]....
        /*0d8c*/ 	.word	0x00017ef0
        /*0d90*/ 	.word	0x00000003
        /*0d94*/ 	.word	0x00000060
        /*0d98*/ 	.short	0x010a
        /*0d9a*/ 	.byte	0x3f
	.zero		1


	//   ....[62]....
        /*0d9c*/ 	.word	0x00017f40
        /*0da0*/ 	.word	0x00000003
        /*0da4*/ 	.word	0x00038840
        /*0da8*/ 	.short	0x010a
        /*0daa*/ 	.byte	0x3f
	.zero		1


	//   ....[63]....
        /*0dac*/ 	.word	0x00017f90
        /*0db0*/ 	.word	0x00000002
        /*0db4*/ 	.word	0x00000060
        /*0db8*/ 	.short	0x010a
        /*0dba*/ 	.byte	0x3f
	.zero		1


	//   ....[64]....
        /*0dbc*/ 	.word	0x00017fe0
        /*0dc0*/ 	.word	0x00000002
        /*0dc4*/ 	.word	0x00038840
        /*0dc8*/ 	.short	0x010a
        /*0dca*/ 	.byte	0x3f
	.zero		1


	//   ....[65]....
        /*0dcc*/ 	.word	0x00018030
        /*0dd0*/ 	.word	0x00000002
        /*0dd4*/ 	.word	0x00000060
        /*0dd8*/ 	.short	0x010a
        /*0dda*/ 	.byte	0x3f
	.zero		1


	//   ....[66]....
        /*0ddc*/ 	.word	0x00018080
        /*0de0*/ 	.word	0x00000000
        /*0de4*/ 	.word	0x00038860
        /*0de8*/ 	.short	0x010a
        /*0dea*/ 	.byte	0x3f
	.zero		1


	//   ....[67]....
        /*0dec*/ 	.word	0x00018bd0
        /*0df0*/ 	.word	0x00000000
        /*0df4*/ 	.word	0x00038820
        /*0df8*/ 	.short	0x010a
        /*0dfa*/ 	.byte	0x3f
	.zero		1


	//   ....[68]....
        /*0dfc*/ 	.word	0x00018d70
        /*0e00*/ 	.word	0x00000006
        /*0e04*/ 	.word	0x00000000
        /*0e08*/ 	.short	0x010a
        /*0e0a*/ 	.byte	0x3f
	.zero		1


	//   ....[69]....
        /*0e0c*/ 	.word	0x00018dc0
        /*0e10*/ 	.word	0x00000007
        /*0e14*/ 	.word	0x00000000
        /*0e18*/ 	.short	0x010a
        /*0e1a*/ 	.byte	0x3f
	.zero		1


	//   ....[70]....
        /*0e1c*/ 	.word	0x00018e10
        /*0e20*/ 	.word	0x00000004
        /*0e24*/ 	.word	0x00000000
        /*0e28*/ 	.short	0x010a
        /*0e2a*/ 	.byte	0x3f
	.zero		1


	//----- nvinfo : EIATTR_NUM_MBARRIERS
	.align		4
.L_123:
        /*0e2c*/ 	.byte	0x03, 0x38
        /*0e2e*/ 	.short	0x0016


	//----- nvinfo : EIATTR_EXIT_INSTR_OFFSETS
	.align		4
        /*0e30*/ 	.byte	0x04, 0x1c
        /*0e32*/ 	.short	(.L_125 - .L_124)


	//   ....[0]....
.L_124:
        /*0e34*/ 	.word	0x00000a50


	//   ....[1]....
        /*0e38*/ 	.word	0x0000fa70


	//   ....[2]....
        /*0e3c*/ 	.word	0x00016ed0


	//----- nvinfo : EIATTR_MAX_THREADS
	.align		4
.L_125:
        /*0e40*/ 	.byte	0x04, 0x05
        /*0e42*/ 	.short	(.L_127 - .L_126)
.L_126:
        /*0e44*/ 	.word	0x00000180
        /*0e48*/ 	.word	0x00000001
        /*0e4c*/ 	.word	0x00000001


	//----- nvinfo : EIATTR_CRS_STACK_SIZE
	.align		4
.L_127:
        /*0e50*/ 	.byte	0x04, 0x1e
        /*0e52*/ 	.short	(.L_129 - .L_128)
.L_128:
        /*0e54*/ 	.word	0x00000000


	//----- nvinfo : EIATTR_CBANK_PARAM_SIZE
	.align		4
.L_129:
        /*0e58*/ 	.byte	0x03, 0x19
        /*0e5a*/ 	.short	0x0af0


	//----- nvinfo : EIATTR_PARAM_CBANK
	.align		4
        /*0e5c*/ 	.byte	0x04, 0x0a
        /*0e5e*/ 	.short	(.L_131 - .L_130)
	.align		4
.L_130:
        /*0e60*/ 	.word	index@(.nv.constant0._ZN7cutlass13device_kernelIN5flash11enable_sm90INS1_16FlashAttnFwdSm90INS1_25CollectiveMainloopFwdSm90ILi2EN4cute5tupleIJNS5_1CILi1EEES8_S8_EEENS6_IJNS7_ILi128EEENS7_ILi80EEENS7_ILi256EEEEEELi256ENS_6half_tEfNS_4arch4Sm90ELb0ELb0ELb0ELb1ELb0ELb0ELb0ELb1ELb1ELb1ELb1ELb0EEENS1_21CollectiveEpilogueFwdINS6_IJSA_SC_SB_EEES9_SE_SG_Li256ELb1ELb1ELb1ELb0EEENS1_36VarlenDynamicPersistentTileSchedulerILi128ELi80ELi256ELi128ELb1ELb1ELb1ELb0ELb1ELb1EEEEEEEEEvNT_6ParamsE)
        /*0e64*/ 	.short	0x0210
        /*0e66*/ 	.short	0x0af0


	//----- nvinfo : EIATTR_SW_WAR
	.align		4
.L_131:
        /*0e68*/ 	.byte	0x04, 0x36
        /*0e6a*/ 	.short	(.L_133 - .L_132)
.L_132:
        /*0e6c*/ 	.word	0x00000008
.L_133:


//--------------------- .nv.info._ZN7cutlass13device_kernelIN5flash11enable_sm90INS1_16FlashAttnFwdSm90INS1_25CollectiveMainloopFwdSm90ILi2EN4cute5tupleIJNS5_1CILi1EEES8_S8_EEENS6_IJNS7_ILi128EEENS7_ILi80EEENS7_ILi256EEEEEELi256ENS_6half_tEfNS_4arch4Sm90ELb0ELb0ELb0ELb1ELb0ELb1ELb0ELb1ELb1ELb1ELb1ELb0EEENS1_21CollectiveEpilogueFwdINS6_IJSA_SC_SB_EEES9_SE_SG_Li256ELb1ELb1ELb1ELb0EEENS1_36VarlenDynamicPersistentTileSchedulerILi128ELi80ELi256ELi128ELb1ELb1ELb1ELb0ELb1ELb1EEEEEEEEEvNT_6ParamsE --------------------------
	.section	.nv.info._ZN7cutlass13device_kernelIN5flash11enable_sm90INS1_16FlashAttnFwdSm90INS1_25CollectiveMainloopFwdSm90ILi2EN4cute5tupleIJNS5_1CILi1EEES8_S8_EEENS6_IJNS7_ILi128EEENS7_ILi80EEENS7_ILi256EEEEEELi256ENS_6half_tEfNS_4arch4Sm90ELb0ELb0ELb0ELb1ELb0ELb1ELb0ELb1ELb1ELb1ELb1ELb0EEENS1_21CollectiveEpilogueFwdINS6_IJSA_SC_SB_EEES9_SE_SG_Li256ELb1ELb1ELb1ELb0EEENS1_36VarlenDynamicPersistentTileSchedulerILi128ELi80ELi256ELi128ELb1ELb1ELb1ELb0ELb1ELb1EEEEEEEEEvNT_6ParamsE,"",@"SHT_CUDA_INFO"
	.sectionflags	@""
	.align	4


	//----- nvinfo : EIATTR_CUDA_API_VERSION
	.align		4
        /*0000*/ 	.byte	0x04, 0x37
        /*0002*/ 	.short	(.L_135 - .L_134)
.L_134:
        /*0004*/ 	.word	0x00000082


	//----- nvinfo : EIATTR_KPARAM_INFO
	.align		4
.L_135:
        /*0008*/ 	.byte	0x04, 0x17
        /*000a*/ 	.short	(.L_137 - .L_136)
.L_136:
        /*000c*/ 	.word	0x00000000
        /*0010*/ 	.short	0x0000
        /*0012*/ 	.short	0x0070
        /*0014*/ 	.byte	0x00, 0xf0, 0x01, 0x2a


	//----- nvinfo : EIATTR_SPARSE_MMA_MASK
	.align		4
.L_137:
        /*0018*/ 	.byte	0x03, 0x50
        /*001a*/ 	.short	0x0000


	//----- nvinfo : EIATTR_MAXREG_COUNT
	.align		4
        /*001c*/ 	.byte	0x03, 0x1b
        /*001e*/ 	.short	0x00a8


	//----- nvinfo : EIATTR_NUM_BARRIERS
	.align		4
        /*0020*/ 	.byte	0x02, 0x4c
        /*0022*/ 	.byte	0x10
	.zero		1


	//----- nvinfo : EIATTR_EXTERNS
	.align		4
        /*0024*/ 	.byte	0x04, 0x0f
        /*0026*/ 	.short	(.L_139 - .L_138)


	//   ....[0]....
	.align		4
.L_138:
        /*0028*/ 	.word	index@(__assertfail)


	//----- nvinfo : EIATTR_ANNOTATIONS
	.align		4
.L_139:
        /*002c*/ 	.byte	0x04, 0x55
        /*002e*/ 	.short	(.L_141 - .L_140)


	//   ....[0]....
.L_140:
        /* <DEDUP_REMOVED lines=189> */


	//----- nvinfo : EIATTR_MERCURY_ISA_VERSION
	.align		4
.L_141:
        /*0bf0*/ 	.byte	0x03, 0x5f
        /*0bf2*/ 	.short	0x0101


	//----- nvinfo : EIATTR_UNUSED_LOAD_BYTE_OFFSET
	.align		4
        /*0bf4*/ 	.byte	0x04, 0x44
        /*0bf6*/ 	.short	(.L_143 - .L_142)


	//   ....[0]....
.L_142:
        /*0bf8*/ 	.word	0x00000a80
        /*0bfc*/ 	.word	0x0000fff0


	//   ....[1]....
        /*0c00*/ 	.word	0x0001da90
        /*0c04*/ 	.word	0x0000fff0


	//----- nvinfo : EIATTR_INT_WARP_WIDE_INSTR_OFFSETS
	.align		4
.L_143:
        /*0c08*/ 	.byte	0x04, 0x31
        /*0c0a*/ 	.short	(.L_145 - .L_144)


	//   ....[0]....
.L_144:
        /*0c0c*/ 	.word	0x00000190


	//   ....[1]....
        /*0c10*/ 	.word	0x000001d0


	//   ....[2]....
        /*0c14*/ 	.word	0x00000240


	//   ....[3]....
        /*0c18*/ 	.word	0x000255e0


	//   ....[4]....
        /*0c1c*/ 	.word	0x00025680


	//   ....[5]....
        /*0c20*/ 	.word	0x00029b10


	//   ....[6]....
        /*0c24*/ 	.word	0x00029b80


	//----- nvinfo : EIATTR_COOP_GROUP_MASK_REGIDS
	.align		4
.L_145:
        /*0c28*/ 	.byte	0x04, 0x29
        /*0c2a*/ 	.short	(.L_147 - .L_146)


	//   ....[0]....
.L_146:
        /*0c2c*/ 	.word	0xffffffff


	//   ....[1]....
        /*0c30*/ 	.word	0xffffffff


	//   ....[2]....
        /*0c34*/ 	.word	0xffffffff


	//   ....[3]....
        /*0c38*/ 	.word	0xffffffff


	//   ....[4]....
        /*0c3c*/ 	.word	0xffffffff


	//   ....[5]....
        /*0c40*/ 	.word	0xffffffff


	//   ....[6]....
        /*0c44*/ 	.word	0xffffffff


	//   ....[7]....
        /*0c48*/ 	.word	0xffffffff


	//   ....[8]....
        /*0c4c*/ 	.word	0xffffffff


	//   ....[9]....
        /*0c50*/ 	.word	0xffffffff


	//   ....[10]....
        /*0c54*/ 	.word	0xffffffff


	//   ....[11]....
        /*0c58*/ 	.word	0xffffffff


	//   ....[12]....
        /*0c5c*/ 	.word	0xffffffff


	//   ....[13]....
        /*0c60*/ 	.word	0xffffffff


	//   ....[14]....
        /*0c64*/ 	.word	0xffffffff


	//   ....[15]....
        /*0c68*/ 	.word	0xffffffff


	//   ....[16]....
        /*0c6c*/ 	.word	0xffffffff


	//   ....[17]....
        /*0c70*/ 	.word	0xffffffff


	//   ....[18]....
        /*0c74*/ 	.word	0xffffffff


	//   ....[19]....
        /*0c78*/ 	.word	0xffffffff


	//   ....[20]....
        /*0c7c*/ 	.word	0xffffffff


	//   ....[21]....
        /*0c80*/ 	.word	0xffffffff


	//   ....[22]....
        /*0c84*/ 	.word	0xffffffff


	//   ....[23]....
        /*0c88*/ 	.word	0xffffffff


	//   ....[24]....
        /*0c8c*/ 	.word	0xffffffff


	//   ....[25]....
        /*0c90*/ 	.word	0xffffffff


	//   ....[26]....
        /*0c94*/ 	.word	0xffffffff


	//   ....[27]....
        /*0c98*/ 	.word	0xffffffff


	//   ....[28]....
        /*0c9c*/ 	.word	0xffffffff


	//   ....[29]....
        /*0ca0*/ 	.word	0xffffffff


	//   ....[30]....
        /*0ca4*/ 	.word	0xffffffff


	//   ....[31]....
        /*0ca8*/ 	.word	0xffffffff


	//   ....[32]....
        /*0cac*/ 	.word	0xffffffff


	//   ....[33]....
        /*0cb0*/ 	.word	0xffffffff


	//   ....[34]....
        /*0cb4*/ 	.word	0xffffffff


	//   ....[35]....
        /*0cb8*/ 	.word	0xffffffff


	//   ....[36]....
        /*0cbc*/ 	.word	0xffffffff


	//   ....[37]....
        /*0cc0*/ 	.word	0xffffffff


	//   ....[38]....
        /*0cc4*/ 	.word	0xffffffff


	//   ....[39]....
        /*0cc8*/ 	.word	0xffffffff


	//   ....[40]....
        /*0ccc*/ 	.word	0xffffffff


	//   ....[41]....
        /*0cd0*/ 	.word	0xffffffff


	//   ....[42]....
        /*0cd4*/ 	.word	0xffffffff


	//   ....[43]....
        /*0cd8*/ 	.word	0xffffffff


	//   ....[44]....
        /*0cdc*/ 	.word	0xffffffff


	//   ....[45]....
        /*0ce0*/ 	.word	0xffffffff


	//   ....[46]....
        /*0ce4*/ 	.word	0xffffffff


	//   ....[47]....
        /*0ce8*/ 	.word	0xffffffff


	//   ....[48]....
        /*0cec*/ 	.word	0xffffffff


	//   ....[49]....
        /*0cf0*/ 	.word	0xffffffff


	//   ....[50]....
        /*0cf4*/ 	.word	0xffffffff


	//   ....[51]....
        /*0cf8*/ 	.word	0xffffffff


	//   ....[52]....
        /*0cfc*/ 	.word	0xffffffff


	//   ....[53]....
        /*0d00*/ 	.word	0xffffffff


	//   ....[54]....
        /*0d04*/ 	.word	0xffffffff


	//   ....[55]....
        /*0d08*/ 	.word	0xffffffff


	//   ....[56]....
        /*0d0c*/ 	.word	0xffffffff


	//   ....[57]....
        /*0d10*/ 	.word	0xffffffff


	//   ....[58]....
        /*0d14*/ 	.word	0xffffffff


	//   ....[59]....
        /*0d18*/ 	.word	0xffffffff


	//   ....[60]....
        /*0d1c*/ 	.word	0xffffffff


	//   ....[61]....
        /*0d20*/ 	.word	0xffffffff


	//   ....[62]....
        /*0d24*/ 	.word	0xffffffff


	//   ....[63]....
        /*0d28*/ 	.word	0xffffffff


	//   ....[64]....
        /*0d2c*/ 	.word	0xffffffff


	//   ....[65]....
        /*0d30*/ 	.word	0xffffffff


	//   ....[66]....
        /*0d34*/ 	.word	0xffffffff


	//   ....[67]....
        /*0d38*/ 	.word	0xffffffff


	//   ....[68]....
        /*0d3c*/ 	.word	0xffffffff


	//   ....[69]....
        /*0d40*/ 	.word	0xffffffff


	//   ....[70]....
        /*0d44*/ 	.word	0xffffffff


	//   ....[71]....
        /*0d48*/ 	.word	0xffffffff


	//   ....[72]....
        /*0d4c*/ 	.word	0xffffffff


	//   ....[73]....
        /*0d50*/ 	.word	0xffffffff


	//   ....[74]....
        /*0d54*/ 	.word	0xffffffff


	//   ....[75]....
        /*0d58*/ 	.word	0xffffffff


	//   ....[76]....
        /*0d5c*/ 	.word	0xffffffff


	//   ....[77]....
        /*0d60*/ 	.word	0xffffffff


	//   ....[78]....
        /*0d64*/ 	.word	0xffffffff


	//   ....[79]....
        /*0d68*/ 	.word	0xffffffff


	//   ....[80]....
        /*0d6c*/ 	.word	0xffffffff


	//   ....[81]....
        /*0d70*/ 	.word	0xffffffff


	//   ....[82]....
        /*0d74*/ 	.word	0xffffffff


	//   ....[83]....
        /*0d78*/ 	.word	0xffffffff


	//   ....[84]....
        /*0d7c*/ 	.word	0xffffffff


	//   ....[85]....
        /*0d80*/ 	.word	0xffffffff


	//   ....[86]....
        /*0d84*/ 	.word	0xffffffff


	//   ....[87]....
        /*0d88*/ 	.word	0xffffffff


	//   ....[88]....
        /*0d8c*/ 	.word	0xffffffff


	//   ....[89]....
        /*0d90*/ 	.word	0xffffffff


	//   ....[90]....
        /*0d94*/ 	.word	0xffffffff


	//   ....[91]....
        /*0d98*/ 	.word	0xffffffff


	//   ....[92]....
        /*0d9c*/ 	.word	0xffffffff


	//   ....[93]....
        /*0da0*/ 	.word	0xffffffff


	//   ....[94]....
        /*0da4*/ 	.word	0xffffffff


	//   ....[95]....
        /*0da8*/ 	.word	0xffffffff


	//   ....[96]....
        /*0dac*/ 	.word	0xffffffff


	//   ....[97]....
        /*0db0*/ 	.word	0xffffffff


	//   ....[98]....
        /*0db4*/ 	.word	0xffffffff


	//   ....[99]....
        /*0db8*/ 	.word	0xffffffff


	//   ....[100]....
        /*0dbc*/ 	.word	0xffffffff


	//   ....[101]....
        /*0dc0*/ 	.word	0xffffffff


	//   ....[102]....
        /*0dc4*/ 	.word	0xffffffff


	//   ....[103]....
        /*0dc8*/ 	.word	0xffffffff


	//   ....[104]....
        /*0dcc*/ 	.word	0xffffffff


	//   ....[105]....
        /*0dd0*/ 	.word	0xffffffff


	//   ....[106]....
        /*0dd4*/ 	.word	0x0500000f


	//   ....[107]....
        /*0dd8*/ 	.word	0x0500000f


	//   ....[108]....
        /*0ddc*/ 	.word	0x0500000f


	//   ....[109]....
        /*0de0*/ 	.word	0x0500000f


	//   ....[110]....
        /*0de4*/ 	.word	0x0500000f


	//   ....[111]....
        /*0de8*/ 	.word	0x0500000f


	//   ....[112]....
        /*0dec*/ 	.word	0x0500000f


	//   ....[113]....
        /*0df0*/ 	.word	0x0500000f


	//   ....[114]....
        /*0df4*/ 	.word	0x0500000f


	//   ....[115]....
        /*0df8*/ 	.word	0x0500000f


	//   ....[116]....
        /*0dfc*/ 	.word	0x0500000f


	//   ....[117]....
        /*0e00*/ 	.word	0x0500000f


	//   ....[118]....
        /*0e04*/ 	.word	0x0500000f


	//   ....[119]....
        /*0e08*/ 	.word	0x0500000f


	//   ....[120]....
        /*0e0c*/ 	.word	0x0500000f


	//   ....[121]....
        /*0e10*/ 	.word	0x0500000f


	//   ....[122]....
        /*0e14*/ 	.word	0x0500000f


	//   ....[123]....
        /*0e18*/ 	.word	0x0500000f


	//   ....[124]....
        /*0e1c*/ 	.word	0x0500000f


	//   ....[125]....
        /*0e20*/ 	.word	0x0500000f


	//   ....[126]....
        /*0e24*/ 	.word	0x0500000f


	//   ....[127]....
        /*0e28*/ 	.word	0x0500000f


	//   ....[128]....
        /*0e2c*/ 	.word	0x0500000f


	//   ....[129]....
        /*0e30*/ 	.word	0x0500000f


	//   ....[130]....
        /*0e34*/ 	.word	0x0500000f


	//   ....[131]....
        /*0e38*/ 	.word	0x0500000f


	//   ....[132]....
        /*0e3c*/ 	.word	0x0500000f


	//   ....[133]....
        /*0e40*/ 	.word	0x0500000f


	//   ....[134]....
        /*0e44*/ 	.word	0x0500000f


	//   ....[135]....
        /*0e48*/ 	.word	0x0500000f


	//   ....[136]....
        /*0e4c*/ 	.word	0x0500000f


	//   ....[137]....
        /*0e50*/ 	.word	0x0500000f


	//   ....[138]....
        /*0e54*/ 	.word	0x0500000f


	//   ....[139]....
        /*0e58*/ 	.word	0x0500000f


	//   ....[140]....
        /*0e5c*/ 	.word	0x0500000f


	//   ....[141]....
        /*0e60*/ 	.word	0x0500000f


	//   ....[142]....
        /*0e64*/ 	.word	0x0500000f


	//   ....[143]....
        /*0e68*/ 	.word	0x0500000f


	//   ....[144]....
        /*0e6c*/ 	.word	0x0500000f


	//   ....[145]....
        /*0e70*/ 	.word	0x0500000f


	//   ....[146]....
        /*0e74*/ 	.word	0x0500000f


	//   ....[147]....
        /*0e78*/ 	.word	0x0500000f


	//   ....[148]....
        /*0e7c*/ 	.word	0x0500000f


	//   ....[149]....
        /*0e80*/ 	.word	0x0500000f


	//   ....[150]....
        /*0e84*/ 	.word	0x0500000f


	//----- nvinfo : EIATTR_COOP_GROUP_INSTR_OFFSETS
	.align		4
.L_147:
        /*0e88*/ 	.byte	0x04, 0x28
        /*0e8a*/ 	.short	(.L_149 - .L_148)


	//   ....[0]....
.L_148:
        /*0e8c*/ 	.word	0x00000060


	//   ....[1]....
        /*0e90*/ 	.word	0x000001a0


	//   ....[2]....
        /*0e94*/ 	.word	0x000001f0


	//   ....[3]....
        /*0e98*/ 	.word	0x00000420


	//   ....[4]....
        /*0e9c*/ 	.word	0x00000580


	//   ....[5]....
        /*0ea0*/ 	.word	0x000006a0


	//   ....[6]....
        /*0ea4*/ 	.word	0x00000800


	//   ....[7]....
        /*0ea8*/ 	.word	0x0000be40


	//   ....[8]....
        /*0eac*/ 	.word	0x0000c3c0


	//   ....[9]....
        /*0eb0*/ 	.word	0x0000c3d0


	//   ....[10]....
        /*0eb4*/ 	.word	0x0000c3e0


	//   ....[11]....
        /*0eb8*/ 	.word	0x0000c3f0


	//   ....[12]....
        /*0ebc*/ 	.word	0x0000f6a0


	//   ....[13]....
        /*0ec0*/ 	.word	0x0000f6b0


	//   ....[14]....
        /*0ec4*/ 	.word	0x0000f6c0


	//   ....[15]....
        /*0ec8*/ 	.word	0x0000f6d0


	//   ....[16]....
        /*0ecc*/ 	.word	0x00016420


	//   ....[17]....
        /*0ed0*/ 	.word	0x00016480


	//   ....[18]....
        /*0ed4*/ 	.word	0x00016680


	//   ....[19]....
        /*0ed8*/ 	.word	0x000166a0


	//   ....[20]....
        /*0edc*/ 	.word	0x0001b830


	//   ....[21]....
        /*0ee0*/ 	.word	0x0001b850


	//   ....[22]....
        /*0ee4*/ 	.word	0x0001b9b0


	//   ....[23]....
        /*0ee8*/ 	.word	0x0001b9d0


	//   ....[24]....
        /*0eec*/ 	.word	0x0001cdb0


	//   ....[25]....
        /*0ef0*/ 	.word	0x0001d080


	//   ....[26]....
        /*0ef4*/ 	.word	0x0001d090


	//   ....[27]....
        /*0ef8*/ 	.word	0x0001d0c0


	//   ....[28]....
        /*0efc*/ 	.word	0x0001eb20


	//   ....[29]....
        /*0f00*/ 	.word	0x0001eb40


	//   ....[30]....
        /*0f04*/ 	.word	0x0001eb50


	//   ....[31]....
        /*0f08*/ 	.word	0x0001eb60


	//   ....[32]....
        /*0f0c*/ 	.word	0x0001f5a0


	//   ....[33]....
        /*0f10*/ 	.word	0x0001f5c0


	//   ....[34]....
        /*0f14*/ 	.word	0x0001f720


	//   ....[35]....
        /*0f18*/ 	.word	0x0001f740


	//   ....[36]....
        /*0f1c*/ 	.word	0x0001f890


	//   ....[37]....
        /*0f20*/ 	.word	0x0001f8b0


	//   ....[38]....
        /*0f24*/ 	.word	0x0001fa10


	//   ....[39]....
        /*0f28*/ 	.word	0x0001fa30


	//   ....[40]....
        /*0f2c*/ 	.word	0x00020230


	//   ....[41]....
        /*0f30*/ 	.word	0x00020260


	//   ....[42]....
        /*0f34*/ 	.word	0x00020ab0


	//   ....[43]....
        /*0f38*/ 	.word	0x00020ac0


	//   ....[44]....
        /*0f3c*/ 	.word	0x00021bb0


	//   ....[45]....
        /*0f40*/ 	.word	0x00021bd0


	//   ....[46]....
        /*0f44*/ 	.word	0x00021d30


	//   ....[47]....
        /*0f48*/ 	.word	0x00021d50


	//   ....[48]....
        /*0f4c*/ 	.word	0x00021ea0


	//   ....[49]....
        /*0f50*/ 	.word	0x00021ec0


	//   ....[50]....
        /*0f54*/ 	.word	0x00022020


	//   ....[51]....
        /*0f58*/ 	.word	0x00022040


	//   ....[52]....
        /*0f5c*/ 	.word	0x00022220


	//   ....[53]....
        /*0f60*/ 	.word	0x00022460


	//   ....[54]....
        /*0f64*/ 	.word	0x00022490


	//   ....[55]....
        /*0f68*/ 	.word	0x000224c0


	//   ....[56]....
        /*0f6c*/ 	.word	0x000224f0


	//   ....[57]....
        /*0f70*/ 	.word	0x00022520


	//   ....[58]....
        /*0f74*/ 	.word	0x00022550


	//   ....[59]....
        /*0f78*/ 	.word	0x00022700


	//   ....[60]....
        /*0f7c*/ 	.word	0x00022730


	//   ....[61]....
        /*0f80*/ 	.word	0x00022760


	//   ....[62]....
        /*0f84*/ 	.word	0x00022790


	//   ....[63]....
        /*0f88*/ 	.word	0x000227c0


	//   ....[64]....
        /*0f8c*/ 	.word	0x000227f0


	//   ....[65]....
        /*0f90*/ 	.word	0x00022880


	//   ....[66]....
        /*0f94*/ 	.word	0x000228b0


	//   ....[67]....
        /*0f98*/ 	.word	0x000228c0


	//   ....[68]....
        /*0f9c*/ 	.word	0x00022970


	//   ....[69]....
        /*0fa0*/ 	.word	0x00023a50


	//   ....[70]....
        /*0fa4*/ 	.word	0x00025be0


	//   ....[71]....
        /*0fa8*/ 	.word	0x00026860


	//   ....[72]....
        /*0fac*/ 	.word	0x000268b0


	//   ....[73]....
        /*0fb0*/ 	.word	0x00026980


	//   ....[74]....
        /*0fb4*/ 	.word	0x00026990


	//   ....[75]....
        /*0fb8*/ 	.word	0x00026a40


	//   ....[76]....
        /*0fbc*/ 	.word	0x00026a50


	//   ....[77]....
        /*0fc0*/ 	.word	0x00026b00


	//   ....[78]....
        /*0fc4*/ 	.word	0x00026b10


	//   ....[79]....
        /*0fc8*/ 	.word	0x00026bc0


	//   ....[80]....
        /*0fcc*/ 	.word	0x00026bd0


	//   ....[81]....
        /*0fd0*/ 	.word	0x00026c80


	//   ....[82]....
        /*0fd4*/ 	.word	0x00026c90


	//   ....[83]....
        /*0fd8*/ 	.word	0x00026d40


	//   ....[84]....
        /*0fdc*/ 	.word	0x00026d50


	//   ....[85]....
        /*0fe0*/ 	.word	0x00026da0


	//   ....[86]....
        /*0fe4*/ 	.word	0x00026df0


	//   ....[87]....
        /*0fe8*/ 	.word	0x0002a440


	//   ....[88]....
        /*0fec*/ 	.word	0x0002a470


	//   ....[89]....
        /*0ff0*/ 	.word	0x0002a4e0


	//   ....[90]....
        /*0ff4*/ 	.word	0x0002a510


	//   ....[91]....
        /*0ff8*/ 	.word	0x0002a540


	//   ....[92]....
        /*0ffc*/ 	.word	0x0002a570


	//   ....[93]....
        /*1000*/ 	.word	0x0002a5a0


	//   ....[94]....
        /*1004*/ 	.word	0x0002a5d0


	//   ....[95]....
        /*1008*/ 	.word	0x0002a7a0


	//   ....[96]....
        /*100c*/ 	.word	0x0002a7d0


	//   ....[97]....
        /*1010*/ 	.word	0x0002a800


	//   ....[98]....
        /*1014*/ 	.word	0x0002a830


	//   ....[99]....
        /*1018*/ 	.word	0x0002a860


	//   ....[100]....
        /*101c*/ 	.word	0x0002a890


	//   ....[101]....
        /*1020*/ 	.word	0x0002a950


	//   ....[102]....
        /*1024*/ 	.word	0x0002a970


	//   ....[103]....
        /*1028*/ 	.word	0x0002a980


	//   ....[104]....
        /*102c*/ 	.word	0x0002a9e0


	//   ....[105]....
        /*1030*/ 	.word	0x0002b100


	//   ....[106]....
        /*1034*/ 	.word	0x0002b520


	//   ....[107]....
        /*1038*/ 	.word	0x0002b5b0


	//   ....[108]....
        /*103c*/ 	.word	0x0002b600


	//   ....[109]....
        /*1040*/ 	.word	0x0002b650


	//   ....[110]....
        /*1044*/ 	.word	0x0002b740


	//   ....[111]....
        /*1048*/ 	.word	0x0002b7d0


	//   ....[112]....
        /*104c*/ 	.word	0x0002b820


	//   ....[113]....
        /*1050*/ 	.word	0x0002b870


	//   ....[114]....
        /*1054*/ 	.word	0x0002bad0


	//   ....[115]....
        /*1058*/ 	.word	0x0002bdb0


	//   ....[116]....
        /*105c*/ 	.word	0x0002bf90


	//   ....[117]....
        /*1060*/ 	.word	0x0002bfe0


	//   ....[118]....
        /*1064*/ 	.word	0x0002c120


	//   ....[119]....
        /*1068*/ 	.word	0x0002c170


	//   ....[120]....
        /*106c*/ 	.word	0x0002c2b0


	//   ....[121]....
        /*1070*/ 	.word	0x0002c300


	//   ....[122]....
        /*1074*/ 	.word	0x0002c440


	//   ....[123]....
        /*1078*/ 	.word	0x0002c490


	//   ....[124]....
        /*107c*/ 	.word	0x0002c5d0


	//   ....[125]....
        /*1080*/ 	.word	0x0002c620


	//   ....[126]....
        /*1084*/ 	.word	0x0002c760


	//   ....[127]....
        /*1088*/ 	.word	0x0002c7b0


	//   ....[128]....
        /*108c*/ 	.word	0x0002c8d0


	//   ....[129]....
        /*1090*/ 	.word	0x0002c940


	//   ....[130]....
        /*1094*/ 	.word	0x0002ca60


	//   ....[131]....
        /*1098*/ 	.word	0x0002cab0


	//   ....[132]....
        /*109c*/ 	.word	0x0002cde0


	//   ....[133]....
        /*10a0*/ 	.word	0x0002ce80


	//   ....[134]....
        /*10a4*/ 	.word	0x0002d030


	//   ....[135]....
        /*10a8*/ 	.word	0x0002d0b0


	//   ....[136]....
        /*10ac*/ 	.word	0x0002d130


	//   ....[137]....
        /*10b0*/ 	.word	0x0002d1b0


	//   ....[138]....
        /*10b4*/ 	.word	0x0002d230


	//   ....[139]....
        /*10b8*/ 	.word	0x0002d2c0


	//   ....[140]....
        /*10bc*/ 	.word	0x0002d360


	//   ....[141]....
        /*10c0*/ 	.word	0x0002d410


	//   ....[142]....
        /*10c4*/ 	.word	0x0002d490


	//   ....[143]....
        /*10c8*/ 	.word	0x0002d510


	//   ....[144]....
        /*10cc*/ 	.word	0x0002d590


	//   ....[145]....
        /*10d0*/ 	.word	0x0002d620


	//   ....[146]....
        /*10d4*/ 	.word	0x0002d6a0


	//   ....[147]....
        /*10d8*/ 	.word	0x0002d740


	//   ....[148]....
        /*10dc*/ 	.word	0x0002d790


	//   ....[149]....
        /*10e0*/ 	.word	0x0002d820


	//   ....[150]....
        /*10e4*/ 	.word	0x0002d950


	//----- nvinfo : EIATTR_REG_RECONFIG
	.align		4
.L_149:
        /*10e8*/ 	.byte	0x01, 0x54
	.zero		2


	//----- nvinfo : EIATTR_SYSCALL_OFFSETS
	.align		4
        /*10ec*/ 	.byte	0x04, 0x46
        /*10ee*/ 	.short	(.L_151 - .L_150)


	//   ....[0]....
.L_150:
        /*10f0*/ 	.word	0x00002660


	//   ....[1]....
        /*10f4*/ 	.word	0x000027b0


	//   ....[2]....
        /*10f8*/ 	.word	0x0000bfb0


	//   ....[3]....
        /*10fc*/ 	.word	0x0000c340


	//   ....[4]....
        /*1100*/ 	.word	0x000257f0


	//   ....[5]....
        /*1104*/ 	.word	0x00025940


	//   ....[6]....
        /*1108*/ 	.word	0x00025a30


	//   ....[7]....
        /*110c*/ 	.word	0x00026410


	//----- nvinfo : EIATTR_MBARRIER_INSTR_OFFSETS
	.align		4
.L_151:
        /*1110*/ 	.byte	0x04, 0x39
        /*1112*/ 	.short	(.L_153 - .L_152)


	//   ....[0]....
.L_152:
        /*1114*/ 	.word	0x000002d0
        /*1118*/ 	.word	0x000000ff
        /*111c*/ 	.word	0x00038800
        /*1120*/ 	.short	0x0100
        /*1122*/ 	.byte	0x08
	.zero		1


	//   ....[1]....
        /*1124*/ 	.word	0x000002e0
        /*1128*/ 	.word	0x000000ff
        /*112c*/ 	.word	0x00038820
        /*1130*/ 	.short	0x0100
        /*1132*/ 	.byte	0x08
	.zero		1


	//   ....[2]....
        /*1134*/ 	.word	0x000003d0
        /*1138*/ 	.word	0x000000ff
        /*113c*/ 	.word	0x00038830
        /*1140*/ 	.short	0x0100
        /*1142*/ 	.byte	0x08
	.zero		1


	//   ....[3]....
        /*1144*/ 	.word	0x000003e0
        /*1148*/ 	.word	0x000000ff
        /*114c*/ 	.word	0x00038840
        /*1150*/ 	.short	0x0100
        /*1152*/ 	.byte	0x08
	.zero		1


	//   ....[4]....
        /*1154*/ 	.word	0x000003f0
        /*1158*/ 	.word	0x000000ff
        /*115c*/ 	.word	0x00038838
        /*1160*/ 	.short	0x0100
        /*1162*/ 	.byte	0x08
	.zero		1


	//   ....[5]....
        /*1164*/ 	.word	0x00000400
        /*1168*/ 	.word	0x000000ff
        /*116c*/ 	.word	0x00038848
        /*1170*/ 	.short	0x0100
        /*1172*/ 	.byte	0x08
	.zero		1


	//   ....[6]....
        /*1174*/ 	.word	0x00000530
        /*1178*/ 	.word	0x000000ff
        /*117c*/ 	.word	0x00038850
        /*1180*/ 	.short	0x0100
        /*1182*/ 	.byte	0x08
	.zero		1


	//   ....[7]....
        /*1184*/ 	.word	0x00000540
        /*1188*/ 	.word	0x000000ff
        /*118c*/ 	.word	0x00038860
        /*1190*/ 	.short	0x0100
        /*1192*/ 	.byte	0x08
	.zero		1


	//   ....[8]....
        /*1194*/ 	.word	0x00000550
        /*1198*/ 	.word	0x000000ff
        /*119c*/ 	.word	0x00038858
        /*11a0*/ 	.short	0x0100
        /*11a2*/ 	.byte	0x08
	.zero		1


	//   ....[9]....
        /*11a4*/ 	.word	0x00000560
        /*11a8*/ 	.word	0x000000ff
        /*11ac*/ 	.word	0x00038868
        /*11b0*/ 	.short	0x0100
        /*11b2*/ 	.byte	0x08
	.zero		1


	//   ....[10]....
        /*11b4*/ 	.word	0x00000650
        /*11b8*/ 	.word	0x000000ff
        /*11bc*/ 	.word	0x00038870
        /*11c0*/ 	.short	0x0100
        /*11c2*/ 	.byte	0x06
	.zero		1


	//   ....[11]....
        /*11c4*/ 	.word	0x00000660
        /*11c8*/ 	.word	0x000000ff
        /*11cc*/ 	.word	0x00038880
        /*11d0*/ 	.short	0x0100
        /*11d2*/ 	.byte	0x06
	.zero		1


	//   ....[12]....
        /*11d4*/ 	.word	0x00000670
        /*11d8*/ 	.word	0x000000ff
        /*11dc*/ 	.word	0x00038878
        /*11e0*/ 	.short	0x0100
        /*11e2*/ 	.byte	0x06
	.zero		1


	//   ....[13]....
        /*11e4*/ 	.word	0x00000680
        /*11e8*/ 	.word	0x000000ff
        /*11ec*/ 	.word	0x00038888
        /*11f0*/ 	.short	0x0100
        /*11f2*/ 	.byte	0x06
	.zero		1


	//   ....[14]....
        /*11f4*/ 	.word	0x000007b0
        /*11f8*/ 	.word	0x000000ff
        /*11fc*/ 	.word	0x00038890
        /*1200*/ 	.short	0x0100
        /*1202*/ 	.byte	0x08
	.zero		1


	//   ....[15]....
        /*1204*/ 	.word	0x000007c0
        /*1208*/ 	.word	0x000000ff
        /*120c*/ 	.word	0x000388a0
        /*1210*/ 	.short	0x0100
        /*1212*/ 	.byte	0x08
	.zero		1


	//   ....[16]....
        /*1214*/ 	.word	0x000007d0
        /*1218*/ 	.word	0x000000ff
        /*121c*/ 	.word	0x00038898
        /*1220*/ 	.short	0x0100
        /*1222*/ 	.byte	0x08
	.zero		1


	//   ....[17]....
        /*1224*/ 	.word	0x000007e0
        /*1228*/ 	.word	0x000000ff
        /*122c*/ 	.word	0x000388a8
        /*1230*/ 	.short	0x0100
        /*1232*/ 	.byte	0x08
	.zero		1


	//   ....[18]....
        /*1234*/ 	.word	0x00000910
        /*1238*/ 	.word	0x000000ff
        /*123c*/ 	.word	0x000388b0
        /*1240*/ 	.short	0x0100
        /*1242*/ 	.byte	0x08
	.zero		1


	//   ....[19]....
        /*1244*/ 	.word	0x00000920
        /*1248*/ 	.word	0x000000ff
        /*124c*/ 	.word	0x000388c0
        /*1250*/ 	.short	0x0100
        /*1252*/ 	.byte	0x08
	.zero		1


	//   ....[20]....
        /*1254*/ 	.word	0x00000930
        /*1258*/ 	.word	0x000000ff
        /*125c*/ 	.word	0x000388b8
        /*1260*/ 	.short	0x0100
        /*1262*/ 	.byte	0x08
	.zero		1


	//   ....[21]....
        /*1264*/ 	.word	0x00000940
        /*1268*/ 	.word	0x000000ff
        /*126c*/ 	.word	0x000388c8
        /*1270*/ 	.short	0x0100
        /*1272*/ 	.byte	0x08
	.zero		1


	//   ....[22]....
        /*1274*/ 	.word	0x000042e0
        /*1278*/ 	.word	0x00000003
        /*127c*/ 	.word	0x00038890
        /*1280*/ 	.short	0x010a
        /*1282*/ 	.byte	0x3f
	.zero		1


	//   ....[23]....
        /*1284*/ 	.word	0x000078c0
        /*1288*/ 	.word	0x00000003
        /*128c*/ 	.word	0x00038890
        /*1290*/ 	.short	0x010a
        /*1292*/ 	.byte	0x3f
	.zero		1


	//   ....[24]....
        /*1294*/ 	.word	0x0000ab50
        /*1298*/ 	.word	0x00000003
        /*129c*/ 	.word	0x00038890
        /*12a0*/ 	.short	0x010a
        /*12a2*/ 	.byte	0x3f
	.zero		1


	//   ....[25]....
        /*12a4*/ 	.word	0x0000afb0
        /*12a8*/ 	.word	0x00000024
        /*12ac*/ 	.word	0x00000000
        /*12b0*/ 	.short	0x0101
        /*12b2*/ 	.byte	0x3f
	.zero		1


	//   ....[26]....
        /*12b4*/ 	.word	0x0000aff0
        /*12b8*/ 	.word	0x00000003
        /*12bc*/ 	.word	0x000388b0
        /*12c0*/ 	.short	0x010a
        /*12c2*/ 	.byte	0x3f
	.zero		1


	//   ....[27]....
        /*12c4*/ 	.word	0x0000b640
        /*12c8*/ 	.word	0x00000003
        /*12cc*/ 	.word	0x00000000
        /*12d0*/ 	.short	0x0101
        /*12d2*/ 	.byte	0x3f
	.zero		1


	//   ....[28]....
        /*12d4*/ 	.word	0x0000c040
        /*12d8*/ 	.word	0x00000012
        /*12dc*/ 	.word	0x00038800
        /*12e0*/ 	.short	0x010a
        /*12e2*/ 	.byte	0x3f
	.zero		1


	//   ....[29]....
        /*12e4*/ 	.word	0x0000c090
        /*12e8*/ 	.word	0x00000012
        /*12ec*/ 	.word	0x00038800
        /*12f0*/ 	.short	0x010a
        /*12f2*/ 	.byte	0x3f
	.zero		1


	//   ....[30]....
        /*12f4*/ 	.word	0x0000cb50
        /*12f8*/ 	.word	0x00000012
        /*12fc*/ 	.word	0x00038800
        /*1300*/ 	.short	0x010a
        /*1302*/ 	.byte	0x3f
	.zero		1


	//   ....[31]....
        /*1304*/ 	.word	0x0000fce0
        /*1308*/ 	.word	0x00000012
        /*130c*/ 	.word	0x00038800
        /*1310*/ 	.short	0x010a
        /*1312*/ 	.byte	0x3f
	.zero		1


	//   ....[32]....
        /*1314*/ 	.word	0x00012e30
        /*1318*/ 	.word	0x00000000
        /*131c*/ 	.word	0x00038830
        /*1320*/ 	.short	0x010a
        /*1322*/ 	.byte	0x3f
	.zero		1


	//   ....[33]....
        /*1324*/ 	.word	0x00012eb0
        /*1328*/ 	.word	0x00000000
        /*132c*/ 	.word	0x00038830
        /*1330*/ 	.short	0x010a
        /*1332*/ 	.byte	0x3f
	.zero		1


	//   ....[34]....
        /*1334*/ 	.word	0x00016c30
        /*1338*/ 	.word	0x00000000
        /*133c*/ 	.word	0x00000000
        /*1340*/ 	.short	0x0101
        /*1342*/ 	.byte	0x3f
	.zero		1


	//   ....[35]....
        /*1344*/ 	.word	0x00017ca0
        /*1348*/ 	.word	0x0000000b
        /*134c*/ 	.word	0x00038830
        /*1350*/ 	.short	0x010a
        /*1352*/ 	.byte	0x3f
	.zero		1


	//   ....[36]....
        /*1354*/ 	.word	0x00017d20
        /*1358*/ 	.word	0x0000000b
        /*135c*/ 	.word	0x00038830
        /*1360*/ 	.short	0x010a
        /*1362*/ 	.byte	0x3f
	.zero		1


	//   ....[37]....
        /*1364*/ 	.word	0x0001b450
        /*1368*/ 	.word	0x00000009
        /*136c*/ 	.word	0x00038850
        /*1370*/ 	.short	0x010a
        /*1372*/ 	.byte	0x3f
	.zero		1


	//   ....[38]....
        /*1374*/ 	.word	0x0001b4a0
        /*1378*/ 	.word	0x00000009
        /*137c*/ 	.word	0x00038850
        /*1380*/ 	.short	0x010a
        /*1382*/ 	.byte	0x3f
	.zero		1


	//   ....[39]....
        /*1384*/ 	.word	0x0001bda0
        /*1388*/ 	.word	0x000000a4
        /*138c*/ 	.word	0x00000000
        /*1390*/ 	.short	0x0101
        /*1392*/ 	.byte	0x3f
	.zero		1


	//   ....[40]....
        /*1394*/ 	.word	0x0001bf70
        /*1398*/ 	.word	0x000000a4
        /*139c*/ 	.word	0x00000000
        /*13a0*/ 	.short	0x0101
        /*13a2*/ 	.byte	0x3f
	.zero		1


	//   ....[41]....
        /*13a4*/ 	.word	0x0001ccd0
        /*13a8*/ 	.word	0x00000003
        /*13ac*/ 	.word	0x00038850
        /*13b0*/ 	.short	0x010a
        /*13b2*/ 	.byte	0x3f
	.zero		1


	//   ....[42]....
        /*13b4*/ 	.word	0x0001cd20
        /*13b8*/ 	.word	0x00000003
        /*13bc*/ 	.word	0x00038850
        /*13c0*/ 	.short	0x010a
        /*13c2*/ 	.byte	0x3f
	.zero		1


	//   ....[43]....
        /*13c4*/ 	.word	0x0001d220
        /*13c8*/ 	.word	0x00000003
        /*13cc*/ 	.word	0x00000000
        /*13d0*/ 	.short	0x0101
        /*13d2*/ 	.byte	0x3f
	.zero		1


	//   ....[44]....
        /*13d4*/ 	.word	0x0001f590
        /*13d8*/ 	.word	0x00000014
        /*13dc*/ 	.word	0x00000000
        /*13e0*/ 	.short	0x0101
        /*13e2*/ 	.byte	0x3f
	.zero		1


	//   ....[45]....
        /*13e4*/ 	.word	0x00020250
        /*13e8*/ 	.word	0x0000005e
        /*13ec*/ 	.word	0x00000000
        /*13f0*/ 	.short	0x0101
        /*13f2*/ 	.byte	0x3f
	.zero		1


	//   ....[46]....
        /*13f4*/ 	.word	0x00023b30
        /*13f8*/ 	.word	0x00000012
        /*13fc*/ 	.word	0x00038820
        /*1400*/ 	.short	0x010a
        /*1402*/ 	.byte	0x3f
	.zero		1


	//   ....[47]....
        /*1404*/ 	.word	0x00023c00
        /*1408*/ 	.word	0x00000006
        /*140c*/ 	.word	0x000388a0
        /*1410*/ 	.short	0x010a
        /*1412*/ 	.byte	0x3f
	.zero		1


	//   ....[48]....
        /*1414*/ 	.word	0x00024140
        /*1418*/ 	.word	0x00000006
        /*141c*/ 	.word	0x000388c0
        /*1420*/ 	.short	0x010a
        /*1422*/ 	.byte	0x3f
	.zero		1


	//   ....[49]....
        /*1424*/ 	.word	0x000247c0
        /*1428*/ 	.word	0x00000006
        /*142c*/ 	.word	0x000388a0
        /*1430*/ 	.short	0x010a
        /*1432*/ 	.byte	0x3f
	.zero		1


	//   ....[50]....
        /*1434*/ 	.word	0x00024cf0
        /*1438*/ 	.word	0x00000006
        /*143c*/ 	.word	0x000388c0
        /*1440*/ 	.short	0x010a
        /*1442*/ 	.byte	0x3f
	.zero		1


	//   ....[51]....
        /*1444*/ 	.word	0x00025e60
        /*1448*/ 	.word	0x00000000
        /*144c*/ 	.word	0x00038840
        /*1450*/ 	.short	0x010a
        /*1452*/ 	.byte	0x3f
	.zero		1


	//   ....[52]....
        /*1454*/ 	.word	0x00026ef0
        /*1458*/ 	.word	0x00000012
        /*145c*/ 	.word	0x00038800
        /*1460*/ 	.short	0x0107
        /*1462*/ 	.byte	0x3f
	.zero		1


	//   ....[53]....
        /*1464*/ 	.word	0x00027000
        /*1468*/ 	.word	0x00000012
        /*146c*/ 	.word	0x00038800
        /*1470*/ 	.short	0x0101
        /*1472*/ 	.byte	0x3f
	.zero		1


	//   ....[54]....
        /*1474*/ 	.word	0x00027020
        /*1478*/ 	.word	0x00000012
        /*147c*/ 	.word	0x00038820
        /*1480*/ 	.short	0x010a
        /*1482*/ 	.byte	0x3f
	.zero		1


	//   ....[55]....
        /*1484*/ 	.word	0x000273f0
        /*1488*/ 	.word	0x00000003
        /*148c*/ 	.word	0x00038840
        /*1490*/ 	.short	0x010a
        /*1492*/ 	.byte	0x3f
	.zero		1


	//   ....[56]....
        /*1494*/ 	.word	0x00027990
        /*1498*/ 	.word	0x00000003
        /*149c*/ 	.word	0x00000060
        /*14a0*/ 	.short	0x010a
        /*14a2*/ 	.byte	0x3f
	.zero		1


	//   ....[57]....
        /*14a4*/ 	.word	0x00028210
        /*14a8*/ 	.word	0x00000003
        /*14ac*/ 	.word	0x00038840
        /*14b0*/ 	.short	0x010a
        /*14b2*/ 	.byte	0x3f
	.zero		1


	//   ....[58]....
        /*14b4*/ 	.word	0x000287b0
        /*14b8*/ 	.word	0x00000002
        /*14bc*/ 	.word	0x00000060
        /*14c0*/ 	.short	0x010a
        /*14c2*/ 	.byte	0x3f
	.zero		1


	//   ....[59]....
        /*14c4*/ 	.word	0x00028f70
        /*14c8*/ 	.word	0x00000002
        /*14cc*/ 	.word	0x00038840
        /*14d0*/ 	.short	0x010a
        /*14d2*/ 	.byte	0x3f
	.zero		1


	//   ....[60]....
        /*14d4*/ 	.word	0x00029510
        /*14d8*/ 	.word	0x00000002
        /*14dc*/ 	.word	0x00000060
        /*14e0*/ 	.short	0x010a
        /*14e2*/ 	.byte	0x3f
	.zero		1


	//   ....[61]....
        /*14e4*/ 	.word	0x00029c80
        /*14e8*/ 	.word	0x00000000
        /*14ec*/ 	.word	0x00038860
        /*14f0*/ 	.short	0x010a
        /*14f2*/ 	.byte	0x3f
	.zero		1


	//   ....[62]....
        /*14f4*/ 	.word	0x0002b080
        /*14f8*/ 	.word	0x00000000
        /*14fc*/ 	.word	0x00038820
        /*1500*/ 	.short	0x010a
        /*1502*/ 	.byte	0x3f
	.zero		1


	//   ....[63]....
        /*1504*/ 	.word	0x0002b260
        /*1508*/ 	.word	0x00000006
        /*150c*/ 	.word	0x00000000
        /*1510*/ 	.short	0x010a
        /*1512*/ 	.byte	0x3f
	.zero		1


	//   ....[64]....
        /*1514*/ 	.word	0x0002b290
        /*1518*/ 	.word	0x00000007
        /*151c*/ 	.word	0x00000000
        /*1520*/ 	.short	0x010a
        /*1522*/ 	.byte	0x3f
	.zero		1


	//   ....[65]....
        /*1524*/ 	.word	0x0002b2f0
        /*1528*/ 	.word	0x00000004
        /*152c*/ 	.word	0x00000000
        /*1530*/ 	.short	0x010a
        /*1532*/ 	.byte	0x3f
	.zero		1


	//   ....[66]....
        /*1534*/ 	.word	0x0002b320
        /*1538*/ 	.word	0x00000003
        /*153c*/ 	.word	0x00000000
        /*1540*/ 	.short	0x010a
        /*1542*/ 	.byte	0x3f
	.zero		1


	//   ....[67]....
        /*1544*/ 	.word	0x0002b380
        /*1548*/ 	.word	0x00000003
        /*154c*/ 	.word	0x00038890
        /*1550*/ 	.short	0x010a
        /*1552*/ 	.byte	0x3f
	.zero		1


	//   ....[68]....
        /*1554*/ 	.word	0x0002b3d0
        /*1558*/ 	.word	0x00000003
        /*155c*/ 	.word	0x00038890
        /*1560*/ 	.short	0x010a
        /*1562*/ 	.byte	0x3f
	.zero		1


	//   ....[69]....
        /*1564*/ 	.word	0x0002b420
        /*1568*/ 	.word	0x00000003
        /*156c*/ 	.word	0x00038890
        /*1570*/ 	.short	0x010a
        /*1572*/ 	.byte	0x3f
	.zero		1


	//   ....[70]....
        /*1574*/ 	.word	0x0002b470
        /*1578*/ 	.word	0x00000003
        /*157c*/ 	.word	0x000388b0
        /*1580*/ 	.short	0x010a
        /*1582*/ 	.byte	0x3f
	.zero		1


	//   ....[71]....
        /*1584*/ 	.word	0x0002b690
        /*1588*/ 	.word	0x00000012
        /*158c*/ 	.word	0x00038800
        /*1590*/ 	.short	0x010a
        /*1592*/ 	.byte	0x3f
	.zero		1


	//   ....[72]....
        /*1594*/ 	.word	0x0002b8b0
        /*1598*/ 	.word	0x00000012
        /*159c*/ 	.word	0x00038800
        /*15a0*/ 	.short	0x010a
        /*15a2*/ 	.byte	0x3f
	.zero		1


	//   ....[73]....
        /*15a4*/ 	.word	0x0002b900
        /*15a8*/ 	.word	0x00000000
        /*15ac*/ 	.word	0x00038830
        /*15b0*/ 	.short	0x010a
        /*15b2*/ 	.byte	0x3f
	.zero		1


	//   ....[74]....
        /*15b4*/ 	.word	0x0002b950
        /*15b8*/ 	.word	0x0000000b
        /*15bc*/ 	.word	0x00038830
        /*15c0*/ 	.short	0x010a
        /*15c2*/ 	.byte	0x3f
	.zero		1


	//   ....[75]....
        /*15c4*/ 	.word	0x0002b9a0
        /*15c8*/ 	.word	0x00000009
        /*15cc*/ 	.word	0x00038850
        /*15d0*/ 	.short	0x010a
        /*15d2*/ 	.byte	0x3f
	.zero		1


	//   ....[76]....
        /*15d4*/ 	.word	0x0002b9f0
        /*15d8*/ 	.word	0x00000003
        /*15dc*/ 	.word	0x00038850
        /*15e0*/ 	.short	0x010a
        /*15e2*/ 	.byte	0x3f
	.zero		1


	//   ....[77]....
        /*15e4*/ 	.word	0x0002bb90
        /*15e8*/ 	.word	0x00000012
        /*15ec*/ 	.word	0x00038820
        /*15f0*/ 	.short	0x010a
        /*15f2*/ 	.byte	0x3f
	.zero		1


	//   ....[78]....
        /*15f4*/ 	.word	0x0002bbe0
        /*15f8*/ 	.word	0x00000006
        /*15fc*/ 	.word	0x000388a0
        /*1600*/ 	.short	0x010a
        /*1602*/ 	.byte	0x3f
	.zero		1


	//   ....[79]....
        /*1604*/ 	.word	0x0002bc30
        /*1608*/ 	.word	0x00000006
        /*160c*/ 	.word	0x000388c0
        /*1610*/ 	.short	0x010a
        /*1612*/ 	.byte	0x3f
	.zero		1


	//   ....[80]....
        /*1614*/ 	.word	0x0002bc80
        /*1618*/ 	.word	0x00000006
        /*161c*/ 	.word	0x000388a0
        /*1620*/ 	.short	0x010a
        /*1622*/ 	.byte	0x3f
	.zero		1


	//   ....[81]....
        /*1624*/ 	.word	0x0002bcd0
        /*1628*/ 	.word	0x00000006
        /*162c*/ 	.word	0x000388c0
        /*1630*/ 	.short	0x010a
        /*1632*/ 	.byte	0x3f
	.zero		1


	//   ....[82]....
        /*1634*/ 	.word	0x0002be70
        /*1638*/ 	.word	0x00000000
        /*163c*/ 	.word	0x00038840
        /*1640*/ 	.short	0x010a
        /*1642*/ 	.byte	0x3f
	.zero		1


	//   ....[83]....
        /*1644*/ 	.word	0x0002caf0
        /*1648*/ 	.word	0x00000012
        /*164c*/ 	.word	0x00038820
        /*1650*/ 	.short	0x010a
        /*1652*/ 	.byte	0x3f
	.zero		1


	//   ....[84]....
        /*1654*/ 	.word	0x0002cb40
        /*1658*/ 	.word	0x00000003
        /*165c*/ 	.word	0x00038840
        /*1660*/ 	.short	0x010a
        /*1662*/ 	.byte	0x3f
	.zero		1


	//   ....[85]....
        /*1664*/ 	.word	0x0002cb90
        /*1668*/ 	.word	0x00000003
        /*166c*/ 	.word	0x00000060
        /*1670*/ 	.short	0x010a
        /*1672*/ 	.byte	0x3f
	.zero		1


	//   ....[86]....
        /*1674*/ 	.word	0x0002cbe0
        /*1678*/ 	.word	0x00000003
        /*167c*/ 	.word	0x00038840
        /*1680*/ 	.short	0x010a
        /*1682*/ 	.byte	0x3f
	.zero		1


	//   ....[87]....
        /*1684*/ 	.word	0x0002cc30
        /*1688*/ 	.word	0x00000002
        /*168c*/ 	.word	0x00000060
        /*1690*/ 	.short	0x010a
        /*1692*/ 	.byte	0x3f
	.zero		1


	//   ....[88]....
        /*1694*/ 	.word	0x0002cc80
        /*1698*/ 	.word	0x00000002
        /*169c*/ 	.word	0x00038840
        /*16a0*/ 	.short	0x010a
        /*16a2*/ 	.byte	0x3f
	.zero		1


	//   ....[89]....
        /*16a4*/ 	.word	0x0002ccd0
        /*16a8*/ 	.word	0x00000002
        /*16ac*/ 	.word	0x00000060
        /*16b0*/ 	.short	0x010a
        /*16b2*/ 	.byte	0x3f
	.zero		1


	//   ....[90]....
        /*16b4*/ 	.word	0x0002cd20
        /*16b8*/ 	.word	0x00000000
        /*16bc*/ 	.word	0x00038860
        /*16c0*/ 	.short	0x010a
        /*16c2*/ 	.byte	0x3f
	.zero		1


	//   ....[91]....
        /*16c4*/ 	.word	0x0002d870
        /*16c8*/ 	.word	0x00000000
        /*16cc*/ 	.word	0x00038820
        /*16d0*/ 	.short	0x010a
        /*16d2*/ 	.byte	0x3f
	.zero		1


	//   ....[92]....
        /*16d4*/ 	.word	0x0002da10
        /*16d8*/ 	.word	0x00000006
        /*16dc*/ 	.word	0x00000000
        /*16e0*/ 	.short	0x010a
        /*16e2*/ 	.byte	0x3f
	.zero		1


	//   ....[93]....
        /*16e4*/ 	.word	0x0002da60
        /*16e8*/ 	.word	0x00000007
        /*16ec*/ 	.word	0x00000000
        /*16f0*/ 	.short	0x010a
        /*16f2*/ 	.byte	0x3f
	.zero		1


	//   ....[94]....
        /*16f4*/ 	.word	0x0002dab0
        /*16f8*/ 	.word	0x00000004
        /*16fc*/ 	.word	0x00000000
        /*1700*/ 	.short	0x010a
        /*1702*/ 	.byte	0x3f
	.zero		1


	//----- nvinfo : EIATTR_NUM_MBARRIERS
	.align		4
.L_153:
        /*1704*/ 	.byte	0x03, 0x38
        /*1706*/ 	.short	0x0016


	//----- nvinfo : EIATTR_EXIT_INSTR_OFFSETS
	.align		4
        /*1708*/ 	.byte	0x04, 0x1c
        /*170a*/ 	.short	(.L_155 - .L_154)


	//   ....[0]....
.L_154:
        /*170c*/ 	.word	0x0002b370


	//----- nvinfo : EIATTR_MAX_THREADS
	.align		4
.L_155:
        /*1710*/ 	.byte	0x04, 0x05
        /*1712*/ 	.short	(.L_157 - .L_156)
.L_156:
        /*1714*/ 	.word	0x00000180
        /*1718*/ 	.word	0x00000001
        /*171c*/ 	.word	0x00000001


	//----- nvinfo : EIATTR_CRS_STACK_SIZE
	.align		4
.L_157:
        /*1720*/ 	.byte	0x04, 0x1e
        /*1722*/ 	.short	(.L_159 - .L_158)
.L_158:
        /*1724*/ 	.word	0x00000000


	//----- nvinfo : EIATTR_CBANK_PARAM_SIZE
	.align		4
.L_159:
        /*1728*/ 	.byte	0x03, 0x19
        /*172a*/ 	.short	0x0af0


	//----- nvinfo : EIATTR_PARAM_CBANK
	.align		4
        /*172c*/ 	.byte	0x04, 0x0a
        /*172e*/ 	.short	(.L_161 - .L_160)
	.align		4
.L_160:
        /*1730*/ 	.word	index@(.nv.constant0._ZN7cutlass13device_kernelIN5flash11enable_sm90INS1_16FlashAttnFwdSm90INS1_25CollectiveMainloopFwdSm90ILi2EN4cute5tupleIJNS5_1CILi1EEES8_S8_EEENS6_IJNS7_ILi128EEENS7_ILi80EEENS7_ILi256EEEEEELi256ENS_6half_tEfNS_4arch4Sm90ELb0ELb0ELb0ELb1ELb0ELb1ELb0ELb1ELb1ELb1ELb1ELb0EEENS1_21CollectiveEpilogueFwdINS6_IJSA_SC_SB_EEES9_SE_SG_Li256ELb1ELb1ELb1ELb0EEENS1_36VarlenDynamicPersistentTileSchedulerILi128ELi80ELi256ELi128ELb1ELb1ELb1ELb0ELb1ELb1EEEEEEEEEvNT_6ParamsE)
        /*1734*/ 	.short	0x0210
        /*1736*/ 	.short	0x0af0


	//----- nvinfo : EIATTR_SW_WAR
	.align		4
.L_161:
        /*1738*/ 	.byte	0x04, 0x36
        /*173a*/ 	.short	(.L_163 - .L_162)
.L_162:
        /*173c*/ 	.word	0x00000008
.L_163:


//--------------------- .nv.info._ZN7cutlass13device_kernelIN5flash11enable_sm90INS1_16FlashAttnFwdSm90INS1_25CollectiveMainloopFwdSm90ILi2EN4cute5tupleIJNS5_1CILi1EEES8_S8_EEENS6_IJNS7_ILi128EEENS7_ILi64EEENS7_ILi256EEEEEELi256ENS_6half_tEfNS_4arch4Sm90ELb0ELb1ELb0ELb0ELb0ELb0ELb0ELb1ELb1ELb1ELb1ELb0EEENS1_21CollectiveEpilogueFwdINS6_IJSA_SC_SB_EEES9_SE_SG_Li256ELb0ELb1ELb1ELb0EEENS1_19SingleTileSchedulerILb0ELb1ELb1ELi128EEEEEEEEEvNT_6ParamsE --------------------------
	.section	.nv.info._ZN7cutlass13device_kernelIN5flash11enable_sm90INS1_16FlashAttnFwdSm90INS1_25CollectiveMainloopFwdSm90ILi2EN4cute5tupleIJNS5_1CILi1EEES8_S8_EEENS6_IJNS7_ILi128EEENS7_ILi64EEENS7_ILi256EEEEEELi256ENS_6half_tEfNS_4arch4Sm90ELb0ELb1ELb0ELb0ELb0ELb0ELb0ELb1ELb1ELb1ELb1ELb0EEENS1_21CollectiveEpilogueFwdINS6_IJSA_SC_SB_EEES9_SE_SG_Li256ELb0ELb1ELb1ELb0EEENS1_19SingleTileSchedulerILb0ELb1ELb1ELi128EEEEEEEEEvNT_6ParamsE,"",@"SHT_CUDA_INFO"
	.sectionflags	@""
	.align	4


	//----- nvinfo : EIATTR_CUDA_API_VERSION
	.align		4
        /*0000*/ 	.byte	0x04, 0x37
        /*0002*/ 	.short	(.L_165 - .L_164)
.L_164:
        /*0004*/ 	.word	0x00000082


	//----- nvinfo : EIATTR_KPARAM_INFO
	.align		4
.L_165:
        /*0008*/ 	.byte	0x04, 0x17
        /*000a*/ 	.short	(.L_167 - .L_166)
.L_166:
        /*000c*/ 	.word	0x00000000
        /*0010*/ 	.short	0x0000
        /*0012*/ 	.short	0x0070
        /*0014*/ 	.byte	0x00, 0xf0, 0x01, 0x28


	//----- nvinfo : EIATTR_SPARSE_MMA_MASK
	.align		4
.L_167:
        /*0018*/ 	.byte	0x03, 0x50
        /*001a*/ 	.short	0x0000


	//----- nvinfo : EIATTR_MAXREG_COUNT
	.align		4
        /*001c*/ 	.byte	0x03, 0x1b
        /*001e*/ 	.short	0x00a8


	//----- nvinfo : EIATTR_NUM_BARRIERS
	.align		4
        /*0020*/ 	.byte	0x02, 0x4c
        /*0022*/ 	.byte	0x09
	.zero		1


	//----- nvinfo : EIATTR_EXTERNS
	.align		4
        /*0024*/ 	.byte	0x04, 0x0f
        /*0026*/ 	.short	(.L_169 - .L_168)


	//   ....[0]....
	.align		4
.L_168:
        /*0028*/ 	.word	index@(__assertfail)


	//----- nvinfo : EIATTR_ANNOTATIONS
	.align		4
.L_169:
        /*002c*/ 	.byte	0x04, 0x55
        /*002e*/ 	.short	(.L_171 - .L_170)


	//   ....[0]....
.L_170:
        /* <DEDUP_REMOVED lines=10> */


	//----- nvinfo : EIATTR_MERCURY_ISA_VERSION
	.align		4
.L_171:
        /*00c0*/ 	.byte	0x03, 0x5f
        /*00c2*/ 	.short	0x0101


	//----- nvinfo : EIATTR_INT_WARP_WIDE_INSTR_OFFSETS
	.align		4
        /*00c4*/ 	.byte	0x04, 0x31
        /*00c6*/ 	.short	(.L_173 - .L_172)


	//   ....[0]....
.L_172:
        /*00c8*/ 	.word	0x00000130


	//   ....[1]....
        /*00cc*/ 	.word	0x00000170


	//   ....[2]....
        /*00d0*/ 	.word	0x000001e0


	//----- nvinfo : EIATTR_COOP_GROUP_MASK_REGIDS
	.align		4
.L_173:
        /*00d4*/ 	.byte	0x04, 0x29
        /*00d6*/ 	.short	(.L_175 - .L_174)


	//   ....[0]....
.L_174:
        /*00d8*/ 	.word	0xffffffff


	//   ....[1]....
        /*00dc*/ 	.word	0xffffffff


	//   ....[2]....
        /*00e0*/ 	.word	0xffffffff


	//   ....[3]....
        /*00e4*/ 	.word	0xffffffff


	//   ....[4]....
        /*00e8*/ 	.word	0xffffffff


	//   ....[5]....
        /*00ec*/ 	.word	0xffffffff


	//   ....[6]....
        /*00f0*/ 	.word	0xffffffff


	//   ....[7]....
        /*00f4*/ 	.word	0xffffffff


	//   ....[8]....
        /*00f8*/ 	.word	0xffffffff


	//   ....[9]....
        /*00fc*/ 	.word	0xffffffff


	//   ....[10]....
        /*0100*/ 	.word	0xffffffff


	//   ....[11]....
        /*0104*/ 	.word	0xffffffff


	//   ....[12]....
        /*0108*/ 	.word	0xffffffff


	//   ....[13]....
        /*010c*/ 	.word	0xffffffff


	//   ....[14]....
        /*0110*/ 	.word	0xffffffff


	//   ....[15]....
        /*0114*/ 	.word	0xffffffff


	//   ....[16]....
        /*0118*/ 	.word	0xffffffff


	//   ....[17]....
        /*011c*/ 	.word	0xffffffff


	//   ....[18]....
        /*0120*/ 	.word	0xffffffff


	//   ....[19]....
        /*0124*/ 	.word	0xffffffff


	//   ....[20]....
        /*0128*/ 	.word	0xffffffff


	//   ....[21]....
        /*012c*/ 	.word	0xffffffff


	//   ....[22]....
        /*0130*/ 	.word	0xffffffff


	//   ....[23]....
        /*0134*/ 	.word	0xffffffff


	//   ....[24]....
        /*0138*/ 	.word	0xffffffff


	//   ....[25]....
        /*013c*/ 	.word	0xffffffff


	//   ....[26]....
        /*0140*/ 	.word	0xffffffff


	//   ....[27]....
        /*0144*/ 	.word	0xffffffff


	//   ....[28]....
        /*0148*/ 	.word	0xffffffff


	//   ....[29]....
        /*014c*/ 	.word	0xffffffff


	//   ....[30]....
        /*0150*/ 	.word	0xffffffff


	//   ....[31]....
        /*0154*/ 	.word	0xffffffff


	//   ....[32]....
        /*0158*/ 	.word	0xffffffff


	//   ....[33]....
        /*015c*/ 	.word	0xffffffff


	//   ....[34]....
        /*0160*/ 	.word	0xffffffff


	//   ....[35]....
        /*0164*/ 	.word	0xffffffff


	//   ....[36]....
        /*0168*/ 	.word	0xffffffff


	//   ....[37]....
        /*016c*/ 	.word	0xffffffff


	//   ....[38]....
        /*0170*/ 	.word	0xffffffff


	//   ....[39]....
        /*0174*/ 	.word	0xffffffff


	//   ....[40]....
        /*0178*/ 	.word	0xffffffff


	//   ....[41]....
        /*017c*/ 	.word	0xffffffff


	//   ....[42]....
        /*0180*/ 	.word	0xffffffff


	//   ....[43]....
        /*0184*/ 	.word	0xffffffff


	//   ....[44]....
        /*0188*/ 	.word	0xffffffff


	//   ....[45]....
        /*018c*/ 	.word	0xffffffff


	//   ....[46]....
        /*0190*/ 	.word	0xffffffff


	//   ....[47]....
        /*0194*/ 	.word	0xffffffff


	//   ....[48]....
        /*0198*/ 	.word	0xffffffff


	//   ....[49]....
        /*019c*/ 	.word	0xffffffff


	//   ....[50]....
        /*01a0*/ 	.word	0xffffffff


	//   ....[51]....
        /*01a4*/ 	.word	0xffffffff


	//   ....[52]....
        /*01a8*/ 	.word	0xffffffff


	//   ....[53]....
        /*01ac*/ 	.word	0xffffffff


	//   ....[54]....
        /*01b0*/ 	.word	0xffffffff


	//   ....[55]....
        /*01b4*/ 	.word	0xffffffff


	//   ....[56]....
        /*01b8*/ 	.word	0xffffffff


	//   ....[57]....
        /*01bc*/ 	.word	0xffffffff


	//   ....[58]....
        /*01c0*/ 	.word	0xffffffff


	//   ....[59]....
        /*01c4*/ 	.word	0xffffffff


	//   ....[60]....
        /*01c8*/ 	.word	0xffffffff


	//   ....[61]....
        /*01cc*/ 	.word	0x0500000f


	//   ....[62]....
        /*01d0*/ 	.word	0x0500000f


	//   ....[63]....
        /*01d4*/ 	.word	0x0500000f


	//   ....[64]....
        /*01d8*/ 	.word	0x0500000f


	//   ....[65]....
        /*01dc*/ 	.word	0x0500000f


	//   ....[66]....
        /*01e0*/ 	.word	0x0500000f


	//   ....[67]....
        /*01e4*/ 	.word	0x0500000f


	//   ....[68]....
        /*01e8*/ 	.word	0x0500000f


	//   ....[69]....
        /*01ec*/ 	.word	0x0500000f


	//   ....[70]....
        /*01f0*/ 	.word	0x0500000f


	//   ....[71]....
        /*01f4*/ 	.word	0x0500000f


	//   ....[72]....
        /*01f8*/ 	.word	0x0500000f


	//   ....[73]....
        /*01fc*/ 	.word	0x0500000f


	//   ....[74]....
        /*0200*/ 	.word	0x0500000f


	//   ....[75]....
        /*0204*/ 	.word	0x0500000f


	//   ....[76]....
        /*0208*/ 	.word	0x0500000f


	//   ....[77]....
        /*020c*/ 	.word	0x0500000f


	//   ....[78]....
        /*0210*/ 	.word	0x0500000f


	//----- nvinfo : EIATTR_COOP_GROUP_INSTR_OFFSETS
	.align		4
.L_175:
        /*0214*/ 	.byte	0x04, 0x28
        /*0216*/ 	.short	(.L_177 - .L_176)


	//   ....[0]....
.L_176:
        /*0218*/ 	.word	0x00000060


	//   ....[1]....
        /*021c*/ 	.word	0x00000140


	//   ....[2]....
        /*0220*/ 	.word	0x00000190


	//   ....[3]....
        /*0224*/ 	.word	0x000003c0


	//   ....[4]....
        /*0228*/ 	.word	0x00000520


	//   ....[5]....
        /*022c*/ 	.word	0x00000640


	//   ....[6]....
        /*0230*/ 	.word	0x000007a0


	//   ....[7]....
        /*0234*/ 	.word	0x00001800


	//   ....[8]....
        /*0238*/ 	.word	0x00002830


	//   ....[9]....
        /*023c*/ 	.word	0x00002ac0


	//   ....[10]....
        /*0240*/ 	.word	0x000034d0


	//   ....[11]....
        /*0244*/ 	.word	0x00003600


	//   ....[12]....
        /*0248*/ 	.word	0x00003b80


	//   ....[13]....
        /*024c*/ 	.word	0x00003c00


	//   ....[14]....
        /*0250*/ 	.word	0x00005a90


	//   ....[15]....
        /*0254*/ 	.word	0x00005d70


	//   ....[16]....
        /*0258*/ 	.word	0x00006440


	//   ....[17]....
        /*025c*/ 	.word	0x00006540


	//   ....[18]....
        /*0260*/ 	.word	0x000068f0


	//   ....[19]....
        /*0264*/ 	.word	0x00006950


	//   ....[20]....
        /*0268*/ 	.word	0x00008540


	//   ....[21]....
        /*026c*/ 	.word	0x00008680


	//   ....[22]....
        /*0270*/ 	.word	0x000088a0


	//   ....[23]....
        /*0274*/ 	.word	0x00008990


	//   ....[24]....
        /*0278*/ 	.word	0x0000a340


	//   ....[25]....
        /*027c*/ 	.word	0x0000a570


	//   ....[26]....
        /*0280*/ 	.word	0x0000aca0


	//   ....[27]....
        /*0284*/ 	.word	0x0000ada0


	//   ....[28]....
        /*0288*/ 	.word	0x0000b1d0


	//   ....[29]....
        /*028c*/ 	.word	0x0000b230


	//   ....[30]....
        /*0290*/ 	.word	0x0000c1b0


	//   ....[31]....
        /*0294*/ 	.word	0x0000c1e0


	//   ....[32]....
        /*0298*/ 	.word	0x0000c2a0


	//   ....[33]....
        /*029c*/ 	.word	0x0000c300


	//   ....[34]....
        /*02a0*/ 	.word	0x0000d520


	//   ....[35]....
        /*02a4*/ 	.word	0x0000d570


	//   ....[36]....
        /*02a8*/ 	.word	0x0000d5b0


	//   ....[37]....
        /*02ac*/ 	.word	0x0000d5f0


	//   ....[38]....
        /*02b0*/ 	.word	0x0000d630


	//   ....[39]....
        /*02b4*/ 	.word	0x0000d650


	//   ....[40]....
        /*02b8*/ 	.word	0x0000e2b0


	//   ....[41]....
        /*02bc*/ 	.word	0x0000e2c0


	//   ....[42]....
        /*02c0*/ 	.word	0x0000f340


	//   ....[43]....
        /*02c4*/ 	.word	0x00010220


	//   ....[44]....
        /*02c8*/ 	.word	0x00010c60


	//   ....[45]....
        /*02cc*/ 	.word	0x00010ca0


	//   ....[46]....
        /*02d0*/ 	.word	0x00010cd0


	//   ....[47]....
        /*02d4*/ 	.word	0x00010cf0


	//   ....[48]....
        /*02d8*/ 	.word	0x00010d30


	//   ....[49]....
        /*02dc*/ 	.word	0x00010db0


	//   ....[50]....
        /*02e0*/ 	.word	0x00010de0


	//   ....[51]....
        /*02e4*/ 	.word	0x00010e50


	//   ....[52]....
        /*02e8*/ 	.word	0x00010e80


	//   ....[53]....
        /*02ec*/ 	.word	0x00010ef0


	//   ....[54]....
        /*02f0*/ 	.word	0x00010f20


	//   ....[55]....
        /*02f4*/ 	.word	0x00010f90


	//   ....[56]....
        /*02f8*/ 	.word	0x00010fc0


	//   ....[57]....
        /*02fc*/ 	.word	0x00011030


	//   ....[58]....
        /*0300*/ 	.word	0x00011060


	//   ....[59]....
        /*0304*/ 	.word	0x000110c0


	//   ....[60]....
        /*0308*/ 	.word	0x00013d30


	//   ....[61]....
        /*030c*/ 	.word	0x00014390


	//   ....[62]....
        /*0310*/ 	.word	0x00014500


	//   ....[63]....
        /*0314*/ 	.word	0x00014560


	//   ....[64]....
        /*0318*/ 	.word	0x000146b0


	//   ....[65]....
        /*031c*/ 	.word	0x00014720


	//   ....[66]....
        /*0320*/ 	.word	0x00014820


	//   ....[67]....
        /*0324*/ 	.word	0x00014890


	//   ....[68]....
        /*0328*/ 	.word	0x00014990


	//   ....[69]....
        /*032c*/ 	.word	0x00014a00


	//   ....[70]....
        /*0330*/ 	.word	0x00014b00


	//   ....[71]....
        /*0334*/ 	.word	0x00014b70


	//   ....[72]....
        /*0338*/ 	.word	0x00014c70


	//   ....[73]....
        /*033c*/ 	.word	0x00014ce0


	//   ....[74]....
        /*0340*/ 	.word	0x00014de0


	//   ....[75]....
        /*0344*/ 	.word	0x00014e40


	//   ....[76]....
        /*0348*/ 	.word	0x00014f30


	//   ....[77]....
        /*034c*/ 	.word	0x00014f80


	//   ....[78]....
        /*0350*/ 	.word	0x00015380


	//----- nvinfo : EIATTR_REG_RECONFIG
	.align		4
.L_177:
        /*0354*/ 	.byte	0x01, 0x54
	.zero		2


	//----- nvinfo : EIATTR_SYSCALL_OFFSETS
	.align		4
        /*0358*/ 	.byte	0x04, 0x46
        /*035a*/ 	.short	(.L_179 - .L_178)


	//   ....[0]....
.L_178:
        /*035c*/ 	.word	0x000019d0


	//   ....[1]....
        /*0360*/ 	.word	0x0000fea0


	//   ....[2]....
        /*0364*/ 	.word	0x0000ffe0


	//   ....[3]....
        /*0368*/ 	.word	0x000100d0


	//   ....[4]....
        /*036c*/ 	.word	0x00010890


	//----- nvinfo : EIATTR_MBARRIER_INSTR_OFFSETS
	.align		4
.L_179:
        /*0370*/ 	.byte	0x04, 0x39
        /*0372*/ 	.short	(.L_181 - .L_180)


	//   ....[0]....
.L_180:
        /*0374*/ 	.word	0x00000270
        /*0378*/ 	.word	0x000000ff
        /*037c*/ 	.word	0x00030800
        /*0380*/ 	.short	0x0100
        /*0382*/ 	.byte	0x08
	.zero		1


	//   ....[1]....
        /*0384*/ 	.word	0x00000280
        /*0388*/ 	.word	0x000000ff
        /*038c*/ 	.word	0x00030820
        /*0390*/ 	.short	0x0100
        /*0392*/ 	.byte	0x08
	.zero		1


	//   ....[2]....
        /*0394*/ 	.word	0x00000370
        /*0398*/ 	.word	0x000000ff
        /*039c*/ 	.word	0x00030830
        /*03a0*/ 	.short	0x0100
        /*03a2*/ 	.byte	0x08
	.zero		1


	//   ....[3]....
        /*03a4*/ 	.word	0x00000380
        /*03a8*/ 	.word	0x000000ff
        /*03ac*/ 	.word	0x00030840
        /*03b0*/ 	.short	0x0100
        /*03b2*/ 	.byte	0x08
	.zero		1


	//   ....[4]....
        /*03b4*/ 	.word	0x00000390
        /*03b8*/ 	.word	0x000000ff
        /*03bc*/ 	.word	0x00030838
        /*03c0*/ 	.short	0x0100
        /*03c2*/ 	.byte	0x08
	.zero		1


	//   ....[5]....
        /*03c4*/ 	.word	0x000003a0
        /*03c8*/ 	.word	0x000000ff
        /*03cc*/ 	.word	0x00030848
        /*03d0*/ 	.short	0x0100
        /*03d2*/ 	.byte	0x08
	.zero		1


	//   ....[6]....
        /*03d4*/ 	.word	0x000004d0
        /*03d8*/ 	.word	0x000000ff
        /*03dc*/ 	.word	0x00030850
        /*03e0*/ 	.short	0x0100
        /*03e2*/ 	.byte	0x08
	.zero		1


	//   ....[7]....
        /*03e4*/ 	.word	0x000004e0
        /*03e8*/ 	.word	0x000000ff
        /*03ec*/ 	.word	0x00030860
        /*03f0*/ 	.short	0x0100
        /*03f2*/ 	.byte	0x08
	.zero		1


	//   ....[8]....
        /*03f4*/ 	.word	0x000004f0
        /*03f8*/ 	.word	0x000000ff
        /*03fc*/ 	.word	0x00030858
        /*0400*/ 	.short	0x0100
        /*0402*/ 	.byte	0x08
	.zero		1


	//   ....[9]....
        /*0404*/ 	.word	0x00000500
        /*0408*/ 	.word	0x000000ff
        /*040c*/ 	.word	0x00030868
        /*0410*/ 	.short	0x0100
        /*0412*/ 	.byte	0x08
	.zero		1


	//   ....[10]....
        /*0414*/ 	.word	0x000005f0
        /*0418*/ 	.word	0x000000ff
        /*041c*/ 	.word	0x00030870
        /*0420*/ 	.short	0x0100
        /*0422*/ 	.byte	0x06
	.zero		1


	//   ....[11]....
        /*0424*/ 	.word	0x00000600
        /*0428*/ 	.word	0x000000ff
        /*042c*/ 	.word	0x00030880
        /*0430*/ 	.short	0x0100
        /*0432*/ 	.byte	0x06
	.zero		1


	//   ....[12]....
        /*0434*/ 	.word	0x00000610
        /*0438*/ 	.word	0x000000ff
        /*043c*/ 	.word	0x00030878
        /*0440*/ 	.short	0x0100
        /*0442*/ 	.byte	0x06
	.zero		1


	//   ....[13]....
        /*0444*/ 	.word	0x00000620
        /*0448*/ 	.word	0x000000ff
        /*044c*/ 	.word	0x00030888
        /*0450*/ 	.short	0x0100
        /*0452*/ 	.byte	0x06
	.zero		1


	//   ....[14]....
        /*0454*/ 	.word	0x00000750
        /*0458*/ 	.word	0x000000ff
        /*045c*/ 	.word	0x00030890
        /*0460*/ 	.short	0x0100
        /*0462*/ 	.byte	0x08
	.zero		1


	//   ....[15]....
        /*0464*/ 	.word	0x00000760
        /*0468*/ 	.word	0x000000ff
        /*046c*/ 	.word	0x000308a0
        /*0470*/ 	.short	0x0100
        /*0472*/ 	.byte	0x08
	.zero		1


	//   ....[16]....
        /*0474*/ 	.word	0x00000770
        /*0478*/ 	.word	0x000000ff
        /*047c*/ 	.word	0x00030898
        /*0480*/ 	.short	0x0100
        /*0482*/ 	.byte	0x08
	.zero		1


	//   ....[17]....
        /*0484*/ 	.word	0x00000780
        /*0488*/ 	.word	0x000000ff
        /*048c*/ 	.word	0x000308a8
        /*0490*/ 	.short	0x0100
        /*0492*/ 	.byte	0x08
	.zero		1


	//   ....[18]....
        /*0494*/ 	.word	0x000008b0
        /*0498*/ 	.word	0x000000ff
        /*049c*/ 	.word	0x000308b0
        /*04a0*/ 	.short	0x0100
        /*04a2*/ 	.byte	0x08
	.zero		1


	//   ....[19]....
        /*04a4*/ 	.word	0x000008c0
        /*04a8*/ 	.word	0x000000ff
        /*04ac*/ 	.word	0x000308c0
        /*04b0*/ 	.short	0x0100
        /*04b2*/ 	.byte	0x08
	.zero		1


	//   ....[20]....
        /*04b4*/ 	.word	0x000008d0
        /*04b8*/ 	.word	0x000000ff
        /*04bc*/ 	.word	0x000308b8
        /*04c0*/ 	.short	0x0100
        /*04c2*/ 	.byte	0x08
	.zero		1


	//   ....[21]....
        /*04c4*/ 	.word	0x000008e0
        /*04c8*/ 	.word	0x000000ff
        /*04cc*/ 	.word	0x000308c8
        /*04d0*/ 	.short	0x0100
        /*04d2*/ 	.byte	0x08
	.zero		1


	//   ....[22]....
        /*04d4*/ 	.word	0x00001a00
        /*04d8*/ 	.word	0x000000ff
        /*04dc*/ 	.word	0x00030800
        /*04e0*/ 	.short	0x010a
        /*04e2*/ 	.byte	0x04
	.zero		1


	//   ....[23]....
        /*04e4*/ 	.word	0x00001aa0
        /*04e8*/ 	.word	0x000000ff
        /*04ec*/ 	.word	0x00030830
        /*04f0*/ 	.short	0x010a
        /*04f2*/ 	.byte	0x04
	.zero		1


	//   ....[24]....
        /*04f4*/ 	.word	0x00001b40
        /*04f8*/ 	.word	0x000000ff
        /*04fc*/ 	.word	0x00030830
        /*0500*/ 	.short	0x010a
        /*0502*/ 	.byte	0x04
	.zero		1


	//   ....[25]....
        /*0504*/ 	.word	0x000028f0
        /*0508*/ 	.word	0x00000000
        /*050c*/ 	.word	0x00000000
        /*0510*/ 	.short	0x0101
        /*0512*/ 	.byte	0x3f
	.zero		1


	//   ....[26]....
        /*0514*/ 	.word	0x00004850
        /*0518*/ 	.word	0x000000ff
        /*051c*/ 	.word	0x00030830
        /*0520*/ 	.short	0x010a
        /*0522*/ 	.byte	0x3c
	.zero		1


	//   ....[27]....
        /*0524*/ 	.word	0x00004890
        /*0528*/ 	.word	0x000000ff
        /*052c*/ 	.word	0x00030830
        /*0530*/ 	.short	0x010a
        /*0532*/ 	.byte	0x3c
	.zero		1


	//   ....[28]....
        /*0534*/ 	.word	0x00005730
        /*0538*/ 	.word	0x000000ff
        /*053c*/ 	.word	0x00030850
        /*0540*/ 	.short	0x010a
        /*0542*/ 	.byte	0x0e
	.zero		1


	//   ....[29]....
        /*0544*/ 	.word	0x00005770
        /*0548*/ 	.word	0x000000ff
        /*054c*/ 	.word	0x00030850
        /*0550*/ 	.short	0x010a
        /*0552*/ 	.byte	0x0e
	.zero		1


	//   ....[30]....
        /*0554*/ 	.word	0x00005ab0
        /*0558*/ 	.word	0x00000000
        /*055c*/ 	.word	0x00000000
        /*0560*/ 	.short	0x0101
        /*0562*/ 	.byte	0x3f
	.zero		1


	//   ....[31]....
        /*0564*/ 	.word	0x00006c90
        /*0568*/ 	.word	0x0000009b
        /*056c*/ 	.word	0x00000000
        /*0570*/ 	.short	0x0101
        /*0572*/ 	.byte	0x3f
	.zero		1


	//   ....[32]....
        /*0574*/ 	.word	0x00007440
        /*0578*/ 	.word	0x000000ff
        /*057c*/ 	.word	0x00030830
        /*0580*/ 	.short	0x010a
        /*0582*/ 	.byte	0x07
	.zero		1


	//   ....[33]....
        /*0584*/ 	.word	0x00007480
        /*0588*/ 	.word	0x000000ff
        /*058c*/ 	.word	0x00030830
        /*0590*/ 	.short	0x010a
        /*0592*/ 	.byte	0x07
	.zero		1


	//   ....[34]....
        /*0594*/ 	.word	0x000082a0
        /*0598*/ 	.word	0x000000ff
        /*059c*/ 	.word	0x00030850
        /*05a0*/ 	.short	0x010a
        /*05a2*/ 	.byte	0x0e
	.zero		1


	//   ....[35]....
        /*05a4*/ 	.word	0x000082e0
        /*05a8*/ 	.word	0x000000ff
        /*05ac*/ 	.word	0x00030850
        /*05b0*/ 	.short	0x010a
        /*05b2*/ 	.byte	0x0e
	.zero		1


	//   ....[36]....
        /*05b4*/ 	.word	0x00008d50
        /*05b8*/ 	.word	0x00000098
        /*05bc*/ 	.word	0x00000000
        /*05c0*/ 	.short	0x0101
        /*05c2*/ 	.byte	0x3f
	.zero		1


	//   ....[37]....
        /*05c4*/ 	.word	0x00008da0
        /*05c8*/ 	.word	0x0000009a
        /*05cc*/ 	.word	0x00000000
        /*05d0*/ 	.short	0x0101
        /*05d2*/ 	.byte	0x3f
	.zero		1


	//   ....[38]....
        /*05d4*/ 	.word	0x00009160
        /*05d8*/ 	.word	0x000000ff
        /*05dc*/ 	.word	0x00030830
        /*05e0*/ 	.short	0x010a
        /*05e2*/ 	.byte	0x3c
	.zero		1


	//   ....[39]....
        /*05e4*/ 	.word	0x000091a0
        /*05e8*/ 	.word	0x000000ff
        /*05ec*/ 	.word	0x00030830
        /*05f0*/ 	.short	0x010a
        /*05f2*/ 	.byte	0x3c
	.zero		1


	//   ....[40]....
        /*05f4*/ 	.word	0x00009fd0
        /*05f8*/ 	.word	0x000000ff
        /*05fc*/ 	.word	0x00030850
        /*0600*/ 	.short	0x010a
        /*0602*/ 	.byte	0x0e
	.zero		1


	//   ....[41]....
        /*0604*/ 	.word	0x0000a010
        /*0608*/ 	.word	0x000000ff
        /*060c*/ 	.word	0x00030850
        /*0610*/ 	.short	0x010a
        /*0612*/ 	.byte	0x0e
	.zero		1


	//   ....[42]....
        /*0614*/ 	.word	0x0000a360
        /*0618*/ 	.word	0x00000000
        /*061c*/ 	.word	0x00000000
        /*0620*/ 	.short	0x0101
        /*0622*/ 	.byte	0x3f
	.zero		1


	//   ....[43]....
        /*0624*/ 	.word	0x0000b470
        /*0628*/ 	.word	0x0000009b
        /*062c*/ 	.word	0x00000000
        /*0630*/ 	.short	0x0101
        /*0632*/ 	.byte	0x3f
	.zero		1


	//   ....[44]....
        /*0634*/ 	.word	0x0000c120
        /*0638*/ 	.word	0x000000ff
        /*063c*/ 	.word	0x00030850
        /*0640*/ 	.short	0x010a
        /*0642*/ 	.byte	0x07
	.zero		1


	//   ....[45]....
        /*0644*/ 	.word	0x0000c160
        /*0648*/ 	.word	0x000000ff
        /*064c*/ 	.word	0x00030850
        /*0650*/ 	.short	0x010a
        /*0652*/ 	.byte	0x07
	.zero		1


	//   ....[46]....
        /*0654*/ 	.word	0x0000c550
        /*0658*/ 	.word	0x0000000b
        /*065c*/ 	.word	0x00000000
        /*0660*/ 	.short	0x0101
        /*0662*/ 	.byte	0x3f
	.zero		1


	//   ....[47]....
        /*0664*/ 	.word	0x0000d660
        /*0668*/ 	.word	0x000000ff
        /*066c*/ 	.word	0x00000000
        /*0670*/ 	.short	0x0101
        /*0672*/ 	.byte	0x04
	.zero		1


	//   ....[48]....
        /*0674*/ 	.word	0x00010440
        /*0678*/ 	.word	0x000000ff
        /*067c*/ 	.word	0x00030840
        /*0680*/ 	.short	0x010a
        /*0682*/ 	.byte	0x26
	.zero		1


	//   ....[49]....
        /*0684*/ 	.word	0x00011240
        /*0688*/ 	.word	0x000000ff
        /*068c*/ 	.word	0x00030800
        /*0690*/ 	.short	0x0107
        /*0692*/ 	.byte	0x26
	.zero		1


	//   ....[50]....
        /*0694*/ 	.word	0x000112b0
        /*0698*/ 	.word	0x000000ff
        /*069c*/ 	.word	0x00030800
        /*06a0*/ 	.short	0x0101
        /*06a2*/ 	.byte	0x26
	.zero		1


	//   ....[51]....
        /*06a4*/ 	.word	0x000112c0
        /*06a8*/ 	.word	0x000000ff
        /*06ac*/ 	.word	0x00030820
        /*06b0*/ 	.short	0x010a
        /*06b2*/ 	.byte	0x26
	.zero		1


	//   ....[52]....
        /*06b4*/ 	.word	0x000116e0
        /*06b8*/ 	.word	0x000000ff
        /*06bc*/ 	.word	0x00030848
        /*06c0*/ 	.short	0x010a
        /*06c2*/ 	.byte	0x26
	.zero		1


	//   ....[53]....
        /*06c4*/ 	.word	0x00011b80
        /*06c8*/ 	.word	0x000000ff
        /*06cc*/ 	.word	0x00030860
        /*06d0*/ 	.short	0x010a
        /*06d2*/ 	.byte	0x26
	.zero		1


	//   ....[54]....
        /*06d4*/ 	.word	0x00012230
        /*06d8*/ 	.word	0x000000ff
        /*06dc*/ 	.word	0x00030840
        /*06e0*/ 	.short	0x010a
        /*06e2*/ 	.byte	0x26
	.zero		1


	//   ....[55]....
        /*06e4*/ 	.word	0x000126d0
        /*06e8*/ 	.word	0x000000ff
        /*06ec*/ 	.word	0x00030868
        /*06f0*/ 	.short	0x010a
        /*06f2*/ 	.byte	0x26
	.zero		1


	//   ....[56]....
        /*06f4*/ 	.word	0x00012dd0
        /*06f8*/ 	.word	0x000000ff
        /*06fc*/ 	.word	0x00030848
        /*0700*/ 	.short	0x010a
        /*0702*/ 	.byte	0x26
	.zero		1


	//   ....[57]....
        /*0704*/ 	.word	0x00013250
        /*0708*/ 	.word	0x000000ff
        /*070c*/ 	.word	0x00030860
        /*0710*/ 	.short	0x010a
        /*0712*/ 	.byte	0x26
	.zero		1


	//   ....[58]....
        /*0714*/ 	.word	0x00013790
        /*0718*/ 	.word	0x00000003
        /*071c*/ 	.word	0x00030860
        /*0720*/ 	.short	0x010a
        /*0722*/ 	.byte	0x3f
	.zero		1


	//   ....[59]....
        /*0724*/ 	.word	0x00013cc0
        /*0728*/ 	.word	0x00000002
        /*072c*/ 	.word	0x00030820
        /*0730*/ 	.short	0x010a
        /*0732*/ 	.byte	0x3f
	.zero		1


	//   ....[60]....
        /*0734*/ 	.word	0x00013e60
        /*0738*/ 	.word	0x00000006
        /*073c*/ 	.word	0x00000000
        /*0740*/ 	.short	0x010a
        /*0742*/ 	.byte	0x3f
	.zero		1


	//   ....[61]....
        /*0744*/ 	.word	0x00013ed0
        /*0748*/ 	.word	0x00000003
        /*074c*/ 	.word	0x00000000
        /*0750*/ 	.short	0x010a
        /*0752*/ 	.byte	0x3f
	.zero		1


	//   ....[62]....
        /*0754*/ 	.word	0x00013f30
        /*0758*/ 	.word	0x00000000
        /*075c*/ 	.word	0x00000000
        /*0760*/ 	.short	0x010a
        /*0762*/ 	.byte	0x3f
	.zero		1


	//   ....[63]....
        /*0764*/ 	.word	0x00013f60
        /*0768*/ 	.word	0x00000003
        /*076c*/ 	.word	0x00000000
        /*0770*/ 	.short	0x010a
        /*0772*/ 	.byte	0x3f
	.zero		1


	//   ....[64]....
        /*0774*/ 	.word	0x00013fe0
        /*0778*/ 	.word	0x00000003
        /*077c*/ 	.word	0x00030800
        /*0780*/ 	.short	0x010a
        /*0782*/ 	.byte	0x3f
	.zero		1


	//   ....[65]....
        /*0784*/ 	.word	0x00014050
        /*0788*/ 	.word	0x00000003
        /*078c*/ 	.word	0x00030830
        /*0790*/ 	.short	0x010a
        /*0792*/ 	.byte	0x3f
	.zero		1


	//   ....[66]....
        /*0794*/ 	.word	0x000140b0
        /*0798*/ 	.word	0x00000098
        /*079c*/ 	.word	0x00030830
        /*07a0*/ 	.short	0x010a
        /*07a2*/ 	.byte	0x3f
	.zero		1


	//   ....[67]....
        /*07a4*/ 	.word	0x00014110
        /*07a8*/ 	.word	0x00000017
        /*07ac*/ 	.word	0x00030850
        /*07b0*/ 	.short	0x010a
        /*07b2*/ 	.byte	0x3f
	.zero		1


	//   ....[68]....
        /*07b4*/ 	.word	0x00014170
        /*07b8*/ 	.word	0x00000004
        /*07bc*/ 	.word	0x00030830
        /*07c0*/ 	.short	0x010a
        /*07c2*/ 	.byte	0x3f
	.zero		1


	//   ....[69]....
        /*07c4*/ 	.word	0x000141d0
        /*07c8*/ 	.word	0x00000003
        /*07cc*/ 	.word	0x00030850
        /*07d0*/ 	.short	0x010a
        /*07d2*/ 	.byte	0x3f
	.zero		1


	//   ....[70]....
        /*07d4*/ 	.word	0x00014230
        /*07d8*/ 	.word	0x00000004
        /*07dc*/ 	.word	0x00030830
        /*07e0*/ 	.short	0x010a
        /*07e2*/ 	.byte	0x3f
	.zero		1


	//   ....[71]....
        /*07e4*/ 	.word	0x00014290
        /*07e8*/ 	.word	0x00000003
        /*07ec*/ 	.word	0x00030850
        /*07f0*/ 	.short	0x010a
        /*07f2*/ 	.byte	0x3f
	.zero		1


	//   ....[72]....
        /*07f4*/ 	.word	0x000142f0
        /*07f8*/ 	.word	0x00000005
        /*07fc*/ 	.word	0x00030850
        /*0800*/ 	.short	0x010a
        /*0802*/ 	.byte	0x3f
	.zero		1


	//   ....[73]....
        /*0804*/ 	.word	0x00014450
        /*0808*/ 	.word	0x00000003
        /*080c*/ 	.word	0x00030840
        /*0810*/ 	.short	0x010a
        /*0812*/ 	.byte	0x3f
	.zero		1


	//   ....[74]....
        /*0814*/ 	.word	0x00014fc0
        /*0818*/ 	.word	0x00000003
        /*081c*/ 	.word	0x00030820
        /*0820*/ 	.short	0x010a
        /*0822*/ 	.byte	0x3f
	.zero		1


	//   ....[75]....
        /*0824*/ 	.word	0x00015020
        /*0828*/ 	.word	0x00000003
        /*082c*/ 	.word	0x00030848
        /*0830*/ 	.short	0x010a
        /*0832*/ 	.byte	0x3f
	.zero		1


	//   ....[76]....
        /*0834*/ 	.word	0x00015080
        /*0838*/ 	.word	0x00000003
        /*083c*/ 	.word	0x00030860
        /*0840*/ 	.short	0x010a
        /*0842*/ 	.byte	0x3f
	.zero		1


	//   ....[77]....
        /*0844*/ 	.word	0x000150e0
        /*0848*/ 	.word	0x00000003
        /*084c*/ 	.word	0x00030840
        /*0850*/ 	.short	0x010a
        /*0852*/ 	.byte	0x3f
	.zero		1


	//   ....[78]....
        /*0854*/ 	.word	0x00015140
        /*0858*/ 	.word	0x00000003
        /*085c*/ 	.word	0x00030868
        /*0860*/ 	.short	0x010a
        /*0862*/ 	.byte	0x3f
	.zero		1


	//   ....[79]....
        /*0864*/ 	.word	0x000151a0
        /*0868*/ 	.word	0x00000003
        /*086c*/ 	.word	0x00030848
        /*0870*/ 	.short	0x010a
        /*0872*/ 	.byte	0x3f
	.zero		1


	//   ....[80]....
        /*0874*/ 	.word	0x00015200
        /*0878*/ 	.word	0x00000003
        /*087c*/ 	.word	0x00030860
        /*0880*/ 	.short	0x010a
        /*0882*/ 	.byte	0x3f
	.zero		1


	//   ....[81]....
        /*0884*/ 	.word	0x00015250
        /*0888*/ 	.word	0x00000003
        /*088c*/ 	.word	0x00030860
        /*0890*/ 	.short	0x010a
        /*0892*/ 	.byte	0x3f
	.zero		1


	//   ....[82]....
        /*0894*/ 	.word	0x000152a0
        /*0898*/ 	.word	0x00000002
        /*089c*/ 	.word	0x00030820
        /*08a0*/ 	.short	0x010a
        /*08a2*/ 	.byte	0x3f
	.zero		1


	//   ....[83]....
        /*08a4*/ 	.word	0x00015440
        /*08a8*/ 	.word	0x00000006
        /*08ac*/ 	.word	0x00000000
        /*08b0*/ 	.short	0x010a
        /*08b2*/ 	.byte	0x3f
	.zero		1


	//   ....[84]....
        /*08b4*/ 	.word	0x00015490
        /*08b8*/ 	.word	0x00000003
        /*08bc*/ 	.word	0x00000000
        /*08c0*/ 	.short	0x010a
        /*08c2*/ 	.byte	0x3f
	.zero		1


	//   ....[85]....
        /*08c4*/ 	.word	0x000154e0
        /*08c8*/ 	.word	0x00000000
        /*08cc*/ 	.word	0x00000000
        /*08d0*/ 	.short	0x010a
        /*08d2*/ 	.byte	0x3f
	.zero		1


	//----- nvinfo : EIATTR_NUM_MBARRIERS
	.align		4
.L_181:
        /*08d4*/ 	.byte	0x03, 0x38
        /*08d6*/ 	.short	0x0016


	//----- nvinfo : EIATTR_EXIT_INSTR_OFFSETS
	.align		4
        /*08d8*/ 	.byte	0x04, 0x1c
        /*08da*/ 	.short	(.L_183 - .L_182)


	//   ....[0]....
.L_182:
        /*08dc*/ 	.word	0x00013fb0


	//----- nvinfo : EIATTR_MAX_THREADS
	.align		4
.L_183:
        /*08e0*/ 	.byte	0x04, 0x05
        /*08e2*/ 	.short	(.L_185 - .L_184)
.L_184:
        /*08e4*/ 	.word	0x00000180
        /*08e8*/ 	.word	0x00000001
        /*08ec*/ 	.word	0x00000001


	//----- nvinfo : EIATTR_CRS_STACK_SIZE
	.align		4
.L_185:
        /*08f0*/ 	.byte	0x04, 0x1e
        /*08f2*/ 	.short	(.L_187 - .L_186)
.L_186:
        /*08f4*/ 	.word	0x00000000


	//----- nvinfo : EIATTR_CBANK_PARAM_SIZE
	.align		4
.L_187:
        /*08f8*/ 	.byte	0x03, 0x19
        /*08fa*/ 	.short	0x0a70


	//----- nvinfo : EIATTR_PARAM_CBANK
	.align		4
        /*08fc*/ 	.byte	0x04, 0x0a
        /*08fe*/ 	.short	(.L_189 - .L_188)
	.align		4
.L_188:
        /*0900*/ 	.word	index@(.nv.constant0._ZN7cutlass13device_kernelIN5flash11enable_sm90INS1_16FlashAttnFwdSm90INS1_25CollectiveMainloopFwdSm90ILi2EN4cute5tupleIJNS5_1CILi1EEES8_S8_EEENS6_IJNS7_ILi128EEENS7_ILi64EEENS7_ILi256EEEEEELi256ENS_6half_tEfNS_4arch4Sm90ELb0ELb1ELb0ELb0ELb0ELb0ELb0ELb1ELb1ELb1ELb1ELb0EEENS1_21CollectiveEpilogueFwdINS6_IJSA_SC_SB_EEES9_SE_SG_Li256ELb0ELb1ELb1ELb0EEENS1_19SingleTileSchedulerILb0ELb1ELb1ELi128EEEEEEEEEvNT_6ParamsE)
        /*0904*/ 	.short	0x0210
        /*0906*/ 	.short	0x0a70


	//----- nvinfo : EIATTR_SW_WAR
	.align		4
.L_189:
        /*0908*/ 	.byte	0x04, 0x36
        /*090a*/ 	.short	(.L_191 - .L_190)
.L_190:
        /*090c*/ 	.word	0x00000008
.L_191:


//--------------------- .nv.info._ZN7cutlass13device_kernelIN5flash11enable_sm90INS1_16FlashAttnFwdSm90INS1_25CollectiveMainloopFwdSm90ILi2EN4cute5tupleIJNS5_1CILi1EEES8_S8_EEENS6_IJNS7_ILi128EEENS7_ILi64EEENS7_ILi256EEEEEELi256ENS_6half_tEfNS_4arch4Sm90ELb0ELb1ELb0ELb1ELb0ELb0ELb0ELb1ELb1ELb1ELb1ELb0EEENS1_21CollectiveEpilogueFwdINS6_IJSA_SC_SB_EEES9_SE_SG_Li256ELb1ELb1ELb1ELb0EEENS1_36VarlenDynamicPersistentTileSchedulerILi128ELi64ELi256ELi128ELb1ELb1ELb1ELb1ELb0ELb1EEEEEEEEEvNT_6ParamsE --------------------------
	.section	.nv.info._ZN7cutlass13device_kernelIN5flash11enable_sm90INS1_16FlashAttnFwdSm90INS1_25CollectiveMainloopFwdSm90ILi2EN4cute5tupleIJNS5_1CILi1EEES8_S8_EEENS6_IJNS7_ILi128EEENS7_ILi64EEENS7_ILi256EEEEEELi256ENS_6half_tEfNS_4arch4Sm90ELb0ELb1ELb0ELb1ELb0ELb0ELb0ELb1ELb1ELb1ELb1ELb0EEENS1_21CollectiveEpilogueFwdINS6_IJSA_SC_SB_EEES9_SE_SG_Li256ELb1ELb1ELb1ELb0EEENS1_36VarlenDynamicPersistentTileSchedulerILi128ELi64ELi256ELi128ELb1ELb1ELb1ELb1ELb0ELb1EEEEEEEEEvNT_6ParamsE,"",@"SHT_CUDA_INFO"
	.sectionflags	@""
	.align	4


	//----- nvinfo : EIATTR_CUDA_API_VERSION
	.align		4
        /*0000*/ 	.byte	0x04, 0x37
        /*0002*/ 	.short	(.L_193 - .L_192)
.L_192:
        /*0004*/ 	.word	0x00000082


	//----- nvinfo : EIATTR_KPARAM_INFO
	.align		4
.L_193:
        /*0008*/ 	.byte	0x04, 0x17
        /*000a*/ 	.short	(.L_195 - .L_194)
.L_194:
        /*000c*/ 	.word	0x00000000
        /*0010*/ 	.short	0x0000
        /*0012*/ 	.short	0x0070
        /*0014*/ 	.byte	0x00, 0xf0, 0x01, 0x2a


	//----- nvinfo : EIATTR_SPARSE_MMA_MASK
	.align		4
.L_195:
        /*0018*/ 	.byte	0x03, 0x50
        /*001a*/ 	.short	0x0000


	//----- nvinfo : EIATTR_MAXREG_COUNT
	.align		4
        /*001c*/ 	.byte	0x03, 0x1b
        /*001e*/ 	.short	0x00a8


	//----- nvinfo : EIATTR_NUM_BARRIERS
	.align		4
        /*0020*/ 	.byte	0x02, 0x4c
        /*0022*/ 	.byte	0x09
	.zero		1


	//----- nvinfo : EIATTR_EXTERNS
	.align		4
        /*0024*/ 	.byte	0x04, 0x0f
        /*0026*/ 	.short	(.L_197 - .L_196)


	//   ....[0]....
	.align		4
.L_196:
        /*0028*/ 	.word	index@(__assertfail)


	//----- nvinfo : EIATTR_ANNOTATIONS
	.align		4
.L_197:
        /*002c*/ 	.byte	0x04, 0x55
        /*002e*/ 	.short	(.L_199 - .L_198)


	//   ....[0]....
.L_198:
        /* <DEDUP_REMOVED lines=74> */
        /*04c4*/ 	.byte	0x10, 0xba, 0x01, 0x00


	//----- nvinfo : EIATTR_MERCURY_ISA_VERSION
	.align		4
.L_199:
        /*04c8*/ 	.byte	0x03, 0x5f
        /*04ca*/ 	.short	0x0101


	//----- nvinfo : EIATTR_UNUSED_LOAD_BYTE_OFFSET
	.align		4
        /*04cc*/ 	.byte	0x04, 0x44
        /*04ce*/ 	.short	(.L_201 - .L_200)


	//   ....[0]....
.L_200:
        /*04d0*/ 	.word	0x00000a10
        /*04d4*/ 	.word	0x0000fff0


	//   ....[1]....
        /*04d8*/ 	.word	0x0000d0c0
        /*04dc*/ 	.word	0x0000fff0


	//----- nvinfo : EIATTR_INT_WARP_WIDE_INSTR_OFFSETS
	.align		4
.L_201:
        /*04e0*/ 	.byte	0x04, 0x31
        /*04e2*/ 	.short	(.L_203 - .L_202)


	//   ....[0]....
.L_202:
        /*04e4*/ 	.word	0x00000130


	//   ....[1]....
        /*04e8*/ 	.word	0x00000170


	//   ....[2]....
        /*04ec*/ 	.word	0x000001e0


	//   ....[3]....
        /*04f0*/ 	.word	0x000139f0


	//   ....[4]....
        /*04f4*/ 	.word	0x00013a90


	//   ....[5]....
        /*04f8*/ 	.word	0x00017f20


	//   ....[6]....
        /*04fc*/ 	.word	0x00017f90


	//----- nvinfo : EIATTR_COOP_GROUP_MASK_REGIDS
	.align		4
.L_203:
        /*0500*/ 	.byte	0x04, 0x29
        /*0502*/ 	.short	(.L_205 - .L_204)


	//   ....[0]....
.L_204:
        /*0504*/ 	.word	0xffffffff


	//   ....[1]....
        /*0508*/ 	.word	0xffffffff


	//   ....[2]....
        /*050c*/ 	.word	0xffffffff


	//   ....[3]....
        /*0510*/ 	.word	0xffffffff


	//   ....[4]....
        /*0514*/ 	.word	0xffffffff


	//   ....[5]....
        /*0518*/ 	.word	0xffffffff


	//   ....[6]....
        /*051c*/ 	.word	0xffffffff


	//   ....[7]....
        /*0520*/ 	.word	0xffffffff


	//   ....[8]....
        /*0524*/ 	.word	0xffffffff


	//   ....[9]....
        /*0528*/ 	.word	0xffffffff


	//   ....[10]....
        /*052c*/ 	.word	0xffffffff


	//   ....[11]....
        /*0530*/ 	.word	0xffffffff


	//   ....[12]....
        /*0534*/ 	.word	0xffffffff


	//   ....[13]....
        /*0538*/ 	.word	0xffffffff


	//   ....[14]....
        /*053c*/ 	.word	0xffffffff


	//   ....[15]....
        /*0540*/ 	.word	0xffffffff


	//   ....[16]....
        /*0544*/ 	.word	0xffffffff


	//   ....[17]....
        /*0548*/ 	.word	0xffffffff


	//   ....[18]....
        /*054c*/ 	.word	0xffffffff


	//   ....[19]....
        /*0550*/ 	.word	0xffffffff


	//   ....[20]....
        /*0554*/ 	.word	0xffffffff


	//   ....[21]....
        /*0558*/ 	.word	0xffffffff


	//   ....[22]....
        /*055c*/ 	.word	0xffffffff


	//   ....[23]....
        /*0560*/ 	.word	0xffffffff


	//   ....[24]....
        /*0564*/ 	.word	0xffffffff


	//   ....[25]....
        /*0568*/ 	.word	0xffffffff


	//   ....[26]....
        /*056c*/ 	.word	0xffffffff


	//   ....[27]....
        /*0570*/ 	.word	0xffffffff


	//   ....[28]....
        /*0574*/ 	.word	0xffffffff


	//   ....[29]....
        /*0578*/ 	.word	0xffffffff


	//   ....[30]....
        /*057c*/ 	.word	0xffffffff


	//   ....[31]....
        /*0580*/ 	.word	0xffffffff


	//   ....[32]....
        /*0584*/ 	.word	0xffffffff


	//   ....[33]....
        /*0588*/ 	.word	0xffffffff


	//   ....[34]....
        /*058c*/ 	.word	0xffffffff


	//   ....[35]....
        /*0590*/ 	.word	0xffffffff


	//   ....[36]....
        /*0594*/ 	.word	0xffffffff


	//   ....[37]....
        /*0598*/ 	.word	0xffffffff


	//   ....[38]....
        /*059c*/ 	.word	0xffffffff


	//   ....[39]....
        /*05a0*/ 	.word	0xffffffff


	//   ....[40]....
        /*05a4*/ 	.word	0xffffffff


	//   ....[41]....
        /*05a8*/ 	.word	0xffffffff


	//   ....[42]....
        /*05ac*/ 	.word	0xffffffff


	//   ....[43]....
        /*05b0*/ 	.word	0xffffffff


	//   ....[44]....
        /*05b4*/ 	.word	0xffffffff


	//   ....[45]....
        /*05b8*/ 	.word	0xffffffff


	//   ....[46]....
        /*05bc*/ 	.word	0xffffffff


	//   ....[47]....
        /*05c0*/ 	.word	0xffffffff


	//   ....[48]....
        /*05c4*/ 	.word	0xffffffff


	//   ....[49]....
        /*05c8*/ 	.word	0xffffffff


	//   ....[50]....
        /*05cc*/ 	.word	0xffffffff


	//   ....[51]....
        /*05d0*/ 	.word	0xffffffff


	//   ....[52]....
        /*05d4*/ 	.word	0xffffffff


	//   ....[53]....
        /*05d8*/ 	.word	0xffffffff


	//   ....[54]....
        /*05dc*/ 	.word	0xffffffff


	//   ....[55]....
        /*05e0*/ 	.word	0xffffffff


	//   ....[56]....
        /*05e4*/ 	.word	0xffffffff


	//   ....[57]....
        /*05e8*/ 	.word	0xffffffff


	//   ....[58]....
        /*05ec*/ 	.word	0xffffffff


	//   ....[59]....
        /*05f0*/ 	.word	0xffffffff


	//   ....[60]....
        /*05f4*/ 	.word	0xffffffff


	//   ....[61]....
        /*05f8*/ 	.word	0xffffffff


	//   ....[62]....
        /*05fc*/ 	.word	0xffffffff


	//   ....[63]....
        /*0600*/ 	.word	0xffffffff


	//   ....[64]....
        /*0604*/ 	.word	0xffffffff


	//   ....[65]....
        /*0608*/ 	.word	0xffffffff


	//   ....[66]....
        /*060c*/ 	.word	0xffffffff


	//   ....[67]....
        /*0610*/ 	.word	0xffffffff


	//   ....[68]....
        /*0614*/ 	.word	0xffffffff


	//   ....[69]....
        /*0618*/ 	.word	0xffffffff


	//   ....[70]....
        /*061c*/ 	.word	0xffffffff


	//   ....[71]....
        /*0620*/ 	.word	0xffffffff


	//   ....[72]....
        /*0624*/ 	.word	0xffffffff


	//   ....[73]....
        /*0628*/ 	.word	0xffffffff


	//   ....[74]....
        /*062c*/ 	.word	0xffffffff


	//   ....[75]....
        /*0630*/ 	.word	0xffffffff


	//   ....[76]....
        /*0634*/ 	.word	0xffffffff


	//   ....[77]....
        /*0638*/ 	.word	0xffffffff


	//   ....[78]....
        /*063c*/ 	.word	0xffffffff


	//   ....[79]....
        /*0640*/ 	.word	0xffffffff


	//   ....[80]....
        /*0644*/ 	.word	0xffffffff


	//   ....[81]....
        /*0648*/ 	.word	0xffffffff


	//   ....[82]....
        /*064c*/ 	.word	0xffffffff


	//   ....[83]....
        /*0650*/ 	.word	0xffffffff


	//   ....[84]....
        /*0654*/ 	.word	0xffffffff


	//   ....[85]....
        /*0658*/ 	.word	0xffffffff


	//   ....[86]....
        /*065c*/ 	.word	0xffffffff


	//   ....[87]....
        /*0660*/ 	.word	0xffffffff


	//   ....[88]....
        /*0664*/ 	.word	0xffffffff


	//   ....[89]....
        /*0668*/ 	.word	0xffffffff


	//   ....[90]....
        /*066c*/ 	.word	0xffffffff


	//   ....[91]....
        /*0670*/ 	.word	0xffffffff


	//   ....[92]....
        /*0674*/ 	.word	0xffffffff


	//   ....[93]....
        /*0678*/ 	.word	0xffffffff


	//   ....[94]....
        /*067c*/ 	.word	0xffffffff


	//   ....[95]....
        /*0680*/ 	.word	0xffffffff


	//   ....[96]....
        /*0684*/ 	.word	0xffffffff


	//   ....[97]....
        /*0688*/ 	.word	0xffffffff


	//   ....[98]....
        /*068c*/ 	.word	0xffffffff


	//   ....[99]....
        /*0690*/ 	.word	0xffffffff


	//   ....[100]....
        /*0694*/ 	.word	0xffffffff


	//   ....[101]....
        /*0698*/ 	.word	0xffffffff


	//   ....[102]....
        /*069c*/ 	.word	0xffffffff


	//   ....[103]....
        /*06a0*/ 	.word	0xffffffff


	//   ....[104]....
        /*06a4*/ 	.word	0xffffffff


	//   ....[105]....
        /*06a8*/ 	.word	0xffffffff


	//   ....[106]....
        /*06ac*/ 	.word	0xffffffff


	//   ....[107]....
        /*06b0*/ 	.word	0xffffffff


	//   ....[108]....
        /*06b4*/ 	.word	0xffffffff


	//   ....[109]....
        /*06b8*/ 	.word	0xffffffff


	//   ....[110]....
        /*06bc*/ 	.word	0xffffffff


	//   ....[111]....
        /*06c0*/ 	.word	0x0500000f


	//   ....[112]....
        /*06c4*/ 	.word	0x0500000f


	//   ....[113]....
        /*06c8*/ 	.word	0x0500000f


	//   ....[114]....
        /*06cc*/ 	.word	0x0500000f


	//   ....[115]....
        /*06d0*/ 	.word	0x0500000f


	//   ....[116]....
        /*06d4*/ 	.word	0x0500000f


	//   ....[117]....
        /*06d8*/ 	.word	0x0500000f


	//   ....[118]....
        /*06dc*/ 	.word	0x0500000f


	//   ....[119]....
        /*06e0*/ 	.word	0x0500000f


	//   ....[120]....
        /*06e4*/ 	.word	0x0500000f


	//   ....[121]....
        /*06e8*/ 	.word	0x0500000f


	//   ....[122]....
        /*06ec*/ 	.word	0x0500000f


	//   ....[123]....
        /*06f0*/ 	.word	0x0500000f


	//   ....[124]....
        /*06f4*/ 	.word	0x0500000f


	//   ....[125]....
        /*06f8*/ 	.word	0x0500000f


	//   ....[126]....
        /*06fc*/ 	.word	0x0500000f


	//   ....[127]....
        /*0700*/ 	.word	0x0500000f


	//   ....[128]....
        /*0704*/ 	.word	0x0500000f


	//   ....[129]....
        /*0708*/ 	.word	0x0500000f


	//   ....[130]....
        /*070c*/ 	.word	0x0500000f


	//   ....[131]....
        /*0710*/ 	.word	0x0500000f


	//   ....[132]....
        /*0714*/ 	.word	0x0500000f


	//   ....[133]....
        /*0718*/ 	.word	0x0500000f


	//   ....[134]....
        /*071c*/ 	.word	0x0500000f


	//   ....[135]....
        /*0720*/ 	.word	0x0500000f


	//   ....[136]....
        /*0724*/ 	.word	0x0500000f


	//   ....[137]....
        /*0728*/ 	.word	0x0500000f


	//   ....[138]....
        /*072c*/ 	.word	0x0500000f


	//   ....[139]....
        /*0730*/ 	.word	0x0500000f


	//   ....[140]....
        /*0734*/ 	.word	0x0500000f


	//   ....[141]....
        /*0738*/ 	.word	0x0500000f


	//   ....[142]....
        /*073c*/ 	.word	0x0500000f


	//   ....[143]....
        /*0740*/ 	.word	0x0500000f


	//   ....[144]....
        /*0744*/ 	.word	0x0500000f


	//   ....[145]....
        /*0748*/ 	.word	0x0500000f


	//   ....[146]....
        /*074c*/ 	.word	0x0500000f


	//----- nvinfo : EIATTR_COOP_GROUP_INSTR_OFFSETS
	.align		4
.L_205:
        /*0750*/ 	.byte	0x04, 0x28
        /*0752*/ 	.short	(.L_207 - .L_206)


	//   ....[0]....
.L_206:
        /*0754*/ 	.word	0x00000060


	//   ....[1]....
        /*0758*/ 	.word	0x00000140


	//   ....[2]....
        /*075c*/ 	.word	0x00000190


	//   ....[3]....
        /*0760*/ 	.word	0x000003c0


	//   ....[4]....
        /*0764*/ 	.word	0x00000520


	//   ....[5]....
        /*0768*/ 	.word	0x00000640


	//   ....[6]....
        /*076c*/ 	.word	0x000007a0


	//   ....[7]....
        /*0770*/ 	.word	0x00002330


	//   ....[8]....
        /*0774*/ 	.word	0x00002e00


	//   ....[9]....
        /*0778*/ 	.word	0x00003280


	//   ....[10]....
        /*077c*/ 	.word	0x00003c20


	//   ....[11]....
        /*0780*/ 	.word	0x00003d80


	//   ....[12]....
        /*0784*/ 	.word	0x000040a0


	//   ....[13]....
        /*0788*/ 	.word	0x00004120


	//   ....[14]....
        /*078c*/ 	.word	0x00005f40


	//   ....[15]....
        /*0790*/ 	.word	0x00006170


	//   ....[16]....
        /*0794*/ 	.word	0x00006aa0


	//   ....[17]....
        /*0798*/ 	.word	0x00006b80


	//   ....[18]....
        /*079c*/ 	.word	0x00006b90


	//   ....[19]....
        /*07a0*/ 	.word	0x00006be0


	//   ....[20]....
        /*07a4*/ 	.word	0x00008900


	//   ....[21]....
        /*07a8*/ 	.word	0x00008930


	//   ....[22]....
        /*07ac*/ 	.word	0x00008b00


	//   ....[23]....
        /*07b0*/ 	.word	0x00008bd0


	//   ....[24]....
        /*07b4*/ 	.word	0x0000a690


	//   ....[25]....
        /*07b8*/ 	.word	0x0000a890


	//   ....[26]....
        /*07bc*/ 	.word	0x0000b170


	//   ....[27]....
        /*07c0*/ 	.word	0x0000b2a0


	//   ....[28]....
        /*07c4*/ 	.word	0x0000b2b0


	//   ....[29]....
        /*07c8*/ 	.word	0x0000b300


	//   ....[30]....
        /*07cc*/ 	.word	0x0000c470


	//   ....[31]....
        /*07d0*/ 	.word	0x0000c4b0


	//   ....[32]....
        /*07d4*/ 	.word	0x0000c5e0


	//   ....[33]....
        /*07d8*/ 	.word	0x0000c600


	//   ....[34]....
        /*07dc*/ 	.word	0x0000e2a0


	//   ....[35]....
        /*07e0*/ 	.word	0x0000e2b0


	//   ....[36]....
        /*07e4*/ 	.word	0x0000e2c0


	//   ....[37]....
        /*07e8*/ 	.word	0x0000e2d0


	//   ....[38]....
        /*07ec*/ 	.word	0x0000eda0


	//   ....[39]....
        /*07f0*/ 	.word	0x0000edd0


	//   ....[40]....
        /*07f4*/ 	.word	0x0000ef70


	//   ....[41]....
        /*07f8*/ 	.word	0x0000ef90


	//   ....[42]....
        /*07fc*/ 	.word	0x0000f0e0


	//   ....[43]....
        /*0800*/ 	.word	0x0000f100


	//   ....[44]....
        /*0804*/ 	.word	0x0000f260


	//   ....[45]....
        /*0808*/ 	.word	0x0000f280


	//   ....[46]....
        /*080c*/ 	.word	0x0000f820


	//   ....[47]....
        /*0810*/ 	.word	0x0000f850


	//   ....[48]....
        /*0814*/ 	.word	0x00010160


	//   ....[49]....
        /*0818*/ 	.word	0x00010170


	//   ....[50]....
        /*081c*/ 	.word	0x000114a0


	//   ....[51]....
        /*0820*/ 	.word	0x000114d0


	//   ....[52]....
        /*0824*/ 	.word	0x00011650


	//   ....[53]....
        /*0828*/ 	.word	0x00011670


	//   ....[54]....
        /*082c*/ 	.word	0x000117c0


	//   ....[55]....
        /*0830*/ 	.word	0x000117e0


	//   ....[56]....
        /*0834*/ 	.word	0x00011940


	//   ....[57]....
        /*0838*/ 	.word	0x00011960


	//   ....[58]....
        /*083c*/ 	.word	0x00011b50


	//   ....[59]....
        /*0840*/ 	.word	0x00011d90


	//   ....[60]....
        /*0844*/ 	.word	0x00011dc0


	//   ....[61]....
        /*0848*/ 	.word	0x00011df0


	//   ....[62]....
        /*084c*/ 	.word	0x00011e20


	//   ....[63]....
        /*0850*/ 	.word	0x00011e50


	//   ....[64]....
        /*0854*/ 	.word	0x00011e80


	//   ....[65]....
        /*0858*/ 	.word	0x00012030


	//   ....[66]....
        /*085c*/ 	.word	0x00012060


	//   ....[67]....
        /*0860*/ 	.word	0x00012090


	//   ....[68]....
        /*0864*/ 	.word	0x000120c0


	//   ....[69]....
        /*0868*/ 	.word	0x000120f0


	//   ....[70]....
        /*086c*/ 	.word	0x00012120


	//   ....[71]....
        /*0870*/ 	.word	0x000121c0


	//   ....[72]....
        /*0874*/ 	.word	0x000121f0


	//   ....[73]....
        /*0878*/ 	.word	0x00012200


	//   ....[74]....
        /*087c*/ 	.word	0x00012230


	//   ....[75]....
        /*0880*/ 	.word	0x00013fe0


	//   ....[76]....
        /*0884*/ 	.word	0x00014c40


	//   ....[77]....
        /*0888*/ 	.word	0x00014c60


	//   ....[78]....
        /*088c*/ 	.word	0x00014d40


	//   ....[79]....
        /*0890*/ 	.word	0x00014d50


	//   ....[80]....
        /*0894*/ 	.word	0x00014e00


	//   ....[81]....
        /*0898*/ 	.word	0x00014e10


	//   ....[82]....
        /*089c*/ 	.word	0x00014ec0


	//   ....[83]....
        /*08a0*/ 	.word	0x00014ed0


	//   ....[84]....
        /*08a4*/ 	.word	0x00014f80


	//   ....[85]....
        /*08a8*/ 	.word	0x00014f90


	//   ....[86]....
        /*08ac*/ 	.word	0x00015040


	//   ....[87]....
        /*08b0*/ 	.word	0x00015050


	//   ....[88]....
        /*08b4*/ 	.word	0x00015100


	//   ....[89]....
        /*08b8*/ 	.word	0x00015110


	//   ....[90]....
        /*08bc*/ 	.word	0x00015160


	//   ....[91]....
        /*08c0*/ 	.word	0x000151b0


	//   ....[92]....
        /*08c4*/ 	.word	0x00018850


	//   ....[93]....
        /*08c8*/ 	.word	0x00018880


	//   ....[94]....
        /*08cc*/ 	.word	0x000188e0


	//   ....[95]....
        /*08d0*/ 	.word	0x00018910


	//   ....[96]....
        /*08d4*/ 	.word	0x00018940


	//   ....[97]....
        /*08d8*/ 	.word	0x00018970


	//   ....[98]....
        /*08dc*/ 	.word	0x000189a0


	//   ....[99]....
        /*08e0*/ 	.word	0x000189d0


	//   ....[100]....
        /*08e4*/ 	.word	0x00018ba0


	//   ....[101]....
        /*08e8*/ 	.word	0x00018bd0


	//   ....[102]....
        /*08ec*/ 	.word	0x00018c00


	//   ....[103]....
        /*08f0*/ 	.word	0x00018c30


	//   ....[104]....
        /*08f4*/ 	.word	0x00018c60


	//   ....[105]....
        /*08f8*/ 	.word	0x00018c90


	//   ....[106]....
        /*08fc*/ 	.word	0x00018d60


	//   ....[107]....
        /*0900*/ 	.word	0x00018d80


	//   ....[108]....
        /*0904*/ 	.word	0x00018d90


	//   ....[109]....
        /*0908*/ 	.word	0x00018e10


	//   ....[110]....
        /*090c*/ 	.word	0x00019960


	//   ....[111]....
        /*0910*/ 	.word	0x00019ff0


	//   ....[112]....
        /*0914*/ 	.word	0x0001a1d0


	//   ....[113]....
        /*0918*/ 	.word	0x0001a220


	//   ....[114]....
        /*091c*/ 	.word	0x0001a360


	//   ....[115]....
        /*0920*/ 	.word	0x0001a3b0


	//   ....[116]....
        /*0924*/ 	.word	0x0001a4f0


	//   ....[117]....
        /*0928*/ 	.word	0x0001a540


	//   ....[118]....
        /*092c*/ 	.word	0x0001a680


	//   ....[119]....
        /*0930*/ 	.word	0x0001a6d0


	//   ....[120]....
        /*0934*/ 	.word	0x0001a810


	//   ....[121]....
        /*0938*/ 	.word	0x0001a860


	//   ....[122]....
        /*093c*/ 	.word	0x0001a9a0


	//   ....[123]....
        /*0940*/ 	.word	0x0001a9f0


	//   ....[124]....
        /*0944*/ 	.word	0x0001ab10


	//   ....[125]....
        /*0948*/ 	.word	0x0001ab80


	//   ....[126]....
        /*094c*/ 	.word	0x0001aca0


	//   ....[127]....
        /*0950*/ 	.word	0x0001acf0


	//   ....[128]....
        /*0954*/ 	.word	0x0001b020


	//   ....[129]....
        /*0958*/ 	.word	0x0001b0c0


	//   ....[130]....
        /*095c*/ 	.word	0x0001b260


	//   ....[131]....
        /*0960*/ 	.word	0x0001b2e0


	//   ....[132]....
        /*0964*/ 	.word	0x0001b360


	//   ....[133]....
        /*0968*/ 	.word	0x0001b3e0


	//   ....[134]....
        /*096c*/ 	.word	0x0001b460


	//   ....[135]....
        /*0970*/ 	.word	0x0001b4f0


	//   ....[136]....
        /*0974*/ 	.word	0x0001b590


	//   ....[137]....
        /*0978*/ 	.word	0x0001b640


	//   ....[138]....
        /*097c*/ 	.word	0x0001b6c0


	//   ....[139]....
        /*0980*/ 	.word	0x0001b740


	//   ....[140]....
        /*0984*/ 	.word	0x0001b7c0


	//   ....[141]....
        /*0988*/ 	.word	0x0001b850


	//   ....[142]....
        /*098c*/ 	.word	0x0001b8d0


	//   ....[143]....
        /*0990*/ 	.word	0x0001b980


	//   ....[144]....
        /*0994*/ 	.word	0x0001b9d0


	//   ....[145]....
        /*0998*/ 	.word	0x0001ba90


	//   ....[146]....
        /*099c*/ 	.word	0x0001bbc0


	//----- nvinfo : EIATTR_REG_RECONFIG
	.align		4
.L_207:
        /*09a0*/ 	.byte	0x01, 0x54
	.zero		2


	//----- nvinfo : EIATTR_SYSCALL_OFFSETS
	.align		4
        /*09a4*/ 	.byte	0x04, 0x46
        /*09a6*/ 	.short	(.L_209 - .L_208)


	//   ....[0]....
.L_208:
        /*09a8*/ 	.word	0x000024b0


	//   ....[1]....
        /*09ac*/ 	.word	0x00013c00


	//   ....[2]....
        /*09b0*/ 	.word	0x00013d50


	//   ....[3]....
        /*09b4*/ 	.word	0x00013e40


	//   ....[4]....
        /*09b8*/ 	.word	0x00014780


	//----- nvinfo : EIATTR_MBARRIER_INSTR_OFFSETS
	.align		4
.L_209:
        /*09bc*/ 	.byte	0x04, 0x39
        /*09be*/ 	.short	(.L_211 - .L_210)


	//   ....[0]....
.L_210:
        /*09c0*/ 	.word	0x00000270
        /*09c4*/ 	.word	0x000000ff
        /*09c8*/ 	.word	0x00030800
        /*09cc*/ 	.short	0x0100
        /*09ce*/ 	.byte	0x08
	.zero		1


	//   ....[1]....
        /*09d0*/ 	.word	0x00000280
        /*09d4*/ 	.word	0x000000ff
        /*09d8*/ 	.word	0x00030820
        /*09dc*/ 	.short	0x0100
        /*09de*/ 	.byte	0x08
	.zero		1


	//   ....[2]....
        /*09e0*/ 	.word	0x00000370
        /*09e4*/ 	.word	0x000000ff
        /*09e8*/ 	.word	0x00030830
        /*09ec*/ 	.short	0x0100
        /*09ee*/ 	.byte	0x08
	.zero		1


	//   ....[3]....
        /*09f0*/ 	.word	0x00000380
        /*09f4*/ 	.word	0x000000ff
        /*09f8*/ 	.word	0x00030840
        /*09fc*/ 	.short	0x0100
        /*09fe*/ 	.byte	0x08
	.zero		1


	//   ....[4]....
        /*0a00*/ 	.word	0x00000390
        /*0a04*/ 	.word	0x000000ff
        /*0a08*/ 	.word	0x00030838
        /*0a0c*/ 	.short	0x0100
        /*0a0e*/ 	.byte	0x08
	.zero		1


	//   ....[5]....
        /*0a10*/ 	.word	0x000003a0
        /*0a14*/ 	.word	0x000000ff
        /*0a18*/ 	.word	0x00030848
        /*0a1c*/ 	.short	0x0100
        /*0a1e*/ 	.byte	0x08
	.zero		1


	//   ....[6]....
        /*0a20*/ 	.word	0x000004d0
        /*0a24*/ 	.word	0x000000ff
        /*0a28*/ 	.word	0x00030850
        /*0a2c*/ 	.short	0x0100
        /*0a2e*/ 	.byte	0x08
	.zero		1


	//   ....[7]....
        /*0a30*/ 	.word	0x000004e0
        /*0a34*/ 	.word	0x000000ff
        /*0a38*/ 	.word	0x00030860
        /*0a3c*/ 	.short	0x0100
        /*0a3e*/ 	.byte	0x08
	.zero		1


	//   ....[8]....
        /*0a40*/ 	.word	0x000004f0
        /*0a44*/ 	.word	0x000000ff
        /*0a48*/ 	.word	0x00030858
        /*0a4c*/ 	.short	0x0100
        /*0a4e*/ 	.byte	0x08
	.zero		1


	//   ....[9]....
        /*0a50*/ 	.word	0x00000500
        /*0a54*/ 	.word	0x000000ff
        /*0a58*/ 	.word	0x00030868
        /*0a5c*/ 	.short	0x0100
        /*0a5e*/ 	.byte	0x08
	.zero		1


	//   ....[10]....
        /*0a60*/ 	.word	0x000005f0
        /*0a64*/ 	.word	0x000000ff
        /*0a68*/ 	.word	0x00030870
        /*0a6c*/ 	.short	0x0100
        /*0a6e*/ 	.byte	0x06
	.zero		1


	//   ....[11]....
        /*0a70*/ 	.word	0x00000600
        /*0a74*/ 	.word	0x000000ff
        /*0a78*/ 	.word	0x00030880
        /*0a7c*/ 	.short	0x0100
        /*0a7e*/ 	.byte	0x06
	.zero		1


	//   ....[12]....
        /*0a80*/ 	.word	0x00000610
        /*0a84*/ 	.word	0x000000ff
        /*0a88*/ 	.word	0x00030878
        /*0a8c*/ 	.short	0x0100
        /*0a8e*/ 	.byte	0x06
	.zero		1


	//   ....[13]....
        /*0a90*/ 	.word	0x00000620
        /*0a94*/ 	.word	0x000000ff
        /*0a98*/ 	.word	0x00030888
        /*0a9c*/ 	.short	0x0100
        /*0a9e*/ 	.byte	0x06
	.zero		1


	//   ....[14]....
        /*0aa0*/ 	.word	0x00000750
        /*0aa4*/ 	.word	0x000000ff
        /*0aa8*/ 	.word	0x00030890
        /*0aac*/ 	.short	0x0100
        /*0aae*/ 	.byte	0x08
	.zero		1


	//   ....[15]....
        /*0ab0*/ 	.word	0x00000760
        /*0ab4*/ 	.word	0x000000ff
        /*0ab8*/ 	.word	0x000308a0
        /*0abc*/ 	.short	0x0100
        /*0abe*/ 	.byte	0x08
	.zero		1


	//   ....[16]....
        /*0ac0*/ 	.word	0x00000770
        /*0ac4*/ 	.word	0x000000ff
        /*0ac8*/ 	.word	0x00030898
        /*0acc*/ 	.short	0x0100
        /*0ace*/ 	.byte	0x08
	.zero		1


	//   ....[17]....
        /*0ad0*/ 	.word	0x00000780
        /*0ad4*/ 	.word	0x000000ff
        /*0ad8*/ 	.word	0x000308a8
        /*0adc*/ 	.short	0x0100
        /*0ade*/ 	.byte	0x08
	.zero		1


	//   ....[18]....
        /*0ae0*/ 	.word	0x000008b0
        /*0ae4*/ 	.word	0x000000ff
        /*0ae8*/ 	.word	0x000308b0
        /*0aec*/ 	.short	0x0100
        /*0aee*/ 	.byte	0x08
	.zero		1


	//   ....[19]....
        /*0af0*/ 	.word	0x000008c0
        /*0af4*/ 	.word	0x000000ff
        /*0af8*/ 	.word	0x000308c0
        /*0afc*/ 	.short	0x0100
        /*0afe*/ 	.byte	0x08
	.zero		1


	//   ....[20]....
        /*0b00*/ 	.word	0x000008d0
        /*0b04*/ 	.word	0x000000ff
        /*0b08*/ 	.word	0x000308b8
        /*0b0c*/ 	.short	0x0100
        /*0b0e*/ 	.byte	0x08
	.zero		1


	//   ....[21]....
        /*0b10*/ 	.word	0x000008e0
        /*0b14*/ 	.word	0x000000ff
        /*0b18*/ 	.word	0x000308c8
        /*0b1c*/ 	.short	0x0100
        /*0b1e*/ 	.byte	0x08
	.zero		1


	//   ....[22]....
        /*0b20*/ 	.word	0x00002530
        /*0b24*/ 	.word	0x000000ff
        /*0b28*/ 	.word	0x00030800
        /*0b2c*/ 	.short	0x010a
        /*0b2e*/ 	.byte	0x25
	.zero		1


	//   ....[23]....
        /*0b30*/ 	.word	0x000025e0
        /*0b34*/ 	.word	0x00000003
        /*0b38*/ 	.word	0x00030830
        /*0b3c*/ 	.short	0x010a
        /*0b3e*/ 	.byte	0x3f
	.zero		1


	//   ....[24]....
        /*0b40*/ 	.word	0x00002650
        /*0b44*/ 	.word	0x00000003
        /*0b48*/ 	.word	0x00030830
        /*0b4c*/ 	.short	0x010a
        /*0b4e*/ 	.byte	0x3f
	.zero		1


	//   ....[25]....
        /*0b50*/ 	.word	0x00003080
        /*0b54*/ 	.word	0x00000000
        /*0b58*/ 	.word	0x00000000
        /*0b5c*/ 	.short	0x0101
        /*0b5e*/ 	.byte	0x3f
	.zero		1


	//   ....[26]....
        /*0b60*/ 	.word	0x00004da0
        /*0b64*/ 	.word	0x000000ff
        /*0b68*/ 	.word	0x00030830
        /*0b6c*/ 	.short	0x010a
        /*0b6e*/ 	.byte	0x06
	.zero		1


	//   ....[27]....
        /*0b70*/ 	.word	0x00004e00
        /*0b74*/ 	.word	0x000000ff
        /*0b78*/ 	.word	0x00030830
        /*0b7c*/ 	.short	0x010a
        /*0b7e*/ 	.byte	0x06
	.zero		1


	//   ....[28]....
        /*0b80*/ 	.word	0x00005c30
        /*0b84*/ 	.word	0x000000ff
        /*0b88*/ 	.word	0x00030850
        /*0b8c*/ 	.short	0x010a
        /*0b8e*/ 	.byte	0x0a
	.zero		1


	//   ....[29]....
        /*0b90*/ 	.word	0x00005c70
        /*0b94*/ 	.word	0x000000ff
        /*0b98*/ 	.word	0x00030850
        /*0b9c*/ 	.short	0x010a
        /*0b9e*/ 	.byte	0x0a
	.zero		1


	//   ....[30]....
        /*0ba0*/ 	.word	0x00005f60
        /*0ba4*/ 	.word	0x00000000
        /*0ba8*/ 	.word	0x00000000
        /*0bac*/ 	.short	0x0101
        /*0bae*/ 	.byte	0x3f
	.zero		1


	//   ....[31]....
        /*0bb0*/ 	.word	0x00006fa0
        /*0bb4*/ 	.word	0x0000009e
        /*0bb8*/ 	.word	0x00000000
        /*0bbc*/ 	.short	0x0101
        /*0bbe*/ 	.byte	0x3f
	.zero		1


	//   ....[32]....
        /*0bc0*/ 	.word	0x00007820
        /*0bc4*/ 	.word	0x000000ff
        /*0bc8*/ 	.word	0x00030830
        /*0bcc*/ 	.short	0x010a
        /*0bce*/ 	.byte	0x05
	.zero		1


	//   ....[33]....
        /*0bd0*/ 	.word	0x00007880
        /*0bd4*/ 	.word	0x000000ff
        /*0bd8*/ 	.word	0x00030830
        /*0bdc*/ 	.short	0x010a
        /*0bde*/ 	.byte	0x05
	.zero		1


	//   ....[34]....
        /*0be0*/ 	.word	0x000086b0
        /*0be4*/ 	.word	0x000000ff
        /*0be8*/ 	.word	0x00030850
        /*0bec*/ 	.short	0x010a
        /*0bee*/ 	.byte	0x0e
	.zero		1


	//   ....[35]....
        /*0bf0*/ 	.word	0x000086f0
        /*0bf4*/ 	.word	0x000000ff
        /*0bf8*/ 	.word	0x00030850
        /*0bfc*/ 	.short	0x010a
        /*0bfe*/ 	.byte	0x0e
	.zero		1


	//   ....[36]....
        /*0c00*/ 	.word	0x00008fe0
        /*0c04*/ 	.word	0x0000009b
        /*0c08*/ 	.word	0x00000000
        /*0c0c*/ 	.short	0x0101
        /*0c0e*/ 	.byte	0x3f
	.zero		1


	//   ....[37]....
        /*0c10*/ 	.word	0x00009080
        /*0c14*/ 	.word	0x0000009f
        /*0c18*/ 	.word	0x00000000
        /*0c1c*/ 	.short	0x0101
        /*0c1e*/ 	.byte	0x3f
	.zero		1


	//   ....[38]....
        /*0c20*/ 	.word	0x000094f0
        /*0c24*/ 	.word	0x000000ff
        /*0c28*/ 	.word	0x00030830
        /*0c2c*/ 	.short	0x010a
        /*0c2e*/ 	.byte	0x05
	.zero		1


	//   ....[39]....
        /*0c30*/ 	.word	0x00009550
        /*0c34*/ 	.word	0x000000ff
        /*0c38*/ 	.word	0x00030830
        /*0c3c*/ 	.short	0x010a
        /*0c3e*/ 	.byte	0x05
	.zero		1


	//   ....[40]....
        /*0c40*/ 	.word	0x0000a380
        /*0c44*/ 	.word	0x000000ff
        /*0c48*/ 	.word	0x00030850
        /*0c4c*/ 	.short	0x010a
        /*0c4e*/ 	.byte	0x0e
	.zero		1


	//   ....[41]....
        /*0c50*/ 	.word	0x0000a3c0
        /*0c54*/ 	.word	0x000000ff
        /*0c58*/ 	.word	0x00030850
        /*0c5c*/ 	.short	0x010a
        /*0c5e*/ 	.byte	0x0e
	.zero		1


	//   ....[42]....
        /*0c60*/ 	.word	0x0000a620
        /*0c64*/ 	.word	0x00000000
        /*0c68*/ 	.word	0x00000000
        /*0c6c*/ 	.short	0x0101
        /*0c6e*/ 	.byte	0x3f
	.zero		1


	//   ....[43]....
        /*0c70*/ 	.word	0x0000b670
        /*0c74*/ 	.word	0x0000009e
        /*0c78*/ 	.word	0x00000000
        /*0c7c*/ 	.short	0x0101
        /*0c7e*/ 	.byte	0x3f
	.zero		1


	//   ....[44]....
        /*0c80*/ 	.word	0x0000c3e0
        /*0c84*/ 	.word	0x000000ff
        /*0c88*/ 	.word	0x00030850
        /*0c8c*/ 	.short	0x010a
        /*0c8e*/ 	.byte	0x08
	.zero		1


	//   ....[45]....
        /*0c90*/ 	.word	0x0000c420
        /*0c94*/ 	.word	0x000000ff
        /*0c98*/ 	.word	0x00030850
        /*0c9c*/ 	.short	0x010a
        /*0c9e*/ 	.byte	0x08
	.zero		1


	//   ....[46]....
        /*0ca0*/ 	.word	0x0000c860
        /*0ca4*/ 	.word	0x0000000b
        /*0ca8*/ 	.word	0x00000000
        /*0cac*/ 	.short	0x0101
        /*0cae*/ 	.byte	0x3f
	.zero		1


	//   ....[47]....
        /*0cb0*/ 	.word	0x0000edb0
        /*0cb4*/ 	.word	0x000000ff
        /*0cb8*/ 	.word	0x00000000
        /*0cbc*/ 	.short	0x0101
        /*0cbe*/ 	.byte	0x08
	.zero		1


	//   ....[48]....
        /*0cc0*/ 	.word	0x0000f690
        /*0cc4*/ 	.word	0x000000ff
        /*0cc8*/ 	.word	0x00000000
        /*0ccc*/ 	.short	0x0101
        /*0cce*/ 	.byte	0x08
	.zero		1


	//   ....[49]....
        /*0cd0*/ 	.word	0x00014260
        /*0cd4*/ 	.word	0x00000000
        /*0cd8*/ 	.word	0x00030840
        /*0cdc*/ 	.short	0x010a
        /*0cde*/ 	.byte	0x3f
	.zero		1


	//   ....[50]....
        /*0ce0*/ 	.word	0x000152b0
        /*0ce4*/ 	.word	0x00000012
        /*0ce8*/ 	.word	0x00030800
        /*0cec*/ 	.short	0x0107
        /*0cee*/ 	.byte	0x3f
	.zero		1


	//   ....[51]....
        /*0cf0*/ 	.word	0x000153c0
        /*0cf4*/ 	.word	0x00000012
        /*0cf8*/ 	.word	0x00030800
        /*0cfc*/ 	.short	0x0101
        /*0cfe*/ 	.byte	0x3f
	.zero		1


	//   ....[52]....
        /*0d00*/ 	.word	0x000153e0
        /*0d04*/ 	.word	0x00000012
        /*0d08*/ 	.word	0x00030820
        /*0d0c*/ 	.short	0x010a
        /*0d0e*/ 	.byte	0x3f
	.zero		1


	//   ....[53]....
        /*0d10*/ 	.word	0x00015810
        /*0d14*/ 	.word	0x00000003
        /*0d18*/ 	.word	0x00030840
        /*0d1c*/ 	.short	0x010a
        /*0d1e*/ 	.byte	0x3f
	.zero		1


	//   ....[54]....
        /*0d20*/ 	.word	0x00015db0
        /*0d24*/ 	.word	0x00000003
        /*0d28*/ 	.word	0x00000060
        /*0d2c*/ 	.short	0x010a
        /*0d2e*/ 	.byte	0x3f
	.zero		1


	//   ....[55]....
        /*0d30*/ 	.word	0x00016620
        /*0d34*/ 	.word	0x00000003
        /*0d38*/ 	.word	0x00030840
        /*0d3c*/ 	.short	0x010a
        /*0d3e*/ 	.byte	0x3f
	.zero		1


	//   ....[56]....
        /*0d40*/ 	.word	0x00016bc0
        /*0d44*/ 	.word	0x00000002
        /*0d48*/ 	.word	0x00000060
        /*0d4c*/ 	.short	0x010a
        /*0d4e*/ 	.byte	0x3f
	.zero		1


	//   ....[57]....
        /*0d50*/ 	.word	0x00017380
        /*0d54*/ 	.word	0x00000002
        /*0d58*/ 	.word	0x00030840
        /*0d5c*/ 	.short	0x010a
        /*0d5e*/ 	.byte	0x3f
	.zero		1


	//   ....[58]....
        /*0d60*/ 	.word	0x00017920
        /*0d64*/ 	.word	0x00000002
        /*0d68*/ 	.word	0x00000060
        /*0d6c*/ 	.short	0x010a
        /*0d6e*/ 	.byte	0x3f
	.zero		1


	//   ....[59]....
        /*0d70*/ 	.word	0x00018090
        /*0d74*/ 	.word	0x00000000
        /*0d78*/ 	.word	0x00030860
        /*0d7c*/ 	.short	0x010a
        /*0d7e*/ 	.byte	0x3f
	.zero		1


	//   ....[60]....
        /*0d80*/ 	.word	0x000198e0
        /*0d84*/ 	.word	0x00000000
        /*0d88*/ 	.word	0x00030820
        /*0d8c*/ 	.short	0x010a
        /*0d8e*/ 	.byte	0x3f
	.zero		1


	//   ....[61]....
        /*0d90*/ 	.word	0x00019af0
        /*0d94*/ 	.word	0x00000006
        /*0d98*/ 	.word	0x00000000
        /*0d9c*/ 	.short	0x010a
        /*0d9e*/ 	.byte	0x3f
	.zero		1


	//   ....[62]....
        /*0da0*/ 	.word	0x00019b20
        /*0da4*/ 	.word	0x00000007
        /*0da8*/ 	.word	0x00000000
        /*0dac*/ 	.short	0x010a
        /*0dae*/ 	.byte	0x3f
	.zero		1


	//   ....[63]....
        /*0db0*/ 	.word	0x00019b80
        /*0db4*/ 	.word	0x00000004
        /*0db8*/ 	.word	0x00000000
        /*0dbc*/ 	.short	0x010a
        /*0dbe*/ 	.byte	0x3f
	.zero		1


	//   ....[64]....
        /*0dc0*/ 	.word	0x00019bb0
        /*0dc4*/ 	.word	0x00000003
        /*0dc8*/ 	.word	0x00000000
        /*0dcc*/ 	.short	0x010a
        /*0dce*/ 	.byte	0x3f
	.zero		1


	//   ....[65]....
        /*0dd0*/ 	.word	0x00019c20
        /*0dd4*/ 	.word	0x00000003
        /*0dd8*/ 	.word	0x00030800
        /*0ddc*/ 	.short	0x010a
        /*0dde*/ 	.byte	0x3f
	.zero		1


	//   ....[66]....
        /*0de0*/ 	.word	0x00019c70
        /*0de4*/ 	.word	0x00000003
        /*0de8*/ 	.word	0x00030830
        /*0dec*/ 	.short	0x010a
        /*0dee*/ 	.byte	0x3f
	.zero		1


	//   ....[67]....
        /*0df0*/ 	.word	0x00019cd0
        /*0df4*/ 	.word	0x00000098
        /*0df8*/ 	.word	0x00030830
        /*0dfc*/ 	.short	0x010a
        /*0dfe*/ 	.byte	0x3f
	.zero		1


	//   ....[68]....
        /*0e00*/ 	.word	0x00019d30
        /*0e04*/ 	.word	0x00000002
        /*0e08*/ 	.word	0x00030850
        /*0e0c*/ 	.short	0x010a
        /*0e0e*/ 	.byte	0x3f
	.zero		1


	//   ....[69]....
        /*0e10*/ 	.word	0x00019d90
        /*0e14*/ 	.word	0x00000004
        /*0e18*/ 	.word	0x00030830
        /*0e1c*/ 	.short	0x010a
        /*0e1e*/ 	.byte	0x3f
	.zero		1


	//   ....[70]....
        /*0e20*/ 	.word	0x00019df0
        /*0e24*/ 	.word	0x00000002
        /*0e28*/ 	.word	0x00030850
        /*0e2c*/ 	.short	0x010a
        /*0e2e*/ 	.byte	0x3f
	.zero		1


	//   ....[71]....
        /*0e30*/ 	.word	0x00019e50
        /*0e34*/ 	.word	0x00000004
        /*0e38*/ 	.word	0x00030830
        /*0e3c*/ 	.short	0x010a
        /*0e3e*/ 	.byte	0x3f
	.zero		1


	//   ....[72]....
        /*0e40*/ 	.word	0x00019eb0
        /*0e44*/ 	.word	0x00000002
        /*0e48*/ 	.word	0x00030850
        /*0e4c*/ 	.short	0x010a
        /*0e4e*/ 	.byte	0x3f
	.zero		1


	//   ....[73]....
        /*0e50*/ 	.word	0x00019f10
        /*0e54*/ 	.word	0x00000007
        /*0e58*/ 	.word	0x00030850
        /*0e5c*/ 	.short	0x010a
        /*0e5e*/ 	.byte	0x3f
	.zero		1


	//   ....[74]....
        /*0e60*/ 	.word	0x0001a0b0
        /*0e64*/ 	.word	0x00000000
        /*0e68*/ 	.word	0x00030840
        /*0e6c*/ 	.short	0x010a
        /*0e6e*/ 	.byte	0x3f
	.zero		1


	//   ....[75]....
        /*0e70*/ 	.word	0x0001ad30
        /*0e74*/ 	.word	0x00000012
        /*0e78*/ 	.word	0x00030820
        /*0e7c*/ 	.short	0x010a
        /*0e7e*/ 	.byte	0x3f
	.zero		1


	//   ....[76]....
        /*0e80*/ 	.word	0x0001ad80
        /*0e84*/ 	.word	0x00000003
        /*0e88*/ 	.word	0x00030840
        /*0e8c*/ 	.short	0x010a
        /*0e8e*/ 	.byte	0x3f
	.zero		1


	//   ....[77]....
        /*0e90*/ 	.word	0x0001add0
        /*0e94*/ 	.word	0x00000003
        /*0e98*/ 	.word	0x00000060
        /*0e9c*/ 	.short	0x010a
        /*0e9e*/ 	.byte	0x3f
	.zero		1


	//   ....[78]....
        /*0ea0*/ 	.word	0x0001ae20
        /*0ea4*/ 	.word	0x00000003
        /*0ea8*/ 	.word	0x00030840
        /*0eac*/ 	.short	0x010a
        /*0eae*/ 	.byte	0x3f
	.zero		1


	//   ....[79]....
        /*0eb0*/ 	.word	0x0001ae70
        /*0eb4*/ 	.word	0x00000002
        /*0eb8*/ 	.word	0x00000060
        /*0ebc*/ 	.short	0x010a
        /*0ebe*/ 	.byte	0x3f
	.zero		1


	//   ....[80]....
        /*0ec0*/ 	.word	0x0001aec0
        /*0ec4*/ 	.word	0x00000002
        /*0ec8*/ 	.word	0x00030840
        /*0ecc*/ 	.short	0x010a
        /*0ece*/ 	.byte	0x3f
	.zero		1


	//   ....[81]....
        /*0ed0*/ 	.word	0x0001af10
        /*0ed4*/ 	.word	0x00000002
        /*0ed8*/ 	.word	0x00000060
        /*0edc*/ 	.short	0x010a
        /*0ede*/ 	.byte	0x3f
	.zero		1


	//   ....[82]....
        /*0ee0*/ 	.word	0x0001af60
        /*0ee4*/ 	.word	0x00000000
        /*0ee8*/ 	.word	0x00030860
        /*0eec*/ 	.short	0x010a
        /*0eee*/ 	.byte	0x3f
	.zero		1


	//   ....[83]....
        /*0ef0*/ 	.word	0x0001bae0
        /*0ef4*/ 	.word	0x00000000
        /*0ef8*/ 	.word	0x00030820
        /*0efc*/ 	.short	0x010a
        /*0efe*/ 	.byte	0x3f
	.zero		1


	//   ....[84]....
        /*0f00*/ 	.word	0x0001bc80
        /*0f04*/ 	.word	0x00000006
        /*0f08*/ 	.word	0x00000000
        /*0f0c*/ 	.short	0x010a
        /*0f0e*/ 	.byte	0x3f
	.zero		1


	//   ....[85]....
        /*0f10*/ 	.word	0x0001bcd0
        /*0f14*/ 	.word	0x00000007
        /*0f18*/ 	.word	0x00000000
        /*0f1c*/ 	.short	0x010a
        /*0f1e*/ 	.byte	0x3f
	.zero		1


	//   ....[86]....
        /*0f20*/ 	.word	0x0001bd20
        /*0f24*/ 	.word	0x00000004
        /*0f28*/ 	.word	0x00000000
        /*0f2c*/ 	.short	0x010a
        /*0f2e*/ 	.byte	0x3f
	.zero		1


	//----- nvinfo : EIATTR_NUM_MBARRIERS
	.align		4
.L_211:
        /*0f30*/ 	.byte	0x03, 0x38
        /*0f32*/ 	.short	0x0016


	//----- nvinfo : EIATTR_EXIT_INSTR_OFFSETS
	.align		4
        /*0f34*/ 	.byte	0x04, 0x1c
        /*0f36*/ 	.short	(.L_213 - .L_212)


	//   ....[0]....
.L_212:
        /*0f38*/ 	.word	0x00000a50


	//   ....[1]....
        /*0f3c*/ 	.word	0x00011af0


	//   ....[2]....
        /*0f40*/ 	.word	0x00019c00


	//----- nvinfo : EIATTR_MAX_THREADS
	.align		4
.L_213:
        /*0f44*/ 	.byte	0x04, 0x05
        /*0f46*/ 	.short	(.L_215 - .L_214)
.L_214:
        /*0f48*/ 	.word	0x00000180
        /*0f4c*/ 	.word	0x00000001
        /*0f50*/ 	.word	0x00000001


	//----- nvinfo : EIATTR_CRS_STACK_SIZE
	.align		4
.L_215:
        /*0f54*/ 	.byte	0x04, 0x1e
        /*0f56*/ 	.short	(.L_217 - .L_216)
.L_216:
        /*0f58*/ 	.word	0x00000000


	//----- nvinfo : EIATTR_CBANK_PARAM_SIZE
	.align		4
.L_217:
        /*0f5c*/ 	.byte	0x03, 0x19
        /*0f5e*/ 	.short	0x0af0


	//----- nvinfo : EIATTR_PARAM_CBANK
	.align		4
        /*0f60*/ 	.byte	0x04, 0x0a
        /*0f62*/ 	.short	(.L_219 - .L_218)
	.align		4
.L_218:
        /*0f64*/ 	.word	index@(.nv.constant0._ZN7cutlass13device_kernelIN5flash11enable_sm90INS1_16FlashAttnFwdSm90INS1_25CollectiveMainloopFwdSm90ILi2EN4cute5tupleIJNS5_1CILi1EEES8_S8_EEENS6_IJNS7_ILi128EEENS7_ILi64EEENS7_ILi256EEEEEELi256ENS_6half_tEfNS_4arch4Sm90ELb0ELb1ELb0ELb1ELb0ELb0ELb0ELb1ELb1ELb1ELb1ELb0EEENS1_21CollectiveEpilogueFwdINS6_IJSA_SC_SB_EEES9_SE_SG_Li256ELb1ELb1ELb1ELb0EEENS1_36VarlenDynamicPersistentTileSchedulerILi128ELi64ELi256ELi128ELb1ELb1ELb1ELb1ELb0ELb1EEEEEEEEEvNT_6ParamsE)
        /*0f68*/ 	.short	0x0210
        /*0f6a*/ 	.short	0x0af0


	//----- nvinfo : EIATTR_SW_WAR
	.align		4
.L_219:
        /*0f6c*/ 	.byte	0x04, 0x36
        /*0f6e*/ 	.short	(.L_221 - .L_220)
.L_220:
        /*0f70*/ 	.word	0x00000008
.L_221:


//--------------------- .nv.info._ZN7cutlass13device_kernelIN5flash11enable_sm90INS1_16FlashAttnFwdSm90INS1_25CollectiveMainloopFwdSm90ILi2EN4cute5tupleIJNS5_1CILi1EEES8_S8_EEENS6_IJNS7_ILi128EEENS7_ILi64EEENS7_ILi256EEEEEELi256ENS_6half_tEfNS_4arch4Sm90ELb0ELb1ELb0ELb1ELb0ELb1ELb0ELb1ELb1ELb1ELb1ELb0EEENS1_21CollectiveEpilogueFwdINS6_IJSA_SC_SB_EEES9_SE_SG_Li256ELb1ELb1ELb1ELb0EEENS1_36VarlenDynamicPersistentTileSchedulerILi128ELi64ELi256ELi128ELb1ELb1ELb1ELb1ELb0ELb1EEEEEEEEEvNT_6ParamsE --------------------------
	.section	.nv.info._ZN7cutlass13device_kernelIN5flash11enable_sm90INS1_16FlashAttnFwdSm90INS1_25CollectiveMainloopFwdSm90ILi2EN4cute5tupleIJNS5_1CILi1EEES8_S8_EEENS6_IJNS7_ILi128EEENS7_ILi64EEENS7_ILi256EEEEEELi256ENS_6half_tEfNS_4arch4Sm90ELb0ELb1ELb0ELb1ELb0ELb1ELb0ELb1ELb1ELb1ELb1ELb0EEENS1_21CollectiveEpilogueFwdINS6_IJSA_SC_SB_EEES9_SE_SG_Li256ELb1ELb1ELb1ELb0EEENS1_36VarlenDynamicPersistentTileSchedulerILi128ELi64ELi256ELi128ELb1ELb1ELb1ELb1ELb0ELb1EEEEEEEEEvNT_6ParamsE,"",@"SHT_CUDA_INFO"
	.sectionflags	@""
	.align	4


	//----- nvinfo : EIATTR_CUDA_API_VERSION
	.align		4
        /*0000*/ 	.byte	0x04, 0x37
        /*0002*/ 	.short	(.L_223 - .L_222)
.L_222:
        /*0004*/ 	.word	0x00000082


	//----- nvinfo : EIATTR_KPARAM_INFO
	.align		4
.L_223:
        /*0008*/ 	.byte	0x04, 0x17
        /*000a*/ 	.short	(.L_225 - .L_224)
.L_224:
        /*000c*/ 	.word	0x00000000
        /*0010*/ 	.short	0x0000
        /*0012*/ 	.short	0x0070
        /*0014*/ 	.byte	0x00, 0xf0, 0x01, 0x2a


	//----- nvinfo : EIATTR_SPARSE_MMA_MASK
	.align		4
.L_225:
        /*0018*/ 	.byte	0x03, 0x50
        /*001a*/ 	.short	0x0000


	//----- nvinfo : EIATTR_MAXREG_COUNT
	.align		4
        /*001c*/ 	.byte	0x03, 0x1b
        /*001e*/ 	.short	0x00a8


	//----- nvinfo : EIATTR_NUM_BARRIERS
	.align		4
        /*0020*/ 	.byte	0x02, 0x4c
        /*0022*/ 	.byte	0x10
	.zero		1


	//----- nvinfo : EIATTR_EXTERNS
	.align		4
        /*0024*/ 	.byte	0x04, 0x0f
        /*0026*/ 	.short	(.L_227 - .L_226)


	//   ....[0]....
	.align		4
.L_226:
        /*0028*/ 	.word	index@(__assertfail)


	//----- nvinfo : EIATTR_ANNOTATIONS
	.align		4
.L_227:
        /*002c*/ 	.byte	0x04, 0x55
        /*002e*/ 	.short	(.L_229 - .L_228)


	//   ....[0]....
.L_228:
        /* <DEDUP_REMOVED lines=160> */


	//----- nvinfo : EIATTR_MERCURY_ISA_VERSION
	.align		4
.L_229:
        /*0a20*/ 	.byte	0x03, 0x5f
        /*0a22*/ 	.short	0x0101


	//----- nvinfo : EIATTR_UNUSED_LOAD_BYTE_OFFSET
	.align		4
        /*0a24*/ 	.byte	0x04, 0x44
        /*0a26*/ 	.short	(.L_231 - .L_230)


	//   ....[0]....
.L_230:
        /*0a28*/ 	.word	0x00000aa0
        /*0a2c*/ 	.word	0x0000fff0


	//   ....[1]....
        /*0a30*/ 	.word	0x0001ec20
        /*0a34*/ 	.word	0x0000fff0


	//----- nvinfo : EIATTR_INT_WARP_WIDE_INSTR_OFFSETS
	.align		4
.L_231:
        /*0a38*/ 	.byte	0x04, 0x31
        /*0a3a*/ 	.short	(.L_233 - .L_232)


	//   ....[0]....
.L_232:
        /*0a3c*/ 	.word	0x00000190


	//   ....[1]....
        /*0a40*/ 	.word	0x000001d0


	//   ....[2]....
        /*0a44*/ 	.word	0x00000240


	//   ....[3]....
        /*0a48*/ 	.word	0x000276f0


	//   ....[4]....
        /*0a4c*/ 	.word	0x00027790


	//   ....[5]....
        /*0a50*/ 	.word	0x0002bc20


	//   ....[6]....
        /*0a54*/ 	.word	0x0002bc90


	//----- nvinfo : EIATTR_COOP_GROUP_MASK_REGIDS
	.align		4
.L_233:
        /*0a58*/ 	.byte	0x04, 0x29
        /*0a5a*/ 	.short	(.L_235 - .L_234)


	//   ....[0]....
.L_234:
        /*0a5c*/ 	.word	0xffffffff


	//   ....[1]....
        /*0a60*/ 	.word	0xffffffff


	//   ....[2]....
        /*0a64*/ 	.word	0xffffffff


	//   ....[3]....
        /*0a68*/ 	.word	0xffffffff


	//   ....[4]....
        /*0a6c*/ 	.word	0xffffffff


	//   ....[5]....
        /*0a70*/ 	.word	0xffffffff


	//   ....[6]....
        /*0a74*/ 	.word	0xffffffff


	//   ....[7]....
        /*0a78*/ 	.word	0xffffffff


	//   ....[8]....
        /*0a7c*/ 	.word	0xffffffff


	//   ....[9]....
        /*0a80*/ 	.word	0xffffffff


	//   ....[10]....
        /*0a84*/ 	.word	0xffffffff


	//   ....[11]....
        /*0a88*/ 	.word	0xffffffff


	//   ....[12]....
        /*0a8c*/ 	.word	0xffffffff


	//   ....[13]....
        /*0a90*/ 	.word	0xffffffff


	//   ....[14]....
        /*0a94*/ 	.word	0xffffffff


	//   ....[15]....
        /*0a98*/ 	.word	0xffffffff


	//   ....[16]....
        /*0a9c*/ 	.word	0xffffffff


	//   ....[17]....
        /*0aa0*/ 	.word	0xffffffff


	//   ....[18]....
        /*0aa4*/ 	.word	0xffffffff


	//   ....[19]....
        /*0aa8*/ 	.word	0xffffffff


	//   ....[20]....
        /*0aac*/ 	.word	0xffffffff


	//   ....[21]....
        /*0ab0*/ 	.word	0xffffffff


	//   ....[22]....
        /*0ab4*/ 	.word	0xffffffff


	//   ....[23]....
        /*0ab8*/ 	.word	0xffffffff


	//   ....[24]....
        /*0abc*/ 	.word	0xffffffff


	//   ....[25]....
        /*0ac0*/ 	.word	0xffffffff


	//   ....[26]....
        /*0ac4*/ 	.word	0xffffffff


	//   ....[27]....
        /*0ac8*/ 	.word	0xffffffff


	//   ....[28]....
        /*0acc*/ 	.word	0xffffffff


	//   ....[29]....
        /*0ad0*/ 	.word	0xffffffff


	//   ....[30]....
        /*0ad4*/ 	.word	0xffffffff


	//   ....[31]....
        /*0ad8*/ 	.word	0xffffffff


	//   ....[32]....
        /*0adc*/ 	.word	0xffffffff


	//   ....[33]....
        /*0ae0*/ 	.word	0xffffffff


	//   ....[34]....
        /*0ae4*/ 	.word	0xffffffff


	//   ....[35]....
        /*0ae8*/ 	.word	0xffffffff


	//   ....[36]....
        /*0aec*/ 	.word	0xffffffff


	//   ....[37]....
        /*0af0*/ 	.word	0xffffffff


	//   ....[38]....
        /*0af4*/ 	.word	0xffffffff


	//   ....[39]....
        /*0af8*/ 	.word	0xffffffff


	//   ....[40]....
        /*0afc*/ 	.word	0xffffffff


	//   ....[41]....
        /*0b00*/ 	.word	0xffffffff


	//   ....[42]....
        /*0b04*/ 	.word	0xffffffff


	//   ....[43]....
        /*0b08*/ 	.word	0xffffffff


	//   ....[44]....
        /*0b0c*/ 	.word	0xffffffff


	//   ....[45]....
        /*0b10*/ 	.word	0xffffffff


	//   ....[46]....
        /*0b14*/ 	.word	0xffffffff


	//   ....[47]....
        /*0b18*/ 	.word	0xffffffff


	//   ....[48]....
        /*0b1c*/ 	.word	0xffffffff


	//   ....[49]....
        /*0b20*/ 	.word	0xffffffff


	//   ....[50]....
        /*0b24*/ 	.word	0xffffffff


	//   ....[51]....
        /*0b28*/ 	.word	0xffffffff


	//   ....[52]....
        /*0b2c*/ 	.word	0xffffffff


	//   ....[53]....
        /*0b30*/ 	.word	0xffffffff


	//   ....[54]....
        /*0b34*/ 	.word	0xffffffff


	//   ....[55]....
        /*0b38*/ 	.word	0xffffffff


	//   ....[56]....
        /*0b3c*/ 	.word	0xffffffff


	//   ....[57]....
        /*0b40*/ 	.word	0xffffffff


	//   ....[58]....
        /*0b44*/ 	.word	0xffffffff


	//   ....[59]....
        /*0b48*/ 	.word	0xffffffff


	//   ....[60]....
        /*0b4c*/ 	.word	0xffffffff


	//   ....[61]....
        /*0b50*/ 	.word	0xffffffff


	//   ....[62]....
        /*0b54*/ 	.word	0xffffffff


	//   ....[63]....
        /*0b58*/ 	.word	0xffffffff


	//   ....[64]....
        /*0b5c*/ 	.word	0xffffffff


	//   ....[65]....
        /*0b60*/ 	.word	0xffffffff


	//   ....[66]....
        /*0b64*/ 	.word	0xffffffff


	//   ....[67]....
        /*0b68*/ 	.word	0xffffffff


	//   ....[68]....
        /*0b6c*/ 	.word	0xffffffff


	//   ....[69]....
        /*0b70*/ 	.word	0xffffffff


	//   ....[70]....
        /*0b74*/ 	.word	0xffffffff


	//   ....[71]....
        /*0b78*/ 	.word	0xffffffff


	//   ....[72]....
        /*0b7c*/ 	.word	0xffffffff


	//   ....[73]....
        /*0b80*/ 	.word	0xffffffff


	//   ....[74]....
        /*0b84*/ 	.word	0xffffffff


	//   ....[75]....
        /*0b88*/ 	.word	0xffffffff


	//   ....[76]....
        /*0b8c*/ 	.word	0xffffffff


	//   ....[77]....
        /*0b90*/ 	.word	0xffffffff


	//   ....[78]....
        /*0b94*/ 	.word	0xffffffff


	//   ....[79]....
        /*0b98*/ 	.word	0xffffffff


	//   ....[80]....
        /*0b9c*/ 	.word	0xffffffff


	//   ....[81]....
        /*0ba0*/ 	.word	0xffffffff


	//   ....[82]....
        /*0ba4*/ 	.word	0xffffffff


	//   ....[83]....
        /*0ba8*/ 	.word	0xffffffff


	//   ....[84]....
        /*0bac*/ 	.word	0xffffffff


	//   ....[85]....
        /*0bb0*/ 	.word	0xffffffff


	//   ....[86]....
        /*0bb4*/ 	.word	0xffffffff


	//   ....[87]....
        /*0bb8*/ 	.word	0xffffffff


	//   ....[88]....
        /*0bbc*/ 	.word	0xffffffff


	//   ....[89]....
        /*0bc0*/ 	.word	0xffffffff


	//   ....[90]....
        /*0bc4*/ 	.word	0xffffffff


	//   ....[91]....
        /*0bc8*/ 	.word	0xffffffff


	//   ....[92]....
        /*0bcc*/ 	.word	0xffffffff


	//   ....[93]....
        /*0bd0*/ 	.word	0xffffffff


	//   ....[94]....
        /*0bd4*/ 	.word	0xffffffff


	//   ....[95]....
        /*0bd8*/ 	.word	0xffffffff


	//   ....[96]....
        /*0bdc*/ 	.word	0xffffffff


	//   ....[97]....
        /*0be0*/ 	.word	0xffffffff


	//   ....[98]....
        /*0be4*/ 	.word	0xffffffff


	//   ....[99]....
        /*0be8*/ 	.word	0xffffffff


	//   ....[100]....
        /*0bec*/ 	.word	0xffffffff


	//   ....[101]....
        /*0bf0*/ 	.word	0xffffffff


	//   ....[102]....
        /*0bf4*/ 	.word	0xffffffff


	//   ....[103]....
        /*0bf8*/ 	.word	0xffffffff


	//   ....[104]....
        /*0bfc*/ 	.word	0xffffffff


	//   ....[105]....
        /*0c00*/ 	.word	0xffffffff


	//   ....[106]....
        /*0c04*/ 	.word	0xffffffff


	//   ....[107]....
        /*0c08*/ 	.word	0xffffffff


	//   ....[108]....
        /*0c0c*/ 	.word	0xffffffff


	//   ....[109]....
        /*0c10*/ 	.word	0xffffffff


	//   ....[110]....
        /*0c14*/ 	.word	0xffffffff


	//   ....[111]....
        /*0c18*/ 	.word	0xffffffff


	//   ....[112]....
        /*0c1c*/ 	.word	0xffffffff


	//   ....[113]....
        /*0c20*/ 	.word	0xffffffff


	//   ....[114]....
        /*0c24*/ 	.word	0xffffffff


	//   ....[115]....
        /*0c28*/ 	.word	0xffffffff


	//   ....[116]....
        /*0c2c*/ 	.word	0xffffffff


	//   ....[117]....
        /*0c30*/ 	.word	0xffffffff


	//   ....[118]....
        /*0c34*/ 	.word	0xffffffff


	//   ....[119]....
        /*0c38*/ 	.word	0xffffffff


	//   ....[120]....
        /*0c3c*/ 	.word	0xffffffff


	//   ....[121]....
        /*0c40*/ 	.word	0xffffffff


	//   ....[122]....
        /*0c44*/ 	.word	0xffffffff


	//   ....[123]....
        /*0c48*/ 	.word	0xffffffff


	//   ....[124]....
        /*0c4c*/ 	.word	0xffffffff


	//   ....[125]....
        /*0c50*/ 	.word	0xffffffff


	//   ....[126]....
        /*0c54*/ 	.word	0xffffffff


	//   ....[127]....
        /*0c58*/ 	.word	0xffffffff


	//   ....[128]....
        /*0c5c*/ 	.word	0xffffffff


	//   ....[129]....
        /*0c60*/ 	.word	0xffffffff


	//   ....[130]....
        /*0c64*/ 	.word	0xffffffff


	//   ....[131]....
        /*0c68*/ 	.word	0xffffffff


	//   ....[132]....
        /*0c6c*/ 	.word	0xffffffff


	//   ....[133]....
        /*0c70*/ 	.word	0xffffffff


	//   ....[134]....
        /*0c74*/ 	.word	0xffffffff


	//   ....[135]....
        /*0c78*/ 	.word	0xffffffff


	//   ....[136]....
        /*0c7c*/ 	.word	0xffffffff


	//   ....[137]....
        /*0c80*/ 	.word	0xffffffff


	//   ....[138]....
        /*0c84*/ 	.word	0xffffffff


	//   ....[139]....
        /*0c88*/ 	.word	0xffffffff


	//   ....[140]....
        /*0c8c*/ 	.word	0xffffffff


	//   ....[141]....
        /*0c90*/ 	.word	0xffffffff


	//   ....[142]....
        /*0c94*/ 	.word	0xffffffff


	//   ....[143]....
        /*0c98*/ 	.word	0xffffffff


	//   ....[144]....
        /*0c9c*/ 	.word	0x0500000f


	//   ....[145]....
        /*0ca0*/ 	.word	0x0500000f


	//   ....[146]....
        /*0ca4*/ 	.word	0x0500000f


	//   ....[147]....
        /*0ca8*/ 	.word	0x0500000f


	//   ....[148]....
        /*0cac*/ 	.word	0x0500000f


	//   ....[149]....
        /*0cb0*/ 	.word	0x0500000f


	//   ....[150]....
        /*0cb4*/ 	.word	0x0500000f


	//   ....[151]....
        /*0cb8*/ 	.word	0x0500000f


	//   ....[152]....
        /*0cbc*/ 	.word	0x0500000f


	//   ....[153]....
        /*0cc0*/ 	.word	0x0500000f


	//   ....[154]....
        /*0cc4*/ 	.word	0x0500000f


	//   ....[155]....
        /*0cc8*/ 	.word	0x0500000f


	//   ....[156]....
        /*0ccc*/ 	.word	0x0500000f


	//   ....[157]....
        /*0cd0*/ 	.word	0x0500000f


	//   ....[158]....
        /*0cd4*/ 	.word	0x0500000f


	//   ....[159]....
        /*0cd8*/ 	.word	0x0500000f


	//   ....[160]....
        /*0cdc*/ 	.word	0x0500000f


	//   ....[161]....
        /*0ce0*/ 	.word	0x0500000f


	//   ....[162]....
        /*0ce4*/ 	.word	0x0500000f


	//   ....[163]....
        /*0ce8*/ 	.word	0x0500000f


	//   ....[164]....
        /*0cec*/ 	.word	0x0500000f


	//   ....[165]....
        /*0cf0*/ 	.word	0x0500000f


	//   ....[166]....
        /*0cf4*/ 	.word	0x0500000f


	//   ....[167]....
        /*0cf8*/ 	.word	0x0500000f


	//   ....[168]....
        /*0cfc*/ 	.word	0x0500000f


	//   ....[169]....
        /*0d00*/ 	.word	0x0500000f


	//   ....[170]....
        /*0d04*/ 	.word	0x0500000f


	//   ....[171]....
        /*0d08*/ 	.word	0x0500000f


	//   ....[172]....
        /*0d0c*/ 	.word	0x0500000f


	//   ....[173]....
        /*0d10*/ 	.word	0x0500000f


	//   ....[174]....
        /*0d14*/ 	.word	0x0500000f


	//   ....[175]....
        /*0d18*/ 	.word	0x0500000f


	//   ....[176]....
        /*0d1c*/ 	.word	0x0500000f


	//   ....[177]....
        /*0d20*/ 	.word	0x0500000f


	//   ....[178]....
        /*0d24*/ 	.word	0x0500000f


	//   ....[179]....
        /*0d28*/ 	.word	0x0500000f


	//   ....[180]....
        /*0d2c*/ 	.word	0x0500000f


	//   ....[181]....
        /*0d30*/ 	.word	0x0500000f


	//   ....[182]....
        /*0d34*/ 	.word	0x0500000f


	//   ....[183]....
        /*0d38*/ 	.word	0x0500000f


	//   ....[184]....
        /*0d3c*/ 	.word	0x0500000f


	//   ....[185]....
        /*0d40*/ 	.word	0x0500000f


	//   ....[186]....
        /*0d44*/ 	.word	0x0500000f


	//   ....[187]....
        /*0d48*/ 	.word	0x0500000f


	//   ....[188]....
        /*0d4c*/ 	.word	0x0500000f


	//   ....[189]....
        /*0d50*/ 	.word	0x0500000f


	//   ....[190]....
        /*0d54*/ 	.word	0x0500000f


	//   ....[191]....
        /*0d58*/ 	.word	0x0500000f


	//   ....[192]....
        /*0d5c*/ 	.word	0x0500000f


	//   ....[193]....
        /*0d60*/ 	.word	0x0500000f


	//   ....[194]....
        /*0d64*/ 	.word	0x0500000f


	//   ....[195]....
        /*0d68*/ 	.word	0x0500000f


	//   ....[196]....
        /*0d6c*/ 	.word	0x0500000f


	//   ....[197]....
        /*0d70*/ 	.word	0x0500000f


	//   ....[198]....
        /*0d74*/ 	.word	0x0500000f


	//   ....[199]....
        /*0d78*/ 	.word	0x0500000f


	//   ....[200]....
        /*0d7c*/ 	.word	0x0500000f


	//   ....[201]....
        /*0d80*/ 	.word	0x0500000f


	//   ....[202]....
        /*0d84*/ 	.word	0x0500000f


	//   ....[203]....
        /*0d88*/ 	.word	0x0500000f


	//   ....[204]....
        /*0d8c*/ 	.word	0x0500000f


	//   ....[205]....
        /*0d90*/ 	.word	0x0500000f


	//   ....[206]....
        /*0d94*/ 	.word	0x0500000f


	//   ....[207]....
        /*0d98*/ 	.word	0x0500000f


	//   ....[208]....
        /*0d9c*/ 	.word	0x0500000f


	//   ....[209]....
        /*0da0*/ 	.word	0x0500000f


	//   ....[210]....
        /*0da4*/ 	.word	0x0500000f


	//   ....[211]....
        /*0da8*/ 	.word	0x0500000f


	//   ....[212]....
        /*0dac*/ 	.word	0x0500000f


	//----- nvinfo : EIATTR_COOP_GROUP_INSTR_OFFSETS
	.align		4
.L_235:
        /*0db0*/ 	.byte	0x04, 0x28
        /*0db2*/ 	.short	(.L_237 - .L_236)


	//   ....[0]....
.L_236:
        /*0db4*/ 	.word	0x00000060


	//   ....[1]....
        /*0db8*/ 	.word	0x000001a0


	//   ....[2]....
        /*0dbc*/ 	.word	0x000001f0


	//   ....[3]....
        /*0dc0*/ 	.word	0x00000420


	//   ....[4]....
        /*0dc4*/ 	.word	0x00000580


	//   ....[5]....
        /*0dc8*/ 	.word	0x000006a0


	//   ....[6]....
        /*0dcc*/ 	.word	0x00000800


	//   ....[7]....
        /*0dd0*/ 	.word	0x00009a50


	//   ....[8]....
        /*0dd4*/ 	.word	0x0000a170


	//   ....[9]....
        /*0dd8*/ 	.word	0x0000a180


	//   ....[10]....
        /*0ddc*/ 	.word	0x0000a190


	//   ....[11]....
        /*0de0*/ 	.word	0x0000a1a0


	//   ....[12]....
        /*0de4*/ 	.word	0x0000a780


	//   ....[13]....
        /*0de8*/ 	.word	0x0000a790


	//   ....[14]....
        /*0dec*/ 	.word	0x0000a7a0


	//   ....[15]....
        /*0df0*/ 	.word	0x0000a7b0


	//   ....[16]....
        /*0df4*/ 	.word	0x0000ad10


	//   ....[17]....
        /*0df8*/ 	.word	0x0000ad20


	//   ....[18]....
        /*0dfc*/ 	.word	0x0000ad30


	//   ....[19]....
        /*0e00*/ 	.word	0x0000ad40


	//   ....[20]....
        /*0e04*/ 	.word	0x0000b2c0


	//   ....[21]....
        /*0e08*/ 	.word	0x0000b2d0


	//   ....[22]....
        /*0e0c*/ 	.word	0x0000b2e0


	//   ....[23]....
        /*0e10*/ 	.word	0x0000b2f0


	//   ....[24]....
        /*0e14*/ 	.word	0x0000e9c0


	//   ....[25]....
        /*0e18*/ 	.word	0x0000e9d0


	//   ....[26]....
        /*0e1c*/ 	.word	0x0000e9e0


	//   ....[27]....
        /*0e20*/ 	.word	0x0000e9f0


	//   ....[28]....
        /*0e24*/ 	.word	0x0000eed0


	//   ....[29]....
        /*0e28*/ 	.word	0x0000eee0


	//   ....[30]....
        /*0e2c*/ 	.word	0x0000eef0


	//   ....[31]....
        /*0e30*/ 	.word	0x0000ef00


	//   ....[32]....
        /*0e34*/ 	.word	0x0000f360


	//   ....[33]....
        /*0e38*/ 	.word	0x0000f370


	//   ....[34]....
        /*0e3c*/ 	.word	0x0000f380


	//   ....[35]....
        /*0e40*/ 	.word	0x0000f390


	//   ....[36]....
        /*0e44*/ 	.word	0x0000f7f0


	//   ....[37]....
        /*0e48*/ 	.word	0x0000f800


	//   ....[38]....
        /*0e4c*/ 	.word	0x0000f810


	//   ....[39]....
        /*0e50*/ 	.word	0x0000f820


	//   ....[40]....
        /*0e54*/ 	.word	0x00014020


	//   ....[41]....
        /*0e58*/ 	.word	0x000142a0


	//   ....[42]....
        /*0e5c*/ 	.word	0x00014b90


	//   ....[43]....
        /*0e60*/ 	.word	0x00014c60


	//   ....[44]....
        /*0e64*/ 	.word	0x000150a0


	//   ....[45]....
        /*0e68*/ 	.word	0x00015110


	//   ....[46]....
        /*0e6c*/ 	.word	0x000172d0


	//   ....[47]....
        /*0e70*/ 	.word	0x00017500


	//   ....[48]....
        /*0e74*/ 	.word	0x00017c50


	//   ....[49]....
        /*0e78*/ 	.word	0x00017cb0


	//   ....[50]....
        /*0e7c*/ 	.word	0x00018130


	//   ....[51]....
        /*0e80*/ 	.word	0x000181a0


	//   ....[52]....
        /*0e84*/ 	.word	0x0001a090


	//   ....[53]....
        /*0e88*/ 	.word	0x0001a0c0


	//   ....[54]....
        /*0e8c*/ 	.word	0x0001a270


	//   ....[55]....
        /*0e90*/ 	.word	0x0001a4c0


	//   ....[56]....
        /*0e94*/ 	.word	0x0001c160


	//   ....[57]....
        /*0e98*/ 	.word	0x0001c3a0


	//   ....[58]....
        /*0e9c*/ 	.word	0x0001cb00


	//   ....[59]....
        /*0ea0*/ 	.word	0x0001cb80


	//   ....[60]....
        /*0ea4*/ 	.word	0x0001d000


	//   ....[61]....
        /*0ea8*/ 	.word	0x0001d070


	//   ....[62]....
        /*0eac*/ 	.word	0x0001dfd0


	//   ....[63]....
        /*0eb0*/ 	.word	0x0001e1f0


	//   ....[64]....
        /*0eb4*/ 	.word	0x0001e220


	//   ....[65]....
        /*0eb8*/ 	.word	0x0001e230


	//   ....[66]....
        /*0ebc*/ 	.word	0x0001fce0


	//   ....[67]....
        /*0ec0*/ 	.word	0x0001fcf0


	//   ....[68]....
        /*0ec4*/ 	.word	0x0001fd00


	//   ....[69]....
        /*0ec8*/ 	.word	0x0001fd10


	//   ....[70]....
        /*0ecc*/ 	.word	0x000207a0


	//   ....[71]....
        /*0ed0*/ 	.word	0x000207c0


	//   ....[72]....
        /*0ed4*/ 	.word	0x00020910


	//   ....[73]....
        /*0ed8*/ 	.word	0x00020930


	//   ....[74]....
        /*0edc*/ 	.word	0x00020a80


	//   ....[75]....
        /*0ee0*/ 	.word	0x00020aa0


	//   ....[76]....
        /*0ee4*/ 	.word	0x00020c00


	//   ....[77]....
        /*0ee8*/ 	.word	0x00020c20


	//   ....[78]....
        /*0eec*/ 	.word	0x00021300


	//   ....[79]....
        /*0ef0*/ 	.word	0x00021340


	//   ....[80]....
        /*0ef4*/ 	.word	0x00021ea0


	//   ....[81]....
        /*0ef8*/ 	.word	0x00021eb0


	//   ....[82]....
        /*0efc*/ 	.word	0x00023050


	//   ....[83]....
        /*0f00*/ 	.word	0x00023060


	//   ....[84]....
        /*0f04*/ 	.word	0x000231c0


	//   ....[85]....
        /*0f08*/ 	.word	0x000231e0


	//   ....[86]....
        /*0f0c*/ 	.word	0x00023330


	//   ....[87]....
        /*0f10*/ 	.word	0x00023350


	//   ....[88]....
        /*0f14*/ 	.word	0x000234b0


	//   ....[89]....
        /*0f18*/ 	.word	0x000234d0


	//   ....[90]....
        /*0f1c*/ 	.word	0x000236b0


	//   ....[91]....
        /*0f20*/ 	.word	0x000238f0


	//   ....[92]....
        /*0f24*/ 	.word	0x00023920


	//   ....[93]....
        /*0f28*/ 	.word	0x00023950


	//   ....[94]....
        /*0f2c*/ 	.word	0x00023980


	//   ....[95]....
        /*0f30*/ 	.word	0x000239b0


	//   ....[96]....
        /*0f34*/ 	.word	0x000239e0


	//   ....[97]....
        /*0f38*/ 	.word	0x00023b90


	//   ....[98]....
        /*0f3c*/ 	.word	0x00023bc0


	//   ....[99]....
        /*0f40*/ 	.word	0x00023bf0


	//   ....[100]....
        /*0f44*/ 	.word	0x00023c20


	//   ....[101]....
        /*0f48*/ 	.word	0x00023c50


	//   ....[102]....
        /*0f4c*/ 	.word	0x00023c80


	//   ....[103]....
        /*0f50*/ 	.word	0x00023d20


	//   ....[104]....
        /*0f54*/ 	.word	0x00023d50


	//   ....[105]....
        /*0f58*/ 	.word	0x00023d60


	//   ....[106]....
        /*0f5c*/ 	.word	0x00023d90


	//   ....[107]....
        /*0f60*/ 	.word	0x000256c0


	//   ....[108]....
        /*0f64*/ 	.word	0x00027ce0


	//   ....[109]....
        /*0f68*/ 	.word	0x00028940


	//   ....[110]....
        /*0f6c*/ 	.word	0x00028960


	//   ....[111]....
        /*0f70*/ 	.word	0x00028a40


	//   ....[112]....
        /*0f74*/ 	.word	0x00028a50


	//   ....[113]....
        /*0f78*/ 	.word	0x00028b00


	//   ....[114]....
        /*0f7c*/ 	.word	0x00028b10


	//   ....[115]....
        /*0f80*/ 	.word	0x00028bc0


	//   ....[116]....
        /*0f84*/ 	.word	0x00028bd0


	//   ....[117]....
        /*0f88*/ 	.word	0x00028c80


	//   ....[118]....
        /*0f8c*/ 	.word	0x00028c90


	//   ....[119]....
        /*0f90*/ 	.word	0x00028d40


	//   ....[120]....
        /*0f94*/ 	.word	0x00028d50


	//   ....[121]....
        /*0f98*/ 	.word	0x00028e00


	//   ....[122]....
        /*0f9c*/ 	.word	0x00028e10


	//   ....[123]....
        /*0fa0*/ 	.word	0x00028e60


	//   ....[124]....
        /*0fa4*/ 	.word	0x00028eb0


	//   ....[125]....
        /*0fa8*/ 	.word	0x0002c560


	//   ....[126]....
        /*0fac*/ 	.word	0x0002c590


	//   ....[127]....
        /*0fb0*/ 	.word	0x0002c5f0


	//   ....[128]....
        /*0fb4*/ 	.word	0x0002c620


	//   ....[129]....
        /*0fb8*/ 	.word	0x0002c650


	//   ....[130]....
        /*0fbc*/ 	.word	0x0002c680


	//   ....[131]....
        /*0fc0*/ 	.word	0x0002c6b0


	//   ....[132]....
        /*0fc4*/ 	.word	0x0002c6e0


	//   ....[133]....
        /*0fc8*/ 	.word	0x0002c8b0


	//   ....[134]....
        /*0fcc*/ 	.word	0x0002c8e0


	//   ....[135]....
        /*0fd0*/ 	.word	0x0002c910


	//   ....[136]....
        /*0fd4*/ 	.word	0x0002c940


	//   ....[137]....
        /*0fd8*/ 	.word	0x0002c970


	//   ....[138]....
        /*0fdc*/ 	.word	0x0002c9a0


	//   ....[139]....
        /*0fe0*/ 	.word	0x0002ca70


	//   ....[140]....
        /*0fe4*/ 	.word	0x0002ca90


	//   ....[141]....
        /*0fe8*/ 	.word	0x0002caa0


	//   ....[142]....
        /*0fec*/ 	.word	0x0002cb20


	//   ....[143]....
        /*0ff0*/ 	.word	0x0002d670


	//   ....[144]....
        /*0ff4*/ 	.word	0x0002dab0


	//   ....[145]....
        /*0ff8*/ 	.word	0x0002db40


	//   ....[146]....
        /*0ffc*/ 	.word	0x0002db90


	//   ....[147]....
        /*1000*/ 	.word	0x0002dbe0


	//   ....[148]....
        /*1004*/ 	.word	0x0002dc80


	//   ....[149]....
        /*1008*/ 	.word	0x0002dd10


	//   ....[150]....
        /*100c*/ 	.word	0x0002dd60


	//   ....[151]....
        /*1010*/ 	.word	0x0002ddb0


	//   ....[152]....
        /*1014*/ 	.word	0x0002de50


	//   ....[153]....
        /*1018*/ 	.word	0x0002dee0


	//   ....[154]....
        /*101c*/ 	.word	0x0002df30


	//   ....[155]....
        /*1020*/ 	.word	0x0002df80


	//   ....[156]....
        /*1024*/ 	.word	0x0002e020


	//   ....[157]....
        /*1028*/ 	.word	0x0002e0b0


	//   ....[158]....
        /*102c*/ 	.word	0x0002e100


	//   ....[159]....
        /*1030*/ 	.word	0x0002e150


	//   ....[160]....
        /*1034*/ 	.word	0x0002e240


	//   ....[161]....
        /*1038*/ 	.word	0x0002e2d0


	//   ....[162]....
        /*103c*/ 	.word	0x0002e320


	//   ....[163]....
        /*1040*/ 	.word	0x0002e370


	//   ....[164]....
        /*1044*/ 	.word	0x0002e400


	//   ....[165]....
        /*1048*/ 	.word	0x0002e490


	//   ....[166]....
        /*104c*/ 	.word	0x0002e4e0


	//   ....[167]....
        /*1050*/ 	.word	0x0002e530


	//   ....[168]....
        /*1054*/ 	.word	0x0002e5c0


	//   ....[169]....
        /*1058*/ 	.word	0x0002e650


	//   ....[170]....
        /*105c*/ 	.word	0x0002e6a0


	//   ....[171]....
        /*1060*/ 	.word	0x0002e6f0


	//   ....[172]....
        /*1064*/ 	.word	0x0002e780


	//   ....[173]....
        /*1068*/ 	.word	0x0002e810


	//   ....[174]....
        /*106c*/ 	.word	0x0002e860


	//   ....[175]....
        /*1070*/ 	.word	0x0002e8b0


	//   ....[176]....
        /*1074*/ 	.word	0x0002ec50


	//   ....[177]....
        /*1078*/ 	.word	0x0002ef30


	//   ....[178]....
        /*107c*/ 	.word	0x0002f110


	//   ....[179]....
        /*1080*/ 	.word	0x0002f160


	//   ....[180]....
        /*1084*/ 	.word	0x0002f2a0


	//   ....[181]....
        /*1088*/ 	.word	0x0002f2f0


	//   ....[182]....
        /*108c*/ 	.word	0x0002f430


	//   ....[183]....
        /*1090*/ 	.word	0x0002f480


	//   ....[184]....
        /*1094*/ 	.word	0x0002f5c0


	//   ....[185]....
        /*1098*/ 	.word	0x0002f610


	//   ....[186]....
        /*109c*/ 	.word	0x0002f750


	//   ....[187]....
        /*10a0*/ 	.word	0x0002f7a0


	//   ....[188]....
        /*10a4*/ 	.word	0x0002f8e0


	//   ....[189]....
        /*10a8*/ 	.word	0x0002f930


	//   ....[190]....
        /*10ac*/ 	.word	0x0002fa50


	//   ....[191]....
        /*10b0*/ 	.word	0x0002fac0


	//   ....[192]....
        /*10b4*/ 	.word	0x0002fbe0


	//   ....[193]....
        /*10b8*/ 	.word	0x0002fc30


	//   ....[194]....
        /*10bc*/ 	.word	0x0002ff60


	//   ....[195]....
        /*10c0*/ 	.word	0x00030000


	//   ....[196]....
        /*10c4*/ 	.word	0x000301b0


	//   ....[197]....
        /*10c8*/ 	.word	0x00030230


	//   ....[198]....
        /*10cc*/ 	.word	0x000302b0


	//   ....[199]....
        /*10d0*/ 	.word	0x00030330


	//   ....[200]....
        /*10d4*/ 	.word	0x000303b0


	//   ....[201]....
        /*10d8*/ 	.word	0x00030440


	//   ....[202]....
        /*10dc*/ 	.word	0x000304e0


	//   ....[203]....
        /*10e0*/ 	.word	0x00030590


	//   ....[204]....
        /*10e4*/ 	.word	0x00030610


	//   ....[205]....
        /*10e8*/ 	.word	0x00030690


	//   ....[206]....
        /*10ec*/ 	.word	0x00030710


	//   ....[207]....
        /*10f0*/ 	.word	0x000307a0


	//   ....[208]....
        /*10f4*/ 	.word	0x00030820


	//   ....[209]....
        /*10f8*/ 	.word	0x000308d0


	//   ....[210]....
        /*10fc*/ 	.word	0x00030920


	//   ....[211]....
        /*1100*/ 	.word	0x000309e0


	//   ....[212]....
        /*1104*/ 	.word	0x00030b10


	//----- nvinfo : EIATTR_REG_RECONFIG
	.align		4
.L_237:
        /*1108*/ 	.byte	0x01, 0x54
	.zero		2


	//----- nvinfo : EIATTR_SYSCALL_OFFSETS
	.align		4
        /*110c*/ 	.byte	0x04, 0x46
        /*110e*/ 	.short	(.L_239 - .L_238)


	//   ....[0]....
.L_238:
        /*1110*/ 	.word	0x000027a0


	//   ....[1]....
        /*1114*/ 	.word	0x000028f0


	//   ....[2]....
        /*1118*/ 	.word	0x00009bf0


	//   ....[3]....
        /*111c*/ 	.word	0x00009f10


	//   ....[4]....
        /*1120*/ 	.word	0x00027900


	//   ....[5]....
        /*1124*/ 	.word	0x00027a50


	//   ....[6]....
        /*1128*/ 	.word	0x00027b40


	//   ....[7]....
        /*112c*/ 	.word	0x00028480


	//----- nvinfo : EIATTR_MBARRIER_INSTR_OFFSETS
	.align		4
.L_239:
        /*1130*/ 	.byte	0x04, 0x39
        /*1132*/ 	.short	(.L_241 - .L_240)


	//   ....[0]....
.L_240:
        /*1134*/ 	.word	0x000002d0
        /*1138*/ 	.word	0x000000ff
        /*113c*/ 	.word	0x00030800
        /*1140*/ 	.short	0x0100
        /*1142*/ 	.byte	0x08
	.zero		1


	//   ....[1]....
        /*1144*/ 	.word	0x000002e0
        /*1148*/ 	.word	0x000000ff
        /*114c*/ 	.word	0x00030820
        /*1150*/ 	.short	0x0100
        /*1152*/ 	.byte	0x08
	.zero		1


	//   ....[2]....
        /*1154*/ 	.word	0x000003d0
        /*1158*/ 	.word	0x000000ff
        /*115c*/ 	.word	0x00030830
        /*1160*/ 	.short	0x0100
        /*1162*/ 	.byte	0x08
	.zero		1


	//   ....[3]....
        /*1164*/ 	.word	0x000003e0
        /*1168*/ 	.word	0x000000ff
        /*116c*/ 	.word	0x00030840
        /*1170*/ 	.short	0x0100
        /*1172*/ 	.byte	0x08
	.zero		1


	//   ....[4]....
        /*1174*/ 	.word	0x000003f0
        /*1178*/ 	.word	0x000000ff
        /*117c*/ 	.word	0x00030838
        /*1180*/ 	.short	0x0100
        /*1182*/ 	.byte	0x08
	.zero		1


	//   ....[5]....
        /*1184*/ 	.word	0x00000400
        /*1188*/ 	.word	0x000000ff
        /*118c*/ 	.word	0x00030848
        /*1190*/ 	.short	0x0100
        /*1192*/ 	.byte	0x08
	.zero		1


	//   ....[6]....
        /*1194*/ 	.word	0x00000530
        /*1198*/ 	.word	0x000000ff
        /*119c*/ 	.word	0x00030850
        /*11a0*/ 	.short	0x0100
        /*11a2*/ 	.byte	0x08
	.zero		1


	//   ....[7]....
        /*11a4*/ 	.word	0x00000540
        /*11a8*/ 	.word	0x000000ff
        /*11ac*/ 	.word	0x00030860
        /*11b0*/ 	.short	0x0100
        /*11b2*/ 	.byte	0x08
	.zero		1


	//   ....[8]....
        /*11b4*/ 	.word	0x00000550
        /*11b8*/ 	.word	0x000000ff
        /*11bc*/ 	.word	0x00030858
        /*11c0*/ 	.short	0x0100
        /*11c2*/ 	.byte	0x08
	.zero		1


	//   ....[9]....
        /*11c4*/ 	.word	0x00000560
        /*11c8*/ 	.word	0x000000ff
        /*11cc*/ 	.word	0x00030868
        /*11d0*/ 	.short	0x0100
        /*11d2*/ 	.byte	0x08
	.zero		1


	//   ....[10]....
        /*11d4*/ 	.word	0x00000650
        /*11d8*/ 	.word	0x000000ff
        /*11dc*/ 	.word	0x00030870
        /*11e0*/ 	.short	0x0100
        /*11e2*/ 	.byte	0x06
	.zero		1


	//   ....[11]....
        /*11e4*/ 	.word	0x00000660
        /*11e8*/ 	.word	0x000000ff
        /*11ec*/ 	.word	0x00030880
        /*11f0*/ 	.short	0x0100
        /*11f2*/ 	.byte	0x06
	.zero		1


	//   ....[12]....
        /*11f4*/ 	.word	0x00000670
        /*11f8*/ 	.word	0x000000ff
        /*11fc*/ 	.word	0x00030878
        /*1200*/ 	.short	0x0100
        /*1202*/ 	.byte	0x06
	.zero		1


	//   ....[13]....
        /*1204*/ 	.word	0x00000680
        /*1208*/ 	.word	0x000000ff
        /*120c*/ 	.word	0x00030888
        /*1210*/ 	.short	0x0100
        /*1212*/ 	.byte	0x06
	.zero		1


	//   ....[14]....
        /*1214*/ 	.word	0x000007b0
        /*1218*/ 	.word	0x000000ff
        /*121c*/ 	.word	0x00030890
        /*1220*/ 	.short	0x0100
        /*1222*/ 	.byte	0x08
	.zero		1


	//   ....[15]....
        /*1224*/ 	.word	0x000007c0
        /*1228*/ 	.word	0x000000ff
        /*122c*/ 	.word	0x000308a0
        /*1230*/ 	.short	0x0100
        /*1232*/ 	.byte	0x08
	.zero		1


	//   ....[16]....
        /*1234*/ 	.word	0x000007d0
        /*1238*/ 	.word	0x000000ff
        /*123c*/ 	.word	0x00030898
        /*1240*/ 	.short	0x0100
        /*1242*/ 	.byte	0x08
	.zero		1


	//   ....[17]....
        /*1244*/ 	.word	0x000007e0
        /*1248*/ 	.word	0x000000ff
        /*124c*/ 	.word	0x000308a8
        /*1250*/ 	.short	0x0100
        /*1252*/ 	.byte	0x08
	.zero		1


	//   ....[18]....
        /*1254*/ 	.word	0x00000910
        /*1258*/ 	.word	0x000000ff
        /*125c*/ 	.word	0x000308b0
        /*1260*/ 	.short	0x0100
        /*1262*/ 	.byte	0x08
	.zero		1


	//   ....[19]....
        /*1264*/ 	.word	0x00000920
        /*1268*/ 	.word	0x000000ff
        /*126c*/ 	.word	0x000308c0
        /*1270*/ 	.short	0x0100
        /*1272*/ 	.byte	0x08
	.zero		1


	//   ....[20]....
        /*1274*/ 	.word	0x00000930
        /*1278*/ 	.word	0x000000ff
        /*127c*/ 	.word	0x000308b8
        /*1280*/ 	.short	0x0100
        /*1282*/ 	.byte	0x08
	.zero		1


	//   ....[21]....
        /*1284*/ 	.word	0x00000940
        /*1288*/ 	.word	0x000000ff
        /*128c*/ 	.word	0x000308c8
        /*1290*/ 	.short	0x0100
        /*1292*/ 	.byte	0x08
	.zero		1


	//   ....[22]....
        /*1294*/ 	.word	0x00003e80
        /*1298*/ 	.word	0x00000063
        /*129c*/ 	.word	0x00030890
        /*12a0*/ 	.short	0x010a
        /*12a2*/ 	.byte	0x3f
	.zero		1


	//   ....[23]....
        /*12a4*/ 	.word	0x00006200
        /*12a8*/ 	.word	0x00000063
        /*12ac*/ 	.word	0x00030890
        /*12b0*/ 	.short	0x010a
        /*12b2*/ 	.byte	0x3f
	.zero		1


	//   ....[24]....
        /*12b4*/ 	.word	0x00008500
        /*12b8*/ 	.word	0x00000063
        /*12bc*/ 	.word	0x00030890
        /*12c0*/ 	.short	0x010a
        /*12c2*/ 	.byte	0x3f
	.zero		1


	//   ....[25]....
        /*12c4*/ 	.word	0x00008840
        /*12c8*/ 	.word	0x00000024
        /*12cc*/ 	.word	0x00000000
        /*12d0*/ 	.short	0x0101
        /*12d2*/ 	.byte	0x3f
	.zero		1


	//   ....[26]....
        /*12d4*/ 	.word	0x00008880
        /*12d8*/ 	.word	0x00000063
        /*12dc*/ 	.word	0x000308b0
        /*12e0*/ 	.short	0x010a
        /*12e2*/ 	.byte	0x3f
	.zero		1


	//   ....[27]....
        /*12e4*/ 	.word	0x00008e40
        /*12e8*/ 	.word	0x00000063
        /*12ec*/ 	.word	0x00000000
        /*12f0*/ 	.short	0x0101
        /*12f2*/ 	.byte	0x3f
	.zero		1


	//   ....[28]....
        /*12f4*/ 	.word	0x00009c90
        /*12f8*/ 	.word	0x00000010
        /*12fc*/ 	.word	0x00030800
        /*1300*/ 	.short	0x010a
        /*1302*/ 	.byte	0x3f
	.zero		1


	//   ....[29]....
        /*1304*/ 	.word	0x00009ce0
        /*1308*/ 	.word	0x00000010
        /*130c*/ 	.word	0x00030800
        /*1310*/ 	.short	0x010a
        /*1312*/ 	.byte	0x3f
	.zero		1


	//   ....[30]....
        /*1314*/ 	.word	0x0000b720
        /*1318*/ 	.word	0x00000010
        /*131c*/ 	.word	0x00030800
        /*1320*/ 	.short	0x010a
        /*1322*/ 	.byte	0x3f
	.zero		1


	//   ....[31]....
        /*1324*/ 	.word	0x0000fb30
        /*1328*/ 	.word	0x00000010
        /*132c*/ 	.word	0x00030800
        /*1330*/ 	.short	0x010a
        /*1332*/ 	.byte	0x3f
	.zero		1


	//   ....[32]....
        /*1334*/ 	.word	0x00013390
        /*1338*/ 	.word	0x0000003b
        /*133c*/ 	.word	0x00030830
        /*1340*/ 	.short	0x010a
        /*1342*/ 	.byte	0x3f
	.zero		1


	//   ....[33]....
        /*1344*/ 	.word	0x00013400
        /*1348*/ 	.word	0x0000003b
        /*134c*/ 	.word	0x00030830
        /*1350*/ 	.short	0x010a
        /*1352*/ 	.byte	0x3f
	.zero		1


	//   ....[34]....
        /*1354*/ 	.word	0x000140c0
        /*1358*/ 	.word	0x00000000
        /*135c*/ 	.word	0x00000000
        /*1360*/ 	.short	0x0101
        /*1362*/ 	.byte	0x3f
	.zero		1


	//   ....[35]....
        /*1364*/ 	.word	0x00015db0
        /*1368*/ 	.word	0x000000e8
        /*136c*/ 	.word	0x00030830
        /*1370*/ 	.short	0x010a
        /*1372*/ 	.byte	0x3f
	.zero		1


	//   ....[36]....
        /*1374*/ 	.word	0x00015e40
        /*1378*/ 	.word	0x000000e8
        /*137c*/ 	.word	0x00030830
        /*1380*/ 	.short	0x010a
        /*1382*/ 	.byte	0x3f
	.zero		1


	//   ....[37]....
        /*1384*/ 	.word	0x00016f60
        /*1388*/ 	.word	0x00000000
        /*138c*/ 	.word	0x00030850
        /*1390*/ 	.short	0x010a
        /*1392*/ 	.byte	0x3f
	.zero		1


	//   ....[38]....
        /*1394*/ 	.word	0x00016fb0
        /*1398*/ 	.word	0x00000000
        /*139c*/ 	.word	0x00030850
        /*13a0*/ 	.short	0x010a
        /*13a2*/ 	.byte	0x3f
	.zero		1


	//   ....[39]....
        /*13a4*/ 	.word	0x00017310
        /*13a8*/ 	.word	0x00000002
        /*13ac*/ 	.word	0x00000000
        /*13b0*/ 	.short	0x0101
        /*13b2*/ 	.byte	0x3f
	.zero		1


	//   ....[40]....
        /*13b4*/ 	.word	0x00017a20
        /*13b8*/ 	.word	0x00000000
        /*13bc*/ 	.word	0x00000000
        /*13c0*/ 	.short	0x0101
        /*13c2*/ 	.byte	0x3f
	.zero		1


	//   ....[41]....
        /*13c4*/ 	.word	0x00018be0
        /*13c8*/ 	.word	0x00000004
        /*13cc*/ 	.word	0x00030830
        /*13d0*/ 	.short	0x010a
        /*13d2*/ 	.byte	0x3f
	.zero		1


	//   ....[42]....
        /*13d4*/ 	.word	0x00018c70
        /*13d8*/ 	.word	0x00000004
        /*13dc*/ 	.word	0x00030830
        /*13e0*/ 	.short	0x010a
        /*13e2*/ 	.byte	0x3f
	.zero		1


	//   ....[43]....
        /*13e4*/ 	.word	0x00019d90
        /*13e8*/ 	.word	0x000000cc
        /*13ec*/ 	.word	0x00030850
        /*13f0*/ 	.short	0x010a
        /*13f2*/ 	.byte	0x3f
	.zero		1


	//   ....[44]....
        /*13f4*/ 	.word	0x00019de0
        /*13f8*/ 	.word	0x000000cc
        /*13fc*/ 	.word	0x00030850
        /*1400*/ 	.short	0x010a
        /*1402*/ 	.byte	0x3f
	.zero		1


	//   ....[45]....
        /*1404*/ 	.word	0x0001a600
        /*1408*/ 	.word	0x0000009e
        /*140c*/ 	.word	0x00000000
        /*1410*/ 	.short	0x0101
        /*1412*/ 	.byte	0x3f
	.zero		1


	//   ....[46]....
        /*1414*/ 	.word	0x0001a790
        /*1418*/ 	.word	0x000000cc
        /*141c*/ 	.word	0x00000000
        /*1420*/ 	.short	0x0101
        /*1422*/ 	.byte	0x3f
	.zero		1


	//   ....[47]....
        /*1424*/ 	.word	0x0001ac60
        /*1428*/ 	.word	0x00000004
        /*142c*/ 	.word	0x00030830
        /*1430*/ 	.short	0x010a
        /*1432*/ 	.byte	0x3f
	.zero		1


	//   ....[48]....
        /*1434*/ 	.word	0x0001acf0
        /*1438*/ 	.word	0x00000004
        /*143c*/ 	.word	0x00030830
        /*1440*/ 	.short	0x010a
        /*1442*/ 	.byte	0x3f
	.zero		1


	//   ....[49]....
        /*1444*/ 	.word	0x0001be10
        /*1448*/ 	.word	0x00000000
        /*144c*/ 	.word	0x00030850
        /*1450*/ 	.short	0x010a
        /*1452*/ 	.byte	0x3f
	.zero		1


	//   ....[50]....
        /*1454*/ 	.word	0x0001be60
        /*1458*/ 	.word	0x00000000
        /*145c*/ 	.word	0x00030850
        /*1460*/ 	.short	0x010a
        /*1462*/ 	.byte	0x3f
	.zero		1


	//   ....[51]....
        /*1464*/ 	.word	0x0001c1a0
        /*1468*/ 	.word	0x00000002
        /*146c*/ 	.word	0x00000000
        /*1470*/ 	.short	0x0101
        /*1472*/ 	.byte	0x3f
	.zero		1


	//   ....[52]....
        /*1474*/ 	.word	0x0001c8d0
        /*1478*/ 	.word	0x00000000
        /*147c*/ 	.word	0x00000000
        /*1480*/ 	.short	0x0101
        /*1482*/ 	.byte	0x3f
	.zero		1


	//   ....[53]....
        /*1484*/ 	.word	0x0001def0
        /*1488*/ 	.word	0x00000003
        /*148c*/ 	.word	0x00030850
        /*1490*/ 	.short	0x010a
        /*1492*/ 	.byte	0x3f
	.zero		1


	//   ....[54]....
        /*1494*/ 	.word	0x0001df40
        /*1498*/ 	.word	0x00000003
        /*149c*/ 	.word	0x00030850
        /*14a0*/ 	.short	0x010a
        /*14a2*/ 	.byte	0x3f
	.zero		1


	//   ....[55]....
        /*14a4*/ 	.word	0x0001e3b0
        /*14a8*/ 	.word	0x00000003
        /*14ac*/ 	.word	0x00000000
        /*14b0*/ 	.short	0x0101
        /*14b2*/ 	.byte	0x3f
	.zero		1


	//   ....[56]....
        /*14b4*/ 	.word	0x000207b0
        /*14b8*/ 	.word	0x00000000
        /*14bc*/ 	.word	0x00000000
        /*14c0*/ 	.short	0x0101
        /*14c2*/ 	.byte	0x3f
	.zero		1


	//   ....[57]....
        /*14c4*/ 	.word	0x00021360
        /*14c8*/ 	.word	0x00000006
        /*14cc*/ 	.word	0x00000000
        /*14d0*/ 	.short	0x0101
        /*14d2*/ 	.byte	0x3f
	.zero		1


	//   ....[58]....
        /*14d4*/ 	.word	0x000257a0
        /*14d8*/ 	.word	0x00000012
        /*14dc*/ 	.word	0x00030820
        /*14e0*/ 	.short	0x010a
        /*14e2*/ 	.byte	0x3f
	.zero		1


	//   ....[59]....
        /*14e4*/ 	.word	0x00025870
        /*14e8*/ 	.word	0x00000007
        /*14ec*/ 	.word	0x000308a0
        /*14f0*/ 	.short	0x010a
        /*14f2*/ 	.byte	0x3f
	.zero		1


	//   ....[60]....
        /*14f4*/ 	.word	0x00025dc0
        /*14f8*/ 	.word	0x00000007
        /*14fc*/ 	.word	0x000308c0
        /*1500*/ 	.short	0x010a
        /*1502*/ 	.byte	0x3f
	.zero		1


	//   ....[61]....
        /*1504*/ 	.word	0x00026470
        /*1508*/ 	.word	0x00000008
        /*150c*/ 	.word	0x000308a0
        /*1510*/ 	.short	0x010a
        /*1512*/ 	.byte	0x3f
	.zero		1


	//   ....[62]....
        /*1514*/ 	.word	0x000269a0
        /*1518*/ 	.word	0x00000008
        /*151c*/ 	.word	0x000308c0
        /*1520*/ 	.short	0x010a
        /*1522*/ 	.byte	0x3f
	.zero		1


	//   ....[63]....
        /*1524*/ 	.word	0x00027f60
        /*1528*/ 	.word	0x00000000
        /*152c*/ 	.word	0x00030840
        /*1530*/ 	.short	0x010a
        /*1532*/ 	.byte	0x3f
	.zero		1


	//   ....[64]....
        /*1534*/ 	.word	0x00028fb0
        /*1538*/ 	.word	0x00000012
        /*153c*/ 	.word	0x00030800
        /*1540*/ 	.short	0x0107
        /*1542*/ 	.byte	0x3f
	.zero		1


	//   ....[65]....
        /*1544*/ 	.word	0x000290c0
        /*1548*/ 	.word	0x00000012
        /*154c*/ 	.word	0x00030800
        /*1550*/ 	.short	0x0101
        /*1552*/ 	.byte	0x3f
	.zero		1


	//   ....[66]....
        /*1554*/ 	.word	0x000290e0
        /*1558*/ 	.word	0x00000012
        /*155c*/ 	.word	0x00030820
        /*1560*/ 	.short	0x010a
        /*1562*/ 	.byte	0x3f
	.zero		1


	//   ....[67]....
        /*1564*/ 	.word	0x00029510
        /*1568*/ 	.word	0x00000003
        /*156c*/ 	.word	0x00030840
        /*1570*/ 	.short	0x010a
        /*1572*/ 	.byte	0x3f
	.zero		1


	//   ....[68]....
        /*1574*/ 	.word	0x00029ab0
        /*1578*/ 	.word	0x00000003
        /*157c*/ 	.word	0x00000060
        /*1580*/ 	.short	0x010a
        /*1582*/ 	.byte	0x3f
	.zero		1


	//   ....[69]....
        /*1584*/ 	.word	0x0002a320
        /*1588*/ 	.word	0x00000003
        /*158c*/ 	.word	0x00030840
        /*1590*/ 	.short	0x010a
        /*1592*/ 	.byte	0x3f
	.zero		1


	//   ....[70]....
        /*1594*/ 	.word	0x0002a8c0
        /*1598*/ 	.word	0x00000002
        /*159c*/ 	.word	0x00000060
        /*15a0*/ 	.short	0x010a
        /*15a2*/ 	.byte	0x3f
	.zero		1


	//   ....[71]....
        /*15a4*/ 	.word	0x0002b080
        /*15a8*/ 	.word	0x00000002
        /*15ac*/ 	.word	0x00030840
        /*15b0*/ 	.short	0x010a
        /*15b2*/ 	.byte	0x3f
	.zero		1


	//   ....[72]....
        /*15b4*/ 	.word	0x0002b620
        /*15b8*/ 	.word	0x00000002
        /*15bc*/ 	.word	0x00000060
        /*15c0*/ 	.short	0x010a
        /*15c2*/ 	.byte	0x3f
	.zero		1


	//   ....[73]....
        /*15c4*/ 	.word	0x0002bd90
        /*15c8*/ 	.word	0x00000000
        /*15cc*/ 	.word	0x00030860
        /*15d0*/ 	.short	0x010a
        /*15d2*/ 	.byte	0x3f
	.zero		1


	//   ....[74]....
        /*15d4*/ 	.word	0x0002d5f0
        /*15d8*/ 	.word	0x00000000
        /*15dc*/ 	.word	0x00030820
        /*15e0*/ 	.short	0x010a
        /*15e2*/ 	.byte	0x3f
	.zero		1


	//   ....[75]....
        /*15e4*/ 	.word	0x0002d7e0
        /*15e8*/ 	.word	0x00000006
        /*15ec*/ 	.word	0x00000000
        /*15f0*/ 	.short	0x010a
        /*15f2*/ 	.byte	0x3f
	.zero		1


	//   ....[76]....
        /*15f4*/ 	.word	0x0002d820
        /*15f8*/ 	.word	0x00000007
        /*15fc*/ 	.word	0x00000000
        /*1600*/ 	.short	0x010a
        /*1602*/ 	.byte	0x3f
	.zero		1


	//   ....[77]....
        /*1604*/ 	.word	0x0002d880
        /*1608*/ 	.word	0x00000004
        /*160c*/ 	.word	0x00000000
        /*1610*/ 	.short	0x010a
        /*1612*/ 	.byte	0x3f
	.zero		1


	//   ....[78]....
        /*1614*/ 	.word	0x0002d8b0
        /*1618*/ 	.word	0x00000003
        /*161c*/ 	.word	0x00000000
        /*1620*/ 	.short	0x010a
        /*1622*/ 	.byte	0x3f
	.zero		1


	//   ....[79]....
        /*1624*/ 	.word	0x0002d910
        /*1628*/ 	.word	0x00000063
        /*162c*/ 	.word	0x00030890
        /*1630*/ 	.short	0x010a
        /*1632*/ 	.byte	0x3f
	.zero		1


	//   ....[80]....
        /*1634*/ 	.word	0x0002d960
        /*1638*/ 	.word	0x00000063
        /*163c*/ 	.word	0x00030890
        /*1640*/ 	.short	0x010a
        /*1642*/ 	.byte	0x3f
	.zero		1


	//   ....[81]....
        /*1644*/ 	.word	0x0002d9b0
        /*1648*/ 	.word	0x00000063
        /*164c*/ 	.word	0x00030890
        /*1650*/ 	.short	0x010a
        /*1652*/ 	.byte	0x3f
	.zero		1


	//   ....[82]....
        /*1654*/ 	.word	0x0002da00
        /*1658*/ 	.word	0x00000063
        /*165c*/ 	.word	0x000308b0
        /*1660*/ 	.short	0x010a
        /*1662*/ 	.byte	0x3f
	.zero		1


	//   ....[83]....
        /*1664*/ 	.word	0x0002e190
        /*1668*/ 	.word	0x00000010
        /*166c*/ 	.word	0x00030800
        /*1670*/ 	.short	0x010a
        /*1672*/ 	.byte	0x3f
	.zero		1


	//   ....[84]....
        /*1674*/ 	.word	0x0002e8f0
        /*1678*/ 	.word	0x00000010
        /*167c*/ 	.word	0x00030800
        /*1680*/ 	.short	0x010a
        /*1682*/ 	.byte	0x3f
	.zero		1


	//   ....[85]....
        /*1684*/ 	.word	0x0002e940
        /*1688*/ 	.word	0x0000003b
        /*168c*/ 	.word	0x00030830
        /*1690*/ 	.short	0x010a
        /*1692*/ 	.byte	0x3f
	.zero		1


	//   ....[86]....
        /*1694*/ 	.word	0x0002e990
        /*1698*/ 	.word	0x000000e8
        /*169c*/ 	.word	0x00030830
        /*16a0*/ 	.short	0x010a
        /*16a2*/ 	.byte	0x3f
	.zero		1


	//   ....[87]....
        /*16a4*/ 	.word	0x0002e9e0
        /*16a8*/ 	.word	0x00000000
        /*16ac*/ 	.word	0x00030850
        /*16b0*/ 	.short	0x010a
        /*16b2*/ 	.byte	0x3f
	.zero		1


	//   ....[88]....
        /*16b4*/ 	.word	0x0002ea30
        /*16b8*/ 	.word	0x00000004
        /*16bc*/ 	.word	0x00030830
        /*16c0*/ 	.short	0x010a
        /*16c2*/ 	.byte	0x3f
	.zero		1


	//   ....[89]....
        /*16c4*/ 	.word	0x0002ea80
        /*16c8*/ 	.word	0x000000cc
        /*16cc*/ 	.word	0x00030850
        /*16d0*/ 	.short	0x010a
        /*16d2*/ 	.byte	0x3f
	.zero		1


	//   ....[90]....
        /*16d4*/ 	.word	0x0002ead0
        /*16d8*/ 	.word	0x00000004
        /*16dc*/ 	.word	0x00030830
        /*16e0*/ 	.short	0x010a
        /*16e2*/ 	.byte	0x3f
	.zero		1


	//   ....[91]....
        /*16e4*/ 	.word	0x0002eb20
        /*16e8*/ 	.word	0x00000000
        /*16ec*/ 	.word	0x00030850
        /*16f0*/ 	.short	0x010a
        /*16f2*/ 	.byte	0x3f
	.zero		1


	//   ....[92]....
        /*16f4*/ 	.word	0x0002eb70
        /*16f8*/ 	.word	0x00000003
        /*16fc*/ 	.word	0x00030850
        /*1700*/ 	.short	0x010a
        /*1702*/ 	.byte	0x3f
	.zero		1


	//   ....[93]....
        /*1704*/ 	.word	0x0002ed10
        /*1708*/ 	.word	0x00000012
        /*170c*/ 	.word	0x00030820
        /*1710*/ 	.short	0x010a
        /*1712*/ 	.byte	0x3f
	.zero		1


	//   ....[94]....
        /*1714*/ 	.word	0x0002ed60
        /*1718*/ 	.word	0x00000007
        /*171c*/ 	.word	0x000308a0
        /*1720*/ 	.short	0x010a
        /*1722*/ 	.byte	0x3f
	.zero		1


	//   ....[95]....
        /*1724*/ 	.word	0x0002edb0
        /*1728*/ 	.word	0x00000007
        /*172c*/ 	.word	0x000308c0
        /*1730*/ 	.short	0x010a
        /*1732*/ 	.byte	0x3f
	.zero		1


	//   ....[96]....
        /*1734*/ 	.word	0x0002ee00
        /*1738*/ 	.word	0x00000008
        /*173c*/ 	.word	0x000308a0
        /*1740*/ 	.short	0x010a
        /*1742*/ 	.byte	0x3f
	.zero		1


	//   ....[97]....
        /*1744*/ 	.word	0x0002ee50
        /*1748*/ 	.word	0x00000008
        /*174c*/ 	.word	0x000308c0
        /*1750*/ 	.short	0x010a
        /*1752*/ 	.byte	0x3f
	.zero		1


	//   ....[98]....
        /*1754*/ 	.word	0x0002eff0
        /*1758*/ 	.word	0x00000000
        /*175c*/ 	.word	0x00030840
        /*1760*/ 	.short	0x010a
        /*1762*/ 	.byte	0x3f
	.zero		1


	//   ....[99]....
        /*1764*/ 	.word	0x0002fc70
        /*1768*/ 	.word	0x00000012
        /*176c*/ 	.word	0x00030820
        /*1770*/ 	.short	0x010a
        /*1772*/ 	.byte	0x3f
	.zero		1


	//   ....[100]....
        /*1774*/ 	.word	0x0002fcc0
        /*1778*/ 	.word	0x00000003
        /*177c*/ 	.word	0x00030840
        /*1780*/ 	.short	0x010a
        /*1782*/ 	.byte	0x3f
	.zero		1


	//   ....[101]....
        /*1784*/ 	.word	0x0002fd10
        /*1788*/ 	.word	0x00000003
        /*178c*/ 	.word	0x00000060
        /*1790*/ 	.short	0x010a
        /*1792*/ 	.byte	0x3f
	.zero		1


	//   ....[102]....
        /*1794*/ 	.word	0x0002fd60
        /*1798*/ 	.word	0x00000003
        /*179c*/ 	.word	0x00030840
        /*17a0*/ 	.short	0x010a
        /*17a2*/ 	.byte	0x3f
	.zero		1


	//   ....[103]....
        /*17a4*/ 	.word	0x0002fdb0
        /*17a8*/ 	.word	0x00000002
        /*17ac*/ 	.word	0x00000060
        /*17b0*/ 	.short	0x010a
        /*17b2*/ 	.byte	0x3f
	.zero		1


	//   ....[104]....
        /*17b4*/ 	.word	0x0002fe00
        /*17b8*/ 	.word	0x00000002
        /*17bc*/ 	.word	0x00030840
        /*17c0*/ 	.short	0x010a
        /*17c2*/ 	.byte	0x3f
	.zero		1


	//   ....[105]....
        /*17c4*/ 	.word	0x0002fe50
        /*17c8*/ 	.word	0x00000002
        /*17cc*/ 	.word	0x00000060
        /*17d0*/ 	.short	0x010a
        /*17d2*/ 	.byte	0x3f
	.zero		1


	//   ....[106]....
        /*17d4*/ 	.word	0x0002fea0
        /*17d8*/ 	.word	0x00000000
        /*17dc*/ 	.word	0x00030860
        /*17e0*/ 	.short	0x010a
        /*17e2*/ 	.byte	0x3f
	.zero		1


	//   ....[107]....
        /*17e4*/ 	.word	0x00030a30
        /*17e8*/ 	.word	0x00000000
        /*17ec*/ 	.word	0x00030820
        /*17f0*/ 	.short	0x010a
        /*17f2*/ 	.byte	0x3f
	.zero		1


	//   ....[108]....
        /*17f4*/ 	.word	0x00030bd0
        /*17f8*/ 	.word	0x00000006
        /*17fc*/ 	.word	0x00000000
        /*1800*/ 	.short	0x010a
        /*1802*/ 	.byte	0x3f
	.zero		1


	//   ....[109]....
        /*1804*/ 	.word	0x00030c20
        /*1808*/ 	.word	0x00000007
        /*180c*/ 	.word	0x00000000
        /*1810*/ 	.short	0x010a
        /*1812*/ 	.byte	0x3f
	.zero		1


	//   ....[110]....
        /*1814*/ 	.word	0x00030c70
        /*1818*/ 	.word	0x00000004
        /*181c*/ 	.word	0x00000000
        /*1820*/ 	.short	0x010a
        /*1822*/ 	.byte	0x3f
	.zero		1


	//----- nvinfo : EIATTR_NUM_MBARRIERS
	.align		4
.L_241:
        /*1824*/ 	.byte	0x03, 0x38
        /*1826*/ 	.short	0x0016


	//----- nvinfo : EIATTR_EXIT_INSTR_OFFSETS
	.align		4
        /*1828*/ 	.byte	0x04, 0x1c
        /*182a*/ 	.short	(.L_243 - .L_242)


	//   ....[0]....
.L_242:
        /*182c*/ 	.word	0x0002d900


	//----- nvinfo : EIATTR_MAX_THREADS
	.align		4
.L_243:
        /*1830*/ 	.byte	0x04, 0x05
        /*1832*/ 	.short	(.L_245 - .L_244)
.L_244:
        /*1834*/ 	.word	0x00000180
        /*1838*/ 	.word	0x00000001
        /*183c*/ 	.word	0x00000001


	//----- nvinfo : EIATTR_CRS_STACK_SIZE
	.align		4
.L_245:
        /*1840*/ 	.byte	0x04, 0x1e
        /*1842*/ 	.short	(.L_247 - .L_246)
.L_246:
        /*1844*/ 	.word	0x00000000


	//----- nvinfo : EIATTR_CBANK_PARAM_SIZE
	.align		4
.L_247:
        /*1848*/ 	.byte	0x03, 0x19
        /*184a*/ 	.short	0x0af0


	//----- nvinfo : EIATTR_PARAM_CBANK
	.align		4
        /*184c*/ 	.byte	0x04, 0x0a
        /*184e*/ 	.short	(.L_249 - .L_248)
	.align		4
.L_248:
        /*1850*/ 	.word	index@(.nv.constant0._ZN7cutlass13device_kernelIN5flash11enable_sm90INS1_16FlashAttnFwdSm90INS1_25CollectiveMainloopFwdSm90ILi2EN4cute5tupleIJNS5_1CILi1EEES8_S8_EEENS6_IJNS7_ILi128EEENS7_ILi64EEENS7_ILi256EEEEEELi256ENS_6half_tEfNS_4arch4Sm90ELb0ELb1ELb0ELb1ELb0ELb1ELb0ELb1ELb1ELb1ELb1ELb0EEENS1_21CollectiveEpilogueFwdINS6_IJSA_SC_SB_EEES9_SE_SG_Li256ELb1ELb1ELb1ELb0EEENS1_36VarlenDynamicPersistentTileSchedulerILi128ELi64ELi256ELi128ELb1ELb1ELb1ELb1ELb0ELb1EEEEEEEEEvNT_6ParamsE)
        /*1854*/ 	.short	0x0210
        /*1856*/ 	.short	0x0af0


	//----- nvinfo : EIATTR_SW_WAR
	.align		4
.L_249:
        /*1858*/ 	.byte	0x04, 0x36
        /*185a*/ 	.short	(.L_251 - .L_250)
.L_250:
        /*185c*/ 	.word	0x00000008
.L_251:


//--------------------- .nv.info._ZN7cutlass13device_kernelIN5flash11enable_sm90INS1_16FlashAttnFwdSm90INS1_25CollectiveMainloopFwdSm90ILi2EN4cute5tupleIJNS5_1CILi1EEES8_S8_EEENS6_IJNS7_ILi128EEENS7_ILi80EEENS7_ILi256EEEEEELi256ENS_6half_tEfNS_4arch4Sm90ELb1ELb0ELb0ELb0ELb0ELb0ELb0ELb1ELb1ELb1ELb1ELb0EEENS1_21CollectiveEpilogueFwdINS6_IJSA_SC_SB_EEES9_SE_SG_Li256ELb0ELb1ELb1ELb0EEENS1_19SingleTileSchedulerILb0ELb1ELb1ELi128EEEEEEEEEvNT_6ParamsE --------------------------
	.section	.nv.info._ZN7cutlass13device_kernelIN5flash11enable_sm90INS1_16FlashAttnFwdSm90INS1_25CollectiveMainloopFwdSm90ILi2EN4cute5tupleIJNS5_1CILi1EEES8_S8_EEENS6_IJNS7_ILi128EEENS7_ILi80EEENS7_ILi256EEEEEELi256ENS_6half_tEfNS_4arch4Sm90ELb1ELb0ELb0ELb0ELb0ELb0ELb0ELb1ELb1ELb1ELb1ELb0EEENS1_21CollectiveEpilogueFwdINS6_IJSA_SC_SB_EEES9_SE_SG_Li256ELb0ELb1ELb1ELb0EEENS1_19SingleTileSchedulerILb0ELb1ELb1ELi128EEEEEEEEEvNT_6ParamsE,"",@"SHT_CUDA_INFO"
	.sectionflags	@""
	.align	4


	//----- nvinfo : EIATTR_CUDA_API_VERSION
	.align		4
        /*0000*/ 	.byte	0x04, 0x37
        /*0002*/ 	.short	(.L_253 - .L_252)
.L_252:
        /*0004*/ 	.word	0x00000082


	//----- nvinfo : EIATTR_KPARAM_INFO
	.align		4
.L_253:
        /*0008*/ 	.byte	0x04, 0x17
        /*000a*/ 	.short	(.L_255 - .L_254)
.L_254:
        /*000c*/ 	.word	0x00000000
        /*0010*/ 	.short	0x0000
        /*0012*/ 	.short	0x0070
        /*0014*/ 	.byte	0x00, 0xf0, 0x01, 0x28


	//----- nvinfo : EIATTR_SPARSE_MMA_MASK
	.align		4
.L_255:
        /*0018*/ 	.byte	0x03, 0x50
        /*001a*/ 	.short	0x0000


	//----- nvinfo : EIATTR_MAXREG_COUNT
	.align		4
        /*001c*/ 	.byte	0x03, 0x1b
        /*001e*/ 	.short	0x00a8


	//----- nvinfo : EIATTR_NUM_BARRIERS
	.align		4
        /*0020*/ 	.byte	0x02, 0x4c
        /*0022*/ 	.byte	0x09
	.zero		1


	//----- nvinfo : EIATTR_EXTERNS
	.align		4
        /*0024*/ 	.byte	0x04, 0x0f
        /*0026*/ 	.short	(.L_257 - .L_256)


	//   ....[0]....
	.align		4
.L_256:
        /*0028*/ 	.word	index@(__assertfail)


	//----- nvinfo : EIATTR_ANNOTATIONS
	.align		4
.L_257:
        /*002c*/ 	.byte	0x04, 0x55
        /*002e*/ 	.short	(.L_259 - .L_258)


	//   ....[0]....
.L_258:
        /* <DEDUP_REMOVED lines=12> */


	//----- nvinfo : EIATTR_MERCURY_ISA_VERSION
	.align		4
.L_259:
        /*00e0*/ 	.byte	0x03, 0x5f
        /*00e2*/ 	.short	0x0101


	//----- nvinfo : EIATTR_INT_WARP_WIDE_INSTR_OFFSETS
	.align		4
        /*00e4*/ 	.byte	0x04, 0x31
        /*00e6*/ 	.short	(.L_261 - .L_260)


	//   ....[0]....
.L_260:
        /*00e8*/ 	.word	0x00000120


	//   ....[1]....
        /*00ec*/ 	.word	0x00000160


	//   ....[2]....
        /*00f0*/ 	.word	0x00000220


	//----- nvinfo : EIATTR_COOP_GROUP_MASK_REGIDS
	.align		4
.L_261:
        /*00f4*/ 	.byte	0x04, 0x29
        /*00f6*/ 	.short	(.L_263 - .L_262)


	//   ....[0]....
.L_262:
        /*00f8*/ 	.word	0xffffffff


	//   ....[1]....
        /*00fc*/ 	.word	0xffffffff


	//   ....[2]....
        /*0100*/ 	.word	0xffffffff


	//   ....[3]....
        /*0104*/ 	.word	0xffffffff


	//   ....[4]....
        /*0108*/ 	.word	0xffffffff


	//   ....[5]....
        /*010c*/ 	.word	0xffffffff


	//   ....[6]....
        /*0110*/ 	.word	0xffffffff


	//   ....[7]....
        /*0114*/ 	.word	0xffffffff


	//   ....[8]....
        /*0118*/ 	.word	0xffffffff


	//   ....[9]....
        /*011c*/ 	.word	0xffffffff


	//   ....[10]....
        /*0120*/ 	.word	0xffffffff


	//   ....[11]....
        /*0124*/ 	.word	0xffffffff


	//   ....[12]....
        /*0128*/ 	.word	0xffffffff


	//   ....[13]....
        /*012c*/ 	.word	0xffffffff


	//   ....[14]....
        /*0130*/ 	.word	0xffffffff


	//   ....[15]....
        /*0134*/ 	.word	0xffffffff


	//   ....[16]....
        /*0138*/ 	.word	0xffffffff


	//   ....[17]....
        /*013c*/ 	.word	0xffffffff


	//   ....[18]....
        /*0140*/ 	.word	0xffffffff


	//   ....[19]....
        /*0144*/ 	.word	0xffffffff


	//   ....[20]....
        /*0148*/ 	.word	0xffffffff


	//   ....[21]....
        /*014c*/ 	.word	0xffffffff


	//   ....[22]....
        /*0150*/ 	.word	0xffffffff


	//   ....[23]....
        /*0154*/ 	.word	0xffffffff


	//   ....[24]....
        /*0158*/ 	.word	0xffffffff


	//   ....[25]....
        /*015c*/ 	.word	0xffffffff


	//   ....[26]....
        /*0160*/ 	.word	0xffffffff


	//   ....[27]....
        /*0164*/ 	.word	0xffffffff


	//   ....[28]....
        /*0168*/ 	.word	0xffffffff


	//   ....[29]....
        /*016c*/ 	.word	0xffffffff


	//   ....[30]....
        /*0170*/ 	.word	0xffffffff


	//   ....[31]....
        /*0174*/ 	.word	0xffffffff


	//   ....[32]....
        /*0178*/ 	.word	0xffffffff


	//   ....[33]....
        /*017c*/ 	.word	0xffffffff


	//   ....[34]....
        /*0180*/ 	.word	0xffffffff


	//   ....[35]....
        /*0184*/ 	.word	0xffffffff


	//   ....[36]....
        /*0188*/ 	.word	0xffffffff


	//   ....[37]....
        /*018c*/ 	.word	0xffffffff


	//   ....[38]....
        /*0190*/ 	.word	0xffffffff


	//   ....[39]....
        /*0194*/ 	.word	0xffffffff


	//   ....[40]....
        /*0198*/ 	.word	0xffffffff


	//   ....[41]....
        /*019c*/ 	.word	0xffffffff


	//   ....[42]....
        /*01a0*/ 	.word	0xffffffff


	//   ....[43]....
        /*01a4*/ 	.word	0xffffffff


	//   ....[44]....
        /*01a8*/ 	.word	0xffffffff


	//   ....[45]....
        /*01ac*/ 	.word	0xffffffff


	//   ....[46]....
        /*01b0*/ 	.word	0xffffffff


	//   ....[47]....
        /*01b4*/ 	.word	0xffffffff


	//   ....[48]....
        /*01b8*/ 	.word	0xffffffff


	//   ....[49]....
        /*01bc*/ 	.word	0xffffffff


	//   ....[50]....
        /*01c0*/ 	.word	0xffffffff


	//   ....[51]....
        /*01c4*/ 	.word	0xffffffff


	//   ....[52]....
        /*01c8*/ 	.word	0xffffffff


	//   ....[53]....
        /*01cc*/ 	.word	0xffffffff


	//   ....[54]....
        /*01d0*/ 	.word	0xffffffff


	//   ....[55]....
        /*01d4*/ 	.word	0x0500000f


	//   ....[56]....
        /*01d8*/ 	.word	0x0500000f


	//   ....[57]....
        /*01dc*/ 	.word	0x0500000f


	//   ....[58]....
        /*01e0*/ 	.word	0x0500000f


	//   ....[59]....
        /*01e4*/ 	.word	0x0500000f


	//   ....[60]....
        /*01e8*/ 	.word	0x0500000f


	//   ....[61]....
        /*01ec*/ 	.word	0x0500000f


	//   ....[62]....
        /*01f0*/ 	.word	0x0500000f


	//   ....[63]....
        /*01f4*/ 	.word	0x0500000f


	//   ....[64]....
        /*01f8*/ 	.word	0x0500000f


	//   ....[65]....
        /*01fc*/ 	.word	0x0500000f


	//   ....[66]....
        /*0200*/ 	.word	0x0500000f


	//   ....[67]....
        /*0204*/ 	.word	0x0500000f


	//   ....[68]....
        /*0208*/ 	.word	0x0500000f


	//   ....[69]....
        /*020c*/ 	.word	0x0500000f


	//   ....[70]....
        /*0210*/ 	.word	0x0500000f


	//   ....[71]....
        /*0214*/ 	.word	0x0500000f


	//   ....[72]....
        /*0218*/ 	.word	0x0500000f


	//----- nvinfo : EIATTR_COOP_GROUP_INSTR_OFFSETS
	.align		4
.L_263:
        /*021c*/ 	.byte	0x04, 0x28
        /*021e*/ 	.short	(.L_265 - .L_264)


	//   ....[0]....
.L_264:
        /*0220*/ 	.word	0x00000060


	//   ....[1]....
        /*0224*/ 	.word	0x00000130


	//   ....[2]....
        /*0228*/ 	.word	0x00000230


	//   ....[3]....
        /*022c*/ 	.word	0x000003a0


	//   ....[4]....
        /*0230*/ 	.word	0x00000500


	//   ....[5]....
        /*0234*/ 	.word	0x00000620


	//   ....[6]....
        /*0238*/ 	.word	0x00000780


	//   ....[7]....
        /*023c*/ 	.word	0x00001350


	//   ....[8]....
        /*0240*/ 	.word	0x00001e70


	//   ....[9]....
        /*0244*/ 	.word	0x00001eb0


	//   ....[10]....
        /*0248*/ 	.word	0x00003f50


	//   ....[11]....
        /*024c*/ 	.word	0x00004030


	//   ....[12]....
        /*0250*/ 	.word	0x00004330


	//   ....[13]....
        /*0254*/ 	.word	0x000044b0


	//   ....[14]....
        /*0258*/ 	.word	0x00007b70


	//   ....[15]....
        /*025c*/ 	.word	0x00007bd0


	//   ....[16]....
        /*0260*/ 	.word	0x000080e0


	//   ....[17]....
        /*0264*/ 	.word	0x000081f0


	//   ....[18]....
        /*0268*/ 	.word	0x00008640


	//   ....[19]....
        /*026c*/ 	.word	0x00008740


	//   ....[20]....
        /*0270*/ 	.word	0x0000bce0


	//   ....[21]....
        /*0274*/ 	.word	0x0000bd10


	//   ....[22]....
        /*0278*/ 	.word	0x0000bfc0


	//   ....[23]....
        /*027c*/ 	.word	0x0000c220


	//   ....[24]....
        /*0280*/ 	.word	0x0000d2d0


	//   ....[25]....
        /*0284*/ 	.word	0x0000d300


	//   ....[26]....
        /*0288*/ 	.word	0x0000d390


	//   ....[27]....
        /*028c*/ 	.word	0x0000d3b0


	//   ....[28]....
        /*0290*/ 	.word	0x0000e5e0


	//   ....[29]....
        /*0294*/ 	.word	0x0000e640


	//   ....[30]....
        /*0298*/ 	.word	0x0000e680


	//   ....[31]....
        /*029c*/ 	.word	0x0000e6c0


	//   ....[32]....
        /*02a0*/ 	.word	0x0000e700


	//   ....[33]....
        /*02a4*/ 	.word	0x0000e710


	//   ....[34]....
        /*02a8*/ 	.word	0x0000f370


	//   ....[35]....
        /*02ac*/ 	.word	0x0000f380


	//   ....[36]....
        /*02b0*/ 	.word	0x000103b0


	//   ....[37]....
        /*02b4*/ 	.word	0x00010ed0


	//   ....[38]....
        /*02b8*/ 	.word	0x00011920


	//   ....[39]....
        /*02bc*/ 	.word	0x00011960


	//   ....[40]....
        /*02c0*/ 	.word	0x00011990


	//   ....[41]....
        /*02c4*/ 	.word	0x000119b0


	//   ....[42]....
        /*02c8*/ 	.word	0x00011a60


	//   ....[43]....
        /*02cc*/ 	.word	0x00011a80


	//   ....[44]....
        /*02d0*/ 	.word	0x00011b00


	//   ....[45]....
        /*02d4*/ 	.word	0x00011b20


	//   ....[46]....
        /*02d8*/ 	.word	0x00011ba0


	//   ....[47]....
        /*02dc*/ 	.word	0x00011bc0


	//   ....[48]....
        /*02e0*/ 	.word	0x00011c40


	//   ....[49]....
        /*02e4*/ 	.word	0x00011c60


	//   ....[50]....
        /*02e8*/ 	.word	0x00011ce0


	//   ....[51]....
        /*02ec*/ 	.word	0x00011d00


	//   ....[52]....
        /*02f0*/ 	.word	0x00011d80


	//   ....[53]....
        /*02f4*/ 	.word	0x00011d90


	//   ....[54]....
        /*02f8*/ 	.word	0x000149e0


	//   ....[55]....
        /*02fc*/ 	.word	0x00014f70


	//   ....[56]....
        /*0300*/ 	.word	0x000150f0


	//   ....[57]....
        /*0304*/ 	.word	0x00015140


	//   ....[58]....
        /*0308*/ 	.word	0x000152b0


	//   ....[59]....
        /*030c*/ 	.word	0x00015320


	//   ....[60]....
        /*0310*/ 	.word	0x00015420


	//   ....[61]....
        /*0314*/ 	.word	0x00015490


	//   ....[62]....
        /*0318*/ 	.word	0x00015590


	//   ....[63]....
        /*031c*/ 	.word	0x00015600


	//   ....[64]....
        /*0320*/ 	.word	0x00015700


	//   ....[65]....
        /*0324*/ 	.word	0x00015770


	//   ....[66]....
        /*0328*/ 	.word	0x00015870


	//   ....[67]....
        /*032c*/ 	.word	0x000158e0


	//   ....[68]....
        /*0330*/ 	.word	0x000159e0


	//   ....[69]....
        /*0334*/ 	.word	0x00015a40


	//   ....[70]....
        /*0338*/ 	.word	0x00015b30


	//   ....[71]....
        /*033c*/ 	.word	0x00015b80


	//   ....[72]....
        /*0340*/ 	.word	0x00015f80


	//----- nvinfo : EIATTR_REG_RECONFIG
	.align		4
.L_265:
        /*0344*/ 	.byte	0x01, 0x54
	.zero		2


	//----- nvinfo : EIATTR_SYSCALL_OFFSETS
	.align		4
        /*0348*/ 	.byte	0x04, 0x46
        /*034a*/ 	.short	(.L_267 - .L_266)


	//   ....[0]....
.L_266:
        /*034c*/ 	.word	0x00001520


	//   ....[1]....
        /*0350*/ 	.word	0x00010b50


	//   ....[2]....
        /*0354*/ 	.word	0x00010c90


	//   ....[3]....
        /*0358*/ 	.word	0x00010d80


	//   ....[4]....
        /*035c*/ 	.word	0x00011540


	//----- nvinfo : EIATTR_MBARRIER_INSTR_OFFSETS
	.align		4
.L_267:
        /*0360*/ 	.byte	0x04, 0x39
        /*0362*/ 	.short	(.L_269 - .L_268)


	//   ....[0]....
.L_268:
        /*0364*/ 	.word	0x00000250
        /*0368*/ 	.word	0x000000ff
        /*036c*/ 	.word	0x00038800
        /*0370*/ 	.short	0x0100
        /*0372*/ 	.byte	0x08
	.zero		1


	//   ....[1]....
        /*0374*/ 	.word	0x00000260
        /*0378*/ 	.word	0x000000ff
        /*037c*/ 	.word	0x00038820
        /*0380*/ 	.short	0x0100
        /*0382*/ 	.byte	0x08
	.zero		1


	//   ....[2]....
        /*0384*/ 	.word	0x00000350
        /*0388*/ 	.word	0x000000ff
        /*038c*/ 	.word	0x00038830
        /*0390*/ 	.short	0x0100
        /*0392*/ 	.byte	0x08
	.zero		1


	//   ....[3]....
        /*0394*/ 	.word	0x00000360
        /*0398*/ 	.word	0x000000ff
        /*039c*/ 	.word	0x00038840
        /*03a0*/ 	.short	0x0100
        /*03a2*/ 	.byte	0x08
	.zero		1


	//   ....[4]....
        /*03a4*/ 	.word	0x00000370
        /*03a8*/ 	.word	0x000000ff
        /*03ac*/ 	.word	0x00038838
        /*03b0*/ 	.short	0x0100
        /*03b2*/ 	.byte	0x08
	.zero		1


	//   ....[5]....
        /*03b4*/ 	.word	0x00000380
        /*03b8*/ 	.word	0x000000ff
        /*03bc*/ 	.word	0x00038848
        /*03c0*/ 	.short	0x0100
        /*03c2*/ 	.byte	0x08
	.zero		1


	//   ....[6]....
        /*03c4*/ 	.word	0x000004b0
        /*03c8*/ 	.word	0x000000ff
        /*03cc*/ 	.word	0x00038850
        /*03d0*/ 	.short	0x0100
        /*03d2*/ 	.byte	0x08
	.zero		1


	//   ....[7]....
        /*03d4*/ 	.word	0x000004c0
        /*03d8*/ 	.word	0x000000ff
        /*03dc*/ 	.word	0x00038860
        /*03e0*/ 	.short	0x0100
        /*03e2*/ 	.byte	0x08
	.zero		1


	//   ....[8]....
        /*03e4*/ 	.word	0x000004d0
        /*03e8*/ 	.word	0x000000ff
        /*03ec*/ 	.word	0x00038858
        /*03f0*/ 	.short	0x0100
        /*03f2*/ 	.byte	0x08
	.zero		1


	//   ....[9]....
        /*03f4*/ 	.word	0x000004e0
        /*03f8*/ 	.word	0x000000ff
        /*03fc*/ 	.word	0x00038868
        /*0400*/ 	.short	0x0100
        /*0402*/ 	.byte	0x08
	.zero		1


	//   ....[10]....
        /*0404*/ 	.word	0x000005d0
        /*0408*/ 	.word	0x000000ff
        /*040c*/ 	.word	0x00038870
        /*0410*/ 	.short	0x0100
        /*0412*/ 	.byte	0x06
	.zero		1


	//   ....[11]....
        /*0414*/ 	.word	0x000005e0
        /*0418*/ 	.word	0x000000ff
        /*041c*/ 	.word	0x00038880
        /*0420*/ 	.short	0x0100
        /*0422*/ 	.byte	0x06
	.zero		1


	//   ....[12]....
        /*0424*/ 	.word	0x000005f0
        /*0428*/ 	.word	0x000000ff
        /*042c*/ 	.word	0x00038878
        /*0430*/ 	.short	0x0100
        /*0432*/ 	.byte	0x06
	.zero		1


	//   ....[13]....
        /*0434*/ 	.word	0x00000600
        /*0438*/ 	.word	0x000000ff
        /*043c*/ 	.word	0x00038888
        /*0440*/ 	.short	0x0100
        /*0442*/ 	.byte	0x06
	.zero		1


	//   ....[14]....
        /*0444*/ 	.word	0x00000730
        /*0448*/ 	.word	0x000000ff
        /*044c*/ 	.word	0x00038890
        /*0450*/ 	.short	0x0100
        /*0452*/ 	.byte	0x08
	.zero		1


	//   ....[15]....
        /*0454*/ 	.word	0x00000740
        /*0458*/ 	.word	0x000000ff
        /*045c*/ 	.word	0x000388a0
        /*0460*/ 	.short	0x0100
        /*0462*/ 	.byte	0x08
	.zero		1


	//   ....[16]....
        /*0464*/ 	.word	0x00000750
        /*0468*/ 	.word	0x000000ff
        /*046c*/ 	.word	0x00038898
        /*0470*/ 	.short	0x0100
        /*0472*/ 	.byte	0x08
	.zero		1


	//   ....[17]....
        /*0474*/ 	.word	0x00000760
        /*0478*/ 	.word	0x000000ff
        /*047c*/ 	.word	0x000388a8
        /*0480*/ 	.short	0x0100
        /*0482*/ 	.byte	0x08
	.zero		1


	//   ....[18]....
        /*0484*/ 	.word	0x00000890
        /*0488*/ 	.word	0x000000ff
        /*048c*/ 	.word	0x000388b0
        /*0490*/ 	.short	0x0100
        /*0492*/ 	.byte	0x08
	.zero		1


	//   ....[19]....
        /*0494*/ 	.word	0x000008a0
        /*0498*/ 	.word	0x000000ff
        /*049c*/ 	.word	0x000388c0
        /*04a0*/ 	.short	0x0100
        /*04a2*/ 	.byte	0x08
	.zero		1


	//   ....[20]....
        /*04a4*/ 	.word	0x000008b0
        /*04a8*/ 	.word	0x000000ff
        /*04ac*/ 	.word	0x000388b8
        /*04b0*/ 	.short	0x0100
        /*04b2*/ 	.byte	0x08
	.zero		1


	//   ....[21]....
        /*04b4*/ 	.word	0x000008c0
        /*04b8*/ 	.word	0x000000ff
        /*04bc*/ 	.word	0x000388c8
        /*04c0*/ 	.short	0x0100
        /*04c2*/ 	.byte	0x08
	.zero		1


	//   ....[22]....
        /*04c4*/ 	.word	0x00001560
        /*04c8*/ 	.word	0x000000ff
        /*04cc*/ 	.word	0x00038800
        /*04d0*/ 	.short	0x010a
        /*04d2*/ 	.byte	0x04
	.zero		1


	//   ....[23]....
        /*04d4*/ 	.word	0x000015d0
        /*04d8*/ 	.word	0x000000ff
        /*04dc*/ 	.word	0x00038830
        /*04e0*/ 	.short	0x010a
        /*04e2*/ 	.byte	0x04
	.zero		1


	//   ....[24]....
        /*04e4*/ 	.word	0x00001670
        /*04e8*/ 	.word	0x000000ff
        /*04ec*/ 	.word	0x00038830
        /*04f0*/ 	.short	0x010a
        /*04f2*/ 	.byte	0x04
	.zero		1


	//   ....[25]....
        /*04f4*/ 	.word	0x00004870
        /*04f8*/ 	.word	0x00000000
        /*04fc*/ 	.word	0x00000000
        /*0500*/ 	.short	0x0101
        /*0502*/ 	.byte	0x3f
	.zero		1


	//   ....[26]....
        /*0504*/ 	.word	0x00005080
        /*0508*/ 	.word	0x000000ff
        /*050c*/ 	.word	0x00038830
        /*0510*/ 	.short	0x010a
        /*0512*/ 	.byte	0x06
	.zero		1


	//   ....[27]....
        /*0514*/ 	.word	0x000050d0
        /*0518*/ 	.word	0x000000ff
        /*051c*/ 	.word	0x00038830
        /*0520*/ 	.short	0x010a
        /*0522*/ 	.byte	0x06
	.zero		1


	//   ....[28]....
        /*0524*/ 	.word	0x000079c0
        /*0528*/ 	.word	0x000000ff
        /*052c*/ 	.word	0x00038850
        /*0530*/ 	.short	0x010a
        /*0532*/ 	.byte	0x07
	.zero		1


	//   ....[29]....
        /*0534*/ 	.word	0x00007a00
        /*0538*/ 	.word	0x000000ff
        /*053c*/ 	.word	0x00038850
        /*0540*/ 	.short	0x010a
        /*0542*/ 	.byte	0x07
	.zero		1


	//   ....[30]....
        /*0544*/ 	.word	0x00008b00
        /*0548*/ 	.word	0x00000014
        /*054c*/ 	.word	0x00000000
        /*0550*/ 	.short	0x0101
        /*0552*/ 	.byte	0x3f
	.zero		1


	//   ....[31]....
        /*0554*/ 	.word	0x00008b30
        /*0558*/ 	.word	0x000000a8
        /*055c*/ 	.word	0x00000000
        /*0560*/ 	.short	0x0101
        /*0562*/ 	.byte	0x3f
	.zero		1


	//   ....[32]....
        /*0564*/ 	.word	0x000090f0
        /*0568*/ 	.word	0x000000ff
        /*056c*/ 	.word	0x00038830
        /*0570*/ 	.short	0x010a
        /*0572*/ 	.byte	0x3c
	.zero		1


	//   ....[33]....
        /*0574*/ 	.word	0x00009130
        /*0578*/ 	.word	0x000000ff
        /*057c*/ 	.word	0x00038830
        /*0580*/ 	.short	0x010a
        /*0582*/ 	.byte	0x3c
	.zero		1


	//   ....[34]....
        /*0584*/ 	.word	0x0000ba30
        /*0588*/ 	.word	0x000000ff
        /*058c*/ 	.word	0x00038850
        /*0590*/ 	.short	0x010a
        /*0592*/ 	.byte	0x0b
	.zero		1


	//   ....[35]....
        /*0594*/ 	.word	0x0000ba70
        /*0598*/ 	.word	0x000000ff
        /*059c*/ 	.word	0x00038850
        /*05a0*/ 	.short	0x010a
        /*05a2*/ 	.byte	0x0b
	.zero		1


	//   ....[36]....
        /*05a4*/ 	.word	0x0000c680
        /*05a8*/ 	.word	0x0000009d
        /*05ac*/ 	.word	0x00000000
        /*05b0*/ 	.short	0x0101
        /*05b2*/ 	.byte	0x3f
	.zero		1


	//   ....[37]....
        /*05b4*/ 	.word	0x0000c760
        /*05b8*/ 	.word	0x000000ab
        /*05bc*/ 	.word	0x00000000
        /*05c0*/ 	.short	0x0101
        /*05c2*/ 	.byte	0x3f
	.zero		1


	//   ....[38]....
        /*05c4*/ 	.word	0x0000d240
        /*05c8*/ 	.word	0x000000ff
        /*05cc*/ 	.word	0x00038850
        /*05d0*/ 	.short	0x010a
        /*05d2*/ 	.byte	0x05
	.zero		1


	//   ....[39]....
        /*05d4*/ 	.word	0x0000d280
        /*05d8*/ 	.word	0x000000ff
        /*05dc*/ 	.word	0x00038850
        /*05e0*/ 	.short	0x010a
        /*05e2*/ 	.byte	0x05
	.zero		1


	//   ....[40]....
        /*05e4*/ 	.word	0x0000d690
        /*05e8*/ 	.word	0x00000009
        /*05ec*/ 	.word	0x00000000
        /*05f0*/ 	.short	0x0101
        /*05f2*/ 	.byte	0x3f
	.zero		1


	//   ....[41]....
        /*05f4*/ 	.word	0x0000e720
        /*05f8*/ 	.word	0x000000ff
        /*05fc*/ 	.word	0x00000000
        /*0600*/ 	.short	0x0101
        /*0602*/ 	.byte	0x04
	.zero		1


	//   ....[42]....
        /*0604*/ 	.word	0x000110f0
        /*0608*/ 	.word	0x000000ff
        /*060c*/ 	.word	0x00038840
        /*0610*/ 	.short	0x010a
        /*0612*/ 	.byte	0x26
	.zero		1


	//   ....[43]....
        /*0614*/ 	.word	0x00011f10
        /*0618*/ 	.word	0x000000ff
        /*061c*/ 	.word	0x00038800
        /*0620*/ 	.short	0x0107
        /*0622*/ 	.byte	0x26
	.zero		1


	//   ....[44]....
        /*0624*/ 	.word	0x00011f80
        /*0628*/ 	.word	0x000000ff
        /*062c*/ 	.word	0x00038800
        /*0630*/ 	.short	0x0101
        /*0632*/ 	.byte	0x26
	.zero		1


	//   ....[45]....
        /*0634*/ 	.word	0x00011fa0
        /*0638*/ 	.word	0x000000ff
        /*063c*/ 	.word	0x00038820
        /*0640*/ 	.short	0x010a
        /*0642*/ 	.byte	0x26
	.zero		1


	//   ....[46]....
        /*0644*/ 	.word	0x00012390
        /*0648*/ 	.word	0x000000ff
        /*064c*/ 	.word	0x00038848
        /*0650*/ 	.short	0x010a
        /*0652*/ 	.byte	0x26
	.zero		1


	//   ....[47]....
        /*0654*/ 	.word	0x00012830
        /*0658*/ 	.word	0x000000ff
        /*065c*/ 	.word	0x00038860
        /*0660*/ 	.short	0x010a
        /*0662*/ 	.byte	0x26
	.zero		1


	//   ....[48]....
        /*0664*/ 	.word	0x00012ee0
        /*0668*/ 	.word	0x000000ff
        /*066c*/ 	.word	0x00038840
        /*0670*/ 	.short	0x010a
        /*0672*/ 	.byte	0x26
	.zero		1


	//   ....[49]....
        /*0674*/ 	.word	0x00013380
        /*0678*/ 	.word	0x000000ff
        /*067c*/ 	.word	0x00038868
        /*0680*/ 	.short	0x010a
        /*0682*/ 	.byte	0x26
	.zero		1


	//   ....[50]....
        /*0684*/ 	.word	0x00013a80
        /*0688*/ 	.word	0x000000ff
        /*068c*/ 	.word	0x00038848
        /*0690*/ 	.short	0x010a
        /*0692*/ 	.byte	0x26
	.zero		1


	//   ....[51]....
        /*0694*/ 	.word	0x00013f00
        /*0698*/ 	.word	0x000000ff
        /*069c*/ 	.word	0x00038860
        /*06a0*/ 	.short	0x010a
        /*06a2*/ 	.byte	0x26
	.zero		1


	//   ....[52]....
        /*06a4*/ 	.word	0x00014440
        /*06a8*/ 	.word	0x00000003
        /*06ac*/ 	.word	0x00038860
        /*06b0*/ 	.short	0x010a
        /*06b2*/ 	.byte	0x3f
	.zero		1


	//   ....[53]....
        /*06b4*/ 	.word	0x00014970
        /*06b8*/ 	.word	0x00000002
        /*06bc*/ 	.word	0x00038820
        /*06c0*/ 	.short	0x010a
        /*06c2*/ 	.byte	0x3f
	.zero		1


	//   ....[54]....
        /*06c4*/ 	.word	0x00014af0
        /*06c8*/ 	.word	0x00000006
        /*06cc*/ 	.word	0x00000000
        /*06d0*/ 	.short	0x010a
        /*06d2*/ 	.byte	0x3f
	.zero		1


	//   ....[55]....
        /*06d4*/ 	.word	0x00014b60
        /*06d8*/ 	.word	0x00000003
        /*06dc*/ 	.word	0x00000000
        /*06e0*/ 	.short	0x010a
        /*06e2*/ 	.byte	0x3f
	.zero		1


	//   ....[56]....
        /*06e4*/ 	.word	0x00014bc0
        /*06e8*/ 	.word	0x00000000
        /*06ec*/ 	.word	0x00000000
        /*06f0*/ 	.short	0x010a
        /*06f2*/ 	.byte	0x3f
	.zero		1


	//   ....[57]....
        /*06f4*/ 	.word	0x00014bf0
        /*06f8*/ 	.word	0x00000003
        /*06fc*/ 	.word	0x00000000
        /*0700*/ 	.short	0x010a
        /*0702*/ 	.byte	0x3f
	.zero		1


	//   ....[58]....
        /*0704*/ 	.word	0x00014c70
        /*0708*/ 	.word	0x00000003
        /*070c*/ 	.word	0x00038800
        /*0710*/ 	.short	0x010a
        /*0712*/ 	.byte	0x3f
	.zero		1


	//   ....[59]....
        /*0714*/ 	.word	0x00014ce0
        /*0718*/ 	.word	0x00000003
        /*071c*/ 	.word	0x00038830
        /*0720*/ 	.short	0x010a
        /*0722*/ 	.byte	0x3f
	.zero		1


	//   ....[60]....
        /*0724*/ 	.word	0x00014d50
        /*0728*/ 	.word	0x00000006
        /*072c*/ 	.word	0x00038830
        /*0730*/ 	.short	0x010a
        /*0732*/ 	.byte	0x3f
	.zero		1


	//   ....[61]....
        /*0734*/ 	.word	0x00014db0
        /*0738*/ 	.word	0x00000003
        /*073c*/ 	.word	0x00038850
        /*0740*/ 	.short	0x010a
        /*0742*/ 	.byte	0x3f
	.zero		1


	//   ....[62]....
        /*0744*/ 	.word	0x00014e10
        /*0748*/ 	.word	0x00000006
        /*074c*/ 	.word	0x00038830
        /*0750*/ 	.short	0x010a
        /*0752*/ 	.byte	0x3f
	.zero		1


	//   ....[63]....
        /*0754*/ 	.word	0x00014e70
        /*0758*/ 	.word	0x00000003
        /*075c*/ 	.word	0x00038850
        /*0760*/ 	.short	0x010a
        /*0762*/ 	.byte	0x3f
	.zero		1


	//   ....[64]....
        /*0764*/ 	.word	0x00014ed0
        /*0768*/ 	.word	0x00000005
        /*076c*/ 	.word	0x00038850
        /*0770*/ 	.short	0x010a
        /*0772*/ 	.byte	0x3f
	.zero		1


	//   ....[65]....
        /*0774*/ 	.word	0x00015030
        /*0778*/ 	.word	0x00000003
        /*077c*/ 	.word	0x00038840
        /*0780*/ 	.short	0x010a
        /*0782*/ 	.byte	0x3f
	.zero		1


	//   ....[66]....
        /*0784*/ 	.word	0x00015bc0
        /*0788*/ 	.word	0x00000003
        /*078c*/ 	.word	0x00038820
        /*0790*/ 	.short	0x010a
        /*0792*/ 	.byte	0x3f
	.zero		1


	//   ....[67]....
        /*0794*/ 	.word	0x00015c20
        /*0798*/ 	.word	0x00000003
        /*079c*/ 	.word	0x00038848
        /*07a0*/ 	.short	0x010a
        /*07a2*/ 	.byte	0x3f
	.zero		1


	//   ....[68]....
        /*07a4*/ 	.word	0x00015c80
        /*07a8*/ 	.word	0x00000003
        /*07ac*/ 	.word	0x00038860
        /*07b0*/ 	.short	0x010a
        /*07b2*/ 	.byte	0x3f
	.zero		1


	//   ....[69]....
        /*07b4*/ 	.word	0x00015ce0
        /*07b8*/ 	.word	0x00000003
        /*07bc*/ 	.word	0x00038840
        /*07c0*/ 	.short	0x010a
        /*07c2*/ 	.byte	0x3f
	.zero		1


	//   ....[70]....
        /*07c4*/ 	.word	0x00015d40
        /*07c8*/ 	.word	0x00000003
        /*07cc*/ 	.word	0x00038868
        /*07d0*/ 	.short	0x010a
        /*07d2*/ 	.byte	0x3f
	.zero		1


	//   ....[71]....
        /*07d4*/ 	.word	0x00015da0
        /*07d8*/ 	.word	0x00000003
        /*07dc*/ 	.word	0x00038848
        /*07e0*/ 	.short	0x010a
        /*07e2*/ 	.byte	0x3f
	.zero		1


	//   ....[72]....
        /*07e4*/ 	.word	0x00015e00
        /*07e8*/ 	.word	0x00000003
        /*07ec*/ 	.word	0x00038860
        /*07f0*/ 	.short	0x010a
        /*07f2*/ 	.byte	0x3f
	.zero		1


	//   ....[73]....
        /*07f4*/ 	.word	0x00015e50
        /*07f8*/ 	.word	0x00000003
        /*07fc*/ 	.word	0x00038860
        /*0800*/ 	.short	0x010a
        /*0802*/ 	.byte	0x3f
	.zero		1


	//   ....[74]....
        /*0804*/ 	.word	0x00015ea0
        /*0808*/ 	.word	0x00000002
        /*080c*/ 	.word	0x00038820
        /*0810*/ 	.short	0x010a
        /*0812*/ 	.byte	0x3f
	.zero		1


	//   ....[75]....
        /*0814*/ 	.word	0x00016040
        /*0818*/ 	.word	0x00000006
        /*081c*/ 	.word	0x00000000
        /*0820*/ 	.short	0x010a
        /*0822*/ 	.byte	0x3f
	.zero		1


	//   ....[76]....
        /*0824*/ 	.word	0x00016090
        /*0828*/ 	.word	0x00000003
        /*082c*/ 	.word	0x00000000
        /*0830*/ 	.short	0x010a
        /*0832*/ 	.byte	0x3f
	.zero		1


	//   ....[77]....
        /*0834*/ 	.word	0x000160e0
        /*0838*/ 	.word	0x00000000
        /*083c*/ 	.word	0x00000000
        /*0840*/ 	.short	0x010a
        /*0842*/ 	.byte	0x3f
	.zero		1


	//----- nvinfo : EIATTR_NUM_MBARRIERS
	.align		4
.L_269:
        /*0844*/ 	.byte	0x03, 0x38
        /*0846*/ 	.short	0x0016


	//----- nvinfo : EIATTR_EXIT_INSTR_OFFSETS
	.align		4
        /*0848*/ 	.byte	0x04, 0x1c
        /*084a*/ 	.short	(.L_271 - .L_270)


	//   ....[0]....
.L_270:
        /*084c*/ 	.word	0x00014c40


	//----- nvinfo : EIATTR_MAX_THREADS
	.align		4
.L_271:
        /*0850*/ 	.byte	0x04, 0x05
        /*0852*/ 	.short	(.L_273 - .L_272)
.L_272:
        /*0854*/ 	.word	0x00000180
        /*0858*/ 	.word	0x00000001
        /*085c*/ 	.word	0x00000001


	//----- nvinfo : EIATTR_CRS_STACK_SIZE
	.align		4
.L_273:
        /*0860*/ 	.byte	0x04, 0x1e
        /*0862*/ 	.short	(.L_275 - .L_274)
.L_274:
        /*0864*/ 	.word	0x00000000


	//----- nvinfo : EIATTR_CBANK_PARAM_SIZE
	.align		4
.L_275:
        /*0868*/ 	.byte	0x03, 0x19
        /*086a*/ 	.short	0x0a70


	//----- nvinfo : EIATTR_PARAM_CBANK
	.align		4
        /*086c*/ 	.byte	0x04, 0x0a
        /*086e*/ 	.short	(.L_277 - .L_276)
	.align		4
.L_276:
        /*0870*/ 	.word	index@(.nv.constant0._ZN7cutlass13device_kernelIN5flash11enable_sm90INS1_16FlashAttnFwdSm90INS1_25CollectiveMainloopFwdSm90ILi2EN4cute5tupleIJNS5_1CILi1EEES8_S8_EEENS6_IJNS7_ILi128EEENS7_ILi80EEENS7_ILi256EEEEEELi256ENS_6half_tEfNS_4arch4Sm90ELb1ELb0ELb0ELb0ELb0ELb0ELb0ELb1ELb1ELb1ELb1ELb0EEENS1_21CollectiveEpilogueFwdINS6_IJSA_SC_SB_EEES9_SE_SG_Li256ELb0ELb1ELb1ELb0EEENS1_19SingleTileSchedulerILb0ELb1ELb1ELi128EEEEEEEEEvNT_6ParamsE)
        /*0874*/ 	.short	0x0210
        /*0876*/ 	.short	0x0a70


	//----- nvinfo : EIATTR_SW_WAR
	.align		4
.L_277:
        /*0878*/ 	.byte	0x04, 0x36
        /*087a*/ 	.short	(.L_279 - .L_278)
.L_278:
        /*087c*/ 	.word	0x00000008
.L_279:


//--------------------- .nv.info._ZN7cutlass13device_kernelIN5flash11enable_sm90INS1_16FlashAttnFwdSm90INS1_25CollectiveMainloopFwdSm90ILi2EN4cute5tupleIJNS5_1CILi1EEES8_S8_EEENS6_IJNS7_ILi128EEENS7_ILi80EEENS7_ILi256EEEEEELi256ENS_6half_tEfNS_4arch4Sm90ELb1ELb0ELb0ELb1ELb0ELb0ELb0ELb1ELb1ELb1ELb1ELb0EEENS1_21CollectiveEpilogueFwdINS6_IJSA_SC_SB_EEES9_SE_SG_Li256ELb1ELb1ELb1ELb0EEENS1_36VarlenDynamicPersistentTileSchedulerILi128ELi80ELi256ELi128ELb1ELb1ELb1ELb1ELb1ELb1EEEEEEEEEvNT_6ParamsE --------------------------
	.section	.nv.info._ZN7cutlass13device_kernelIN5flash11enable_sm90INS1_16FlashAttnFwdSm90INS1_25CollectiveMainloopFwdSm90ILi2EN4cute5tupleIJNS5_1CILi1EEES8_S8_EEENS6_IJNS7_ILi128EEENS7_ILi80EEENS7_ILi256EEEEEELi256ENS_6half_tEfNS_4arch4Sm90ELb1ELb0ELb0ELb1ELb0ELb0ELb0ELb1ELb1ELb1ELb1ELb0EEENS1_21CollectiveEpilogueFwdINS6_IJSA_SC_SB_EEES9_SE_SG_Li256ELb1ELb1ELb1ELb0EEENS1_36VarlenDynamicPersistentTileSchedulerILi128ELi80ELi256ELi128ELb1ELb1ELb1ELb1ELb1ELb1EEEEEEEEEvNT_6ParamsE,"",@"SHT_CUDA_INFO"
	.sectionflags	@""
	.align	4


	//----- nvinfo : EIATTR_CUDA_API_VERSION
	.align		4
        /*0000*/ 	.byte	0x04, 0x37
        /*0002*/ 	.short	(.L_281 - .L_280)
.L_280:
        /*0004*/ 	.word	0x00000082


	//----- nvinfo : EIATTR_KPARAM_INFO
	.align		4
.L_281:
        /*0008*/ 	.byte	0x04, 0x17
        /*000a*/ 	.short	(.L_283 - .L_282)
.L_282:
        /*000c*/ 	.word	0x00000000
        /*0010*/ 	.short	0x0000
        /*0012*/ 	.short	0x0070
        /*0014*/ 	.byte	0x00, 0xf0, 0x01, 0x2a


	//----- nvinfo : EIATTR_SPARSE_MMA_MASK
	.align		4
.L_283:
        /*0018*/ 	.byte	0x03, 0x50
        /*001a*/ 	.short	0x0000


	//----- nvinfo : EIATTR_MAXREG_COUNT
	.align		4
        /*001c*/ 	.byte	0x03, 0x1b
        /*001e*/ 	.short	0x00a8


	//----- nvinfo : EIATTR_NUM_BARRIERS
	.align		4
        /*0020*/ 	.byte	0x02, 0x4c
        /*0022*/ 	.byte	0x09
	.zero		1


	//----- nvinfo : EIATTR_EXTERNS
	.align		4
        /*0024*/ 	.byte	0x04, 0x0f
        /*0026*/ 	.short	(.L_285 - .L_284)


	//   ....[0]....
	.align		4
.L_284:
        /*0028*/ 	.word	index@(__assertfail)


	//----- nvinfo : EIATTR_ANNOTATIONS
	.align		4
.L_285:
        /*002c*/ 	.byte	0x04, 0x55
        /*002e*/ 	.short	(.L_287 - .L_286)


	//   ....[0]....
.L_286:
        /* <DEDUP_REMOVED lines=80> */


	//----- nvinfo : EIATTR_MERCURY_ISA_VERSION
	.align		4
.L_287:
        /*0520*/ 	.byte	0x03, 0x5f
        /*0522*/ 	.short	0x0101


	//----- nvinfo : EIATTR_UNUSED_LOAD_BYTE_OFFSET
	.align		4
        /*0524*/ 	.byte	0x04, 0x44
        /*0526*/ 	.short	(.L_289 - .L_288)


	//   ....[0]....
.L_288:
        /*0528*/ 	.word	0x00000a10
        /*052c*/ 	.word	0x0000fff0


	//   ....[1]....
        /*0530*/ 	.word	0x0000e610
        /*0534*/ 	.word	0x0000fff0


	//----- nvinfo : EIATTR_INT_WARP_WIDE_INSTR_OFFSETS
	.align		4
.L_289:
        /*0538*/ 	.byte	0x04, 0x31
        /*053a*/ 	.short	(.L_291 - .L_290)


	//   ....[0]....
.L_290:
        /*053c*/ 	.word	0x00000130


	//   ....[1]....
        /*0540*/ 	.word	0x00000170


	//   ....[2]....
        /*0544*/ 	.word	0x000001e0


	//   ....[3]....
        /*0548*/ 	.word	0x00014e20


	//   ....[4]....
        /*054c*/ 	.word	0x00014ec0


	//   ....[5]....
        /*0550*/ 	.word	0x00019310


	//   ....[6]....
        /*0554*/ 	.word	0x00019380


	//----- nvinfo : EIATTR_COOP_GROUP_MASK_REGIDS
	.align		4
.L_291:
        /*0558*/ 	.byte	0x04, 0x29
        /*055a*/ 	.short	(.L_293 - .L_292)


	//   ....[0]....
.L_292:
        /*055c*/ 	.word	0xffffffff


	//   ....[1]....
        /*0560*/ 	.word	0xffffffff


	//   ....[2]....
        /*0564*/ 	.word	0xffffffff


	//   ....[3]....
        /*0568*/ 	.word	0xffffffff


	//   ....[4]....
        /*056c*/ 	.word	0xffffffff


	//   ....[5]....
        /*0570*/ 	.word	0xffffffff


	//   ....[6]....
        /*0574*/ 	.word	0xffffffff


	//   ....[7]....
        /*0578*/ 	.word	0xffffffff


	//   ....[8]....
        /*057c*/ 	.word	0xffffffff


	//   ....[9]....
        /*0580*/ 	.word	0xffffffff


	//   ....[10]....
        /*0584*/ 	.word	0xffffffff


	//   ....[11]....
        /*0588*/ 	.word	0xffffffff


	//   ....[12]....
        /*058c*/ 	.word	0xffffffff


	//   ....[13]....
        /*0590*/ 	.word	0xffffffff


	//   ....[14]....
        /*0594*/ 	.word	0xffffffff


	//   ....[15]....
        /*0598*/ 	.word	0xffffffff


	//   ....[16]....
        /*059c*/ 	.word	0xffffffff


	//   ....[17]....
        /*05a0*/ 	.word	0xffffffff


	//   ....[18]....
        /*05a4*/ 	.word	0xffffffff


	//   ....[19]....
        /*05a8*/ 	.word	0xffffffff


	//   ....[20]....
        /*05ac*/ 	.word	0xffffffff


	//   ....[21]....
        /*05b0*/ 	.word	0xffffffff


	//   ....[22]....
        /*05b4*/ 	.word	0xffffffff


	//   ....[23]....
        /*05b8*/ 	.word	0xffffffff


	//   ....[24]....
        /*05bc*/ 	.word	0xffffffff


	//   ....[25]....
        /*05c0*/ 	.word	0xffffffff


	//   ....[26]....
        /*05c4*/ 	.word	0xffffffff


	//   ....[27]....
        /*05c8*/ 	.word	0xffffffff


	//   ....[28]....
        /*05cc*/ 	.word	0xffffffff


	//   ....[29]....
        /*05d0*/ 	.word	0xffffffff


	//   ....[30]....
        /*05d4*/ 	.word	0xffffffff


	//   ....[31]....
        /*05d8*/ 	.word	0xffffffff


	//   ....[32]....
        /*05dc*/ 	.word	0xffffffff


	//   ....[33]....
        /*05e0*/ 	.word	0xffffffff


	//   ....[34]....
        /*05e4*/ 	.word	0xffffffff


	//   ....[35]....
        /*05e8*/ 	.word	0xffffffff


	//   ....[36]....
        /*05ec*/ 	.word	0xffffffff


	//   ....[37]....
        /*05f0*/ 	.word	0xffffffff


	//   ....[38]....
        /*05f4*/ 	.word	0xffffffff


	//   ....[39]....
        /*05f8*/ 	.word	0xffffffff


	//   ....[40]....
        /*05fc*/ 	.word	0xffffffff


	//   ....[41]....
        /*0600*/ 	.word	0xffffffff


	//   ....[42]....
        /*0604*/ 	.word	0xffffffff


	//   ....[43]....
        /*0608*/ 	.word	0xffffffff


	//   ....[44]....
        /*060c*/ 	.word	0xffffffff


	//   ....[45]....
        /*0610*/ 	.word	0xffffffff


	//   ....[46]....
        /*0614*/ 	.word	0xffffffff


	//   ....[47]....
        /*0618*/ 	.word	0xffffffff


	//   ....[48]....
        /*061c*/ 	.word	0xffffffff


	//   ....[49]....
        /*0620*/ 	.word	0xffffffff


	//   ....[50]....
        /*0624*/ 	.word	0xffffffff


	//   ....[51]....
        /*0628*/ 	.word	0xffffffff


	//   ....[52]....
        /*062c*/ 	.word	0xffffffff


	//   ....[53]....
        /*0630*/ 	.word	0xffffffff


	//   ....[54]....
        /*0634*/ 	.word	0xffffffff


	//   ....[55]....
        /*0638*/ 	.word	0xffffffff


	//   ....[56]....
        /*063c*/ 	.word	0xffffffff


	//   ....[57]....
        /*0640*/ 	.word	0xffffffff


	//   ....[58]....
        /*0644*/ 	.word	0xffffffff


	//   ....[59]....
        /*0648*/ 	.word	0xffffffff


	//   ....[60]....
        /*064c*/ 	.word	0xffffffff


	//   ....[61]....
        /*0650*/ 	.word	0xffffffff


	//   ....[62]....
        /*0654*/ 	.word	0xffffffff


	//   ....[63]....
        /*0658*/ 	.word	0xffffffff


	//   ....[64]....
        /*065c*/ 	.word	0xffffffff


	//   ....[65]....
        /*0660*/ 	.word	0xffffffff


	//   ....[66]....
        /*0664*/ 	.word	0xffffffff


	//   ....[67]....
        /*0668*/ 	.word	0xffffffff


	//   ....[68]....
        /*066c*/ 	.word	0xffffffff


	//   ....[69]....
        /*0670*/ 	.word	0xffffffff


	//   ....[70]....
        /*0674*/ 	.word	0xffffffff


	//   ....[71]....
        /*0678*/ 	.word	0xffffffff


	//   ....[72]....
        /*067c*/ 	.word	0xffffffff


	//   ....[73]....
        /*0680*/ 	.word	0xffffffff


	//   ....[74]....
        /*0684*/ 	.word	0xffffffff


	//   ....[75]....
        /*0688*/ 	.word	0xffffffff


	//   ....[76]....
        /*068c*/ 	.word	0xffffffff


	//   ....[77]....
        /*0690*/ 	.word	0xffffffff


	//   ....[78]....
        /*0694*/ 	.word	0xffffffff


	//   ....[79]....
        /*0698*/ 	.word	0xffffffff


	//   ....[80]....
        /*069c*/ 	.word	0xffffffff


	//   ....[81]....
        /*06a0*/ 	.word	0xffffffff


	//   ....[82]....
        /*06a4*/ 	.word	0xffffffff


	//   ....[83]....
        /*06a8*/ 	.word	0xffffffff


	//   ....[84]....
        /*06ac*/ 	.word	0xffffffff


	//   ....[85]....
        /*06b0*/ 	.word	0xffffffff


	//   ....[86]....
        /*06b4*/ 	.word	0xffffffff


	//   ....[87]....
        /*06b8*/ 	.word	0xffffffff


	//   ....[88]....
        /*06bc*/ 	.word	0xffffffff


	//   ....[89]....
        /*06c0*/ 	.word	0xffffffff


	//   ....[90]....
        /*06c4*/ 	.word	0xffffffff


	//   ....[91]....
        /*06c8*/ 	.word	0xffffffff


	//   ....[92]....
        /*06cc*/ 	.word	0xffffffff


	//   ....[93]....
        /*06d0*/ 	.word	0xffffffff


	//   ....[94]....
        /*06d4*/ 	.word	0xffffffff


	//   ....[95]....
        /*06d8*/ 	.word	0xffffffff


	//   ....[96]....
        /*06dc*/ 	.word	0xffffffff


	//   ....[97]....
        /*06e0*/ 	.word	0xffffffff


	//   ....[98]....
        /*06e4*/ 	.word	0xffffffff


	//   ....[99]....
        /*06e8*/ 	.word	0xffffffff


	//   ....[100]....
        /*06ec*/ 	.word	0xffffffff


	//   ....[101]....
        /*06f0*/ 	.word	0xffffffff


	//   ....[102]....
        /*06f4*/ 	.word	0xffffffff


	//   ....[103]....
        /*06f8*/ 	.word	0xffffffff


	//   ....[104]....
        /*06fc*/ 	.word	0xffffffff


	//   ....[105]....
        /*0700*/ 	.word	0x0500000f


	//   ....[106]....
        /*0704*/ 	.word	0x0500000f


	//   ....[107]....
        /*0708*/ 	.word	0x0500000f


	//   ....[108]....
        /*070c*/ 	.word	0x0500000f


	//   ....[109]....
        /*0710*/ 	.word	0x0500000f


	//   ....[110]....
        /*0714*/ 	.word	0x0500000f


	//   ....[111]....
        /*0718*/ 	.word	0x0500000f


	//   ....[112]....
        /*071c*/ 	.word	0x0500000f


	//   ....[113]....
        /*0720*/ 	.word	0x0500000f


	//   ....[114]....
        /*0724*/ 	.word	0x0500000f


	//   ....[115]....
        /*0728*/ 	.word	0x0500000f


	//   ....[116]....
        /*072c*/ 	.word	0x0500000f


	//   ....[117]....
        /*0730*/ 	.word	0x0500000f


	//   ....[118]....
        /*0734*/ 	.word	0x0500000f


	//   ....[119]....
        /*0738*/ 	.word	0x0500000f


	//   ....[120]....
        /*073c*/ 	.word	0x0500000f


	//   ....[121]....
        /*0740*/ 	.word	0x0500000f


	//   ....[122]....
        /*0744*/ 	.word	0x0500000f


	//   ....[123]....
        /*0748*/ 	.word	0x0500000f


	//   ....[124]....
        /*074c*/ 	.word	0x0500000f


	//   ....[125]....
        /*0750*/ 	.word	0x0500000f


	//   ....[126]....
        /*0754*/ 	.word	0x0500000f


	//   ....[127]....
        /*0758*/ 	.word	0x0500000f


	//   ....[128]....
        /*075c*/ 	.word	0x0500000f


	//   ....[129]....
        /*0760*/ 	.word	0x0500000f


	//   ....[130]....
        /*0764*/ 	.word	0x0500000f


	//   ....[131]....
        /*0768*/ 	.word	0x0500000f


	//   ....[132]....
        /*076c*/ 	.word	0x0500000f


	//   ....[133]....
        /*0770*/ 	.word	0x0500000f


	//   ....[134]....
        /*0774*/ 	.word	0x0500000f


	//   ....[135]....
        /*0778*/ 	.word	0x0500000f


	//   ....[136]....
        /*077c*/ 	.word	0x0500000f


	//   ....[137]....
        /*0780*/ 	.word	0x0500000f


	//   ....[138]....
        /*0784*/ 	.word	0x0500000f


	//   ....[139]....
        /*0788*/ 	.word	0x0500000f


	//   ....[140]....
        /*078c*/ 	.word	0x0500000f


	//----- nvinfo : EIATTR_COOP_GROUP_INSTR_OFFSETS
	.align		4
.L_293:
        /*0790*/ 	.byte	0x04, 0x28
        /*0792*/ 	.short	(.L_295 - .L_294)


	//   ....[0]....
.L_294:
        /*0794*/ 	.word	0x00000060


	//   ....[1]....
        /*0798*/ 	.word	0x00000140


	//   ....[2]....
        /*079c*/ 	.word	0x00000190


	//   ....[3]....
        /*07a0*/ 	.word	0x000003c0


	//   ....[4]....
        /*07a4*/ 	.word	0x00000520


	//   ....[5]....
        /*07a8*/ 	.word	0x00000640


	//   ....[6]....
        /*07ac*/ 	.word	0x000007a0


	//   ....[7]....
        /*07b0*/ 	.word	0x00002110


	//   ....[8]....
        /*07b4*/ 	.word	0x000044e0


	//   ....[9]....
        /*07b8*/ 	.word	0x00004510


	//   ....[10]....
        /*07bc*/ 	.word	0x00004e10


	//   ....[11]....
        /*07c0*/ 	.word	0x00004f10


	//   ....[12]....
        /*07c4*/ 	.word	0x00005370


	//   ....[13]....
        /*07c8*/ 	.word	0x000053c0


	//   ....[14]....
        /*07cc*/ 	.word	0x000085c0


	//   ....[15]....
        /*07d0*/ 	.word	0x00008a20


	//   ....[16]....
        /*07d4*/ 	.word	0x00008a80


	//   ....[17]....
        /*07d8*/ 	.word	0x00008b30


	//   ....[18]....
        /*07dc*/ 	.word	0x00008fb0


	//   ....[19]....
        /*07e0*/ 	.word	0x000090a0


	//   ....[20]....
        /*07e4*/ 	.word	0x0000c280


	//   ....[21]....
        /*07e8*/ 	.word	0x0000c2b0


	//   ....[22]....
        /*07ec*/ 	.word	0x0000c580


	//   ....[23]....
        /*07f0*/ 	.word	0x0000c680


	//   ....[24]....
        /*07f4*/ 	.word	0x0000d950


	//   ....[25]....
        /*07f8*/ 	.word	0x0000d980


	//   ....[26]....
        /*07fc*/ 	.word	0x0000dab0


	//   ....[27]....
        /*0800*/ 	.word	0x0000dac0


	//   ....[28]....
        /*0804*/ 	.word	0x0000f7f0


	//   ....[29]....
        /*0808*/ 	.word	0x0000f810


	//   ....[30]....
        /*080c*/ 	.word	0x0000f820


	//   ....[31]....
        /*0810*/ 	.word	0x0000f830


	//   ....[32]....
        /*0814*/ 	.word	0x00010320


	//   ....[33]....
        /*0818*/ 	.word	0x00010350


	//   ....[34]....
        /*081c*/ 	.word	0x000104f0


	//   ....[35]....
        /*0820*/ 	.word	0x00010510


	//   ....[36]....
        /*0824*/ 	.word	0x00010660


	//   ....[37]....
        /*0828*/ 	.word	0x00010680


	//   ....[38]....
        /*082c*/ 	.word	0x000107e0


	//   ....[39]....
        /*0830*/ 	.word	0x00010800


	//   ....[40]....
        /*0834*/ 	.word	0x00010dd0


	//   ....[41]....
        /*0838*/ 	.word	0x00010e10


	//   ....[42]....
        /*083c*/ 	.word	0x00011860


	//   ....[43]....
        /*0840*/ 	.word	0x00011870


	//   ....[44]....
        /*0844*/ 	.word	0x00012bc0


	//   ....[45]....
        /*0848*/ 	.word	0x00012bf0


	//   ....[46]....
        /*084c*/ 	.word	0x00012d70


	//   ....[47]....
        /*0850*/ 	.word	0x00012d90


	//   ....[48]....
        /*0854*/ 	.word	0x00012ee0


	//   ....[49]....
        /*0858*/ 	.word	0x00012f00


	//   ....[50]....
        /*085c*/ 	.word	0x00013060


	//   ....[51]....
        /*0860*/ 	.word	0x00013080


	//   ....[52]....
        /*0864*/ 	.word	0x00013260


	//   ....[53]....
        /*0868*/ 	.word	0x00013490


	//   ....[54]....
        /*086c*/ 	.word	0x000134c0


	//   ....[55]....
        /*0870*/ 	.word	0x000134f0


	//   ....[56]....
        /*0874*/ 	.word	0x00013520


	//   ....[57]....
        /*0878*/ 	.word	0x00013550


	//   ....[58]....
        /*087c*/ 	.word	0x00013580


	//   ....[59]....
        /*0880*/ 	.word	0x00013730


	//   ....[60]....
        /*0884*/ 	.word	0x00013760


	//   ....[61]....
        /*0888*/ 	.word	0x00013790


	//   ....[62]....
        /*088c*/ 	.word	0x000137c0


	//   ....[63]....
        /*0890*/ 	.word	0x000137f0


	//   ....[64]....
        /*0894*/ 	.word	0x00013820


	//   ....[65]....
        /*0898*/ 	.word	0x000138c0


	//   ....[66]....
        /*089c*/ 	.word	0x000138f0


	//   ....[67]....
        /*08a0*/ 	.word	0x00013900


	//   ....[68]....
        /*08a4*/ 	.word	0x00013930


	//   ....[69]....
        /*08a8*/ 	.word	0x00015420


	//   ....[70]....
        /*08ac*/ 	.word	0x00016080


	//   ....[71]....
        /*08b0*/ 	.word	0x000160a0


	//   ....[72]....
        /*08b4*/ 	.word	0x00016180


	//   ....[73]....
        /*08b8*/ 	.word	0x00016190


	//   ....[74]....
        /*08bc*/ 	.word	0x00016240


	//   ....[75]....
        /*08c0*/ 	.word	0x00016250


	//   ....[76]....
        /*08c4*/ 	.word	0x00016300


	//   ....[77]....
        /*08c8*/ 	.word	0x00016310


	//   ....[78]....
        /*08cc*/ 	.word	0x000163c0


	//   ....[79]....
        /*08d0*/ 	.word	0x000163d0


	//   ....[80]....
        /*08d4*/ 	.word	0x00016480


	//   ....[81]....
        /*08d8*/ 	.word	0x00016490


	//   ....[82]....
        /*08dc*/ 	.word	0x00016540


	//   ....[83]....
        /*08e0*/ 	.word	0x00016550


	//   ....[84]....
        /*08e4*/ 	.word	0x000165a0


	//   ....[85]....
        /*08e8*/ 	.word	0x000165f0


	//   ....[86]....
        /*08ec*/ 	.word	0x00019c40


	//   ....[87]....
        /*08f0*/ 	.word	0x00019c70


	//   ....[88]....
        /*08f4*/ 	.word	0x00019cd0


	//   ....[89]....
        /*08f8*/ 	.word	0x00019d00


	//   ....[90]....
        /*08fc*/ 	.word	0x00019d30


	//   ....[91]....
        /*0900*/ 	.word	0x00019d60


	//   ....[92]....
        /*0904*/ 	.word	0x00019d90


	//   ....[93]....
        /*0908*/ 	.word	0x00019dc0


	//   ....[94]....
        /*090c*/ 	.word	0x00019f90


	//   ....[95]....
        /*0910*/ 	.word	0x00019fc0


	//   ....[96]....
        /*0914*/ 	.word	0x00019ff0


	//   ....[97]....
        /*0918*/ 	.word	0x0001a020


	//   ....[98]....
        /*091c*/ 	.word	0x0001a050


	//   ....[99]....
        /*0920*/ 	.word	0x0001a080


	//   ....[100]....
        /*0924*/ 	.word	0x0001a150


	//   ....[101]....
        /*0928*/ 	.word	0x0001a170


	//   ....[102]....
        /*092c*/ 	.word	0x0001a180


	//   ....[103]....
        /*0930*/ 	.word	0x0001a200


	//   ....[104]....
        /*0934*/ 	.word	0x0001ad50


	//   ....[105]....
        /*0938*/ 	.word	0x0001b340


	//   ....[106]....
        /*093c*/ 	.word	0x0001b520


	//   ....[107]....
        /*0940*/ 	.word	0x0001b570


	//   ....[108]....
        /*0944*/ 	.word	0x0001b6b0


	//   ....[109]....
        /*0948*/ 	.word	0x0001b700


	//   ....[110]....
        /*094c*/ 	.word	0x0001b840


	//   ....[111]....
        /*0950*/ 	.word	0x0001b890


	//   ....[112]....
        /*0954*/ 	.word	0x0001b9d0


	//   ....[113]....
        /*0958*/ 	.word	0x0001ba20


	//   ....[114]....
        /*095c*/ 	.word	0x0001bb60


	//   ....[115]....
        /*0960*/ 	.word	0x0001bbb0


	//   ....[116]....
        /*0964*/ 	.word	0x0001bcf0


	//   ....[117]....
        /*0968*/ 	.word	0x0001bd40


	//   ....[118]....
        /*096c*/ 	.word	0x0001be60


	//   ....[119]....
        /*0970*/ 	.word	0x0001bed0


	//   ....[120]....
        /*0974*/ 	.word	0x0001bff0


	//   ....[121]....
        /*0978*/ 	.word	0x0001c040


	//   ....[122]....
        /*097c*/ 	.word	0x0001c370


	//   ....[123]....
        /*0980*/ 	.word	0x0001c410


	//   ....[124]....
        /*0984*/ 	.word	0x0001c5b0


	//   ....[125]....
        /*0988*/ 	.word	0x0001c630


	//   ....[126]....
        /*098c*/ 	.word	0x0001c6b0


	//   ....[127]....
        /*0990*/ 	.word	0x0001c730


	//   ....[128]....
        /*0994*/ 	.word	0x0001c7b0


	//   ....[129]....
        /*0998*/ 	.word	0x0001c840


	//   ....[130]....
        /*099c*/ 	.word	0x0001c8e0


	//   ....[131]....
        /*09a0*/ 	.word	0x0001c990


	//   ....[132]....
        /*09a4*/ 	.word	0x0001ca10


	//   ....[133]....
        /*09a8*/ 	.word	0x0001ca90


	//   ....[134]....
        /*09ac*/ 	.word	0x0001cb10


	//   ....[135]....
        /*09b0*/ 	.word	0x0001cba0


	//   ....[136]....
        /*09b4*/ 	.word	0x0001cc20


	//   ....[137]....
        /*09b8*/ 	.word	0x0001ccd0


	//   ....[138]....
        /*09bc*/ 	.word	0x0001cd20


	//   ....[139]....
        /*09c0*/ 	.word	0x0001cde0


	//   ....[140]....
        /*09c4*/ 	.word	0x0001cf10


	//----- nvinfo : EIATTR_REG_RECONFIG
	.align		4
.L_295:
        /*09c8*/ 	.byte	0x01, 0x54
	.zero		2


	//----- nvinfo : EIATTR_SYSCALL_OFFSETS
	.align		4
        /*09cc*/ 	.byte	0x04, 0x46
        /*09ce*/ 	.short	(.L_297 - .L_296)


	//   ....[0]....
.L_296:
        /*09d0*/ 	.word	0x00002290


	//   ....[1]....
        /*09d4*/ 	.word	0x00015030


	//   ....[2]....
        /*09d8*/ 	.word	0x00015180


	//   ....[3]....
        /*09dc*/ 	.word	0x00015280


	//   ....[4]....
        /*09e0*/ 	.word	0x00015c10


	//----- nvinfo : EIATTR_MBARRIER_INSTR_OFFSETS
	.align		4
.L_297:
        /*09e4*/ 	.byte	0x04, 0x39
        /*09e6*/ 	.short	(.L_299 - .L_298)


	//   ....[0]....
.L_298:
        /*09e8*/ 	.word	0x00000270
        /*09ec*/ 	.word	0x000000ff
        /*09f0*/ 	.word	0x00038800
        /*09f4*/ 	.short	0x0100
        /*09f6*/ 	.byte	0x08
	.zero		1


	//   ....[1]....
        /*09f8*/ 	.word	0x00000280
        /*09fc*/ 	.word	0x000000ff
        /*0a00*/ 	.word	0x00038820
        /*0a04*/ 	.short	0x0100
        /*0a06*/ 	.byte	0x08
	.zero		1


	//   ....[2]....
        /*0a08*/ 	.word	0x00000370
        /*0a0c*/ 	.word	0x000000ff
        /*0a10*/ 	.word	0x00038830
        /*0a14*/ 	.short	0x0100
        /*0a16*/ 	.byte	0x08
	.zero		1


	//   ....[3]....
        /*0a18*/ 	.word	0x00000380
        /*0a1c*/ 	.word	0x000000ff
        /*0a20*/ 	.word	0x00038840
        /*0a24*/ 	.short	0x0100
        /*0a26*/ 	.byte	0x08
	.zero		1


	//   ....[4]....
        /*0a28*/ 	.word	0x00000390
        /*0a2c*/ 	.word	0x000000ff
        /*0a30*/ 	.word	0x00038838
        /*0a34*/ 	.short	0x0100
        /*0a36*/ 	.byte	0x08
	.zero		1


	//   ....[5]....
        /*0a38*/ 	.word	0x000003a0
        /*0a3c*/ 	.word	0x000000ff
        /*0a40*/ 	.word	0x00038848
        /*0a44*/ 	.short	0x0100
        /*0a46*/ 	.byte	0x08
	.zero		1


	//   ....[6]....
        /*0a48*/ 	.word	0x000004d0
        /*0a4c*/ 	.word	0x000000ff
        /*0a50*/ 	.word	0x00038850
        /*0a54*/ 	.short	0x0100
        /*0a56*/ 	.byte	0x08
	.zero		1


	//   ....[7]....
        /*0a58*/ 	.word	0x000004e0
        /*0a5c*/ 	.word	0x000000ff
        /*0a60*/ 	.word	0x00038860
        /*0a64*/ 	.short	0x0100
        /*0a66*/ 	.byte	0x08
	.zero		1


	//   ....[8]....
        /*0a68*/ 	.word	0x000004f0
        /*0a6c*/ 	.word	0x000000ff
        /*0a70*/ 	.word	0x00038858
        /*0a74*/ 	.short	0x0100
        /*0a76*/ 	.byte	0x08
	.zero		1


	//   ....[9]....
        /*0a78*/ 	.word	0x00000500
        /*0a7c*/ 	.word	0x000000ff
        /*0a80*/ 	.word	0x00038868
        /*0a84*/ 	.short	0x0100
        /*0a86*/ 	.byte	0x08
	.zero		1


	//   ....[10]....
        /*0a88*/ 	.word	0x000005f0
        /*0a8c*/ 	.word	0x000000ff
        /*0a90*/ 	.word	0x00038870
        /*0a94*/ 	.short	0x0100
        /*0a96*/ 	.byte	0x06
	.zero		1


	//   ....[11]....
        /*0a98*/ 	.word	0x00000600
        /*0a9c*/ 	.word	0x000000ff
        /*0aa0*/ 	.word	0x00038880
        /*0aa4*/ 	.short	0x0100
        /*0aa6*/ 	.byte	0x06
	.zero		1


	//   ....[12]....
        /*0aa8*/ 	.word	0x00000610
        /*0aac*/ 	.word	0x000000ff
        /*0ab0*/ 	.word	0x00038878
        /*0ab4*/ 	.short	0x0100
        /*0ab6*/ 	.byte	0x06
	.zero		1


	//   ....[13]....
        /*0ab8*/ 	.word	0x00000620
        /*0abc*/ 	.word	0x000000ff
        /*0ac0*/ 	.word	0x00038888
        /*0ac4*/ 	.short	0x0100
        /*0ac6*/ 	.byte	0x06
	.zero		1


	//   ....[14]....
        /*0ac8*/ 	.word	0x00000750
        /*0acc*/ 	.word	0x000000ff
        /*0ad0*/ 	.word	0x00038890
        /*0ad4*/ 	.short	0x0100
        /*0ad6*/ 	.byte	0x08
	.zero		1


	//   ....[15]....
        /*0ad8*/ 	.word	0x00000760
        /*0adc*/ 	.word	0x000000ff
        /*0ae0*/ 	.word	0x000388a0
        /*0ae4*/ 	.short	0x0100
        /*0ae6*/ 	.byte	0x08
	.zero		1


	//   ....[16]....
        /*0ae8*/ 	.word	0x00000770
        /*0aec*/ 	.word	0x000000ff
        /*0af0*/ 	.word	0x00038898
        /*0af4*/ 	.short	0x0100
        /*0af6*/ 	.byte	0x08
	.zero		1


	//   ....[17]....
        /*0af8*/ 	.word	0x00000780
        /*0afc*/ 	.word	0x000000ff
        /*0b00*/ 	.word	0x000388a8
        /*0b04*/ 	.short	0x0100
        /*0b06*/ 	.byte	0x08
	.zero		1


	//   ....[18]....
        /*0b08*/ 	.word	0x000008b0
        /*0b0c*/ 	.word	0x000000ff
        /*0b10*/ 	.word	0x000388b0
        /*0b14*/ 	.short	0x0100
        /*0b16*/ 	.byte	0x08
	.zero		1


	//   ....[19]....
        /*0b18*/ 	.word	0x000008c0
        /*0b1c*/ 	.word	0x000000ff
        /*0b20*/ 	.word	0x000388c0
        /*0b24*/ 	.short	0x0100
        /*0b26*/ 	.byte	0x08
	.zero		1


	//   ....[20]....
        /*0b28*/ 	.word	0x000008d0
        /*0b2c*/ 	.word	0x000000ff
        /*0b30*/ 	.word	0x000388b8
        /*0b34*/ 	.short	0x0100
        /*0b36*/ 	.byte	0x08
	.zero		1


	//   ....[21]....
        /*0b38*/ 	.word	0x000008e0
        /*0b3c*/ 	.word	0x000000ff
        /*0b40*/ 	.word	0x000388c8
        /*0b44*/ 	.short	0x0100
        /*0b46*/ 	.byte	0x08
	.zero		1


	//   ....[22]....
        /*0b48*/ 	.word	0x00002360
        /*0b4c*/ 	.word	0x000000ff
        /*0b50*/ 	.word	0x00038800
        /*0b54*/ 	.short	0x010a
        /*0b56*/ 	.byte	0x06
	.zero		1


	//   ....[23]....
        /*0b58*/ 	.word	0x00002400
        /*0b5c*/ 	.word	0x00000000
        /*0b60*/ 	.word	0x00038830
        /*0b64*/ 	.short	0x010a
        /*0b66*/ 	.byte	0x3f
	.zero		1


	//   ....[24]....
        /*0b68*/ 	.word	0x00002470
        /*0b6c*/ 	.word	0x00000000
        /*0b70*/ 	.word	0x00038830
        /*0b74*/ 	.short	0x010a
        /*0b76*/ 	.byte	0x3f
	.zero		1


	//   ....[25]....
        /*0b78*/ 	.word	0x00004d40
        /*0b7c*/ 	.word	0x00000000
        /*0b80*/ 	.word	0x00000000
        /*0b84*/ 	.short	0x0101
        /*0b86*/ 	.byte	0x3f
	.zero		1


	//   ....[26]....
        /*0b88*/ 	.word	0x00005de0
        /*0b8c*/ 	.word	0x000000ff
        /*0b90*/ 	.word	0x00038830
        /*0b94*/ 	.short	0x010a
        /*0b96*/ 	.byte	0x04
	.zero		1


	//   ....[27]....
        /*0b98*/ 	.word	0x00005e30
        /*0b9c*/ 	.word	0x000000ff
        /*0ba0*/ 	.word	0x00038830
        /*0ba4*/ 	.short	0x010a
        /*0ba6*/ 	.byte	0x04
	.zero		1


	//   ....[28]....
        /*0ba8*/ 	.word	0x000082e0
        /*0bac*/ 	.word	0x000000ff
        /*0bb0*/ 	.word	0x00038850
        /*0bb4*/ 	.short	0x010a
        /*0bb6*/ 	.byte	0x04
	.zero		1


	//   ....[29]....
        /*0bb8*/ 	.word	0x00008320
        /*0bbc*/ 	.word	0x000000ff
        /*0bc0*/ 	.word	0x00038850
        /*0bc4*/ 	.short	0x010a
        /*0bc6*/ 	.byte	0x04
	.zero		1


	//   ....[30]....
        /*0bc8*/ 	.word	0x00009200
        /*0bcc*/ 	.word	0x00000000
        /*0bd0*/ 	.word	0x00000000
        /*0bd4*/ 	.short	0x0101
        /*0bd6*/ 	.byte	0x3f
	.zero		1


	//   ....[31]....
        /*0bd8*/ 	.word	0x00009360
        /*0bdc*/ 	.word	0x00000015
        /*0be0*/ 	.word	0x00000000
        /*0be4*/ 	.short	0x0101
        /*0be6*/ 	.byte	0x3f
	.zero		1


	//   ....[32]....
        /*0be8*/ 	.word	0x00009b00
        /*0bec*/ 	.word	0x000000ff
        /*0bf0*/ 	.word	0x00038830
        /*0bf4*/ 	.short	0x010a
        /*0bf6*/ 	.byte	0x04
	.zero		1


	//   ....[33]....
        /*0bf8*/ 	.word	0x00009b40
        /*0bfc*/ 	.word	0x000000ff
        /*0c00*/ 	.word	0x00038830
        /*0c04*/ 	.short	0x010a
        /*0c06*/ 	.byte	0x04
	.zero		1


	//   ....[34]....
        /*0c08*/ 	.word	0x0000c000
        /*0c0c*/ 	.word	0x000000ff
        /*0c10*/ 	.word	0x00038850
        /*0c14*/ 	.short	0x010a
        /*0c16*/ 	.byte	0x04
	.zero		1


	//   ....[35]....
        /*0c18*/ 	.word	0x0000c040
        /*0c1c*/ 	.word	0x000000ff
        /*0c20*/ 	.word	0x00038850
        /*0c24*/ 	.short	0x010a
        /*0c26*/ 	.byte	0x04
	.zero		1


	//   ....[36]....
        /*0c28*/ 	.word	0x0000c8f0
        /*0c2c*/ 	.word	0x000000ac
        /*0c30*/ 	.word	0x00000000
        /*0c34*/ 	.short	0x0101
        /*0c36*/ 	.byte	0x3f
	.zero		1


	//   ....[37]....
        /*0c38*/ 	.word	0x0000cbf0
        /*0c3c*/ 	.word	0x000000ac
        /*0c40*/ 	.word	0x00000000
        /*0c44*/ 	.short	0x0101
        /*0c46*/ 	.byte	0x3f
	.zero		1


	//   ....[38]....
        /*0c48*/ 	.word	0x0000d8a0
        /*0c4c*/ 	.word	0x000000ff
        /*0c50*/ 	.word	0x00038850
        /*0c54*/ 	.short	0x010a
        /*0c56*/ 	.byte	0x08
	.zero		1


	//   ....[39]....
        /*0c58*/ 	.word	0x0000d8e0
        /*0c5c*/ 	.word	0x000000ff
        /*0c60*/ 	.word	0x00038850
        /*0c64*/ 	.short	0x010a
        /*0c66*/ 	.byte	0x08
	.zero		1


	//   ....[40]....
        /*0c68*/ 	.word	0x0000ddb0
        /*0c6c*/ 	.word	0x0000000b
        /*0c70*/ 	.word	0x00000000
        /*0c74*/ 	.short	0x0101
        /*0c76*/ 	.byte	0x3f
	.zero		1


	//   ....[41]....
        /*0c78*/ 	.word	0x00010330
        /*0c7c*/ 	.word	0x000000ff
        /*0c80*/ 	.word	0x00000000
        /*0c84*/ 	.short	0x0101
        /*0c86*/ 	.byte	0x08
	.zero		1


	//   ....[42]....
        /*0c88*/ 	.word	0x00010c10
        /*0c8c*/ 	.word	0x000000ff
        /*0c90*/ 	.word	0x00000000
        /*0c94*/ 	.short	0x0101
        /*0c96*/ 	.byte	0x08
	.zero		1


	//   ....[43]....
        /*0c98*/ 	.word	0x00015680
        /*0c9c*/ 	.word	0x00000000
        /*0ca0*/ 	.word	0x00038840
        /*0ca4*/ 	.short	0x010a
        /*0ca6*/ 	.byte	0x3f
	.zero		1


	//   ....[44]....
        /*0ca8*/ 	.word	0x000166f0
        /*0cac*/ 	.word	0x00000012
        /*0cb0*/ 	.word	0x00038800
        /*0cb4*/ 	.short	0x0107
        /*0cb6*/ 	.byte	0x3f
	.zero		1


	//   ....[45]....
        /*0cb8*/ 	.word	0x00016800
        /*0cbc*/ 	.word	0x00000012
        /*0cc0*/ 	.word	0x00038800
        /*0cc4*/ 	.short	0x0101
        /*0cc6*/ 	.byte	0x3f
	.zero		1


	//   ....[46]....
        /*0cc8*/ 	.word	0x00016820
        /*0ccc*/ 	.word	0x00000012
        /*0cd0*/ 	.word	0x00038820
        /*0cd4*/ 	.short	0x010a
        /*0cd6*/ 	.byte	0x3f
	.zero		1


	//   ....[47]....
        /*0cd8*/ 	.word	0x00016bf0
        /*0cdc*/ 	.word	0x00000003
        /*0ce0*/ 	.word	0x00038840
        /*0ce4*/ 	.short	0x010a
        /*0ce6*/ 	.byte	0x3f
	.zero		1


	//   ....[48]....
        /*0ce8*/ 	.word	0x00017190
        /*0cec*/ 	.word	0x00000003
        /*0cf0*/ 	.word	0x00000060
        /*0cf4*/ 	.short	0x010a
        /*0cf6*/ 	.byte	0x3f
	.zero		1


	//   ....[49]....
        /*0cf8*/ 	.word	0x00017a10
        /*0cfc*/ 	.word	0x00000003
        /*0d00*/ 	.word	0x00038840
        /*0d04*/ 	.short	0x010a
        /*0d06*/ 	.byte	0x3f
	.zero		1


	//   ....[50]....
        /*0d08*/ 	.word	0x00017fb0
        /*0d0c*/ 	.word	0x00000002
        /*0d10*/ 	.word	0x00000060
        /*0d14*/ 	.short	0x010a
        /*0d16*/ 	.byte	0x3f
	.zero		1


	//   ....[51]....
        /*0d18*/ 	.word	0x00018770
        /*0d1c*/ 	.word	0x00000002
        /*0d20*/ 	.word	0x00038840
        /*0d24*/ 	.short	0x010a
        /*0d26*/ 	.byte	0x3f
	.zero		1


	//   ....[52]....
        /*0d28*/ 	.word	0x00018d10
        /*0d2c*/ 	.word	0x00000002
        /*0d30*/ 	.word	0x00000060
        /*0d34*/ 	.short	0x010a
        /*0d36*/ 	.byte	0x3f
	.zero		1


	//   ....[53]....
        /*0d38*/ 	.word	0x00019480
        /*0d3c*/ 	.word	0x00000000
        /*0d40*/ 	.word	0x00038860
        /*0d44*/ 	.short	0x010a
        /*0d46*/ 	.byte	0x3f
	.zero		1


	//   ....[54]....
        /*0d48*/ 	.word	0x0001acd0
        /*0d4c*/ 	.word	0x00000000
        /*0d50*/ 	.word	0x00038820
        /*0d54*/ 	.short	0x010a
        /*0d56*/ 	.byte	0x3f
	.zero		1


	//   ....[55]....
        /*0d58*/ 	.word	0x0001aee0
        /*0d5c*/ 	.word	0x00000006
        /*0d60*/ 	.word	0x00000000
        /*0d64*/ 	.short	0x010a
        /*0d66*/ 	.byte	0x3f
	.zero		1


	//   ....[56]....
        /*0d68*/ 	.word	0x0001af10
        /*0d6c*/ 	.word	0x00000007
        /*0d70*/ 	.word	0x00000000
        /*0d74*/ 	.short	0x010a
        /*0d76*/ 	.byte	0x3f
	.zero		1


	//   ....[57]....
        /*0d78*/ 	.word	0x0001af70
        /*0d7c*/ 	.word	0x00000004
        /*0d80*/ 	.word	0x00000000
        /*0d84*/ 	.short	0x010a
        /*0d86*/ 	.byte	0x3f
	.zero		1


	//   ....[58]....
        /*0d88*/ 	.word	0x0001afa0
        /*0d8c*/ 	.word	0x00000003
        /*0d90*/ 	.word	0x00000000
        /*0d94*/ 	.short	0x010a
        /*0d96*/ 	.byte	0x3f
	.zero		1


	//   ....[59]....
        /*0d98*/ 	.word	0x0001b020
        /*0d9c*/ 	.word	0x00000003
        /*0da0*/ 	.word	0x00038800
        /*0da4*/ 	.short	0x010a
        /*0da6*/ 	.byte	0x3f
	.zero		1


	//   ....[60]....
        /*0da8*/ 	.word	0x0001b070
        /*0dac*/ 	.word	0x00000000
        /*0db0*/ 	.word	0x00038830
        /*0db4*/ 	.short	0x010a
        /*0db6*/ 	.byte	0x3f
	.zero		1


	//   ....[61]....
        /*0db8*/ 	.word	0x0001b0e0
        /*0dbc*/ 	.word	0x00000098
        /*0dc0*/ 	.word	0x00038830
        /*0dc4*/ 	.short	0x010a
        /*0dc6*/ 	.byte	0x3f
	.zero		1


	//   ....[62]....
        /*0dc8*/ 	.word	0x0001b140
        /*0dcc*/ 	.word	0x00000002
        /*0dd0*/ 	.word	0x00038850
        /*0dd4*/ 	.short	0x010a
        /*0dd6*/ 	.byte	0x3f
	.zero		1


	//   ....[63]....
        /*0dd8*/ 	.word	0x0001b1a0
        /*0ddc*/ 	.word	0x00000004
        /*0de0*/ 	.word	0x00038830
        /*0de4*/ 	.short	0x010a
        /*0de6*/ 	.byte	0x3f
	.zero		1


	//   ....[64]....
        /*0de8*/ 	.word	0x0001b200
        /*0dec*/ 	.word	0x00000002
        /*0df0*/ 	.word	0x00038850
        /*0df4*/ 	.short	0x010a
        /*0df6*/ 	.byte	0x3f
	.zero		1


	//   ....[65]....
        /*0df8*/ 	.word	0x0001b260
        /*0dfc*/ 	.word	0x00000007
        /*0e00*/ 	.word	0x00038850
        /*0e04*/ 	.short	0x010a
        /*0e06*/ 	.byte	0x3f
	.zero		1


	//   ....[66]....
        /*0e08*/ 	.word	0x0001b400
        /*0e0c*/ 	.word	0x00000000
        /*0e10*/ 	.word	0x00038840
        /*0e14*/ 	.short	0x010a
        /*0e16*/ 	.byte	0x3f
	.zero		1


	//   ....[67]....
        /*0e18*/ 	.word	0x0001c080
        /*0e1c*/ 	.word	0x00000012
        /*0e20*/ 	.word	0x00038820
        /*0e24*/ 	.short	0x010a
        /*0e26*/ 	.byte	0x3f
	.zero		1


	//   ....[68]....
        /*0e28*/ 	.word	0x0001c0d0
        /*0e2c*/ 	.word	0x00000003
        /*0e30*/ 	.word	0x00038840
        /*0e34*/ 	.short	0x010a
        /*0e36*/ 	.byte	0x3f
	.zero		1


	//   ....[69]....
        /*0e38*/ 	.word	0x0001c120
        /*0e3c*/ 	.word	0x00000003
        /*0e40*/ 	.word	0x00000060
        /*0e44*/ 	.short	0x010a
        /*0e46*/ 	.byte	0x3f
	.zero		1


	//   ....[70]....
        /*0e48*/ 	.word	0x0001c170
        /*0e4c*/ 	.word	0x00000003
        /*0e50*/ 	.word	0x00038840
        /*0e54*/ 	.short	0x010a
        /*0e56*/ 	.byte	0x3f
	.zero		1


	//   ....[71]....
        /*0e58*/ 	.word	0x0001c1c0
        /*0e5c*/ 	.word	0x00000002
        /*0e60*/ 	.word	0x00000060
        /*0e64*/ 	.short	0x010a
        /*0e66*/ 	.byte	0x3f
	.zero		1


	//   ....[72]....
        /*0e68*/ 	.word	0x0001c210
        /*0e6c*/ 	.word	0x00000002
        /*0e70*/ 	.word	0x00038840
        /*0e74*/ 	.short	0x010a
        /*0e76*/ 	.byte	0x3f
	.zero		1


	//   ....[73]....
        /*0e78*/ 	.word	0x0001c260
        /*0e7c*/ 	.word	0x00000002
        /*0e80*/ 	.word	0x00000060
        /*0e84*/ 	.short	0x010a
        /*0e86*/ 	.byte	0x3f
	.zero		1


	//   ....[74]....
        /*0e88*/ 	.word	0x0001c2b0
        /*0e8c*/ 	.word	0x00000000
        /*0e90*/ 	.word	0x00038860
        /*0e94*/ 	.short	0x010a
        /*0e96*/ 	.byte	0x3f
	.zero		1


	//   ....[75]....
        /*0e98*/ 	.word	0x0001ce30
        /*0e9c*/ 	.word	0x00000000
        /*0ea0*/ 	.word	0x00038820
        /*0ea4*/ 	.short	0x010a
        /*0ea6*/ 	.byte	0x3f
	.zero		1


	//   ....[76]....
        /*0ea8*/ 	.word	0x0001cfd0
        /*0eac*/ 	.word	0x00000006
        /*0eb0*/ 	.word	0x00000000
        /*0eb4*/ 	.short	0x010a
        /*0eb6*/ 	.byte	0x3f
	.zero		1


	//   ....[77]....
        /*0eb8*/ 	.word	0x0001d020
        /*0ebc*/ 	.word	0x00000007
        /*0ec0*/ 	.word	0x00000000
        /*0ec4*/ 	.short	0x010a
        /*0ec6*/ 	.byte	0x3f
	.zero		1


	//   ....[78]....
        /*0ec8*/ 	.word	0x0001d070
        /*0ecc*/ 	.word	0x00000004
        /*0ed0*/ 	.word	0x00000000
        /*0ed4*/ 	.short	0x010a
        /*0ed6*/ 	.byte	0x3f
	.zero		1


	//----- nvinfo : EIATTR_NUM_MBARRIERS
	.align		4
.L_299:
        /*0ed8*/ 	.byte	0x03, 0x38
        /*0eda*/ 	.short	0x0016


	//----- nvinfo : EIATTR_EXIT_INSTR_OFFSETS
	.align		4
        /*0edc*/ 	.byte	0x04, 0x1c
        /*0ede*/ 	.short	(.L_301 - .L_300)


	//   ....[0]....
.L_300:
        /*0ee0*/ 	.word	0x00000a50


	//   ....[1]....
        /*0ee4*/ 	.word	0x00013210


	//   ....[2]....
        /*0ee8*/ 	.word	0x0001aff0


	//----- nvinfo : EIATTR_MAX_THREADS
	.align		4
.L_301:
        /*0eec*/ 	.byte	0x04, 0x05
        /*0eee*/ 	.short	(.L_303 - .L_302)
.L_302:
        /*0ef0*/ 	.word	0x00000180
        /*0ef4*/ 	.word	0x00000001
        /*0ef8*/ 	.word	0x00000001


	//----- nvinfo : EIATTR_CRS_STACK_SIZE
	.align		4
.L_303:
        /*0efc*/ 	.byte	0x04, 0x1e
        /*0efe*/ 	.short	(.L_305 - .L_304)
.L_304:
        /*0f00*/ 	.word	0x00000000


	//----- nvinfo : EIATTR_CBANK_PARAM_SIZE
	.align		4
.L_305:
        /*0f04*/ 	.byte	0x03, 0x19
        /*0f06*/ 	.short	0x0af0


	//----- nvinfo : EIATTR_PARAM_CBANK
	.align		4
        /*0f08*/ 	.byte	0x04, 0x0a
        /*0f0a*/ 	.short	(.L_307 - .L_306)
	.align		4
.L_306:
        /*0f0c*/ 	.word	index@(.nv.constant0._ZN7cutlass13device_kernelIN5flash11enable_sm90INS1_16FlashAttnFwdSm90INS1_25CollectiveMainloopFwdSm90ILi2EN4cute5tupleIJNS5_1CILi1EEES8_S8_EEENS6_IJNS7_ILi128EEENS7_ILi80EEENS7_ILi256EEEEEELi256ENS_6half_tEfNS_4arch4Sm90ELb1ELb0ELb0ELb1ELb0ELb0ELb0ELb1ELb1ELb1ELb1ELb0EEENS1_21CollectiveEpilogueFwdINS6_IJSA_SC_SB_EEES9_SE_SG_Li256ELb1ELb1ELb1ELb0EEENS1_36VarlenDynamicPersistentTileSchedulerILi128ELi80ELi256ELi128ELb1ELb1ELb1ELb1ELb1ELb1EEEEEEEEEvNT_6ParamsE)
        /*0f10*/ 	.short	0x0210
        /*0f12*/ 	.short	0x0af0


	//----- nvinfo : EIATTR_SW_WAR
	.align		4
.L_307:
        /*0f14*/ 	.byte	0x04, 0x36
        /*0f16*/ 	.short	(.L_309 - .L_308)
.L_308:
        /*0f18*/ 	.word	0x00000008
.L_309:


//--------------------- .nv.info._ZN7cutlass13device_kernelIN5flash11enable_sm90INS1_16FlashAttnFwdSm90INS1_25CollectiveMainloopFwdSm90ILi2EN4cute5tupleIJNS5_1CILi1EEES8_S8_EEENS6_IJNS7_ILi128EEENS7_ILi80EEENS7_ILi256EEEEEELi256ENS_6half_tEfNS_4arch4Sm90ELb1ELb0ELb0ELb1ELb0ELb1ELb0ELb1ELb1ELb1ELb1ELb0EEENS1_21CollectiveEpilogueFwdINS6_IJSA_SC_SB_EEES9_SE_SG_Li256ELb1ELb1ELb1ELb0EEENS1_36VarlenDynamicPersistentTileSchedulerILi128ELi80ELi256ELi128ELb1ELb1ELb1ELb1ELb1ELb1EEEEEEEEEvNT_6ParamsE --------------------------
	.section	.nv.info._ZN7cutlass13device_kernelIN5flash11enable_sm90INS1_16FlashAttnFwdSm90INS1_25CollectiveMainloopFwdSm90ILi2EN4cute5tupleIJNS5_1CILi1EEES8_S8_EEENS6_IJNS7_ILi128EEENS7_ILi80EEENS7_ILi256EEEEEELi256ENS_6half_tEfNS_4arch4Sm90ELb1ELb0ELb0ELb1ELb0ELb1ELb0ELb1ELb1ELb1ELb1ELb0EEENS1_21CollectiveEpilogueFwdINS6_IJSA_SC_SB_EEES9_SE_SG_Li256ELb1ELb1ELb1ELb0EEENS1_36VarlenDynamicPersistentTileSchedulerILi128ELi80ELi256ELi128ELb1ELb1ELb1ELb1ELb1ELb1EEEEEEEEEvNT_6ParamsE,"",@"SHT_CUDA_INFO"
	.sectionflags	@""
	.align	4


	//----- nvinfo : EIATTR_CUDA_API_VERSION
	.align		4
        /*0000*/ 	.byte	0x04, 0x37
        /*0002*/ 	.short	(.L_311 - .L_310)
.L_310:
        /*0004*/ 	.word	0x00000082


	//----- nvinfo : EIATTR_KPARAM_INFO
	.align		4
.L_311:
        /*0008*/ 	.byte	0x04, 0x17
        /*000a*/ 	.short	(.L_313 - .L_312)
.L_312:
        /*000c*/ 	.word	0x00000000
        /*0010*/ 	.short	0x0000
        /*0012*/ 	.short	0x0070
        /*0014*/ 	.byte	0x00, 0xf0, 0x01, 0x2a


	//----- nvinfo : EIATTR_SPARSE_MMA_MASK
	.align		4
.L_313:
        /*0018*/ 	.byte	0x03, 0x50
        /*001a*/ 	.short	0x0000


	//----- nvinfo : EIATTR_MAXREG_COUNT
	.align		4
        /*001c*/ 	.byte	0x03, 0x1b
        /*001e*/ 	.short	0x00a8


	//----- nvinfo : EIATTR_NUM_BARRIERS
	.align		4
        /*0020*/ 	.byte	0x02, 0x4c
        /*0022*/ 	.byte	0x10
	.zero		1


	//----- nvinfo : EIATTR_EXTERNS
	.align		4
        /*0024*/ 	.byte	0x04, 0x0f
        /*0026*/ 	.short	(.L_315 - .L_314)


	//   ....[0]....
	.align		4
.L_314:
        /*0028*/ 	.word	index@(__assertfail)


	//----- nvinfo : EIATTR_ANNOTATIONS
	.align		4
.L_315:
        /*002c*/ 	.byte	0x04, 0x55
        /*002e*/ 	.short	(.L_317 - .L_316)


	//   ....[0]....
.L_316:
        /* <DEDUP_REMOVED lines=154> */


	//----- nvinfo : EIATTR_MERCURY_ISA_VERSION
	.align		4
.L_317:
        /*09c0*/ 	.byte	0x03, 0x5f
        /*09c2*/ 	.short	0x0101


	//----- nvinfo : EIATTR_UNUSED_LOAD_BYTE_OFFSET
	.align		4
        /*09c4*/ 	.byte	0x04, 0x44
        /*09c6*/ 	.short	(.L_319 - .L_318)


	//   ....[0]....
.L_318:
        /*09c8*/ 	.word	0x00000aa0
        /*09cc*/ 	.word	0x0000fff0


	//   ....[1]....
        /*09d0*/ 	.word	0x00024bc0
        /*09d4*/ 	.word	0x0000fff0


	//----- nvinfo : EIATTR_INT_WARP_WIDE_INSTR_OFFSETS
	.align		4
.L_319:
        /*09d8*/ 	.byte	0x04, 0x31
        /*09da*/ 	.short	(.L_321 - .L_320)


	//   ....[0]....
.L_320:
        /*09dc*/ 	.word	0x00000190


	//   ....[1]....
        /*09e0*/ 	.word	0x000001d0


	//   ....[2]....
        /*09e4*/ 	.word	0x00000240


	//   ....[3]....
        /*09e8*/ 	.word	0x0002cf80


	//   ....[4]....
        /*09ec*/ 	.word	0x0002d020


	//   ....[5]....
        /*09f0*/ 	.word	0x000314b0


	//   ....[6]....
        /*09f4*/ 	.word	0x00031520


	//----- nvinfo : EIATTR_COOP_GROUP_MASK_REGIDS
	.align		4
.L_321:
        /*09f8*/ 	.byte	0x04, 0x29
        /*09fa*/ 	.short	(.L_323 - .L_322)


	//   ....[0]....
.L_322:
        /*09fc*/ 	.word	0xffffffff


	//   ....[1]....
        /*0a00*/ 	.word	0xffffffff


	//   ....[2]....
        /*0a04*/ 	.word	0xffffffff


	//   ....[3]....
        /*0a08*/ 	.word	0xffffffff


	//   ....[4]....
        /*0a0c*/ 	.word	0xffffffff


	//   ....[5]....
        /*0a10*/ 	.word	0xffffffff


	//   ....[6]....
        /*0a14*/ 	.word	0xffffffff


	//   ....[7]....
        /*0a18*/ 	.word	0xffffffff


	//   ....[8]....
        /*0a1c*/ 	.word	0xffffffff


	//   ....[9]....
        /*0a20*/ 	.word	0xffffffff


	//   ....[10]....
        /*0a24*/ 	.word	0xffffffff


	//   ....[11]....
        /*0a28*/ 	.word	0xffffffff


	//   ....[12]....
        /*0a2c*/ 	.word	0xffffffff


	//   ....[13]....
        /*0a30*/ 	.word	0xffffffff


	//   ....[14]....
        /*0a34*/ 	.word	0xffffffff


	//   ....[15]....
        /*0a38*/ 	.word	0xffffffff


	//   ....[16]....
        /*0a3c*/ 	.word	0xffffffff


	//   ....[17]....
        /*0a40*/ 	.word	0xffffffff


	//   ....[18]....
        /*0a44*/ 	.word	0xffffffff


	//   ....[19]....
        /*0a48*/ 	.word	0xffffffff


	//   ....[20]....
        /*0a4c*/ 	.word	0xffffffff


	//   ....[21]....
        /*0a50*/ 	.word	0xffffffff


	//   ....[22]....
        /*0a54*/ 	.word	0xffffffff


	//   ....[23]....
        /*0a58*/ 	.word	0xffffffff


	//   ....[24]....
        /*0a5c*/ 	.word	0xffffffff


	//   ....[25]....
        /*0a60*/ 	.word	0xffffffff


	//   ....[26]....
        /*0a64*/ 	.word	0xffffffff


	//   ....[27]....
        /*0a68*/ 	.word	0xffffffff


	//   ....[28]....
        /*0a6c*/ 	.word	0xffffffff


	//   ....[29]....
        /*0a70*/ 	.word	0xffffffff


	//   ....[30]....
        /*0a74*/ 	.word	0xffffffff


	//   ....[31]....
        /*0a78*/ 	.word	0xffffffff


	//   ....[32]....
        /*0a7c*/ 	.word	0xffffffff


	//   ....[33]....
        /*0a80*/ 	.word	0xffffffff


	//   ....[34]....
        /*0a84*/ 	.word	0xffffffff


	//   ....[35]....
        /*0a88*/ 	.word	0xffffffff


	//   ....[36]....
        /*0a8c*/ 	.word	0xffffffff


	//   ....[37]....
        /*0a90*/ 	.word	0xffffffff


	//   ....[38]....
        /*0a94*/ 	.word	0xffffffff


	//   ....[39]....
        /*0a98*/ 	.word	0xffffffff


	//   ....[40]....
        /*0a9c*/ 	.word	0xffffffff


	//   ....[41]....
        /*0aa0*/ 	.word	0xffffffff


	//   ....[42]....
        /*0aa4*/ 	.word	0xffffffff


	//   ....[43]....
        /*0aa8*/ 	.word	0xffffffff


	//   ....[44]....
        /*0aac*/ 	.word	0xffffffff


	//   ....[45]....
        /*0ab0*/ 	.word	0xffffffff


	//   ....[46]....
        /*0ab4*/ 	.word	0xffffffff


	//   ....[47]....
        /*0ab8*/ 	.word	0xffffffff


	//   ....[48]....
        /*0abc*/ 	.word	0xffffffff


	//   ....[49]....
        /*0ac0*/ 	.word	0xffffffff


	//   ....[50]....
        /*0ac4*/ 	.word	0xffffffff


	//   ....[51]....
        /*0ac8*/ 	.word	0xffffffff


	//   ....[52]....
        /*0acc*/ 	.word	0xffffffff


	//   ....[53]....
        /*0ad0*/ 	.word	0xffffffff


	//   ....[54]....
        /*0ad4*/ 	.word	0xffffffff


	//   ....[55]....
        /*0ad8*/ 	.word	0xffffffff


	//   ....[56]....
        /*0adc*/ 	.word	0xffffffff


	//   ....[57]....
        /*0ae0*/ 	.word	0xffffffff


	//   ....[58]....
        /*0ae4*/ 	.word	0xffffffff


	//   ....[59]....
        /*0ae8*/ 	.word	0xffffffff


	//   ....[60]....
        /*0aec*/ 	.word	0xffffffff


	//   ....[61]....
        /*0af0*/ 	.word	0xffffffff


	//   ....[62]....
        /*0af4*/ 	.word	0xffffffff


	//   ....[63]....
        /*0af8*/ 	.word	0xffffffff


	//   ....[64]....
        /*0afc*/ 	.word	0xffffffff


	//   ....[65]....
        /*0b00*/ 	.word	0xffffffff


	//   ....[66]....
        /*0b04*/ 	.word	0xffffffff


	//   ....[67]....
        /*0b08*/ 	.word	0xffffffff


	//   ....[68]....
        /*0b0c*/ 	.word	0xffffffff


	//   ....[69]....
        /*0b10*/ 	.word	0xffffffff


	//   ....[70]....
        /*0b14*/ 	.word	0xffffffff


	//   ....[71]....
        /*0b18*/ 	.word	0xffffffff


	//   ....[72]....
        /*0b1c*/ 	.word	0xffffffff


	//   ....[73]....
        /*0b20*/ 	.word	0xffffffff


	//   ....[74]....
        /*0b24*/ 	.word	0xffffffff


	//   ....[75]....
        /*0b28*/ 	.word	0xffffffff


	//   ....[76]....
        /*0b2c*/ 	.word	0xffffffff


	//   ....[77]....
        /*0b30*/ 	.word	0xffffffff


	//   ....[78]....
        /*0b34*/ 	.word	0xffffffff


	//   ....[79]....
        /*0b38*/ 	.word	0xffffffff


	//   ....[80]....
        /*0b3c*/ 	.word	0xffffffff


	//   ....[81]....
        /*0b40*/ 	.word	0xffffffff


	//   ....[82]....
        /*0b44*/ 	.word	0xffffffff


	//   ....[83]....
        /*0b48*/ 	.word	0xffffffff


	//   ....[84]....
        /*0b4c*/ 	.word	0xffffffff


	//   ....[85]....
        /*0b50*/ 	.word	0xffffffff


	//   ....[86]....
        /*0b54*/ 	.word	0xffffffff


	//   ....[87]....
        /*0b58*/ 	.word	0xffffffff


	//   ....[88]....
        /*0b5c*/ 	.word	0xffffffff


	//   ....[89]....
        /*0b60*/ 	.word	0xffffffff


	//   ....[90]....
        /*0b64*/ 	.word	0xffffffff


	//   ....[91]....
        /*0b68*/ 	.word	0xffffffff


	//   ....[92]....
        /*0b6c*/ 	.word	0xffffffff


	//   ....[93]....
        /*0b70*/ 	.word	0xffffffff


	//   ....[94]....
        /*0b74*/ 	.word	0xffffffff


	//   ....[95]....
        /*0b78*/ 	.word	0xffffffff


	//   ....[96]....
        /*0b7c*/ 	.word	0xffffffff


	//   ....[97]....
        /*0b80*/ 	.word	0xffffffff


	//   ....[98]....
        /*0b84*/ 	.word	0xffffffff


	//   ....[99]....
        /*0b88*/ 	.word	0xffffffff


	//   ....[100]....
        /*0b8c*/ 	.word	0xffffffff


	//   ....[101]....
        /*0b90*/ 	.word	0xffffffff


	//   ....[102]....
        /*0b94*/ 	.word	0xffffffff


	//   ....[103]....
        /*0b98*/ 	.word	0xffffffff


	//   ....[104]....
        /*0b9c*/ 	.word	0xffffffff


	//   ....[105]....
        /*0ba0*/ 	.word	0xffffffff


	//   ....[106]....
        /*0ba4*/ 	.word	0xffffffff


	//   ....[107]....
        /*0ba8*/ 	.word	0xffffffff


	//   ....[108]....
        /*0bac*/ 	.word	0xffffffff


	//   ....[109]....
        /*0bb0*/ 	.word	0xffffffff


	//   ....[110]....
        /*0bb4*/ 	.word	0xffffffff


	//   ....[111]....
        /*0bb8*/ 	.word	0xffffffff


	//   ....[112]....
        /*0bbc*/ 	.word	0xffffffff


	//   ....[113]....
        /*0bc0*/ 	.word	0xffffffff


	//   ....[114]....
        /*0bc4*/ 	.word	0xffffffff


	//   ....[115]....
        /*0bc8*/ 	.word	0xffffffff


	//   ....[116]....
        /*0bcc*/ 	.word	0xffffffff


	//   ....[117]....
        /*0bd0*/ 	.word	0xffffffff


	//   ....[118]....
        /*0bd4*/ 	.word	0xffffffff


	//   ....[119]....
        /*0bd8*/ 	.word	0xffffffff


	//   ....[120]....
        /*0bdc*/ 	.word	0xffffffff


	//   ....[121]....
        /*0be0*/ 	.word	0xffffffff


	//   ....[122]....
        /*0be4*/ 	.word	0xffffffff


	//   ....[123]....
        /*0be8*/ 	.word	0xffffffff


	//   ....[124]....
        /*0bec*/ 	.word	0xffffffff


	//   ....[125]....
        /*0bf0*/ 	.word	0xffffffff


	//   ....[126]....
        /*0bf4*/ 	.word	0xffffffff


	//   ....[127]....
        /*0bf8*/ 	.word	0xffffffff


	//   ....[128]....
        /*0bfc*/ 	.word	0xffffffff


	//   ....[129]....
        /*0c00*/ 	.word	0xffffffff


	//   ....[130]....
        /*0c04*/ 	.word	0xffffffff


	//   ....[131]....
        /*0c08*/ 	.word	0xffffffff


	//   ....[132]....
        /*0c0c*/ 	.word	0xffffffff


	//   ....[133]....
        /*0c10*/ 	.word	0xffffffff


	//   ....[134]....
        /*0c14*/ 	.word	0xffffffff


	//   ....[135]....
        /*0c18*/ 	.word	0xffffffff


	//   ....[136]....
        /*0c1c*/ 	.word	0xffffffff


	//   ....[137]....
        /*0c20*/ 	.word	0xffffffff


	//   ....[138]....
        /*0c24*/ 	.word	0x0500000f


	//   ....[139]....
        /*0c28*/ 	.word	0x0500000f


	//   ....[140]....
        /*0c2c*/ 	.word	0x0500000f


	//   ....[141]....
        /*0c30*/ 	.word	0x0500000f


	//   ....[142]....
        /*0c34*/ 	.word	0x0500000f


	//   ....[143]....
        /*0c38*/ 	.word	0x0500000f


	//   ....[144]....
        /*0c3c*/ 	.word	0x0500000f


	//   ....[145]....
        /*0c40*/ 	.word	0x0500000f


	//   ....[146]....
        /*0c44*/ 	.word	0x0500000f


	//   ....[147]....
        /*0c48*/ 	.word	0x0500000f


	//   ....[148]....
        /*0c4c*/ 	.word	0x0500000f


	//   ....[149]....
        /*0c50*/ 	.word	0x0500000f


	//   ....[150]....
        /*0c54*/ 	.word	0x0500000f


	//   ....[151]....
        /*0c58*/ 	.word	0x0500000f


	//   ....[152]....
        /*0c5c*/ 	.word	0x0500000f


	//   ....[153]....
        /*0c60*/ 	.word	0x0500000f


	//   ....[154]....
        /*0c64*/ 	.word	0x0500000f


	//   ....[155]....
        /*0c68*/ 	.word	0x0500000f


	//   ....[156]....
        /*0c6c*/ 	.word	0x0500000f


	//   ....[157]....
        /*0c70*/ 	.word	0x0500000f


	//   ....[158]....
        /*0c74*/ 	.word	0x0500000f


	//   ....[159]....
        /*0c78*/ 	.word	0x0500000f


	//   ....[160]....
        /*0c7c*/ 	.word	0x0500000f


	//   ....[161]....
        /*0c80*/ 	.word	0x0500000f


	//   ....[162]....
        /*0c84*/ 	.word	0x0500000f


	//   ....[163]....
        /*0c88*/ 	.word	0x0500000f


	//   ....[164]....
        /*0c8c*/ 	.word	0x0500000f


	//   ....[165]....
        /*0c90*/ 	.word	0x0500000f


	//   ....[166]....
        /*0c94*/ 	.word	0x0500000f


	//   ....[167]....
        /*0c98*/ 	.word	0x0500000f


	//   ....[168]....
        /*0c9c*/ 	.word	0x0500000f


	//   ....[169]....
        /*0ca0*/ 	.word	0x0500000f


	//   ....[170]....
        /*0ca4*/ 	.word	0x0500000f


	//   ....[171]....
        /*0ca8*/ 	.word	0x0500000f


	//   ....[172]....
        /*0cac*/ 	.word	0x0500000f


	//   ....[173]....
        /*0cb0*/ 	.word	0x0500000f


	//   ....[174]....
        /*0cb4*/ 	.word	0x0500000f


	//   ....[175]....
        /*0cb8*/ 	.word	0x0500000f


	//   ....[176]....
        /*0cbc*/ 	.word	0x0500000f


	//   ....[177]....
        /*0cc0*/ 	.word	0x0500000f


	//   ....[178]....
        /*0cc4*/ 	.word	0x0500000f


	//   ....[179]....
        /*0cc8*/ 	.word	0x0500000f


	//   ....[180]....
        /*0ccc*/ 	.word	0x0500000f


	//   ....[181]....
        /*0cd0*/ 	.word	0x0500000f


	//   ....[182]....
        /*0cd4*/ 	.word	0x0500000f


	//   ....[183]....
        /*0cd8*/ 	.word	0x0500000f


	//   ....[184]....
        /*0cdc*/ 	.word	0x0500000f


	//   ....[185]....
        /*0ce0*/ 	.word	0x0500000f


	//   ....[186]....
        /*0ce4*/ 	.word	0x0500000f


	//   ....[187]....
        /*0ce8*/ 	.word	0x0500000f


	//   ....[188]....
        /*0cec*/ 	.word	0x0500000f


	//   ....[189]....
        /*0cf0*/ 	.word	0x0500000f


	//   ....[190]....
        /*0cf4*/ 	.word	0x0500000f


	//   ....[191]....
        /*0cf8*/ 	.word	0x0500000f


	//   ....[192]....
        /*0cfc*/ 	.word	0x0500000f


	//   ....[193]....
        /*0d00*/ 	.word	0x0500000f


	//   ....[194]....
        /*0d04*/ 	.word	0x0500000f


	//   ....[195]....
        /*0d08*/ 	.word	0x0500000f


	//   ....[196]....
        /*0d0c*/ 	.word	0x0500000f


	//   ....[197]....
        /*0d10*/ 	.word	0x0500000f


	//   ....[198]....
        /*0d14*/ 	.word	0x0500000f


	//   ....[199]....
        /*0d18*/ 	.word	0x0500000f


	//   ....[200]....
        /*0d1c*/ 	.word	0x0500000f


	//   ....[201]....
        /*0d20*/ 	.word	0x0500000f


	//   ....[202]....
        /*0d24*/ 	.word	0x0500000f


	//   ....[203]....
        /*0d28*/ 	.word	0x0500000f


	//   ....[204]....
        /*0d2c*/ 	.word	0x0500000f


	//   ....[205]....
        /*0d30*/ 	.word	0x0500000f


	//   ....[206]....
        /*0d34*/ 	.word	0x0500000f


	//----- nvinfo : EIATTR_COOP_GROUP_INSTR_OFFSETS
	.align		4
.L_323:
        /*0d38*/ 	.byte	0x04, 0x28
        /*0d3a*/ 	.short	(.L_325 - .L_324)


	//   ....[0]....
.L_324:
        /*0d3c*/ 	.word	0x00000060


	//   ....[1]....
        /*0d40*/ 	.word	0x000001a0


	//   ....[2]....
        /*0d44*/ 	.word	0x000001f0


	//   ....[3]....
        /*0d48*/ 	.word	0x00000420


	//   ....[4]....
        /*0d4c*/ 	.word	0x00000580


	//   ....[5]....
        /*0d50*/ 	.word	0x000006a0


	//   ....[6]....
        /*0d54*/ 	.word	0x00000800


	//   ....[7]....
        /*0d58*/ 	.word	0x0000bce0


	//   ....[8]....
        /*0d5c*/ 	.word	0x0000c3d0


	//   ....[9]....
        /*0d60*/ 	.word	0x0000c3e0


	//   ....[10]....
        /*0d64*/ 	.word	0x0000c3f0


	//   ....[11]....
        /*0d68*/ 	.word	0x0000c400


	//   ....[12]....
        /*0d6c*/ 	.word	0x0000ca20


	//   ....[13]....
        /*0d70*/ 	.word	0x0000ca30


	//   ....[14]....
        /*0d74*/ 	.word	0x0000ca40


	//   ....[15]....
        /*0d78*/ 	.word	0x0000ca50


	//   ....[16]....
        /*0d7c*/ 	.word	0x0000cfd0


	//   ....[17]....
        /*0d80*/ 	.word	0x0000cfe0


	//   ....[18]....
        /*0d84*/ 	.word	0x0000cff0


	//   ....[19]....
        /*0d88*/ 	.word	0x0000d000


	//   ....[20]....
        /*0d8c*/ 	.word	0x0000d5a0


	//   ....[21]....
        /*0d90*/ 	.word	0x0000d5b0


	//   ....[22]....
        /*0d94*/ 	.word	0x0000d5c0


	//   ....[23]....
        /*0d98*/ 	.word	0x0000d5d0


	//   ....[24]....
        /*0d9c*/ 	.word	0x00010c70


	//   ....[25]....
        /*0da0*/ 	.word	0x00010c80


	//   ....[26]....
        /*0da4*/ 	.word	0x00010c90


	//   ....[27]....
        /*0da8*/ 	.word	0x00010ca0


	//   ....[28]....
        /*0dac*/ 	.word	0x00011160


	//   ....[29]....
        /*0db0*/ 	.word	0x00011170


	//   ....[30]....
        /*0db4*/ 	.word	0x00011180


	//   ....[31]....
        /*0db8*/ 	.word	0x00011190


	//   ....[32]....
        /*0dbc*/ 	.word	0x000115f0


	//   ....[33]....
        /*0dc0*/ 	.word	0x00011600


	//   ....[34]....
        /*0dc4*/ 	.word	0x00011610


	//   ....[35]....
        /*0dc8*/ 	.word	0x00011620


	//   ....[36]....
        /*0dcc*/ 	.word	0x00011a90


	//   ....[37]....
        /*0dd0*/ 	.word	0x00011aa0


	//   ....[38]....
        /*0dd4*/ 	.word	0x00011ab0


	//   ....[39]....
        /*0dd8*/ 	.word	0x00011ac0


	//   ....[40]....
        /*0ddc*/ 	.word	0x000184c0


	//   ....[41]....
        /*0de0*/ 	.word	0x00018dc0


	//   ....[42]....
        /*0de4*/ 	.word	0x00018dd0


	//   ....[43]....
        /*0de8*/ 	.word	0x00018e20


	//   ....[44]....
        /*0dec*/ 	.word	0x00019430


	//   ....[45]....
        /*0df0*/ 	.word	0x00019510


	//   ....[46]....
        /*0df4*/ 	.word	0x0001d970


	//   ....[47]....
        /*0df8*/ 	.word	0x0001dd30


	//   ....[48]....
        /*0dfc*/ 	.word	0x0001dd90


	//   ....[49]....
        /*0e00*/ 	.word	0x0001e030


	//   ....[50]....
        /*0e04*/ 	.word	0x0001e360


	//   ....[51]....
        /*0e08*/ 	.word	0x0001e3c0


	//   ....[52]....
        /*0e0c*/ 	.word	0x00022970


	//   ....[53]....
        /*0e10*/ 	.word	0x00022990


	//   ....[54]....
        /*0e14*/ 	.word	0x00022bb0


	//   ....[55]....
        /*0e18*/ 	.word	0x00022cb0


	//   ....[56]....
        /*0e1c*/ 	.word	0x00023ef0


	//   ....[57]....
        /*0e20*/ 	.word	0x00023ff0


	//   ....[58]....
        /*0e24*/ 	.word	0x000241f0


	//   ....[59]....
        /*0e28*/ 	.word	0x00024210


	//   ....[60]....
        /*0e2c*/ 	.word	0x00025c80


	//   ....[61]....
        /*0e30*/ 	.word	0x00025c90


	//   ....[62]....
        /*0e34*/ 	.word	0x00025ca0


	//   ....[63]....
        /*0e38*/ 	.word	0x00025cb0


	//   ....[64]....
        /*0e3c*/ 	.word	0x00026710


	//   ....[65]....
        /*0e40*/ 	.word	0x00026720


	//   ....[66]....
        /*0e44*/ 	.word	0x00026880


	//   ....[67]....
        /*0e48*/ 	.word	0x000268a0


	//   ....[68]....
        /*0e4c*/ 	.word	0x000269f0


	//   ....[69]....
        /*0e50*/ 	.word	0x00026a10


	//   ....[70]....
        /*0e54*/ 	.word	0x00026b70


	//   ....[71]....
        /*0e58*/ 	.word	0x00026b90


	//   ....[72]....
        /*0e5c*/ 	.word	0x00027320


	//   ....[73]....
        /*0e60*/ 	.word	0x000273c0


	//   ....[74]....
        /*0e64*/ 	.word	0x00027df0


	//   ....[75]....
        /*0e68*/ 	.word	0x00027e00


	//   ....[76]....
        /*0e6c*/ 	.word	0x00028f30


	//   ....[77]....
        /*0e70*/ 	.word	0x00028f40


	//   ....[78]....
        /*0e74*/ 	.word	0x000290a0


	//   ....[79]....
        /*0e78*/ 	.word	0x000290c0


	//   ....[80]....
        /*0e7c*/ 	.word	0x00029210


	//   ....[81]....
        /*0e80*/ 	.word	0x00029230


	//   ....[82]....
        /*0e84*/ 	.word	0x00029390


	//   ....[83]....
        /*0e88*/ 	.word	0x000293b0


	//   ....[84]....
        /*0e8c*/ 	.word	0x00029590


	//   ....[85]....
        /*0e90*/ 	.word	0x000297d0


	//   ....[86]....
        /*0e94*/ 	.word	0x00029800


	//   ....[87]....
        /*0e98*/ 	.word	0x00029830


	//   ....[88]....
        /*0e9c*/ 	.word	0x00029860


	//   ....[89]....
        /*0ea0*/ 	.word	0x00029890


	//   ....[90]....
        /*0ea4*/ 	.word	0x000298c0


	//   ....[91]....
        /*0ea8*/ 	.word	0x00029a70


	//   ....[92]....
        /*0eac*/ 	.word	0x00029aa0


	//   ....[93]....
        /*0eb0*/ 	.word	0x00029ad0


	//   ....[94]....
        /*0eb4*/ 	.word	0x00029b00


	//   ....[95]....
        /*0eb8*/ 	.word	0x00029b30


	//   ....[96]....
        /*0ebc*/ 	.word	0x00029b60


	//   ....[97]....
        /*0ec0*/ 	.word	0x00029c00


	//   ....[98]....
        /*0ec4*/ 	.word	0x00029c30


	//   ....[99]....
        /*0ec8*/ 	.word	0x00029c40


	//   ....[100]....
        /*0ecc*/ 	.word	0x00029c70


	//   ....[101]....
        /*0ed0*/ 	.word	0x0002b2f0


	//   ....[102]....
        /*0ed4*/ 	.word	0x0002d580


	//   ....[103]....
        /*0ed8*/ 	.word	0x0002e220


	//   ....[104]....
        /*0edc*/ 	.word	0x0002e240


	//   ....[105]....
        /*0ee0*/ 	.word	0x0002e320


	//   ....[106]....
        /*0ee4*/ 	.word	0x0002e330


	//   ....[107]....
        /*0ee8*/ 	.word	0x0002e3e0


	//   ....[108]....
        /*0eec*/ 	.word	0x0002e3f0


	//   ....[109]....
        /*0ef0*/ 	.word	0x0002e4a0


	//   ....[110]....
        /*0ef4*/ 	.word	0x0002e4b0


	//   ....[111]....
        /*0ef8*/ 	.word	0x0002e560


	//   ....[112]....
        /*0efc*/ 	.word	0x0002e570


	//   ....[113]....
        /*0f00*/ 	.word	0x0002e620


	//   ....[114]....
        /*0f04*/ 	.word	0x0002e630


	//   ....[115]....
        /*0f08*/ 	.word	0x0002e6e0


	//   ....[116]....
        /*0f0c*/ 	.word	0x0002e6f0


	//   ....[117]....
        /*0f10*/ 	.word	0x0002e740


	//   ....[118]....
        /*0f14*/ 	.word	0x0002e790


	//   ....[119]....
        /*0f18*/ 	.word	0x00031de0


	//   ....[120]....
        /*0f1c*/ 	.word	0x00031e10


	//   ....[121]....
        /*0f20*/ 	.word	0x00031e80


	//   ....[122]....
        /*0f24*/ 	.word	0x00031eb0


	//   ....[123]....
        /*0f28*/ 	.word	0x00031ee0


	//   ....[124]....
        /*0f2c*/ 	.word	0x00031f10


	//   ....[125]....
        /*0f30*/ 	.word	0x00031f40


	//   ....[126]....
        /*0f34*/ 	.word	0x00031f70


	//   ....[127]....
        /*0f38*/ 	.word	0x00032140


	//   ....[128]....
        /*0f3c*/ 	.word	0x00032170


	//   ....[129]....
        /*0f40*/ 	.word	0x000321a0


	//   ....[130]....
        /*0f44*/ 	.word	0x000321d0


	//   ....[131]....
        /*0f48*/ 	.word	0x00032200


	//   ....[132]....
        /*0f4c*/ 	.word	0x00032230


	//   ....[133]....
        /*0f50*/ 	.word	0x00032300


	//   ....[134]....
        /*0f54*/ 	.word	0x00032320


	//   ....[135]....
        /*0f58*/ 	.word	0x00032330


	//   ....[136]....
        /*0f5c*/ 	.word	0x000323b0


	//   ....[137]....
        /*0f60*/ 	.word	0x00032f00


	//   ....[138]....
        /*0f64*/ 	.word	0x00033340


	//   ....[139]....
        /*0f68*/ 	.word	0x000333d0


	//   ....[140]....
        /*0f6c*/ 	.word	0x00033420


	//   ....[141]....
        /*0f70*/ 	.word	0x00033470


	//   ....[142]....
        /*0f74*/ 	.word	0x00033510


	//   ....[143]....
        /*0f78*/ 	.word	0x000335a0


	//   ....[144]....
        /*0f7c*/ 	.word	0x000335f0


	//   ....[145]....
        /*0f80*/ 	.word	0x00033640


	//   ....[146]....
        /*0f84*/ 	.word	0x000336e0


	//   ....[147]....
        /*0f88*/ 	.word	0x00033770


	//   ....[148]....
        /*0f8c*/ 	.word	0x000337c0


	//   ....[149]....
        /*0f90*/ 	.word	0x00033810


	//   ....[150]....
        /*0f94*/ 	.word	0x000338b0


	//   ....[151]....
        /*0f98*/ 	.word	0x00033940


	//   ....[152]....
        /*0f9c*/ 	.word	0x00033990


	//   ....[153]....
        /*0fa0*/ 	.word	0x000339e0


	//   ....[154]....
        /*0fa4*/ 	.word	0x00033ad0


	//   ....[155]....
        /*0fa8*/ 	.word	0x00033b60


	//   ....[156]....
        /*0fac*/ 	.word	0x00033bb0


	//   ....[157]....
        /*0fb0*/ 	.word	0x00033c00


	//   ....[158]....
        /*0fb4*/ 	.word	0x00033c90


	//   ....[159]....
        /*0fb8*/ 	.word	0x00033d20


	//   ....[160]....
        /*0fbc*/ 	.word	0x00033d70


	//   ....[161]....
        /*0fc0*/ 	.word	0x00033dc0


	//   ....[162]....
        /*0fc4*/ 	.word	0x00033e50


	//   ....[163]....
        /*0fc8*/ 	.word	0x00033ee0


	//   ....[164]....
        /*0fcc*/ 	.word	0x00033f30


	//   ....[165]....
        /*0fd0*/ 	.word	0x00033f80


	//   ....[166]....
        /*0fd4*/ 	.word	0x00034020


	//   ....[167]....
        /*0fd8*/ 	.word	0x000340b0


	//   ....[168]....
        /*0fdc*/ 	.word	0x00034100


	//   ....[169]....
        /*0fe0*/ 	.word	0x00034150


	//   ....[170]....
        /*0fe4*/ 	.word	0x00034450


	//   ....[171]....
        /*0fe8*/ 	.word	0x00034730


	//   ....[172]....
        /*0fec*/ 	.word	0x00034910


	//   ....[173]....
        /*0ff0*/ 	.word	0x00034960


	//   ....[174]....
        /*0ff4*/ 	.word	0x00034aa0


	//   ....[175]....
        /*0ff8*/ 	.word	0x00034af0


	//   ....[176]....
        /*0ffc*/ 	.word	0x00034c30


	//   ....[177]....
        /*1000*/ 	.word	0x00034c80


	//   ....[178]....
        /*1004*/ 	.word	0x00034dc0


	//   ....[179]....
        /*1008*/ 	.word	0x00034e10


	//   ....[180]....
        /*100c*/ 	.word	0x00034f50


	//   ....[181]....
        /*1010*/ 	.word	0x00034fa0


	//   ....[182]....
        /*1014*/ 	.word	0x000350e0


	//   ....[183]....
        /*1018*/ 	.word	0x00035130


	//   ....[184]....
        /*101c*/ 	.word	0x00035250


	//   ....[185]....
        /*1020*/ 	.word	0x000352c0


	//   ....[186]....
        /*1024*/ 	.word	0x000353e0


	//   ....[187]....
        /*1028*/ 	.word	0x00035430


	//   ....[188]....
        /*102c*/ 	.word	0x00035760


	//   ....[189]....
        /*1030*/ 	.word	0x00035800


	//   ....[190]....
        /*1034*/ 	.word	0x000359b0


	//   ....[191]....
        /*1038*/ 	.word	0x00035a30


	//   ....[192]....
        /*103c*/ 	.word	0x00035ab0


	//   ....[193]....
        /*1040*/ 	.word	0x00035b30


	//   ....[194]....
        /*1044*/ 	.word	0x00035bb0


	//   ....[195]....
        /*1048*/ 	.word	0x00035c40


	//   ....[196]....
        /*104c*/ 	.word	0x00035ce0


	//   ....[197]....
        /*1050*/ 	.word	0x00035d90


	//   ....[198]....
        /*1054*/ 	.word	0x00035e10


	//   ....[199]....
        /*1058*/ 	.word	0x00035e90


	//   ....[200]....
        /*105c*/ 	.word	0x00035f10


	//   ....[201]....
        /*1060*/ 	.word	0x00035fa0


	//   ....[202]....
        /*1064*/ 	.word	0x00036020


	//   ....[203]....
        /*1068*/ 	.word	0x000360d0


	//   ....[204]....
        /*106c*/ 	.word	0x00036120


	//   ....[205]....
        /*1070*/ 	.word	0x000361e0


	//   ....[206]....
        /*1074*/ 	.word	0x00036310


	//----- nvinfo : EIATTR_REG_RECONFIG
	.align		4
.L_325:
        /*1078*/ 	.byte	0x01, 0x54
	.zero		2


	//----- nvinfo : EIATTR_SYSCALL_OFFSETS
	.align		4
        /*107c*/ 	.byte	0x04, 0x46
        /*107e*/ 	.short	(.L_327 - .L_326)


	//   ....[0]....
.L_326:
        /*1080*/ 	.word	0x00002310


	//   ....[1]....
        /*1084*/ 	.word	0x00002460


	//   ....[2]....
        /*1088*/ 	.word	0x0000be50


	//   ....[3]....
        /*108c*/ 	.word	0x0000c180


	//   ....[4]....
        /*1090*/ 	.word	0x0002d190


	//   ....[5]....
        /*1094*/ 	.word	0x0002d2e0


	//   ....[6]....
        /*1098*/ 	.word	0x0002d3d0


	//   ....[7]....
        /*109c*/ 	.word	0x0002ddb0


	//----- nvinfo : EIATTR_MBARRIER_INSTR_OFFSETS
	.align		4
.L_327:
        /*10a0*/ 	.byte	0x04, 0x39
        /*10a2*/ 	.short	(.L_329 - .L_328)


	//   ....[0]....
.L_328:
        /*10a4*/ 	.word	0x000002d0
        /*10a8*/ 	.word	0x000000ff
        /*10ac*/ 	.word	0x00038800
        /*10b0*/ 	.short	0x0100
        /*10b2*/ 	.byte	0x08
	.zero		1


	//   ....[1]....
        /*10b4*/ 	.word	0x000002e0
        /*10b8*/ 	.word	0x000000ff
        /*10bc*/ 	.word	0x00038820
        /*10c0*/ 	.short	0x0100
        /*10c2*/ 	.byte	0x08
	.zero		1


	//   ....[2]....
        /*10c4*/ 	.word	0x000003d0
        /*10c8*/ 	.word	0x000000ff
        /*10cc*/ 	.word	0x00038830
        /*10d0*/ 	.short	0x0100
        /*10d2*/ 	.byte	0x08
	.zero		1


	//   ....[3]....
        /*10d4*/ 	.word	0x000003e0
        /*10d8*/ 	.word	0x000000ff
        /*10dc*/ 	.word	0x00038840
        /*10e0*/ 	.short	0x0100
        /*10e2*/ 	.byte	0x08
	.zero		1


	//   ....[4]....
        /*10e4*/ 	.word	0x000003f0
        /*10e8*/ 	.word	0x000000ff
        /*10ec*/ 	.word	0x00038838
        /*10f0*/ 	.short	0x0100
        /*10f2*/ 	.byte	0x08
	.zero		1


	//   ....[5]....
        /*10f4*/ 	.word	0x00000400
        /*10f8*/ 	.word	0x000000ff
        /*10fc*/ 	.word	0x00038848
        /*1100*/ 	.short	0x0100
        /*1102*/ 	.byte	0x08
	.zero		1


	//   ....[6]....
        /*1104*/ 	.word	0x00000530
        /*1108*/ 	.word	0x000000ff
        /*110c*/ 	.word	0x00038850
        /*1110*/ 	.short	0x0100
        /*1112*/ 	.byte	0x08
	.zero		1


	//   ....[7]....
        /*1114*/ 	.word	0x00000540
        /*1118*/ 	.word	0x000000ff
        /*111c*/ 	.word	0x00038860
        /*1120*/ 	.short	0x0100
        /*1122*/ 	.byte	0x08
	.zero		1


	//   ....[8]....
        /*1124*/ 	.word	0x00000550
        /*1128*/ 	.word	0x000000ff
        /*112c*/ 	.word	0x00038858
        /*1130*/ 	.short	0x0100
        /*1132*/ 	.byte	0x08
	.zero		1


	//   ....[9]....
        /*1134*/ 	.word	0x00000560
        /*1138*/ 	.word	0x000000ff
        /*113c*/ 	.word	0x00038868
        /*1140*/ 	.short	0x0100
        /*1142*/ 	.byte	0x08
	.zero		1


	//   ....[10]....
        /*1144*/ 	.word	0x00000650
        /*1148*/ 	.word	0x000000ff
        /*114c*/ 	.word	0x00038870
        /*1150*/ 	.short	0x0100
        /*1152*/ 	.byte	0x06
	.zero		1


	//   ....[11]....
        /*1154*/ 	.word	0x00000660
        /*1158*/ 	.word	0x000000ff
        /*115c*/ 	.word	0x00038880
        /*1160*/ 	.short	0x0100
        /*1162*/ 	.byte	0x06
	.zero		1


	//   ....[12]....
        /*1164*/ 	.word	0x00000670
        /*1168*/ 	.word	0x000000ff
        /*116c*/ 	.word	0x00038878
        /*1170*/ 	.short	0x0100
        /*1172*/ 	.byte	0x06
	.zero		1


	//   ....[13]....
        /*1174*/ 	.word	0x00000680
        /*1178*/ 	.word	0x000000ff
        /*117c*/ 	.word	0x00038888
        /*1180*/ 	.short	0x0100
        /*1182*/ 	.byte	0x06
	.zero		1


	//   ....[14]....
        /*1184*/ 	.word	0x000007b0
        /*1188*/ 	.word	0x000000ff
        /*118c*/ 	.word	0x00038890
        /*1190*/ 	.short	0x0100
        /*1192*/ 	.byte	0x08
	.zero		1


	//   ....[15]....
        /*1194*/ 	.word	0x000007c0
        /*1198*/ 	.word	0x000000ff
        /*119c*/ 	.word	0x000388a0
        /*11a0*/ 	.short	0x0100
        /*11a2*/ 	.byte	0x08
	.zero		1


	//   ....[16]....
        /*11a4*/ 	.word	0x000007d0
        /*11a8*/ 	.word	0x000000ff
        /*11ac*/ 	.word	0x00038898
        /*11b0*/ 	.short	0x0100
        /*11b2*/ 	.byte	0x08
	.zero		1


	//   ....[17]....
        /*11b4*/ 	.word	0x000007e0
        /*11b8*/ 	.word	0x000000ff
        /*11bc*/ 	.word	0x000388a8
        /*11c0*/ 	.short	0x0100
        /*11c2*/ 	.byte	0x08
	.zero		1


	//   ....[18]....
        /*11c4*/ 	.word	0x00000910
        /*11c8*/ 	.word	0x000000ff
        /*11cc*/ 	.word	0x000388b0
        /*11d0*/ 	.short	0x0100
        /*11d2*/ 	.byte	0x08
	.zero		1


	//   ....[19]....
        /*11d4*/ 	.word	0x00000920
        /*11d8*/ 	.word	0x000000ff
        /*11dc*/ 	.word	0x000388c0
        /*11e0*/ 	.short	0x0100
        /*11e2*/ 	.byte	0x08
	.zero		1


	//   ....[20]....
        /*11e4*/ 	.word	0x00000930
        /*11e8*/ 	.word	0x000000ff
        /*11ec*/ 	.word	0x000388b8
        /*11f0*/ 	.short	0x0100
        /*11f2*/ 	.byte	0x08
	.zero		1


	//   ....[21]....
        /*11f4*/ 	.word	0x00000940
        /*11f8*/ 	.word	0x000000ff
        /*11fc*/ 	.word	0x000388c8
        /*1200*/ 	.short	0x0100
        /*1202*/ 	.byte	0x08
	.zero		1


	//   ....[22]....
        /*1204*/ 	.word	0x00003f90
        /*1208*/ 	.word	0x00000000
        /*120c*/ 	.word	0x00038890
        /*1210*/ 	.short	0x010a
        /*1212*/ 	.byte	0x3f
	.zero		1


	//   ....[23]....
        /*1214*/ 	.word	0x00007580
        /*1218*/ 	.word	0x00000000
        /*121c*/ 	.word	0x00038890
        /*1220*/ 	.short	0x010a
        /*1222*/ 	.byte	0x3f
	.zero		1


	//   ....[24]....
        /*1224*/ 	.word	0x0000a800
        /*1228*/ 	.word	0x00000000
        /*122c*/ 	.word	0x00038890
        /*1230*/ 	.short	0x010a
        /*1232*/ 	.byte	0x3f
	.zero		1


	//   ....[25]....
        /*1234*/ 	.word	0x0000ac60
        /*1238*/ 	.word	0x00000024
        /*123c*/ 	.word	0x00000000
        /*1240*/ 	.short	0x0101
        /*1242*/ 	.byte	0x3f
	.zero		1


	//   ....[26]....
        /*1244*/ 	.word	0x0000aca0
        /*1248*/ 	.word	0x00000000
        /*124c*/ 	.word	0x000388b0
        /*1250*/ 	.short	0x010a
        /*1252*/ 	.byte	0x3f
	.zero		1


	//   ....[27]....
        /*1254*/ 	.word	0x0000b410
        /*1258*/ 	.word	0x00000000
        /*125c*/ 	.word	0x00000000
        /*1260*/ 	.short	0x0101
        /*1262*/ 	.byte	0x3f
	.zero		1


	//   ....[28]....
        /*1264*/ 	.word	0x0000bee0
        /*1268*/ 	.word	0x00000010
        /*126c*/ 	.word	0x00038800
        /*1270*/ 	.short	0x010a
        /*1272*/ 	.byte	0x3f
	.zero		1


	//   ....[29]....
        /*1274*/ 	.word	0x0000bf30
        /*1278*/ 	.word	0x00000010
        /*127c*/ 	.word	0x00038800
        /*1280*/ 	.short	0x010a
        /*1282*/ 	.byte	0x3f
	.zero		1


	//   ....[30]....
        /*1284*/ 	.word	0x0000da00
        /*1288*/ 	.word	0x00000010
        /*128c*/ 	.word	0x00038800
        /*1290*/ 	.short	0x010a
        /*1292*/ 	.byte	0x3f
	.zero		1


	//   ....[31]....
        /*1294*/ 	.word	0x00011dc0
        /*1298*/ 	.word	0x00000010
        /*129c*/ 	.word	0x00038800
        /*12a0*/ 	.short	0x010a
        /*12a2*/ 	.byte	0x3f
	.zero		1


	//   ....[32]....
        /*12a4*/ 	.word	0x00015610
        /*12a8*/ 	.word	0x00000000
        /*12ac*/ 	.word	0x00038830
        /*12b0*/ 	.short	0x010a
        /*12b2*/ 	.byte	0x3f
	.zero		1


	//   ....[33]....
        /*12b4*/ 	.word	0x00015680
        /*12b8*/ 	.word	0x00000000
        /*12bc*/ 	.word	0x00038830
        /*12c0*/ 	.short	0x010a
        /*12c2*/ 	.byte	0x3f
	.zero		1


	//   ....[34]....
        /*12c4*/ 	.word	0x00018d10
        /*12c8*/ 	.word	0x00000000
        /*12cc*/ 	.word	0x00000000
        /*12d0*/ 	.short	0x0101
        /*12d2*/ 	.byte	0x3f
	.zero		1


	//   ....[35]....
        /*12d4*/ 	.word	0x00019f00
        /*12d8*/ 	.word	0x0000000b
        /*12dc*/ 	.word	0x00038830
        /*12e0*/ 	.short	0x010a
        /*12e2*/ 	.byte	0x3f
	.zero		1


	//   ....[36]....
        /*12e4*/ 	.word	0x00019f80
        /*12e8*/ 	.word	0x0000000b
        /*12ec*/ 	.word	0x00038830
        /*12f0*/ 	.short	0x010a
        /*12f2*/ 	.byte	0x3f
	.zero		1


	//   ....[37]....
        /*12f4*/ 	.word	0x0001d680
        /*12f8*/ 	.word	0x00000009
        /*12fc*/ 	.word	0x00038850
        /*1300*/ 	.short	0x010a
        /*1302*/ 	.byte	0x3f
	.zero		1


	//   ....[38]....
        /*1304*/ 	.word	0x0001d6d0
        /*1308*/ 	.word	0x00000009
        /*130c*/ 	.word	0x00038850
        /*1310*/ 	.short	0x010a
        /*1312*/ 	.byte	0x3f
	.zero		1


	//   ....[39]....
        /*1314*/ 	.word	0x0001e590
        /*1318*/ 	.word	0x00000000
        /*131c*/ 	.word	0x00000000
        /*1320*/ 	.short	0x0101
        /*1322*/ 	.byte	0x3f
	.zero		1


	//   ....[40]....
        /*1324*/ 	.word	0x0001e6e0
        /*1328*/ 	.word	0x00000009
        /*132c*/ 	.word	0x00000000
        /*1330*/ 	.short	0x0101
        /*1332*/ 	.byte	0x3f
	.zero		1


	//   ....[41]....
        /*1334*/ 	.word	0x0001ee00
        /*1338*/ 	.word	0x00000004
        /*133c*/ 	.word	0x00038830
        /*1340*/ 	.short	0x010a
        /*1342*/ 	.byte	0x3f
	.zero		1


	//   ....[42]....
        /*1344*/ 	.word	0x0001ee80
        /*1348*/ 	.word	0x00000004
        /*134c*/ 	.word	0x00038830
        /*1350*/ 	.short	0x010a
        /*1352*/ 	.byte	0x3f
	.zero		1


	//   ....[43]....
        /*1354*/ 	.word	0x00022580
        /*1358*/ 	.word	0x00000009
        /*135c*/ 	.word	0x00038850
        /*1360*/ 	.short	0x010a
        /*1362*/ 	.byte	0x3f
	.zero		1


	//   ....[44]....
        /*1364*/ 	.word	0x000225d0
        /*1368*/ 	.word	0x00000009
        /*136c*/ 	.word	0x00038850
        /*1370*/ 	.short	0x010a
        /*1372*/ 	.byte	0x3f
	.zero		1


	//   ....[45]....
        /*1374*/ 	.word	0x00022ec0
        /*1378*/ 	.word	0x000000a5
        /*137c*/ 	.word	0x00000000
        /*1380*/ 	.short	0x0101
        /*1382*/ 	.byte	0x3f
	.zero		1


	//   ....[46]....
        /*1384*/ 	.word	0x000230a0
        /*1388*/ 	.word	0x000000a5
        /*138c*/ 	.word	0x00000000
        /*1390*/ 	.short	0x0101
        /*1392*/ 	.byte	0x3f
	.zero		1


	//   ....[47]....
        /*1394*/ 	.word	0x00023e10
        /*1398*/ 	.word	0x0000000a
        /*139c*/ 	.word	0x00038850
        /*13a0*/ 	.short	0x010a
        /*13a2*/ 	.byte	0x3f
	.zero		1


	//   ....[48]....
        /*13a4*/ 	.word	0x00023e60
        /*13a8*/ 	.word	0x0000000a
        /*13ac*/ 	.word	0x00038850
        /*13b0*/ 	.short	0x010a
        /*13b2*/ 	.byte	0x3f
	.zero		1


	//   ....[49]....
        /*13b4*/ 	.word	0x00024350
        /*13b8*/ 	.word	0x0000000a
        /*13bc*/ 	.word	0x00000000
        /*13c0*/ 	.short	0x0101
        /*13c2*/ 	.byte	0x3f
	.zero		1


	//   ....[50]....
        /*13c4*/ 	.word	0x00026700
        /*13c8*/ 	.word	0x00000008
        /*13cc*/ 	.word	0x00000000
        /*13d0*/ 	.short	0x0101
        /*13d2*/ 	.byte	0x3f
	.zero		1


	//   ....[51]....
        /*13d4*/ 	.word	0x00027340
        /*13d8*/ 	.word	0x00000002
        /*13dc*/ 	.word	0x00000000
        /*13e0*/ 	.short	0x0101
        /*13e2*/ 	.byte	0x3f
	.zero		1


	//   ....[52]....
        /*13e4*/ 	.word	0x0002b3d0
        /*13e8*/ 	.word	0x00000012
        /*13ec*/ 	.word	0x00038820
        /*13f0*/ 	.short	0x010a
        /*13f2*/ 	.byte	0x3f
	.zero		1


	//   ....[53]....
        /*13f4*/ 	.word	0x0002b4a0
        /*13f8*/ 	.word	0x00000006
        /*13fc*/ 	.word	0x000388a0
        /*1400*/ 	.short	0x010a
        /*1402*/ 	.byte	0x3f
	.zero		1


	//   ....[54]....
        /*1404*/ 	.word	0x0002b9e0
        /*1408*/ 	.word	0x00000006
        /*140c*/ 	.word	0x000388c0
        /*1410*/ 	.short	0x010a
        /*1412*/ 	.byte	0x3f
	.zero		1


	//   ....[55]....
        /*1414*/ 	.word	0x0002c070
        /*1418*/ 	.word	0x00000006
        /*141c*/ 	.word	0x000388a0
        /*1420*/ 	.short	0x010a
        /*1422*/ 	.byte	0x3f
	.zero		1


	//   ....[56]....
        /*1424*/ 	.word	0x0002c5a0
        /*1428*/ 	.word	0x00000006
        /*142c*/ 	.word	0x000388c0
        /*1430*/ 	.short	0x010a
        /*1432*/ 	.byte	0x3f
	.zero		1


	//   ....[57]....
        /*1434*/ 	.word	0x0002d800
        /*1438*/ 	.word	0x00000000
        /*143c*/ 	.word	0x00038840
        /*1440*/ 	.short	0x010a
        /*1442*/ 	.byte	0x3f
	.zero		1


	//   ....[58]....
        /*1444*/ 	.word	0x0002e890
        /*1448*/ 	.word	0x00000012
        /*144c*/ 	.word	0x00038800
        /*1450*/ 	.short	0x0107
        /*1452*/ 	.byte	0x3f
	.zero		1


	//   ....[59]....
        /*1454*/ 	.word	0x0002e9a0
        /*1458*/ 	.word	0x00000012
        /*145c*/ 	.word	0x00038800
        /*1460*/ 	.short	0x0101
        /*1462*/ 	.byte	0x3f
	.zero		1


	//   ....[60]....
        /*1464*/ 	.word	0x0002e9c0
        /*1468*/ 	.word	0x00000012
        /*146c*/ 	.word	0x00038820
        /*1470*/ 	.short	0x010a
        /*1472*/ 	.byte	0x3f
	.zero		1


	//   ....[61]....
        /*1474*/ 	.word	0x0002ed90
        /*1478*/ 	.word	0x00000003
        /*147c*/ 	.word	0x00038840
        /*1480*/ 	.short	0x010a
        /*1482*/ 	.byte	0x3f
	.zero		1


	//   ....[62]....
        /*1484*/ 	.word	0x0002f330
        /*1488*/ 	.word	0x00000003
        /*148c*/ 	.word	0x00000060
        /*1490*/ 	.short	0x010a
        /*1492*/ 	.byte	0x3f
	.zero		1


	//   ....[63]....
        /*1494*/ 	.word	0x0002fbb0
        /*1498*/ 	.word	0x00000003
        /*149c*/ 	.word	0x00038840
        /*14a0*/ 	.short	0x010a
        /*14a2*/ 	.byte	0x3f
	.zero		1


	//   ....[64]....
        /*14a4*/ 	.word	0x00030150
        /*14a8*/ 	.word	0x00000002
        /*14ac*/ 	.word	0x00000060
        /*14b0*/ 	.short	0x010a
        /*14b2*/ 	.byte	0x3f
	.zero		1


	//   ....[65]....
        /*14b4*/ 	.word	0x00030910
        /*14b8*/ 	.word	0x00000002
        /*14bc*/ 	.word	0x00038840
        /*14c0*/ 	.short	0x010a
        /*14c2*/ 	.byte	0x3f
	.zero		1


	//   ....[66]....
        /*14c4*/ 	.word	0x00030eb0
        /*14c8*/ 	.word	0x00000002
        /*14cc*/ 	.word	0x00000060
        /*14d0*/ 	.short	0x010a
        /*14d2*/ 	.byte	0x3f
	.zero		1


	//   ....[67]....
        /*14d4*/ 	.word	0x00031620
        /*14d8*/ 	.word	0x00000000
        /*14dc*/ 	.word	0x00038860
        /*14e0*/ 	.short	0x010a
        /*14e2*/ 	.byte	0x3f
	.zero		1


	//   ....[68]....
        /*14e4*/ 	.word	0x00032e80
        /*14e8*/ 	.word	0x00000000
        /*14ec*/ 	.word	0x00038820
        /*14f0*/ 	.short	0x010a
        /*14f2*/ 	.byte	0x3f
	.zero		1


	//   ....[69]....
        /*14f4*/ 	.word	0x00033080
        /*14f8*/ 	.word	0x00000006
        /*14fc*/ 	.word	0x00000000
        /*1500*/ 	.short	0x010a
        /*1502*/ 	.byte	0x3f
	.zero		1


	//   ....[70]....
        /*1504*/ 	.word	0x000330b0
        /*1508*/ 	.word	0x00000007
        /*150c*/ 	.word	0x00000000
        /*1510*/ 	.short	0x010a
        /*1512*/ 	.byte	0x3f
	.zero		1


	//   ....[71]....
        /*1514*/ 	.word	0x00033110
        /*1518*/ 	.word	0x00000004
        /*151c*/ 	.word	0x00000000
        /*1520*/ 	.short	0x010a
        /*1522*/ 	.byte	0x3f
	.zero		1


	//   ....[72]....
        /*1524*/ 	.word	0x00033140
        /*1528*/ 	.word	0x00000003
        /*152c*/ 	.word	0x00000000
        /*1530*/ 	.short	0x010a
        /*1532*/ 	.byte	0x3f
	.zero		1


	//   ....[73]....
        /*1534*/ 	.word	0x000331a0
        /*1538*/ 	.word	0x00000000
        /*153c*/ 	.word	0x00038890
        /*1540*/ 	.short	0x010a
        /*1542*/ 	.byte	0x3f
	.zero		1


	//   ....[74]....
        /*1544*/ 	.word	0x000331f0
        /*1548*/ 	.word	0x00000000
        /*154c*/ 	.word	0x00038890
        /*1550*/ 	.short	0x010a
        /*1552*/ 	.byte	0x3f
	.zero		1


	//   ....[75]....
        /*1554*/ 	.word	0x00033240
        /*1558*/ 	.word	0x00000000
        /*155c*/ 	.word	0x00038890
        /*1560*/ 	.short	0x010a
        /*1562*/ 	.byte	0x3f
	.zero		1


	//   ....[76]....
        /*1564*/ 	.word	0x00033290
        /*1568*/ 	.word	0x00000000
        /*156c*/ 	.word	0x000388b0
        /*1570*/ 	.short	0x010a
        /*1572*/ 	.byte	0x3f
	.zero		1


	//   ....[77]....
        /*1574*/ 	.word	0x00033a20
        /*1578*/ 	.word	0x00000010
        /*157c*/ 	.word	0x00038800
        /*1580*/ 	.short	0x010a
        /*1582*/ 	.byte	0x3f
	.zero		1


	//   ....[78]....
        /*1584*/ 	.word	0x00034190
        /*1588*/ 	.word	0x00000010
        /*158c*/ 	.word	0x00038800
        /*1590*/ 	.short	0x010a
        /*1592*/ 	.byte	0x3f
	.zero		1


	//   ....[79]....
        /*1594*/ 	.word	0x000341e0
        /*1598*/ 	.word	0x00000000
        /*159c*/ 	.word	0x00038830
        /*15a0*/ 	.short	0x010a
        /*15a2*/ 	.byte	0x3f
	.zero		1


	//   ....[80]....
        /*15a4*/ 	.word	0x00034230
        /*15a8*/ 	.word	0x0000000b
        /*15ac*/ 	.word	0x00038830
        /*15b0*/ 	.short	0x010a
        /*15b2*/ 	.byte	0x3f
	.zero		1


	//   ....[81]....
        /*15b4*/ 	.word	0x00034280
        /*15b8*/ 	.word	0x00000009
        /*15bc*/ 	.word	0x00038850
        /*15c0*/ 	.short	0x010a
        /*15c2*/ 	.byte	0x3f
	.zero		1


	//   ....[82]....
        /*15c4*/ 	.word	0x000342d0
        /*15c8*/ 	.word	0x00000004
        /*15cc*/ 	.word	0x00038830
        /*15d0*/ 	.short	0x010a
        /*15d2*/ 	.byte	0x3f
	.zero		1


	//   ....[83]....
        /*15d4*/ 	.word	0x00034320
        /*15d8*/ 	.word	0x00000009
        /*15dc*/ 	.word	0x00038850
        /*15e0*/ 	.short	0x010a
        /*15e2*/ 	.byte	0x3f
	.zero		1


	//   ....[84]....
        /*15e4*/ 	.word	0x00034370
        /*15e8*/ 	.word	0x0000000a
        /*15ec*/ 	.word	0x00038850
        /*15f0*/ 	.short	0x010a
        /*15f2*/ 	.byte	0x3f
	.zero		1


	//   ....[85]....
        /*15f4*/ 	.word	0x00034510
        /*15f8*/ 	.word	0x00000012
        /*15fc*/ 	.word	0x00038820
        /*1600*/ 	.short	0x010a
        /*1602*/ 	.byte	0x3f
	.zero		1


	//   ....[86]....
        /*1604*/ 	.word	0x00034560
        /*1608*/ 	.word	0x00000006
        /*160c*/ 	.word	0x000388a0
        /*1610*/ 	.short	0x010a
        /*1612*/ 	.byte	0x3f
	.zero		1


	//   ....[87]....
        /*1614*/ 	.word	0x000345b0
        /*1618*/ 	.word	0x00000006
        /*161c*/ 	.word	0x000388c0
        /*1620*/ 	.short	0x010a
        /*1622*/ 	.byte	0x3f
	.zero		1


	//   ....[88]....
        /*1624*/ 	.word	0x00034600
        /*1628*/ 	.word	0x00000006
        /*162c*/ 	.word	0x000388a0
        /*1630*/ 	.short	0x010a
        /*1632*/ 	.byte	0x3f
	.zero		1


	//   ....[89]....
        /*1634*/ 	.word	0x00034650
        /*1638*/ 	.word	0x00000006
        /*163c*/ 	.word	0x000388c0
        /*1640*/ 	.short	0x010a
        /*1642*/ 	.byte	0x3f
	.zero		1


	//   ....[90]....
        /*1644*/ 	.word	0x000347f0
        /*1648*/ 	.word	0x00000000
        /*164c*/ 	.word	0x00038840
        /*1650*/ 	.short	0x010a
        /*1652*/ 	.byte	0x3f
	.zero		1


	//   ....[91]....
        /*1654*/ 	.word	0x00035470
        /*1658*/ 	.word	0x00000012
        /*165c*/ 	.word	0x00038820
        /*1660*/ 	.short	0x010a
        /*1662*/ 	.byte	0x3f
	.zero		1


	//   ....[92]....
        /*1664*/ 	.word	0x000354c0
        /*1668*/ 	.word	0x00000003
        /*166c*/ 	.word	0x00038840
        /*1670*/ 	.short	0x010a
        /*1672*/ 	.byte	0x3f
	.zero		1


	//   ....[93]....
        /*1674*/ 	.word	0x00035510
        /*1678*/ 	.word	0x00000003
        /*167c*/ 	.word	0x00000060
        /*1680*/ 	.short	0x010a
        /*1682*/ 	.byte	0x3f
	.zero		1


	//   ....[94]....
        /*1684*/ 	.word	0x00035560
        /*1688*/ 	.word	0x00000003
        /*168c*/ 	.word	0x00038840
        /*1690*/ 	.short	0x010a
        /*1692*/ 	.byte	0x3f
	.zero		1


	//   ....[95]....
        /*1694*/ 	.word	0x000355b0
        /*1698*/ 	.word	0x00000002
        /*169c*/ 	.word	0x00000060
        /*16a0*/ 	.short	0x010a
        /*16a2*/ 	.byte	0x3f
	.zero		1


	//   ....[96]....
        /*16a4*/ 	.word	0x00035600
        /*16a8*/ 	.word	0x00000002
        /*16ac*/ 	.word	0x00038840
        /*16b0*/ 	.short	0x010a
        /*16b2*/ 	.byte	0x3f
	.zero		1


	//   ....[97]....
        /*16b4*/ 	.word	0x00035650
        /*16b8*/ 	.word	0x00000002
        /*16bc*/ 	.word	0x00000060
        /*16c0*/ 	.short	0x010a
        /*16c2*/ 	.byte	0x3f
	.zero		1


	//   ....[98]....
        /*16c4*/ 	.word	0x000356a0
        /*16c8*/ 	.word	0x00000000
        /*16cc*/ 	.word	0x00038860
        /*16d0*/ 	.short	0x010a
        /*16d2*/ 	.byte	0x3f
	.zero		1


	//   ....[99]....
        /*16d4*/ 	.word	0x00036230
        /*16d8*/ 	.word	0x00000000
        /*16dc*/ 	.word	0x00038820
        /*16e0*/ 	.short	0x010a
        /*16e2*/ 	.byte	0x3f
	.zero		1


	//   ....[100]....
        /*16e4*/ 	.word	0x000363d0
        /*16e8*/ 	.word	0x00000006
        /*16ec*/ 	.word	0x00000000
        /*16f0*/ 	.short	0x010a
        /*16f2*/ 	.byte	0x3f
	.zero		1


	//   ....[101]....
        /*16f4*/ 	.word	0x00036420
        /*16f8*/ 	.word	0x00000007
        /*16fc*/ 	.word	0x00000000
        /*1700*/ 	.short	0x010a
        /*1702*/ 	.byte	0x3f
	.zero		1


	//   ....[102]....
        /*1704*/ 	.word	0x00036470
        /*1708*/ 	.word	0x00000004
        /*170c*/ 	.word	0x00000000
        /*1710*/ 	.short	0x010a
        /*1712*/ 	.byte	0x3f
	.zero		1


	//----- nvinfo : EIATTR_NUM_MBARRIERS
	.align		4
.L_329:
        /*1714*/ 	.byte	0x03, 0x38
        /*1716*/ 	.short	0x0016


	//----- nvinfo : EIATTR_EXIT_INSTR_OFFSETS
	.align		4
        /*1718*/ 	.byte	0x04, 0x1c
        /*171a*/ 	.short	(.L_331 - .L_330)


	//   ....[0]....
.L_330:
        /*171c*/ 	.word	0x00033190


	//----- nvinfo : EIATTR_MAX_THREADS
	.align		4
.L_331:
        /*1720*/ 	.byte	0x04, 0x05
        /*1722*/ 	.short	(.L_333 - .L_332)
.L_332:
        /*1724*/ 	.word	0x00000180
        /*1728*/ 	.word	0x00000001
        /*172c*/ 	.word	0x00000001


	//----- nvinfo : EIATTR_CRS_STACK_SIZE
	.align		4
.L_333:
        /*1730*/ 	.byte	0x04, 0x1e
        /*1732*/ 	.short	(.L_335 - .L_334)
.L_334:
        /*1734*/ 	.word	0x00000000


	//----- nvinfo : EIATTR_CBANK_PARAM_SIZE
	.align		4
.L_335:
        /*1738*/ 	.byte	0x03, 0x19
        /*173a*/ 	.short	0x0af0


	//----- nvinfo : EIATTR_PARAM_CBANK
	.align		4
        /*173c*/ 	.byte	0x04, 0x0a
        /*173e*/ 	.short	(.L_337 - .L_336)
	.align		4
.L_336:
        /*1740*/ 	.word	index@(.nv.constant0._ZN7cutlass13device_kernelIN5flash11enable_sm90INS1_16FlashAttnFwdSm90INS1_25CollectiveMainloopFwdSm90ILi2EN4cute5tupleIJNS5_1CILi1EEES8_S8_EEENS6_IJNS7_ILi128EEENS7_ILi80EEENS7_ILi256EEEEEELi256ENS_6half_tEfNS_4arch4Sm90ELb1ELb0ELb0ELb1ELb0ELb1ELb0ELb1ELb1ELb1ELb1ELb0EEENS1_21CollectiveEpilogueFwdINS6_IJSA_SC_SB_EEES9_SE_SG_Li256ELb1ELb1ELb1ELb0EEENS1_36VarlenDynamicPersistentTileSchedulerILi128ELi80ELi256ELi128ELb1ELb1ELb1ELb1ELb1ELb1EEEEEEEEEvNT_6ParamsE)
        /*1744*/ 	.short	0x0210
        /*1746*/ 	.short	0x0af0


	//----- nvinfo : EIATTR_SW_WAR
	.align		4
.L_337:
        /*1748*/ 	.byte	0x04, 0x36
        /*174a*/ 	.short	(.L_339 - .L_338)
.L_338:
        /*174c*/ 	.word	0x00000008
.L_339:


//--------------------- .nv.callgraph             --------------------------
	.section	.nv.callgraph,"",@"SHT_CUDA_CALLGRAPH"
	.align	4
	.sectionentsize	8
	.align		4
        /*0000*/ 	.word	0x00000000
	.align		4
        /*0004*/ 	.word	0xffffffff
	.align		4
        /*0008*/ 	.word	index@(_ZN7cutlass13device_kernelIN5flash11enable_sm90INS1_16FlashAttnFwdSm90INS1_25CollectiveMainloopFwdSm90ILi2EN4cute5tupleIJNS5_1CILi1EEES8_S8_EEENS6_IJNS7_ILi128EEENS7_ILi80EEENS7_ILi256EEEEEELi256ENS_6half_tEfNS_4arch4Sm90ELb0ELb0ELb0ELb0ELb0ELb0ELb0ELb1ELb1ELb1ELb1ELb0EEENS1_21CollectiveEpilogueFwdINS6_IJSA_SC_SB_EEES9_SE_SG_Li256ELb0ELb1ELb1ELb0EEENS1_19SingleTileSchedulerILb0ELb1ELb1ELi128EEEEEEEEEvNT_6ParamsE)
	.align		4
        /*000c*/ 	.word	index@(__assertfail)
	.align		4
        /*0010*/ 	.word	index@(_ZN7cutlass13device_kernelIN5flash11enable_sm90INS1_16FlashAttnFwdSm90INS1_25CollectiveMainloopFwdSm90ILi2EN4cute5tupleIJNS5_1CILi1EEES8_S8_EEENS6_IJNS7_ILi128EEENS7_ILi80EEENS7_ILi256EEEEEELi256ENS_6half_tEfNS_4arch4Sm90ELb0ELb0ELb0ELb1ELb0ELb0ELb0ELb1ELb1ELb1ELb1ELb0EEENS1_21CollectiveEpilogueFwdINS6_IJSA_SC_SB_EEES9_SE_SG_Li256ELb1ELb1ELb1ELb0EEENS1_36VarlenDynamicPersistentTileSchedulerILi128ELi80ELi256ELi128ELb1ELb1ELb1ELb0ELb1ELb1EEEEEEEEEvNT_6ParamsE)
	.align		4
        /*0014*/ 	.word	index@(__assertfail)
	.align		4
        /*0018*/ 	.word	index@(_ZN7cutlass13device_kernelIN5flash11enable_sm90INS1_16FlashAttnFwdSm90INS1_25CollectiveMainloopFwdSm90ILi2EN4cute5tupleIJNS5_1CILi1EEES8_S8_EEENS6_IJNS7_ILi128EEENS7_ILi80EEENS7_ILi256EEEEEELi256ENS_6half_tEfNS_4arch4Sm90ELb0ELb0ELb0ELb1ELb0ELb1ELb0ELb1ELb1ELb1ELb1ELb0EEENS1_21CollectiveEpilogueFwdINS6_IJSA_SC_SB_EEES9_SE_SG_Li256ELb1ELb1ELb1ELb0EEENS1_36VarlenDynamicPersistentTileSchedulerILi128ELi80ELi256ELi128ELb1ELb1ELb1ELb0ELb1ELb1EEEEEEEEEvNT_6ParamsE)
	.align		4
        /*001c*/ 	.word	index@(__assertfail)
	.align		4
        /*0020*/ 	.word	index@(_ZN7cutlass13device_kernelIN5flash11enable_sm90INS1_16FlashAttnFwdSm90INS1_25CollectiveMainloopFwdSm90ILi2EN4cute5tupleIJNS5_1CILi1EEES8_S8_EEENS6_IJNS7_ILi128EEENS7_ILi64EEENS7_ILi256EEEEEELi256ENS_6half_tEfNS_4arch4Sm90ELb0ELb1ELb0ELb0ELb0ELb0ELb0ELb1ELb1ELb1ELb1ELb0EEENS1_21CollectiveEpilogueFwdINS6_IJSA_SC_SB_EEES9_SE_SG_Li256ELb0ELb1ELb1ELb0EEENS1_19SingleTileSchedulerILb0ELb1ELb1ELi128EEEEEEEEEvNT_6ParamsE)
	.align		4
        /*0024*/ 	.word	index@(__assertfail)
	.align		4
        /*0028*/ 	.word	index@(_ZN7cutlass13device_kernelIN5flash11enable_sm90INS1_16FlashAttnFwdSm90INS1_25CollectiveMainloopFwdSm90ILi2EN4cute5tupleIJNS5_1CILi1EEES8_S8_EEENS6_IJNS7_ILi128EEENS7_ILi64EEENS7_ILi256EEEEEELi256ENS_6half_tEfNS_4arch4Sm90ELb0ELb1ELb0ELb1ELb0ELb0ELb0ELb1ELb1ELb1ELb1ELb0EEENS1_21CollectiveEpilogueFwdINS6_IJSA_SC_SB_EEES9_SE_SG_Li256ELb1ELb1ELb1ELb0EEENS1_36VarlenDynamicPersistentTileSchedulerILi128ELi64ELi256ELi128ELb1ELb1ELb1ELb1ELb0ELb1EEEEEEEEEvNT_6ParamsE)
	.align		4
        /*002c*/ 	.word	index@(__assertfail)
	.align		4
        /*0030*/ 	.word	index@(_ZN7cutlass13device_kernelIN5flash11enable_sm90INS1_16FlashAttnFwdSm90INS1_25CollectiveMainloopFwdSm90ILi2EN4cute5tupleIJNS5_1CILi1EEES8_S8_EEENS6_IJNS7_ILi128EEENS7_ILi64EEENS7_ILi256EEEEEELi256ENS_6half_tEfNS_4arch4Sm90ELb0ELb1ELb0ELb1ELb0ELb1ELb0ELb1ELb1ELb1ELb1ELb0EEENS1_21CollectiveEpilogueFwdINS6_IJSA_SC_SB_EEES9_SE_SG_Li256ELb1ELb1ELb1ELb0EEENS1_36VarlenDynamicPersistentTileSchedulerILi128ELi64ELi256ELi128ELb1ELb1ELb1ELb1ELb0ELb1EEEEEEEEEvNT_6ParamsE)
	.align		4
        /*0034*/ 	.word	index@(__assertfail)
	.align		4
        /*0038*/ 	.word	index@(_ZN7cutlass13device_kernelIN5flash11enable_sm90INS1_16FlashAttnFwdSm90INS1_25CollectiveMainloopFwdSm90ILi2EN4cute5tupleIJNS5_1CILi1EEES8_S8_EEENS6_IJNS7_ILi128EEENS7_ILi80EEENS7_ILi256EEEEEELi256ENS_6half_tEfNS_4arch4Sm90ELb1ELb0ELb0ELb0ELb0ELb0ELb0ELb1ELb1ELb1ELb1ELb0EEENS1_21CollectiveEpilogueFwdINS6_IJSA_SC_SB_EEES9_SE_SG_Li256ELb0ELb1ELb1ELb0EEENS1_19SingleTileSchedulerILb0ELb1ELb1ELi128EEEEEEEEEvNT_6ParamsE)
	.align		4
        /*003c*/ 	.word	index@(__assertfail)
	.align		4
        /*0040*/ 	.word	index@(_ZN7cutlass13device_kernelIN5flash11enable_sm90INS1_16FlashAttnFwdSm90INS1_25CollectiveMainloopFwdSm90ILi2EN4cute5tupleIJNS5_1CILi1EEES8_S8_EEENS6_IJNS7_ILi128EEENS7_ILi80EEENS7_ILi256EEEEEELi256ENS_6half_tEfNS_4arch4Sm90ELb1ELb0ELb0ELb1ELb0ELb0ELb0ELb1ELb1ELb1ELb1ELb0EEENS1_21CollectiveEpilogueFwdINS6_IJSA_SC_SB_EEES9_SE_SG_Li256ELb1ELb1ELb1ELb0EEENS1_36VarlenDynamicPersistentTileSchedulerILi128ELi80ELi256ELi128ELb1ELb1ELb1ELb1ELb1ELb1EEEEEEEEEvNT_6ParamsE)
	.align		4
        /*0044*/ 	.word	index@(__assertfail)
	.align		4
        /*0048*/ 	.word	index@(_ZN7cutlass13device_kernelIN5flash11enable_sm90INS1_16FlashAttnFwdSm90INS1_25CollectiveMainloopFwdSm90ILi2EN4cute5tupleIJNS5_1CILi1EEES8_S8_EEENS6_IJNS7_ILi128EEENS7_ILi80EEENS7_ILi256EEEEEELi256ENS_6half_tEfNS_4arch4Sm90ELb1ELb0ELb0ELb1ELb0ELb1ELb0ELb1ELb1ELb1ELb1ELb0EEENS1_21CollectiveEpilogueFwdINS6_IJSA_SC_SB_EEES9_SE_SG_Li256ELb1ELb1ELb1ELb0EEENS1_36VarlenDynamicPersistentTileSchedulerILi128ELi80ELi256ELi128ELb1ELb1ELb1ELb1ELb1ELb1EEEEEEEEEvNT_6ParamsE)
	.align		4
        /*004c*/ 	.word	index@(__assertfail)
	.align		4
        /*0050*/ 	.word	0x00000000
	.align		4
        /*0054*/ 	.word	0xfffffffe
	.align		4
        /*0058*/ 	.word	0x00000000
	.align		4
        /*005c*/ 	.word	0xfffffffd
	.align		4
        /*0060*/ 	.word	0x00000000
	.align		4
        /*0064*/ 	.word	0xfffffffc


//--------------------- .nv.constant4             --------------------------
	.section	.nv.constant4,"a",@progbits
	.align	8
	.align		8
.nv.constant4:
        /*0000*/ 	.dword	__assertfail
	.align		8
        /*0008*/ 	.dword	__unnamed_1
	.align		8
        /*0010*/ 	.dword	__unnamed_2
	.align		8
        /*0018*/ 	.dword	__unnamed_3
	.align		8
        /*0020*/ 	.dword	__unnamed_4
	.align		8
        /*0028*/ 	.dword	__unnamed_5
	.align		8
        /*0030*/ 	.dword	__unnamed_6
	.align		8
        /*0038*/ 	.dword	__unnamed_7
	.align		8
        /*0040*/ 	.dword	__unnamed_8
	.align		8
        /*0048*/ 	.dword	__unnamed_9
	.align		8
        /*0050*/ 	.dword	_ZN72_INTERNAL_c3e78f57_36_flash_fwd_hdim256_fp16_split_sm90_cu_8e232a79_34524cuda3std3__45__cpo5beginE
	.align		8
        /*0058*/ 	.dword	_ZN72_INTERNAL_c3e78f57_36_flash_fwd_hdim256_fp16_split_sm90_cu_8e232a79_34524cuda3std3__45__cpo3endE
	.align		8
        /*0060*/ 	.dword	_ZN72_INTERNAL_c3e78f57_36_flash_fwd_hdim256_fp16_split_sm90_cu_8e232a79_34524cuda3std3__45__cpo6cbeginE
	.align		8
        /*0068*/ 	.dword	_ZN72_INTERNAL_c3e78f57_36_flash_fwd_hdim256_fp16_split_sm90_cu_8e232a79_34524cuda3std3__45__cpo4cendE
	.align		8
        /*0070*/ 	.dword	_ZN72_INTERNAL_c3e78f57_36_flash_fwd_hdim256_fp16_split_sm90_cu_8e232a79_34524cuda3std3__474_GLOBAL__N__c3e78f57_36_flash_fwd_hdim256_fp16_split_sm90_cu_8e232a79_34526ignoreE
	.align		8
        /*0078*/ 	.dword	_ZN72_INTERNAL_c3e78f57_36_flash_fwd_hdim256_fp16_split_sm90_cu_8e232a79_34524cuda3std3__419piecewise_constructE
	.align		8
        /*0080*/ 	.dword	_ZN72_INTERNAL_c3e78f57_36_flash_fwd_hdim256_fp16_split_sm90_cu_8e232a79_34524cuda3std3__48in_placeE
	.align		8
        /*0088*/ 	.dword	_ZN72_INTERNAL_c3e78f57_36_flash_fwd_hdim256_fp16_split_sm90_cu_8e232a79_34524cuda3std6ranges3__45__cpo4swapE
	.align		8
        /*0090*/ 	.dword	_ZN72_INTERNAL_c3e78f57_36_flash_fwd_hdim256_fp16_split_sm90_cu_8e232a79_34524cuda3std6ranges3__45__cpo9iter_moveE
	.align		8
        /*0098*/ 	.dword	_ZN72_INTERNAL_c3e78f57_36_flash_fwd_hdim256_fp16_split_sm90_cu_8e232a79_34524cute7productE
	.align		8
        /*00a0*/ 	.dword	_ZN72_INTERNAL_c3e78f57_36_flash_fwd_hdim256_fp16_split_sm90_cu_8e232a79_34524cute1_E
	.align		8
        /*00a8*/ 	.dword	$str$20
	.align		8
        /*00b0*/ 	.dword	$str$21


//--------------------- .text._ZN7cutlass13device_kernelIN5flash11enable_sm90INS1_16FlashAttnFwdSm90INS1_25CollectiveMainloopFwdSm90ILi2EN4cute5tupleIJNS5_1CILi1EEES8_S8_EEENS6_IJNS7_ILi128EEENS7_ILi80EEENS7_ILi256EEEEEELi256ENS_6half_tEfNS_4arch4Sm90ELb0ELb0ELb0ELb0ELb0ELb0ELb0ELb1ELb1ELb1ELb1ELb0EEENS1_21CollectiveEpilogueFwdINS6_IJSA_SC_SB_EEES9_SE_SG_Li256ELb0ELb1ELb1ELb0EEENS1_19SingleTileSchedulerILb0ELb1ELb1ELi128EEEEEEEEEvNT_6ParamsE --------------------------
	.section	.text._ZN7cutlass13device_kernelIN5flash11enable_sm90INS1_16FlashAttnFwdSm90INS1_25CollectiveMainloopFwdSm90ILi2EN4cute5tupleIJNS5_1CILi1EEES8_S8_EEENS6_IJNS7_ILi128EEENS7_ILi80EEENS7_ILi256EEEEEELi256ENS_6half_tEfNS_4arch4Sm90ELb0ELb0ELb0ELb0ELb0ELb0ELb0ELb1ELb1ELb1ELb1ELb0EEENS1_21CollectiveEpilogueFwdINS6_IJSA_SC_SB_EEES9_SE_SG_Li256ELb0ELb1ELb1ELb0EEENS1_19SingleTileSchedulerILb0ELb1ELb1ELi128EEEEEEEEEvNT_6ParamsE,"ax",@progbits
	.align	128
.text._ZN7cutlass13device_kernelIN5flash11enable_sm90INS1_16FlashAttnFwdSm90INS1_25CollectiveMainloopFwdSm90ILi2EN4cute5tupleIJNS5_1CILi1EEES8_S8_EEENS6_IJNS7_ILi128EEENS7_ILi80EEENS7_ILi256EEEEEELi256ENS_6half_tEfNS_4arch4Sm90ELb0ELb0ELb0ELb0ELb0ELb0ELb0ELb1ELb1ELb1ELb1ELb0EEENS1_21CollectiveEpilogueFwdINS6_IJSA_SC_SB_EEES9_SE_SG_Li256ELb0ELb1ELb1ELb0EEENS1_19SingleTileSchedulerILb0ELb1ELb1ELi128EEEEEEEEEvNT_6ParamsE:
        .type           _ZN7cutlass13device_kernelIN5flash11enable_sm90INS1_16FlashAttnFwdSm90INS1_25CollectiveMainloopFwdSm90ILi2EN4cute5tupleIJNS5_1CILi1EEES8_S8_EEENS6_IJNS7_ILi128EEENS7_ILi80EEENS7_ILi256EEEEEELi256ENS_6half_tEfNS_4arch4Sm90ELb0ELb0ELb0ELb0ELb0ELb0ELb0ELb1ELb1ELb1ELb1ELb0EEENS1_21CollectiveEpilogueFwdINS6_IJSA_SC_SB_EEES9_SE_SG_Li256ELb0ELb1ELb1ELb0EEENS1_19SingleTileSchedulerILb0ELb1ELb1ELi128EEEEEEEEEvNT_6ParamsE,@function
        .size           _ZN7cutlass13device_kernelIN5flash11enable_sm90INS1_16FlashAttnFwdSm90INS1_25CollectiveMainloopFwdSm90ILi2EN4cute5tupleIJNS5_1CILi1EEES8_S8_EEENS6_IJNS7_ILi128EEENS7_ILi80EEENS7_ILi256EEEEEELi256ENS_6half_tEfNS_4arch4Sm90ELb0ELb0ELb0ELb0ELb0ELb0ELb0ELb1ELb1ELb1ELb1ELb0EEENS1_21CollectiveEpilogueFwdINS6_IJSA_SC_SB_EEES9_SE_SG_Li256ELb0ELb1ELb1ELb0EEENS1_19SingleTileSchedulerILb0ELb1ELb1ELi128EEEEEEEEEvNT_6ParamsE,(.L_x_3200 - _ZN7cutlass13device_kernelIN5flash11enable_sm90INS1_16FlashAttnFwdSm90INS1_25CollectiveMainloopFwdSm90ILi2EN4cute5tupleIJNS5_1CILi1EEES8_S8_EEENS6_IJNS7_ILi128EEENS7_ILi80EEENS7_ILi256EEEEEELi256ENS_6half_tEfNS_4arch4Sm90ELb0ELb0ELb0ELb0ELb0ELb0ELb0ELb1ELb1ELb1ELb1ELb0EEENS1_21CollectiveEpilogueFwdINS6_IJSA_SC_SB_EEES9_SE_SG_Li256ELb0ELb1ELb1ELb0EEENS1_19SingleTileSchedulerILb0ELb1ELb1ELi128EEEEEEEEEvNT_6ParamsE)
        .other          _ZN7cutlass13device_kernelIN5flash11enable_sm90INS1_16FlashAttnFwdSm90INS1_25CollectiveMainloopFwdSm90ILi2EN4cute5tupleIJNS5_1CILi1EEES8_S8_EEENS6_IJNS7_ILi128EEENS7_ILi80EEENS7_ILi256EEEEEELi256ENS_6half_tEfNS_4arch4Sm90ELb0ELb0ELb0ELb0ELb0ELb0ELb0ELb1ELb1ELb1ELb1ELb0EEENS1_21CollectiveEpilogueFwdINS6_IJSA_SC_SB_EEES9_SE_SG_Li256ELb0ELb1ELb1ELb0EEENS1_19SingleTileSchedulerILb0ELb1ELb1ELi128EEEEEEEEEvNT_6ParamsE,@"STO_CUDA_ENTRY STV_DEFAULT"
_ZN7cutlass13device_kernelIN5flash11enable_sm90INS1_16FlashAttnFwdSm90INS1_25CollectiveMainloopFwdSm90ILi2EN4cute5tupleIJNS5_1CILi1EEES8_S8_EEENS6_IJNS7_ILi128EEENS7_ILi80EEENS7_ILi256EEEEEELi256ENS_6half_tEfNS_4arch4Sm90ELb0ELb0ELb0ELb0ELb0ELb0ELb0ELb1ELb1ELb1ELb1ELb0EEENS1_21CollectiveEpilogueFwdINS6_IJSA_SC_SB_EEES9_SE_SG_Li256ELb0ELb1ELb1ELb0EEENS1_19SingleTileSchedulerILb0ELb1ELb1ELi128EEEEEEEEEvNT_6ParamsE:
[----:B------:R-:W0:Y:S02]  /*0000*/  LDC R1, c[0x0][0x28] ;  /* 0x00000a00ff017b82 */ /* 0x000e240000000800 */
[----:B0-----:R-:W-:Y:S01]  /*0010*/  VIADD R1, R1, 0xffffffe8 ;  /* 0xffffffe801017836 */ /* 0x001fe20000000000 */
[----:B------:R-:W0:Y:S01]  /*0020*/  S2R R3, SR_TID.X ;  /* 0x0000000000037919 */ /* 0x000e220000002100 */
[----:B------:R-:W-:Y:S01]  /*0030*/  ELECT P0, URZ, PT ;  /* 0x00000000003f782f */ /* 0x000fe20003800000 */
[----:B------:R-:W-:Y:S01]  /*0040*/  BSSY B0, `(.L_x_0) ;  /* 0x000000d000007945 */ /* 0x000fe20003800000 */
[----:B0-----:R-:W-:-:S05]  /*0050*/  SHF.R.U32.HI R0, RZ, 0x5, R3 ;  /* 0x00000005ff007819 */ /* 0x001fca0000011603 */
[----:B------:R-:W0:Y:S02]  /*0060*/  SHFL.IDX PT, R2, R0, RZ, 0x1f ;  /* 0x00001fff00027589 */ /* 0x000e2400000e0000 */
[----:B0-----:R-:W-:-:S13]  /*0070*/  ISETP.EQ.AND P0, PT, R2, RZ, P0 ;  /* 0x000000ff0200720c */ /* 0x001fda0000702270 */
[----:B------:R-:W-:Y:S05]  /*0080*/  @!P0 BRA `(.L_x_1) ;  /* 0x0000000000208947 */ /* 0x000fea0003800000 */
[----:B------:R-:W-:Y:S02]  /*0090*/  ULDC.64 UR4, c[0x0][0x198] ;  /* 0x0000660000047ab9 */ /* 0x000fe40000000a00 */
[----:B------:R-:W-:Y:S02]  /*00a0*/  UIADD3 UR6, UP0, UR4, 0x370, URZ ;  /* 0x0000037004067890 */ /* 0x000fe4000ff1e03f */
[----:B------:R-:W-:Y:S02]  /*00b0*/  UIADD3 UR4, UP1, UR4, 0x470, URZ ;  /* 0x0000047004047890 */ /* 0x000fe4000ff3e03f */
[----:B------:R-:W-:Y:S02]  /*00c0*/  UIADD3.X UR7, URZ, UR5, URZ, UP0, !UPT ;  /* 0x000000053f077290 */ /* 0x000fe400087fe43f */
[----:B------:R-:W-:-:S07]  /*00d0*/  UIADD3.X UR5, URZ, UR5, URZ, UP1, !UPT ;  /* 0x000000053f057290 */ /* 0x000fce0008ffe43f */
[----:B------:R0:W-:Y:S02]  /*00e0*/  UTMACCTL.PF [UR6] ;  /* 0x00000000060079b9 */ /* 0x0001e40008040000 */
[----:B------:R0:W-:Y:S02]  /*00f0*/  UTMACCTL.PF [UR4] ;  /* 0x00000000040079b9 */ /* 0x0001e40008040000 */
[----:B0-----:R-:W-:Y:S01]  /*0100*/  NOP ;  /* 0x0000000000007918 */ /* 0x001fe20000000000 */
.L_x_1:
[----:B------:R-:W-:Y:S05]  /*0110*/  BSYNC B0 ;  /* 0x0000000000007941 */ /* 0x000fea0003800000 */
.L_x_0:
[----:B------:R-:W-:Y:S01]  /*0120*/  VOTEU.ANY UP0, P0 ;  /* 0x00000000003f7886 */ /* 0x000fe20000000100 */
[----:B------:R-:W0:Y:S01]  /*0130*/  SHFL.IDX PT, R2, R0, RZ, 0x1f ;  /* 0x00001fff00027589 */ /* 0x000e2200000e0000 */
[----:B------:R-:W-:Y:S01]  /*0140*/  UMOV UR4, 0x80 ;  /* 0x0000008000047882 */ /* 0x000fe20000000000 */
[----:B------:R-:W-:Y:S01]  /*0150*/  UMOV UR7, 0x100 ;  /* 0x0000010000077882 */ /* 0x000fe20000000000 */
[----:B------:R-:W-:Y:S01]  /*0160*/  VOTEU.ANY UP1, P0 ;  /* 0x00000000003f7886 */ /* 0x000fe20000020100 */
[----:B------:R-:W1:Y:S01]  /*0170*/  @UP0 S2UR UR8, SR_CgaCtaId ;  /* 0x00000000000809c3 */ /* 0x000e620000008800 */
[----:B------:R-:W-:Y:S01]  /*0180*/  @UP0 UMOV UR6, 0x400 ;  /* 0x0000040000060882 */ /* 0x000fe20000000000 */
[----:B------:R-:W-:-:S04]  /*0190*/  @UP0 UIADD3 UR4, -UR4, 0x100000, URZ ;  /* 0x0010000004040890 */ /* 0x000fc8000fffe13f */
[----:B------:R-:W-:Y:S02]  /*01a0*/  @UP0 USHF.L.U32 UR5, UR4, 0xb, URZ ;  /* 0x0000000b04050899 */ /* 0x000fe4000800063f */
[----:B------:R-:W-:Y:S01]  /*01b0*/  @UP0 USHF.L.U32 UR4, UR4, 0x1, URZ ;  /* 0x0000000104040899 */ /* 0x000fe2000800063f */
[----:B0-----:R-:W-:Y:S02]  /*01c0*/  ISETP.NE.AND P1, PT, R2, RZ, PT ;  /* 0x000000ff0200720c */ /* 0x001fe40003f25270 */
[----:B------:R-:W-:Y:S01]  /*01d0*/  SHF.R.U32.HI R2, RZ, 0x7, R3 ;  /* 0x00000007ff027819 */ /* 0x000fe20000011603 */
[----:B-1----:R-:W-:Y:S02]  /*01e0*/  @UP0 ULEA UR8, UR8, UR6, 0x18 ;  /* 0x0000000608080291 */ /* 0x002fe4000f8ec03f */
[----:B------:R-:W-:-:S04]  /*01f0*/  @UP0 UIADD3 UR6, -UR7, 0x100000, URZ ;  /* 0x0010000007060890 */ /* 0x000fc8000fffe13f */
[----:B------:R-:W-:Y:S02]  /*0200*/  @UP0 USHF.L.U32 UR7, UR6, 0xb, URZ ;  /* 0x0000000b06070899 */ /* 0x000fe4000800063f */
[----:B------:R-:W-:Y:S01]  /*0210*/  @UP0 USHF.L.U32 UR6, UR6, 0x1, URZ ;  /* 0x0000000106060899 */ /* 0x000fe2000800063f */
[----:B------:R-:W-:Y:S01]  /*0220*/  VOTEU.ANY UP0, P0 ;  /* 0x00000000003f7886 */ /* 0x000fe20000000100 */
[----:B------:R-:W0:Y:S04]  /*0230*/  SHFL.IDX PT, R2, R2, RZ, 0x1f ;  /* 0x00001fff02027589 */ /* 0x000e2800000e0000 */
[----:B------:R-:W1:Y:S02]  /*0240*/  FENCE.VIEW.ASYNC.S ;  /* 0x00000000000073c6 */ /* 0x000e640000000000 */
[----:B-1----:R1:W2:Y:S04]  /*0250*/  @UP0 SYNCS.EXCH.64 URZ, [UR8+0x38800], UR4 ;  /* 0x03880004083f05b2 */ /* 0x0022a80008000100 */
[----:B------:R1:W3:Y:S01]  /*0260*/  @UP1 SYNCS.EXCH.64 URZ, [UR8+0x38820], UR6 ;  /* 0x03882006083f15b2 */ /* 0x0002e20008000100 */
[----:B------:R-:W-:Y:S05]  /*0270*/  @P1 BRA `(.L_x_2) ;  /* 0x0000000000481947 */ /* 0x000fea0003800000 */
[----:B-1----:R-:W1:Y:S01]  /*0280*/  S2UR UR5, SR_CgaCtaId ;  /* 0x00000000000579c3 */ /* 0x002e620000008800 */
[----:B------:R-:W-:Y:S01]  /*0290*/  UMOV UR4, 0x400 ;  /* 0x0000040000047882 */ /* 0x000fe20000000000 */
[----:B------:R-:W-:Y:S01]  /*02a0*/  UMOV UR6, 0x1 ;  /* 0x0000000100067882 */ /* 0x000fe20000000000 */
[----:B------:R-:W-:Y:S01]  /*02b0*/  UMOV UR7, 0x2 ;  /* 0x0000000200077882 */ /* 0x000fe20000000000 */
[----:B------:R-:W-:Y:S01]  /*02c0*/  ELECT P0, URZ, PT ;  /* 0x00000000003f782f */ /* 0x000fe20003800000 */
[----:B-1----:R-:W-:Y:S02]  /*02d0*/  ULEA UR8, UR5, UR4, 0x18 ;  /* 0x0000000405087291 */ /* 0x002fe4000f8ec03f */
[----:B------:R-:W-:-:S04]  /*02e0*/  UIADD3 UR4, -UR6, 0x100000, URZ ;  /* 0x0010000006047890 */ /* 0x000fc8000fffe13f */
[----:B------:R-:W-:Y:S02]  /*02f0*/  USHF.L.U32 UR5, UR4, 0xb, URZ ;  /* 0x0000000b04057899 */ /* 0x000fe4000800063f */
[----:B------:R-:W-:Y:S02]  /*0300*/  USHF.L.U32 UR4, UR4, 0x1, URZ ;  /* 0x0000000104047899 */ /* 0x000fe4000800063f */
[----:B------:R-:W-:-:S04]  /*0310*/  UIADD3 UR6, -UR7, 0x100000, URZ ;  /* 0x0010000007067890 */ /* 0x000fc8000fffe13f */
[----:B------:R-:W-:Y:S02]  /*0320*/  USHF.L.U32 UR7, UR6, 0xb, URZ ;  /* 0x0000000b06077899 */ /* 0x000fe4000800063f */
[----:B------:R-:W-:Y:S01]  /*0330*/  USHF.L.U32 UR6, UR6, 0x1, URZ ;  /* 0x0000000106067899 */ /* 0x000fe2000800063f */
[----:B------:R-:W1:Y:S03]  /*0340*/  FENCE.VIEW.ASYNC.S ;  /* 0x00000000000073c6 */ /* 0x000e660000000000 */
[----:B-1----:R4:W1:Y:S08]  /*0350*/  SYNCS.EXCH.64 URZ, [UR8+0x38830], UR4 ;  /* 0x03883004083f75b2 */ /* 0x0028700008000100 */
[----:B------:R4:W0:Y:S01]  /*0360*/  SYNCS.EXCH.64 URZ, [UR8+0x38840], UR6 ;  /* 0x03884006083f75b2 */ /* 0x0008220008000100 */
[----:B------:R4:W0:Y:S01]  /*0370*/  SYNCS.EXCH.64 URZ, [UR8+0x38838], UR4 ;  /* 0x03883804083f75b2 */ /* 0x0008220008000100 */
[----:B------:R4:W0:Y:S02]  /*0380*/  SYNCS.EXCH.64 URZ, [UR8+0x38848], UR6 ;  /* 0x03884806083f75b2 */ /* 0x0008240008000100 */
[----:B----4-:R-:W-:Y:S01]  /*0390*/  NOP ;  /* 0x0000000000007918 */ /* 0x010fe20000000000 */
.L_x_2:
[----:B------:R-:W4:Y:S01]  /*03a0*/  SHFL.IDX PT, R3, R0, RZ, 0x1f ;  /* 0x00001fff00037589 */ /* 0x000f2200000e0000 */
[----:B------:R-:W-:Y:S01]  /*03b0*/  NOP ;  /* 0x0000000000007918 */ /* 0x000fe20000000000 */
[----:B----4-:R-:W-:-:S13]  /*03c0*/  ISETP.NE.AND P0, PT, R3, RZ, PT ;  /* 0x000000ff0300720c */ /* 0x010fda0003f05270 */
        /* <DEDUP_REMOVED lines=19> */
.L_x_3:
[----:B------:R-:W4:Y:S01]  /*0500*/  SHFL.IDX PT, R3, R0, RZ, 0x1f ;  /* 0x00001fff00037589 */ /* 0x000f2200000e0000 */
[----:B------:R-:W-:Y:S01]  /*0510*/  NOP ;  /* 0x0000000000007918 */ /* 0x000fe20000000000 */
[----:B----4-:R-:W-:-:S13]  /*0520*/  ISETP.NE.AND P0, PT, R3, RZ, PT ;  /* 0x000000ff0300720c */ /* 0x010fda0003f05270 */
[----:B------:R-:W-:Y:S05]  /*0530*/  @P0 BRA `(.L_x_4) ;  /* 0x0000000000380947 */ /* 0x000fea0003800000 */
[----:B-1----:R-:W1:Y:S01]  /*0540*/  S2UR UR5, SR_CgaCtaId ;  /* 0x00000000000579c3 */ /* 0x002e620000008800 */
[----:B------:R-:W-:Y:S01]  /*0550*/  UMOV UR4, 0x400 ;  /* 0x0000040000047882 */ /* 0x000fe20000000000 */
[----:B------:R-:W-:Y:S01]  /*0560*/  UMOV UR7, 0x1 ;  /* 0x0000000100077882 */ /* 0x000fe20000000000 */
[----:B------:R-:W-:Y:S01]  /*0570*/  ELECT P0, URZ, PT ;  /* 0x00000000003f782f */ /* 0x000fe20003800000 */
[----:B-1----:R-:W-:Y:S02]  /*0580*/  ULEA UR6, UR5, UR4, 0x18 ;  /* 0x0000000405067291 */ /* 0x002fe4000f8ec03f */
[----:B------:R-:W-:-:S04]  /*0590*/  UIADD3 UR4, -UR7, 0x100000, URZ ;  /* 0x0010000007047890 */ /* 0x000fc8000fffe13f */
[----:B------:R-:W-:Y:S02]  /*05a0*/  USHF.L.U32 UR5, UR4, 0xb, URZ ;  /* 0x0000000b04057899 */ /* 0x000fe4000800063f */
[----:B------:R-:W-:Y:S01]  /*05b0*/  USHF.L.U32 UR4, UR4, 0x1, URZ ;  /* 0x0000000104047899 */ /* 0x000fe2000800063f */
[----:B------:R-:W1:Y:S11]  /*05c0*/  FENCE.VIEW.ASYNC.S ;  /* 0x00000000000073c6 */ /* 0x000e760000000000 */
[----:B-1----:R4:W1:Y:S01]  /*05d0*/  SYNCS.EXCH.64 URZ, [UR6+0x38870], UR4 ;  /* 0x03887004063f75b2 */ /* 0x0028620008000100 */
[----:B------:R4:W0:Y:S01]  /*05e0*/  SYNCS.EXCH.64 URZ, [UR6+0x38880], UR4 ;  /* 0x03888004063f75b2 */ /* 0x0008220008000100 */
[----:B------:R4:W0:Y:S01]  /*05f0*/  SYNCS.EXCH.64 URZ, [UR6+0x38878], UR4 ;  /* 0x03887804063f75b2 */ /* 0x0008220008000100 */
[----:B------:R4:W0:Y:S02]  /*0600*/  SYNCS.EXCH.64 URZ, [UR6+0x38888], UR4 ;  /* 0x03888804063f75b2 */ /* 0x0008240008000100 */
[----:B----4-:R-:W-:Y:S01]  /*0610*/  NOP ;  /* 0x0000000000007918 */ /* 0x010fe20000000000 */
.L_x_4:
        /* <DEDUP_REMOVED lines=22> */
.L_x_5:
        /* <DEDUP_REMOVED lines=22> */
.L_x_6:
[----:B0-----:R-:W-:Y:S01]  /*08e0*/  ISETP.NE.AND P0, PT, R2, RZ, PT ;  /* 0x000000ff0200720c */ /* 0x001fe20003f05270 */
[----:B------:R-:W-:Y:S01]  /*08f0*/  IMAD.MOV.U32 R2, RZ, RZ, 0x1 ;  /* 0x00000001ff027424 */ /* 0x000fe200078e00ff */
[----:B------:R-:W-:Y:S01]  /*0900*/  NOP ;  /* 0x0000000000007918 */ /* 0x000fe20000000000 */
[----:B------:R-:W-:Y:S03]  /*0910*/  BSSY B6, `(.L_x_7) ;  /* 0x000104d000067945 */ /* 0x000fe60003800000 */
[----:B------:R-:W-:-:S05]  /*0920*/  SEL R2, R2, 0x2, !P0 ;  /* 0x0000000202027807 */ /* 0x000fca0004000000 */
[----:B------:R0:W-:Y:S01]  /*0930*/  STL [R1+0x14], R2 ;  /* 0x0000140201007387 */ /* 0x0001e20000100800 */
[----:B-123--:R-:W-:Y:S06]  /*0940*/  BAR.SYNC.DEFER_BLOCKING 0x0 ;  /* 0x0000000000007b1d */ /* 0x00efec0000010000 */
[----:B------:R-:W-:Y:S05]  /*0950*/  @!P0 BRA `(.L_x_8) ;  /* 0x000000bc00308947 */ /* 0x000fea0003800000 */
.L_x_9:
[----:B------:R-:W-:-:S08]  /*0960*/  NOP ;  /* 0x0000000000007918 */ /* 0x000fd00000000000 */
[----:B------:R-:W1:Y:S02]  /*0970*/  USETMAXREG.TRY_ALLOC.CTAPOOL UP0, 0xf0 ;  /* 0x000000f0000079c8 */ /* 0x000e640008000600 */
[----:B-1----:R-:W-:-:S13]  /*0980*/  PLOP3.LUT P0, PT, PT, PT, UP0, 0x80, 0x0 ;  /* 0x000000000000781c */ /* 0x002fda0003f0f008 */
[----:B------:R-:W-:Y:S05]  /*0990*/  @!P0 BRA `(.L_x_9) ;  /* 0xfffffffc00f08947 */ /* 0x000fea000383ffff */
[----:B0-----:R-:W0:Y:S08]  /*09a0*/  LDC R2, c[0x0][0xc50] ;  /* 0x00031400ff027b82 */ /* 0x001e300000000800 */
[----:B------:R-:W1:Y:S08]  /*09b0*/  S2UR UR4, SR_CTAID.Y ;  /* 0x00000000000479c3 */ /* 0x000e700000002600 */
[----:B------:R-:W2:Y:S08]  /*09c0*/  S2UR UR5, SR_CTAID.Z ;  /* 0x00000000000579c3 */ /* 0x000eb00000002700 */
[----:B------:R-:W-:Y:S06]  /*09d0*/  BAR.ARV 0x8, 0x180 ;  /* 0x0206000000007b1d */ /* 0x000fec0000002000 */
[----:B0-----:R-:W-:Y:S01]  /*09e0*/  ISETP.NE.AND P0, PT, R2, 0x1, PT ;  /* 0x000000010200780c */ /* 0x001fe20003f05270 */
[----:B-1----:R-:W-:-:S12]  /*09f0*/  IMAD.U32 R18, RZ, RZ, UR4 ;  /* 0x00000004ff127e24 */ /* 0x002fd8000f8e00ff */
[----:B------:R-:W0:Y:S08]  /*0a00*/  @P0 LDC R0, c[0x0][0xc54] ;  /* 0x00031500ff000b82 */ /* 0x000e300000000800 */
[----:B------:R-:W1:Y:S01]  /*0a10*/  @P0 LDC R3, c[0x0][0xc58] ;  /* 0x00031600ff030b82 */ /* 0x000e620000000800 */
[----:B0-----:R-:W-:-:S05]  /*0a20*/  @P0 IMAD.HI.U32 R0, R0, UR4, RZ ;  /* 0x0000000400000c27 */ /* 0x001fca000f8e00ff */
[----:B-1----:R-:W-:Y:S02]  /*0a30*/  @P0 SHF.R.U32.HI R18, RZ, R3, R0 ;  /* 0x00000003ff120219 */ /* 0x002fe40000011600 */
[----:B--2---:R-:W-:-:S03]  /*0a40*/  ISETP.LE.AND P0, PT, RZ, UR5, PT ;  /* 0x00000005ff007c0c */ /* 0x004fc6000bf03270 */
[----:B------:R-:W-:-:S04]  /*0a50*/  IMAD.MOV R3, RZ, RZ, -R18 ;  /* 0x000000ffff037224 */ /* 0x000fc800078e0a12 */
[----:B------:R-:W-:-:S06]  /*0a60*/  IMAD R2, R2, R3, UR4 ;  /* 0x0000000402027e24 */ /* 0x000fcc000f8e0203 */
[----:B------:R-:W-:Y:S05]  /*0a70*/  @!P0 BRA `(.L_x_10) ;  /* 0x0000010000d88947 */ /* 0x000fea0003800000 */
[----:B------:R-:W0:Y:S01]  /*0a80*/  LDC.64 R4, c[0x0][0x418] ;  /* 0x00010600ff047b82 */ /* 0x000e220000000a00 */
[----:B------:R-:W-:Y:S01]  /*0a90*/  LOP3.LUT R17, R2, 0xffff, RZ, 0xc0, !PT ;  /* 0x0000ffff02117812 */ /* 0x000fe200078ec0ff */
[----:B------:R-:W-:-:S06]  /*0aa0*/  IMAD.MOV.U32 R22, RZ, RZ, RZ ;  /* 0x000000ffff167224 */ /* 0x000fcc00078e00ff */
[----:B------:R-:W1:Y:S08]  /*0ab0*/  LDC R19, c[0x0][0x424] ;  /* 0x00010900ff137b82 */ /* 0x000e700000000800 */
[----:B------:R-:W2:Y:S01]  /*0ac0*/  LDC R0, c[0x0][0x2f0] ;  /* 0x0000bc00ff007b82 */ /* 0x000ea20000000800 */
[----:B0-----:R-:W-:-:S04]  /*0ad0*/  ISETP.NE.U32.AND P0, PT, R4, RZ, PT ;  /* 0x000000ff0400720c */ /* 0x001fc80003f05070 */
[----:B------:R-:W-:-:S04]  /*0ae0*/  ISETP.NE.AND.EX P0, PT, R5, RZ, PT, P0 ;  /* 0x000000ff0500720c */ /* 0x000fc80003f05300 */
[----:B-1----:R-:W-:-:S05]  /*0af0*/  SEL R19, R19, 0x1, P0 ;  /* 0x0000000113137807 */ /* 0x002fca0000000000 */
[----:B--2---:R-:W-:-:S04]  /*0b00*/  IMAD R19, R19, R0, RZ ;  /* 0x0000000013137224 */ /* 0x004fc800078e02ff */
[C---:B------:R-:W-:Y:S01]  /*0b10*/  VIADD R0, R19.reuse, 0x4f ;  /* 0x0000004f13007836 */ /* 0x040fe20000000000 */
[----:B------:R-:W-:-:S03]  /*0b20*/  ISETP.GE.AND P0, PT, R19, 0x1, PT ;  /* 0x000000011300780c */ /* 0x000fc60003f06270 */
[----:B------:R-:W-:-:S05]  /*0b30*/  IMAD.HI R0, R0, 0x66666667, RZ ;  /* 0x6666666700007827 */ /* 0x000fca00078e02ff */
[----:B------:R-:W-:-:S04]  /*0b40*/  SHF.R.U32.HI R3, RZ, 0x1f, R0 ;  /* 0x0000001fff037819 */ /* 0x000fc80000011600 */
[----:B------:R-:W-:Y:S01]  /*0b50*/  LEA.HI.SX32 R0, R0, R3, 0x1b ;  /* 0x0000000300007211 */ /* 0x000fe200078fdaff */
[----:B------:R-:W-:Y:S06]  /*0b60*/  @!P0 BRA `(.L_x_11) ;  /* 0x0000000000788947 */ /* 0x000fec0003800000 */
[----:B------:R-:W-:-:S04]  /*0b70*/  SHF.R.U32.HI R5, RZ, 0x10, R2 ;  /* 0x00000010ff057819 */ /* 0x000fc80000011602 */
[----:B------:R-:W-:-:S13]  /*0b80*/  ISETP.NE.AND P0, PT, R5, RZ, PT ;  /* 0x000000ff0500720c */ /* 0x000fda0003f05270 */
[----:B------:R-:W0:Y:S02]  /*0b90*/  @!P0 LDC R5, c[0x0][0x9f0] ;  /* 0x00027c00ff058b82 */ /* 0x000e240000000800 */
[-C--:B0-----:R-:W-:Y:S02]  /*0ba0*/  IABS R7, R5.reuse ;  /* 0x0000000500077213 */ /* 0x081fe40000000000 */
[----:B------:R-:W-:Y:S02]  /*0bb0*/  IADD3 R4, R0, -0x1, R5 ;  /* 0xffffffff00047810 */ /* 0x000fe40007ffe005 */
[----:B------:R-:W0:Y:S01]  /*0bc0*/  I2F.RP R6, R7 ;  /* 0x0000000700067306 */ /* 0x000e220000209400 */
[----:B------:R-:W-:-:S05]  /*0bd0*/  IABS R10, R5 ;  /* 0x00000005000a7213 */ /* 0x000fca0000000000 */
[----:B------:R-:W-:Y:S02]  /*0be0*/  IMAD.MOV R10, RZ, RZ, -R10 ;  /* 0x000000ffff0a7224 */ /* 0x000fe400078e0a0a */
[----:B0-----:R-:W0:Y:S02]  /*0bf0*/  MUFU.RCP R6, R6 ;  /* 0x0000000600067308 */ /* 0x001e240000001000 */
[----:B0-----:R-:W-:Y:S02]  /*0c00*/  IADD3 R2, R6, 0xffffffe, RZ ;  /* 0x0ffffffe06027810 */ /* 0x001fe40007ffe0ff */
[----:B------:R-:W-:-:S04]  /*0c10*/  IABS R6, R4 ;  /* 0x0000000400067213 */ /* 0x000fc80000000000 */
[----:B------:R0:W1:Y:S01]  /*0c20*/  F2I.FTZ.U32.TRUNC.NTZ R3, R2 ;  /* 0x0000000200037305 */ /* 0x000062000021f000 */
[----:B------:R-:W-:-:S04]  /*0c30*/  LOP3.LUT R4, R4, R5, RZ, 0x3c, !PT ;  /* 0x0000000504047212 */ /* 0x000fc800078e3cff */
[----:B------:R-:W-:Y:S01]  /*0c40*/  ISETP.GE.AND P2, PT, R4, RZ, PT ;  /* 0x000000ff0400720c */ /* 0x000fe20003f46270 */
[----:B0-----:R-:W-:Y:S02]  /*0c50*/  IMAD.MOV.U32 R2, RZ, RZ, RZ ;  /* 0x000000ffff027224 */ /* 0x001fe400078e00ff */
[----:B-1----:R-:W-:-:S04]  /*0c60*/  IMAD.MOV R8, RZ, RZ, -R3 ;  /* 0x000000ffff087224 */ /* 0x002fc800078e0a03 */
[----:B------:R-:W-:-:S04]  /*0c70*/  IMAD R9, R8, R7, RZ ;  /* 0x0000000708097224 */ /* 0x000fc800078e02ff */
[----:B------:R-:W-:-:S04]  /*0c80*/  IMAD.HI.U32 R3, R3, R9, R2 ;  /* 0x0000000903037227 */ /* 0x000fc800078e0002 */
[----:B------:R-:W-:Y:S02]  /*0c90*/  IMAD.MOV.U32 R2, RZ, RZ, R10 ;  /* 0x000000ffff027224 */ /* 0x000fe400078e000a */
[----:B------:R-:W-:-:S04]  /*0ca0*/  IMAD.HI.U32 R3, R3, R6, RZ ;  /* 0x0000000603037227 */ /* 0x000fc800078e00ff */
[----:B------:R-:W-:-:S05]  /*0cb0*/  IMAD R2, R3, R2, R6 ;  /* 0x0000000203027224 */ /* 0x000fca00078e0206 */
[----:B------:R-:W-:-:S13]  /*0cc0*/  ISETP.GT.U32.AND P1, PT, R7, R2, PT ;  /* 0x000000020700720c */ /* 0x000fda0003f24070 */
[----:B------:R-:W-:Y:S02]  /*0cd0*/  @!P1 IMAD.IADD R2, R2, 0x1, -R7 ;  /* 0x0000000102029824 */ /* 0x000fe400078e0a07 */
[----:B------:R-:W-:Y:S01]  /*0ce0*/  @!P1 VIADD R3, R3, 0x1 ;  /* 0x0000000103039836 */ /* 0x000fe20000000000 */
[----:B------:R-:W-:Y:S02]  /*0cf0*/  ISETP.NE.AND P1, PT, R5, RZ, PT ;  /* 0x000000ff0500720c */ /* 0x000fe40003f25270 */
[----:B------:R-:W-:-:S13]  /*0d00*/  ISETP.GE.U32.AND P0, PT, R2, R7, PT ;  /* 0x000000070200720c */ /* 0x000fda0003f06070 */
[----:B------:R-:W-:-:S05]  /*0d10*/  @P0 IADD3 R3, R3, 0x1, RZ ;  /* 0x0000000103030810 */ /* 0x000fca0007ffe0ff */
[----:B------:R-:W-:Y:S01]  /*0d20*/  @!P2 IMAD.MOV R3, RZ, RZ, -R3 ;  /* 0x000000ffff03a224 */ /* 0x000fe200078e0a03 */
[----:B------:R-:W-:-:S05]  /*0d30*/  @!P1 LOP3.LUT R3, RZ, R5, RZ, 0x33, !PT ;  /* 0x00000005ff039212 */ /* 0x000fca00078e33ff */
[----:B------:R-:W-:-:S07]  /*0d40*/  IMAD.MOV.U32 R22, RZ, RZ, R3 ;  /* 0x000000ffff167224 */ /* 0x000fce00078e0003 */
.L_x_11:
[----:B------:R-:W0:Y:S01]  /*0d50*/  S2R R2, SR_TID.X ;  /* 0x0000000000027919 */ /* 0x000e220000002100 */
[-C--:B------:R-:W-:Y:S01]  /*0d60*/  IMAD R17, R17, R22.reuse, RZ ;  /* 0x0000001611117224 */ /* 0x080fe200078e02ff */
[----:B------:R-:W-:Y:S01]  /*0d70*/  PLOP3.LUT P0, PT, PT, PT, PT, 0x80, 0x0 ;  /* 0x000000000000781c */ /* 0x000fe20003f0f070 */
[----:B------:R-:W-:Y:S01]  /*0d80*/  IMAD.MOV.U32 R3, RZ, RZ, RZ ;  /* 0x000000ffff037224 */ /* 0x000fe200078e00ff */
[----:B------:R-:W-:Y:S02]  /*0d90*/  CS2R R150, SRZ ;  /* 0x0000000000967805 */ /* 0x000fe4000001ff00 */
[----:B------:R-:W-:Y:S02]  /*0da0*/  CS2R R148, SRZ ;  /* 0x0000000000947805 */ /* 0x000fe4000001ff00 */
[----:B------:R-:W-:Y:S01]  /*0db0*/  VIADDMNMX R22, R17, R22, R0, PT ;  /* 0x0000001611167246 */ /* 0x000fe20003800100 */
[----:B------:R-:W-:Y:S01]  /*0dc0*/  IMAD.MOV.U32 R0, RZ, RZ, RZ ;  /* 0x000000ffff007224 */ /* 0x000fe200078e00ff */
[----:B------:R-:W-:-:S02]  /*0dd0*/  CS2R R146, SRZ ;  /* 0x0000000000927805 */ /* 0x000fc4000001ff00 */
[----:B------:R-:W-:Y:S02]  /*0de0*/  CS2R R144, SRZ ;  /* 0x0000000000907805 */ /* 0x000fe4000001ff00 */
[----:B------:R-:W-:Y:S02]  /*0df0*/  ISETP.GT.AND P1, PT, R22, R17, PT ;  /* 0x000000111600720c */ /* 0x000fe40003f24270 */
[----:B------:R-:W-:Y:S02]  /*0e00*/  CS2R R142, SRZ ;  /* 0x00000000008e7805 */ /* 0x000fe4000001ff00 */
[----:B------:R-:W-:Y:S02]  /*0e10*/  CS2R R140, SRZ ;  /* 0x00000000008c7805 */ /* 0x000fe4000001ff00 */
[----:B------:R-:W-:Y:S02]  /*0e20*/  CS2R R138, SRZ ;  /* 0x00000000008a7805 */ /* 0x000fe4000001ff00 */
[----:B------:R-:W-:-:S02]  /*0e30*/  CS2R R136, SRZ ;  /* 0x0000000000887805 */ /* 0x000fc4000001ff00 */
[----:B------:R-:W-:Y:S02]  /*0e40*/  CS2R R134, SRZ ;  /* 0x0000000000867805 */ /* 0x000fe4000001ff00 */
[----:B------:R-:W-:Y:S02]  /*0e50*/  CS2R R132, SRZ ;  /* 0x0000000000847805 */ /* 0x000fe4000001ff00 */
        /* <DEDUP_REMOVED lines=14> */
[----:B------:R-:W-:Y:S01]  /*0f40*/  CS2R R102, SRZ ;  /* 0x0000000000667805 */ /* 0x000fe2000001ff00 */
[----:B0-----:R-:W-:Y:S01]  /*0f50*/  VIADD R23, R2, 0xffffff80 ;  /* 0xffffff8002177836 */ /* 0x001fe20000000000 */
        /* <DEDUP_REMOVED lines=38> */
[----:B------:R-:W-:Y:S01]  /*11c0*/  CS2R R24, SRZ ;  /* 0x0000000000187805 */ /* 0x000fe2000001ff00 */
[----:B------:R-:W-:Y:S06]  /*11d0*/  @!P1 BRA `(.L_x_12) ;  /* 0x0000008c00e09947 */ /* 0x000fec0003800000 */
[----:B------:R-:W-:Y:S01]  /*11e0*/  SHF.R.S32.HI R0, RZ, 0x1f, R23 ;  /* 0x0000001fff007819 */ /* 0x000fe20000011417 */
[----:B------:R-:W0:Y:S01]  /*11f0*/  S2UR UR7, SR_CgaCtaId ;  /* 0x00000000000779c3 */ /* 0x000e220000008800 */
[----:B------:R-:W-:Y:S02]  /*1200*/  UMOV UR6, 0x400 ;  /* 0x0000040000067882 */ /* 0x000fe40000000000 */
[----:B------:R-:W-:-:S04]  /*1210*/  LEA.HI R64, R0, R23, RZ, 0x7 ;  /* 0x0000001700407211 */ /* 0x000fc800078f38ff */
[----:B------:R-:W-:-:S06]  /*1220*/  SHF.R.S32.HI R0, RZ, 0x7, R64 ;  /* 0x00000007ff007819 */ /* 0x000fcc0000011440 */
[----:B------:R-:W1:Y:S01]  /*1230*/  SHFL.IDX PT, R0, R0, RZ, 0x1f ;  /* 0x00001fff00007589 */ /* 0x000e6200000e0000 */
[----:B0-----:R-:W-:-:S04]  /*1240*/  ULEA UR8, UR7, UR6, 0x18 ;  /* 0x0000000607087291 */ /* 0x001fc8000f8ec03f */
[----:B------:R-:W-:Y:S02]  /*1250*/  UIADD3 UR6, UR8, 0x14400, URZ ;  /* 0x0001440008067890 */ /* 0x000fe4000fffe03f */
[----:B------:R-:W-:Y:S02]  /*1260*/  IMAD.U32 R16, RZ, RZ, UR8 ;  /* 0x00000008ff107e24 */ /* 0x000fe4000f8e00ff */
[----:B------:R-:W-:Y:S01]  /*1270*/  ULOP3.LUT UP0, URZ, UR6, 0x9f, URZ, 0xc0, !UPT ;  /* 0x0000009f063f7892 */ /* 0x000fe2000f80c03f */
[----:B-1----:R-:W-:-:S05]  /*1280*/  R2UR UR4, R0 ;  /* 0x00000000000472ca */ /* 0x002fca00000e0000 */
[----:B------:R-:W-:-:S08]  /*1290*/  PLOP3.LUT P0, PT, PT, PT, UP0, 0x80, 0x0 ;  /* 0x000000000000781c */ /* 0x000fd00003f0f008 */
[----:B------:R-:W-:-:S04]  /*12a0*/  ULEA.HI UR5, UR4, UR4, URZ, 0x1 ;  /* 0x0000000404057291 */ /* 0x000fc8000f8f083f */
[----:B------:R-:W-:-:S04]  /*12b0*/  ULOP3.LUT UR5, UR5, 0x1e, URZ, 0xc0, !UPT ;  /* 0x0000001e05057892 */ /* 0x000fc8000f8ec03f */
[----:B------:R-:W-:-:S04]  /*12c0*/  UIADD3 UR5, UR4, -UR5, URZ ;  /* 0x8000000504057290 */ /* 0x000fc8000fffe03f */
[----:B------:R-:W-:-:S04]  /*12d0*/  ULEA UR5, UR5, UR6, 0xd ;  /* 0x0000000605057291 */ /* 0x000fc8000f8e683f */
[----:B------:R-:W-:-:S04]  /*12e0*/  USHF.R.U32.HI UR5, URZ, 0x4, UR5 ;  /* 0x000000043f057899 */ /* 0x000fc80008011605 */
[----:B------:R-:W-:Y:S01]  /*12f0*/  ULOP3.LUT UR36, UR5, 0x3fff, URZ, 0xc0, !UPT ;  /* 0x00003fff05247892 */ /* 0x000fe2000f8ec03f */
[----:B------:R-:W-:Y:S11]  /*1300*/  @!P0 BRA `(.L_x_13) ;  /* 0x0000000000408947 */ /* 0x000ff60003800000 */
[----:B------:R-:W-:Y:S01]  /*1310*/  MOV R0, 0x0 ;  /* 0x0000000000007802 */ /* 0x000fe20000000f00 */
[----:B------:R-:W-:Y:S01]  /*1320*/  ULDC.64 UR4, c[0x4][0xa8] ;  /* 0x01002a0000047ab9 */ /* 0x000fe20000000a00 */
[----:B------:R-:W-:Y:S01]  /*1330*/  ULDC.64 UR6, c[0x4][0x28] ;  /* 0x01000a0000067ab9 */ /* 0x000fe20000000a00 */
[----:B------:R-:W-:Y:S01]  /*1340*/  MOV R4, UR4 ;  /* 0x0000000400047c02 */ /* 0x000fe20008000f00 */
[----:B------:R0:W1:Y:S01]  /*1350*/  LDC.64 R2, c[0x4][R0] ;  /* 0x0100000000027b82 */ /* 0x0000620000000a00 */
[----:B------:R-:W-:Y:S01]  /*1360*/  IMAD.U32 R5, RZ, RZ, UR5 ;  /* 0x00000005ff057e24 */ /* 0x000fe2000f8e00ff */
[----:B------:R-:W-:Y:S01]  /*1370*/  ULDC.64 UR4, c[0x4][0xb0] ;  /* 0x01002c0000047ab9 */ /* 0x000fe20000000a00 */
[----:B------:R-:W-:Y:S01]  /*1380*/  IMAD.U32 R10, RZ, RZ, UR6 ;  /* 0x00000006ff0a7e24 */ /* 0x000fe2000f8e00ff */
[----:B------:R-:W-:Y:S01]  /*1390*/  MOV R12, 0x1 ;  /* 0x00000001000c7802 */ /* 0x000fe20000000f00 */
[----:B------:R-:W-:Y:S02]  /*13a0*/  IMAD.U32 R6, RZ, RZ, UR4 ;  /* 0x00000004ff067e24 */ /* 0x000fe4000f8e00ff */
[----:B------:R-:W-:-:S02]  /*13b0*/  IMAD.U32 R7, RZ, RZ, UR5 ;  /* 0x00000005ff077e24 */ /* 0x000fc4000f8e00ff */
[----:B------:R-:W-:Y:S02]  /*13c0*/  IMAD.U32 R11, RZ, RZ, UR7 ;  /* 0x00000007ff0b7e24 */ /* 0x000fe4000f8e00ff */
[----:B------:R-:W-:Y:S02]  /*13d0*/  IMAD.MOV.U32 R8, RZ, RZ, 0x70 ;  /* 0x00000070ff087424 */ /* 0x000fe400078e00ff */
[----:B0-----:R-:W-:-:S07]  /*13e0*/  IMAD.MOV.U32 R13, RZ, RZ, RZ ;  /* 0x000000ffff0d7224 */ /* 0x001fce00078e00ff */
[----:B------:R-:W-:-:S07]  /*13f0*/  LEPC R20, `(.L_x_13) ;  /* 0x000000001014794e */ /* 0x000fce0000000000 */
[----:B-1----:R-:W-:Y:S05]  /*1400*/  CALL.ABS.NOINC R2 ;  /* 0x0000000002007343 */ /* 0x002fea0003c00000 */
.L_x_13:
[----:B------:R-:W2:Y:S01]  /*1410*/  LDL.LU R20, [R1+0x14] ;  /* 0x0000140001147983 */ /* 0x000ea20000300800 */
[----:B------:R-:W-:Y:S02]  /*1420*/  R2UR UR4, R16 ;  /* 0x00000000100472ca */ /* 0x000fe400000e0000 */
[----:B------:R-:W-:-:S11]  /*1430*/  SHF.L.U32 R2, RZ, 0x1f, RZ ;  /* 0x0000001fff027819 */ /* 0x000fd600000006ff */
[----:B------:R-:W0:Y:S01]  /*1440*/  SYNCS.PHASECHK.TRANS64.TRYWAIT P1, [UR4+0x38800], R2 ;  /* 0x03880002ff0075a7 */ /* 0x000e220008020144 */
[----:B--2---:R-:W-:-:S04]  /*1450*/  LOP3.LUT R0, R20, 0x1, RZ, 0xfc, !PT ;  /* 0x0000000114007812 */ /* 0x004fc800078efcff */
[----:B------:R-:W-:Y:S01]  /*1460*/  ISETP.NE.AND P0, PT, R0, 0x3, PT ;  /* 0x000000030000780c */ /* 0x000fe20003f05270 */
[----:B0-----:R-:W-:-:S12]  /*1470*/  @!P1 BRA `(.L_x_14) ;  /* 0x000000f800609947 */ /* 0x001fd80003800000 */
.L_x_132:
[----:B------:R-:W-:Y:S05]  /*1480*/  @!P0 BRA `(.L_x_15) ;  /* 0x0000000000048947 */ /* 0x000fea0003800000 */
[----:B------:R-:W-:Y:S01]  /*1490*/  BPT.TRAP 0x1 ;  /* 0x000000040000795c */ /* 0x000fe20000300000 */
.L_x_15:
[----:B------:R-:W-:-:S13]  /*14a0*/  R2UR UR4, R16 ;  /* 0x00000000100472ca */ /* 0x000fda00000e0000 */
[----:B------:R1:W2:Y:S01]  /*14b0*/  SYNCS.PHASECHK.TRANS64.TRYWAIT P2, [UR4+0x38830], R2 ;  /* 0x03883002ff0075a7 */ /* 0x0002a20008040144 */
[----:B------:R-:W-:Y:S05]  /*14c0*/  @!P0 BRA `(.L_x_16) ;  /* 0x0000000000048947 */ /* 0x000fea0003800000 */
[----:B------:R-:W-:Y:S01]  /*14d0*/  BPT.TRAP 0x1 ;  /* 0x000000040000795c */ /* 0x000fe20000300000 */
.L_x_16:
[----:B------:R-:W3:Y:S01]  /*14e0*/  S2R R0, SR_TID.X ;  /* 0x0000000000007919 */ /* 0x000ee20000002100 */
[----:B------:R-:W-:Y:S01]  /*14f0*/  IMAD.U32 R4, RZ, RZ, UR36 ;  /* 0x00000024ff047e24 */ /* 0x000fe2000f8e00ff */
[----:B---3--:R-:W-:-:S04]  /*1500*/  LOP3.LUT R0, R0, 0x7f, RZ, 0xc0, !PT ;  /* 0x0000007f00007812 */ /* 0x008fc800078ec0ff */
[----:B------:R-:W-:Y:S01]  /*1510*/  ISETP.NE.AND P1, PT, R0, RZ, PT ;  /* 0x000000ff0000720c */ /* 0x000fe20003f25270 */
[----:B--2---:R-:W-:-:S12]  /*1520*/  @P2 BRA `(.L_x_17) ;  /* 0x00000000000c2947 */ /* 0x004fd80003800000 */
[----:B------:R-:W-:-:S13]  /*1530*/  R2UR UR4, R16 ;  /* 0x00000000100472ca */ /* 0x000fda00000e0000 */
[----:B------:R-:W2:Y:S02]  /*1540*/  SYNCS.PHASECHK.TRANS64.TRYWAIT P2, [UR4+0x38830], R2 ;  /* 0x03883002ff0075a7 */ /* 0x000ea40008040144 */
[----:B--2---:R-:W-:Y:S05]  /*1550*/  @!P2 BRA `(.L_x_18) ;  /* 0x000000f80044a947 */ /* 0x004fea0003800000 */
.L_x_17:
[----:B------:R-:W-:Y:S05]  /*1560*/  WARPSYNC.ALL ;  /* 0x0000000000007948 */ /* 0x000fea0003800000 */
[----:B------:R-:W-:Y:S01]  /*1570*/  IMAD.MOV.U32 R9, RZ, RZ, RZ ;  /* 0x000000ffff097224 */ /* 0x000fe200078e00ff */
[----:B------:R-:W-:Y:S01]  /*1580*/  LOP3.LUT R4, R4, 0x10000, RZ, 0xfc, !PT ;  /* 0x0001000004047812 */ /* 0x000fe200078efcff */
[----:B------:R-:W-:Y:S02]  /*1590*/  IMAD.MOV.U32 R151, RZ, RZ, RZ ;  /* 0x000000ffff977224 */ /* 0x000fe400078e00ff */
[----:B------:R-:W-:Y:S01]  /*15a0*/  IMAD.MOV.U32 R5, RZ, RZ, 0x40000040 ;  /* 0x40000040ff057424 */ /* 0x000fe200078e00ff */
[----:B------:R-:W-:Y:S01]  /*15b0*/  R2UR UR60, R16 ;  /* 0x00000000103c72ca */ /* 0x000fe200000e0000 */
[----:B------:R-:W-:Y:S01]  /*15c0*/  WARPGROUP.ARRIVE ;  /* 0x00000000000079c5 */ /* 0x000fe20000000000 */
[C---:B------:R-:W-:Y:S01]  /*15d0*/  R2UR UR8, R4.reuse ;  /* 0x00000000040872ca */ /* 0x040fe200000e0000 */
[----:B------:R-:W-:Y:S01]  /*15e0*/  UMOV UR11, 0x40000040 ;  /* 0x40000040000b7882 */ /* 0x000fe20000000000 */
        /* <DEDUP_REMOVED lines=8> */
[----:B------:R-:W-:Y:S01]  /*1670*/  R2UR UR17, R5 ;  /* 0x00000000051172ca */ /* 0x000fe200000e0000 */
[----:B------:R-:W-:Y:S01]  /*1680*/  UIADD3 UR4, UR60, 0x24400, URZ ;  /* 0x000244003c047890 */ /* 0x000fe2000fffe03f */
[----:B------:R-:W-:Y:S01]  /*1690*/  R2UR UR6, R4 ;  /* 0x00000000040672ca */ /* 0x000fe200000e0000 */
[----:B------:R-:W-:Y:S01]  /*16a0*/  UMOV UR25, 0x40000040 ;  /* 0x4000004000197882 */ /* 0x000fe20000000000 */
[----:B------:R-:W-:Y:S01]  /*16b0*/  MOV R13, UR21 ;  /* 0x00000015000d7c02 */ /* 0x000fe20008000f00 */
[----:B------:R-:W-:Y:S01]  /*16c0*/  USHF.R.U32.HI UR4, URZ, 0x4, UR4 ;  /* 0x000000043f047899 */ /* 0x000fe20008011604 */
[----:B------:R-:W-:Y:S01]  /*16d0*/  LOP3.LUT R64, R64, 0xffffff80, RZ, 0xc0, !PT ;  /* 0xffffff8040407812 */ /* 0x000fe200078ec0ff */
[----:B------:R-:W-:Y:S01]  /*16e0*/  UMOV UR27, 0x40000040 ;  /* 0x40000040001b7882 */ /* 0x000fe20000000000 */
[----:B------:R-:W-:Y:S01]  /*16f0*/  UMOV UR29, 0x40000040 ;  /* 0x40000040001d7882 */ /* 0x000fe20000000000 */
[----:B------:R-:W-:Y:S01]  /*1700*/  ULOP3.LUT UR4, UR4, 0x3fff, URZ, 0xc0, !UPT ;  /* 0x00003fff04047892 */ /* 0x000fe2000f8ec03f */
[----:B------:R-:W-:Y:S01]  /*1710*/  IMAD.MOV.U32 R0, RZ, RZ, -0x2 ;  /* 0xfffffffeff007424 */ /* 0x000fe200078e00ff */
[----:B------:R-:W-:Y:S01]  /*1720*/  UMOV UR31, 0x40000040 ;  /* 0x40000040001f7882 */ /* 0x000fe20000000000 */
[----:B------:R-:W-:Y:S01]  /*1730*/  UMOV UR33, 0x40000040 ;  /* 0x4000004000217882 */ /* 0x000fe20000000000 */
[----:B------:R-:W-:Y:S01]  /*1740*/  ULOP3.LUT UR61, UR4, 0x10000, URZ, 0xfc, !UPT ;  /* 0x00010000043d7892 */ /* 0x000fe2000f8efc3f */
[----:B------:R-:W-:Y:S01]  /*1750*/  IMAD.IADD R64, R23, 0x1, -R64 ;  /* 0x0000000117407824 */ /* 0x000fe200078e0a40 */
[----:B------:R-:W-:Y:S01]  /*1760*/  UIADD3 UR5, UR6, 0x2, URZ ;  /* 0x0000000206057890 */ /* 0x000fe2000fffe03f */
[----:B------:R-:W-:Y:S01]  /*1770*/  P2R R20, PR, RZ, 0x1 ;  /* 0x00000001ff147803 */ /* 0x000fe20000000000 */
[----:B------:R-:W-:Y:S01]  /*1780*/  UIADD3 UR4, UR61, 0x80, URZ ;  /* 0x000000803d047890 */ /* 0x000fe2000fffe03f */
[----:B------:R-:W-:Y:S01]  /*1790*/  MOV R150, R151 ;  /* 0x0000009700967202 */ /* 0x000fe20000000f00 */
[----:B------:R-:W-:Y:S01]  /*17a0*/  UIADD3 UR7, UR6, 0x4, URZ ;  /* 0x0000000406077890 */ /* 0x000fe2000fffe03f */
[----:B0-----:R-:W-:Y:S01]  /*17b0*/  SHF.R.S32.HI R3, RZ, 0x1f, R64 ;  /* 0x0000001fff037819 */ /* 0x001fe20000011440 */
[----:B------:R-:W-:Y:S01]  /*17c0*/  UMOV UR10, UR61 ;  /* 0x0000003d000a7c82 */ /* 0x000fe20008000000 */
[----:B------:R-:W-:Y:S01]  /*17d0*/  UMOV UR20, UR5 ;  /* 0x0000000500147c82 */ /* 0x000fe20008000000 */
[----:B------:R-:W-:Y:S01]  /*17e0*/  HGMMA.64x16x16.F32 R56, gdesc[UR8], RZ, !UPT, gsb0 ;  /* 0x00200000083879f0 */ /* 0x000fe2000c0008ff */
[----:B------:R-:W-:Y:S01]  /*17f0*/  UMOV UR14, UR4 ;  /* 0x00000004000e7c82 */ /* 0x000fe20008000000 */
[----:B------:R-:W-:Y:S01]  /*1800*/  R2UR UR8, R4 ;  /* 0x00000000040872ca */ /* 0x000fe200000e0000 */
[----:B------:R-:W-:Y:S01]  /*1810*/  UIADD3 UR4, UR61, 0x100, URZ ;  /* 0x000001003d047890 */ /* 0x000fe2000fffe03f */
[----:B------:R-:W-:Y:S01]  /*1820*/  R2UR UR9, R5 ;  /* 0x00000000050972ca */ /* 0x000fe200000e0000 */
[----:B------:R-:W-:Y:S01]  /*1830*/  UMOV UR11, 0x40000040 ;  /* 0x40000040000b7882 */ /* 0x000fe20000000000 */
[----:B------:R-:W-:Y:S01]  /*1840*/  UMOV UR5, 0x40000040 ;  /* 0x4000004000057882 */ /* 0x000fe20000000000 */
[----:B------:R-:W-:Y:S01]  /*1850*/  IMAD.U32 R12, RZ, RZ, UR20 ;  /* 0x00000014ff0c7e24 */ /* 0x000fe2000f8e00ff */
[----:B------:R-:W-:Y:S01]  /*1860*/  UIADD3 UR22, UR61, 0x284, URZ ;  /* 0x000002843d167890 */ /* 0x000fe2000fffe03f */
[----:B------:R-:W-:Y:S01]  /*1870*/  LEA.HI R3, R3, R64, RZ, 0x2 ;  /* 0x0000004003037211 */ /* 0x000fe200078f10ff */
[----:B------:R-:W-:Y:S01]  /*1880*/  UMOV UR10, UR4 ;  /* 0x00000004000a7c82 */ /* 0x000fe20008000000 */
[----:B------:R-:W-:Y:S01]  /*1890*/  UIADD3 UR4, UR61, 0x180, URZ ;  /* 0x000001803d047890 */ /* 0x000fe2000fffe03f */
[--C-:B------:R-:W-:Y:S01]  /*18a0*/  IMAD.MOV.U32 R149, RZ, RZ, R151.reuse ;  /* 0x000000ffff957224 */ /* 0x100fe200078e0097 */
[----:B------:R-:W-:Y:S01]  /*18b0*/  UIADD3 UR24, UR6, 0x406, URZ ;  /* 0x0000040606187890 */ /* 0x000fe2000fffe03f */
[----:B------:R-:W-:Y:S01]  /*18c0*/  LOP3.LUT R3, R3, 0x7ffffffc, RZ, 0xc0, !PT ;  /* 0x7ffffffc03037812 */ /* 0x000fe200078ec0ff */
[----:B------:R-:W-:Y:S01]  /*18d0*/  UIADD3 UR26, UR61, 0x286, URZ ;  /* 0x000002863d1a7890 */ /* 0x000fe2000fffe03f */
[--C-:B------:R-:W-:Y:S01]  /*18e0*/  IMAD.MOV.U32 R148, RZ, RZ, R151.reuse ;  /* 0x000000ffff947224 */ /* 0x100fe200078e0097 */
[----:B------:R-:W-:Y:S01]  /*18f0*/  UIADD3 UR28, UR6, 0x800, URZ ;  /* 0x00000800061c7890 */ /* 0x000fe2000fffe03f */
[----:B------:R-:W-:Y:S01]  /*1900*/  IMAD.MOV.U32 R147, RZ, RZ, R151 ;  /* 0x000000ffff937224 */ /* 0x000fe200078e0097 */
[----:B------:R-:W-:Y:S01]  /*1910*/  UIADD3 UR30, UR61, 0x500, URZ ;  /* 0x000005003d1e7890 */ /* 0x000fe2000fffe03f */
[----:B------:R-:W-:Y:S01]  /*1920*/  IMAD.IADD R3, R64, 0x1, -R3 ;  /* 0x0000000140037824 */ /* 0x000fe200078e0a03 */
[----:B------:R-:W-:Y:S01]  /*1930*/  UIADD3 UR32, UR6, 0x802, URZ ;  /* 0x0000080206207890 */ /* 0x000fe2000fffe03f */
[--C-:B------:R-:W-:Y:S01]  /*1940*/  IMAD.MOV.U32 R146, RZ, RZ, R151.reuse ;  /* 0x000000ffff927224 */ /* 0x100fe200078e0097 */
[----:B------:R-:W-:Y:S01]  /*1950*/  UIADD3 UR34, UR61, 0x502, URZ ;  /* 0x000005023d227890 */ /* 0x000fe2000fffe03f */
[----:B------:R-:W-:Y:S01]  /*1960*/  IMAD R0, R3, R0, 0x50 ;  /* 0x0000005003007424 */ /* 0x000fe200078e0200 */
[----:B------:R-:W-:Y:S01]  /*1970*/  UMOV UR35, 0x40000040 ;  /* 0x4000004000237882 */ /* 0x000fe20000000000 */
[----:B------:R-:W-:Y:S01]  /*1980*/  UIADD3 UR36, UR6, 0x804, URZ ;  /* 0x0000080406247890 */ /* 0x000fe2000fffe03f */
[----:B------:R-:W-:Y:S01]  /*1990*/  IMAD.MOV.U32 R145, RZ, RZ, R151 ;  /* 0x000000ffff917224 */ /* 0x000fe200078e0097 */
[----:B------:R-:W-:Y:S01]  /*19a0*/  UIADD3 UR38, UR61, 0x504, URZ ;  /* 0x000005043d267890 */ /* 0x000fe2000fffe03f */
[----:B------:R-:W-:Y:S01]  /*19b0*/  IMAD.IADD R19, R19, 0x1, R0 ;  /* 0x0000000113137824 */ /* 0x000fe200078e0200 */
[----:B------:R-:W-:Y:S01]  /*19c0*/  UMOV UR37, 0x40000040 ;  /* 0x4000004000257882 */ /* 0x000fe20000000000 */
[----:B------:R-:W-:Y:S01]  /*19d0*/  UMOV UR39, 0x40000040 ;  /* 0x4000004000277882 */ /* 0x000fe20000000000 */
[----:B------:R-:W-:Y:S01]  /*19e0*/  UIADD3 UR40, UR6, 0x806, URZ ;  /* 0x0000080606287890 */ /* 0x000fe2000fffe03f */
[----:B------:R-:W-:Y:S01]  /*19f0*/  IMAD R19, R22, -0x50, R19 ;  /* 0xffffffb016137824 */ /* 0x000fe200078e0213 */
[----:B------:R-:W-:Y:S01]  /*1a00*/  UIADD3 UR42, UR61, 0x506, URZ ;  /* 0x000005063d2a7890 */ /* 0x000fe2000fffe03f */
[----:B------:R-:W-:Y:S01]  /*1a10*/  IMAD.MOV.U32 R144, RZ, RZ, R151 ;  /* 0x000000ffff907224 */ /* 0x000fe200078e0097 */
[----:B------:R-:W-:Y:S01]  /*1a20*/  UMOV UR41, 0x40000040 ;  /* 0x4000004000297882 */ /* 0x000fe20000000000 */
[----:B------:R-:W-:Y:S01]  /*1a30*/  UMOV UR43, 0x40000040 ;  /* 0x40000040002b7882 */ /* 0x000fe20000000000 */
[----:B------:R-:W-:Y:S01]  /*1a40*/  UIADD3 UR44, UR6, 0xc00, URZ ;  /* 0x00000c00062c7890 */ /* 0x000fe2000fffe03f */
[C---:B------:R-:W-:Y:S01]  /*1a50*/  ISETP.GT.AND P6, PT, R19.reuse, RZ, PT ;  /* 0x000000ff1300720c */ /* 0x040fe20003fc4270 */
[----:B------:R-:W-:Y:S01]  /*1a60*/  UIADD3 UR46, UR61, 0x780, URZ ;  /* 0x000007803d2e7890 */ /* 0x000fe2000fffe03f */
[C---:B------:R-:W-:Y:S01]  /*1a70*/  ISETP.GT.AND P5, PT, R19.reuse, 0x1, PT ;  /* 0x000000011300780c */ /* 0x040fe20003fa4270 */
[----:B------:R-:W-:Y:S01]  /*1a80*/  UMOV UR45, 0x40000040 ;  /* 0x40000040002d7882 */ /* 0x000fe20000000000 */
[----:B------:R-:W-:Y:S01]  /*1a90*/  UMOV UR47, 0x40000040 ;  /* 0x40000040002f7882 */ /* 0x000fe20000000000 */
[----:B------:R-:W-:Y:S01]  /*1aa0*/  UIADD3 UR48, UR6, 0xc02, URZ ;  /* 0x00000c0206307890 */ /* 0x000fe2000fffe03f */
[C---:B------:R-:W-:Y:S01]  /*1ab0*/  ISETP.GT.AND P4, PT, R19.reuse, 0x8, PT ;  /* 0x000000081300780c */ /* 0x040fe20003f84270 */
[----:B------:R-:W-:Y:S01]  /*1ac0*/  UIADD3 UR50, UR61, 0x782, URZ ;  /* 0x000007823d327890 */ /* 0x000fe2000fffe03f */
[C---:B------:R-:W-:Y:S01]  /*1ad0*/  ISETP.GT.AND P3, PT, R19.reuse, 0x9, PT ;  /* 0x000000091300780c */ /* 0x040fe20003f64270 */
[----:B------:R-:W-:Y:S01]  /*1ae0*/  UMOV UR49, 0x40000040 ;  /* 0x4000004000317882 */ /* 0x000fe20000000000 */
[----:B------:R-:W-:Y:S01]  /*1af0*/  UMOV UR51, 0x40000040 ;  /* 0x4000004000337882 */ /* 0x000fe20000000000 */
[----:B------:R-:W-:Y:S01]  /*1b00*/  UIADD3 UR52, UR6, 0xc04, URZ ;  /* 0x00000c0406347890 */ /* 0x000fe2000fffe03f */
[----:B------:R-:W-:Y:S01]  /*1b10*/  ISETP.GT.AND P2, PT, R19, 0x10, PT ;  /* 0x000000101300780c */ /* 0x000fe20003f44270 */
[----:B------:R-:W-:-:S02]  /*1b20*/  WARPGROUP.DEPBAR.LE gsb0, 0x0 ;  /* 0x00008000000079c5 */ /* 0x000fc40000010000 */
[----:B------:R-:W-:Y:S01]  /*1b30*/  WARPGROUP.ARRIVE ;  /* 0x00000000000079c5 */ /* 0x000fe20000000000 */
[----:B------:R-:W-:Y:S01]  /*1b40*/  UIADD3 UR54, UR61, 0x784, URZ ;  /* 0x000007843d367890 */ /* 0x000fe2000fffe03f */
[-C--:B------:R-:W-:Y:S01]  /*1b50*/  MOV R143, R151.reuse ;  /* 0x00000097008f7202 */ /* 0x080fe20000000f00 */
[----:B------:R-:W-:Y:S01]  /*1b60*/  UMOV UR53, 0x40000040 ;  /* 0x4000004000357882 */ /* 0x000fe20000000000 */
[----:B------:R-:W-:Y:S01]  /*1b70*/  UMOV UR55, 0x40000040 ;  /* 0x4000004000377882 */ /* 0x000fe20000000000 */
[----:B------:R-:W-:Y:S01]  /*1b80*/  UIADD3 UR58, UR61, 0x786, URZ ;  /* 0x000007863d3a7890 */ /* 0x000fe2000fffe03f */
[----:B------:R-:W-:Y:S01]  /*1b90*/  HGMMA.64x16x16.F32 R48, gdesc[UR12], RZ, !UPT, gsb0 ;  /* 0x002000000c3079f0 */ /* 0x000fe2000c0008ff */
[----:B------:R-:W-:Y:S01]  /*1ba0*/  R2UR UR12, R4 ;  /* 0x00000000040c72ca */ /* 0x000fe200000e0000 */
[----:B------:R-:W-:Y:S01]  /*1bb0*/  UMOV UR14, UR4 ;  /* 0x00000004000e7c82 */ /* 0x000fe20008000000 */
[----:B------:R-:W-:Y:S01]  /*1bc0*/  R2UR UR13, R5 ;  /* 0x00000000050d72ca */ /* 0x000fe200000e0000 */
[----:B------:R-:W-:Y:S01]  /*1bd0*/  UMOV UR15, 0x40000040 ;  /* 0x40000040000f7882 */ /* 0x000fe20000000000 */
[----:B------:R-:W-:Y:S01]  /*1be0*/  UIADD3 UR4, UR61, 0x202, URZ ;  /* 0x000002023d047890 */ /* 0x000fe2000fffe03f */
[--C-:B------:R-:W-:Y:S01]  /*1bf0*/  IMAD.MOV.U32 R142, RZ, RZ, R151.reuse ;  /* 0x000000ffff8e7224 */ /* 0x100fe200078e0097 */
[----:B------:R-:W-:Y:S01]  /*1c00*/  UMOV UR59, 0x40000040 ;  /* 0x40000040003b7882 */ /* 0x000fe20000000000 */
[--C-:B------:R-:W-:Y:S01]  /*1c10*/  IMAD.MOV.U32 R141, RZ, RZ, R151.reuse ;  /* 0x000000ffff8d7224 */ /* 0x100fe200078e0097 */
[-C--:B------:R-:W-:Y:S01]  /*1c20*/  MOV R136, R151.reuse ;  /* 0x0000009700887202 */ /* 0x080fe20000000f00 */
        /* <DEDUP_REMOVED lines=15> */
[----:B------:R-:W-:Y:S01]  /*1d20*/  MOV R66, R151 ;  /* 0x0000009700427202 */ /* 0x000fe20000000f00 */
[----:B------:R-:W-:-:S02]  /*1d30*/  IMAD.MOV.U32 R131, RZ, RZ, R151 ;  /* 0x000000ffff837224 */ /* 0x000fc400078e0097 */
[--C-:B------:R-:W-:Y:S02]  /*1d40*/  IMAD.MOV.U32 R130, RZ, RZ, R151.reuse ;  /* 0x000000ffff827224 */ /* 0x100fe400078e0097 */
[--C-:B------:R-:W-:Y:S02]  /*1d50*/  IMAD.MOV.U32 R128, RZ, RZ, R151.reuse ;  /* 0x000000ffff807224 */ /* 0x100fe400078e0097 */
[--C-:B------:R-:W-:Y:S02]  /*1d60*/  IMAD.MOV.U32 R127, RZ, RZ, R151.reuse ;  /* 0x000000ffff7f7224 */ /* 0x100fe400078e0097 */
[--C-:B------:R-:W-:Y:S02]  /*1d70*/  IMAD.MOV.U32 R126, RZ, RZ, R151.reuse ;  /* 0x000000ffff7e7224 */ /* 0x100fe400078e0097 */
[--C-:B------:R-:W-:Y:S02]  /*1d80*/  IMAD.MOV.U32 R125, RZ, RZ, R151.reuse ;  /* 0x000000ffff7d7224 */ /* 0x100fe400078e0097 */
[----:B------:R-:W-:-:S02]  /*1d90*/  IMAD.MOV.U32 R124, RZ, RZ, R151 ;  /* 0x000000ffff7c7224 */ /* 0x000fc400078e0097 */
[--C-:B------:R-:W-:Y:S02]  /*1da0*/  IMAD.MOV.U32 R123, RZ, RZ, R151.reuse ;  /* 0x000000ffff7b7224 */ /* 0x100fe400078e0097 */
[--C-:B------:R-:W-:Y:S02]  /*1db0*/  IMAD.MOV.U32 R121, RZ, RZ, R151.reuse ;  /* 0x000000ffff797224 */ /* 0x100fe400078e0097 */
[--C-:B------:R-:W-:Y:S02]  /*1dc0*/  IMAD.MOV.U32 R120, RZ, RZ, R151.reuse ;  /* 0x000000ffff787224 */ /* 0x100fe400078e0097 */
[--C-:B------:R-:W-:Y:S02]  /*1dd0*/  IMAD.MOV.U32 R119, RZ, RZ, R151.reuse ;  /* 0x000000ffff777224 */ /* 0x100fe400078e0097 */
[--C-:B------:R-:W-:Y:S02]  /*1de0*/  IMAD.MOV.U32 R118, RZ, RZ, R151.reuse ;  /* 0x000000ffff767224 */ /* 0x100fe400078e0097 */
[----:B------:R-:W-:Y:S01]  /*1df0*/  IMAD.MOV.U32 R117, RZ, RZ, R151 ;  /* 0x000000ffff757224 */ /* 0x000fe200078e0097 */
[----:B------:R-:W-:-:S02]  /*1e00*/  WARPGROUP.DEPBAR.LE gsb0, 0x0 ;  /* 0x00008000000079c5 */ /* 0x000fc40000010000 */
[----:B------:R-:W-:Y:S01]  /*1e10*/  WARPGROUP.ARRIVE ;  /* 0x00000000000079c5 */ /* 0x000fe20000000000 */
[--C-:B------:R-:W-:Y:S02]  /*1e20*/  IMAD.MOV.U32 R116, RZ, RZ, R151.reuse ;  /* 0x000000ffff747224 */ /* 0x100fe400078e0097 */
[--C-:B------:R-:W-:Y:S02]  /*1e30*/  IMAD.MOV.U32 R114, RZ, RZ, R151.reuse ;  /* 0x000000ffff727224 */ /* 0x100fe400078e0097 */
[--C-:B------:R-:W-:Y:S01]  /*1e40*/  IMAD.MOV.U32 R113, RZ, RZ, R151.reuse ;  /* 0x000000ffff717224 */ /* 0x100fe200078e0097 */
[----:B------:R-:W-:Y:S01]  /*1e50*/  HGMMA.64x16x16.F32 R40, gdesc[UR8], RZ, !UPT, gsb0 ;  /* 0x00200000082879f0 */ /* 0x000fe2000c0008ff */
[----:B------:R-:W-:Y:S01]  /*1e60*/  UIADD3 UR8, UR61, 0x200, URZ ;  /* 0x000002003d087890 */ /* 0x000fe2000fffe03f */
[--C-:B------:R-:W-:Y:S01]  /*1e70*/  IMAD.MOV.U32 R112, RZ, RZ, R151.reuse ;  /* 0x000000ffff707224 */ /* 0x100fe200078e0097 */
[----:B------:R-:W-:Y:S01]  /*1e80*/  UIADD3 UR10, UR61, 0x2, URZ ;  /* 0x000000023d0a7890 */ /* 0x000fe2000fffe03f */
[--C-:B------:R-:W-:Y:S01]  /*1e90*/  IMAD.MOV.U32 R111, RZ, RZ, R151.reuse ;  /* 0x000000ffff6f7224 */ /* 0x100fe200078e0097 */
[----:B------:R-:W-:Y:S01]  /*1ea0*/  UMOV UR9, UR21 ;  /* 0x0000001500097c82 */ /* 0x000fe20008000000 */
[----:B------:R-:W-:Y:S01]  /*1eb0*/  UMOV UR11, 0x40000040 ;  /* 0x40000040000b7882 */ /* 0x000fe20000000000 */
[--C-:B------:R-:W-:Y:S01]  /*1ec0*/  IMAD.MOV.U32 R110, RZ, RZ, R151.reuse ;  /* 0x000000ffff6e7224 */ /* 0x100fe200078e0097 */
[----:B------:R-:W-:Y:S01]  /*1ed0*/  UMOV UR18, UR8 ;  /* 0x0000000800127c82 */ /* 0x000fe20008000000 */
[----:B------:R-:W-:Y:S01]  /*1ee0*/  UMOV UR8, UR20 ;  /* 0x0000001400087c82 */ /* 0x000fe20008000000 */
        /* <DEDUP_REMOVED lines=20> */
[--C-:B------:R-:W-:Y:S01]  /*2030*/  IMAD.MOV.U32 R82, RZ, RZ, R151.reuse ;  /* 0x000000ffff527224 */ /* 0x100fe200078e0097 */
[----:B------:R-:W-:Y:S02]  /*2040*/  WARPGROUP.DEPBAR.LE gsb0, 0x0 ;  /* 0x00008000000079c5 */ /* 0x000fe40000010000 */
        /* <DEDUP_REMOVED lines=9> */
[----:B------:R-:W-:Y:S01]  /*20e0*/  UIADD3 UR14, UR61, 0x280, URZ ;  /* 0x000002803d0e7890 */ /* 0x000fe2000fffe03f */
[--C-:B------:R-:W-:Y:S01]  /*20f0*/  IMAD.MOV.U32 R68, RZ, RZ, R151.reuse ;  /* 0x000000ffff447224 */ /* 0x100fe200078e0097 */
[----:B------:R-:W-:Y:S01]  /*2100*/  UMOV UR15, 0x40000040 ;  /* 0x40000040000f7882 */ /* 0x000fe20000000000 */
[----:B------:R-:W-:Y:S01]  /*2110*/  IMAD.MOV.U32 R64, RZ, RZ, R151 ;  /* 0x000000ffff407224 */ /* 0x000fe200078e0097 */
[----:B------:R-:W-:-:S02]  /*2120*/  WARPGROUP.DEPBAR.LE gsb0, 0x0 ;  /* 0x00008000000079c5 */ /* 0x000fc40000010000 */
[----:B------:R-:W-:-:S06]  /*2130*/  WARPGROUP.ARRIVE ;  /* 0x00000000000079c5 */ /* 0x000fcc0000000000 */
[----:B------:R-:W-:Y:S01]  /*2140*/  HGMMA.64x16x16.F32 R24, gdesc[UR16], RZ, !UPT, gsb0 ;  /* 0x00200000101879f0 */ /* 0x000fe2000c0008ff */
[----:B------:R-:W-:Y:S02]  /*2150*/  UIADD3 UR16, UR6, 0x402, URZ ;  /* 0x0000040206107890 */ /* 0x000fe4000fffe03f */
[----:B------:R-:W-:Y:S01]  /*2160*/  UIADD3 UR18, UR61, 0x282, URZ ;  /* 0x000002823d127890 */ /* 0x000fe2000fffe03f */
[----:B------:R-:W-:Y:S01]  /*2170*/  UMOV UR17, 0x40000040 ;  /* 0x4000004000117882 */ /* 0x000fe20000000000 */
[----:B------:R-:W-:Y:S01]  /*2180*/  UMOV UR19, 0x40000040 ;  /* 0x4000004000137882 */ /* 0x000fe20000000000 */
[----:B------:R-:W-:Y:S02]  /*2190*/  WARPGROUP.DEPBAR.LE gsb0, 0x0 ;  /* 0x00008000000079c5 */ /* 0x000fe40000010000 */
[----:B------:R-:W-:-:S06]  /*21a0*/  WARPGROUP.ARRIVE ;  /* 0x00000000000079c5 */ /* 0x000fcc0000000000 */
[----:B------:R-:W-:Y:S01]  /*21b0*/  HGMMA.64x16x16.F32 R56, gdesc[UR8], R56, gsb0 ;  /* 0x00200000083879f0 */ /* 0x000fe20008000838 */
[----:B------:R-:W-:Y:S01]  /*21c0*/  UIADD3 UR10, UR61, 0x82, URZ ;  /* 0x000000823d0a7890 */ /* 0x000fe2000fffe03f */
[----:B------:R-:W-:Y:S01]  /*21d0*/  UMOV UR8, UR20 ;  /* 0x0000001400087c82 */ /* 0x000fe20008000000 */
[----:B------:R-:W-:Y:S01]  /*21e0*/  UMOV UR9, UR21 ;  /* 0x0000001500097c82 */ /* 0x000fe20008000000 */
        /* <DEDUP_REMOVED lines=18> */
[----:B------:R-:W-:Y:S01]  /*2310*/  UMOV UR8, UR20 ;  /* 0x0000001400087c82 */ /* 0x000fe20008000000 */
[----:B------:R-:W-:Y:S01]  /*2320*/  UMOV UR9, UR21 ;  /* 0x0000001500097c82 */ /* 0x000fe20008000000 */
[----:B------:R-:W-:Y:S01]  /*2330*/  UMOV UR10, UR4 ;  /* 0x00000004000a7c82 */ /* 0x000fe20008000000 */
[----:B------:R-:W-:Y:S01]  /*2340*/  UMOV UR11, 0x40000040 ;  /* 0x40000040000b7882 */ /* 0x000fe20000000000 */
[----:B------:R-:W-:Y:S01]  /*2350*/  UMOV UR4, UR7 ;  /* 0x0000000700047c82 */ /* 0x000fe20008000000 */
[----:B------:R-:W-:Y:S02]  /*2360*/  UIADD3 UR7, UR61, 0x204, URZ ;  /* 0x000002043d077890 */ /* 0x000fe4000fffe03f */
[----:B------:R-:W-:Y:S01]  /*2370*/  UIADD3 UR20, UR6, 0x404, URZ ;  /* 0x0000040406147890 */ /* 0x000fe2000fffe03f */
[----:B------:R-:W-:Y:S01]  /*2380*/  UMOV UR21, 0x40000040 ;  /* 0x4000004000157882 */ /* 0x000fe20000000000 */
[----:B------:R-:W-:-:S02]  /*2390*/  WARPGROUP.DEPBAR.LE gsb0, 0x0 ;  /* 0x00008000000079c5 */ /* 0x000fc40000010000 */
[----:B------:R-:W-:-:S06]  /*23a0*/  WARPGROUP.ARRIVE ;  /* 0x00000000000079c5 */ /* 0x000fcc0000000000 */
[----:B------:R-:W-:Y:S01]  /*23b0*/  HGMMA.64x16x16.F32 R24, gdesc[UR8], R24, gsb0 ;  /* 0x00200000081879f0 */ /* 0x000fe20008000818 */
[----:B------:R-:W-:Y:S01]  /*23c0*/  UMOV UR8, UR4 ;  /* 0x0000000400087c82 */ /* 0x000fe20008000000 */
[----:B------:R-:W-:Y:S01]  /*23d0*/  UMOV UR9, UR5 ;  /* 0x0000000500097c82 */ /* 0x000fe20008000000 */
[----:B------:R-:W-:Y:S01]  /*23e0*/  UMOV UR10, UR12 ;  /* 0x0000000c000a7c82 */ /* 0x000fe20008000000 */
[----:B------:R-:W-:Y:S01]  /*23f0*/  UMOV UR11, 0x40000040 ;  /* 0x40000040000b7882 */ /* 0x000fe20000000000 */
[----:B------:R-:W-:Y:S01]  /*2400*/  UIADD3 UR12, UR6, 0x6, URZ ;  /* 0x00000006060c7890 */ /* 0x000fe2000fffe03f */
        /* <DEDUP_REMOVED lines=32> */
[----:B------:R-:W-:Y:S01]  /*2610*/  UMOV UR8, UR12 ;  /* 0x0000000c00087c82 */ /* 0x000fe20008000000 */
[----:B------:R-:W-:Y:S01]  /*2620*/  UMOV UR9, 0x40000040 ;  /* 0x4000004000097882 */ /* 0x000fe20000000000 */
[----:B------:R-:W-:Y:S01]  /*2630*/  UMOV UR10, UR13 ;  /* 0x0000000d000a7c82 */ /* 0x000fe20008000000 */
[----:B------:R-:W-:Y:S01]  /*2640*/  UMOV UR11, 0x40000040 ;  /* 0x40000040000b7882 */ /* 0x000fe20000000000 */
[----:B------:R-:W-:Y:S01]  /*2650*/  UIADD3 UR12, UR6, 0x400, URZ ;  /* 0x00000400060c7890 */ /* 0x000fe2000fffe03f */
[----:B------:R-:W-:Y:S01]  /*2660*/  UMOV UR13, 0x40000040 ;  /* 0x40000040000d7882 */ /* 0x000fe20000000000 */
[----:B------:R-:W-:Y:S02]  /*2670*/  WARPGROUP.DEPBAR.LE gsb0, 0x0 ;  /* 0x00008000000079c5 */ /* 0x000fe40000010000 */
[----:B------:R-:W-:-:S06]  /*2680*/  WARPGROUP.ARRIVE ;  /* 0x00000000000079c5 */ /* 0x000fcc0000000000 */
[----:B------:R-:W-:Y:S01]  /*2690*/  HGMMA.64x16x16.F32 R56, gdesc[UR8], R56, gsb0 ;  /* 0x00200000083879f0 */ /* 0x000fe20008000838 */
        /* <DEDUP_REMOVED lines=15> */
[----:B------:R-:W-:Y:S01]  /*2790*/  UMOV UR10, UR7 ;  /* 0x00000007000a7c82 */ /* 0x000fe20008000000 */
[----:B------:R-:W-:Y:S01]  /*27a0*/  UMOV UR11, 0x40000040 ;  /* 0x40000040000b7882 */ /* 0x000fe20000000000 */
[----:B------:R-:W-:Y:S01]  /*27b0*/  UIADD3 UR7, UR61, 0x480, URZ ;  /* 0x000004803d077890 */ /* 0x000fe2000fffe03f */
[----:B------:R-:W-:Y:S02]  /*27c0*/  WARPGROUP.DEPBAR.LE gsb0, 0x0 ;  /* 0x00008000000079c5 */ /* 0x000fe40000010000 */
[----:B------:R-:W-:-:S06]  /*27d0*/  WARPGROUP.ARRIVE ;  /* 0x00000000000079c5 */ /* 0x000fcc0000000000 */
[----:B------:R-:W-:Y:S01]  /*27e0*/  HGMMA.64x16x16.F32 R24, gdesc[UR8], R24, gsb0 ;  /* 0x00200000081879f0 */ /* 0x000fe20008000818 */
[----:B------:R-:W-:Y:S02]  /*27f0*/  UMOV UR11, 0x40000040 ;  /* 0x40000040000b7882 */ /* 0x000fe40000000000 */
[----:B------:R-:W-:Y:S01]  /*2800*/  UMOV UR57, UR11 ;  /* 0x0000000b00397c82 */ /* 0x000fe20008000000 */
[----:B------:R-:W-:Y:S01]  /*2810*/  IMAD.U32 R11, RZ, RZ, UR11 ;  /* 0x0000000bff0b7e24 */ /* 0x000fe2000f8e00ff */
        /* <DEDUP_REMOVED lines=23> */
[----:B------:R-:W-:Y:S03]  /*2990*/  HGMMA.64x16x16.F32 R24, gdesc[UR12], R24, gsb0 ;  /* 0x002000000c1879f0 */ /* 0x000fe60008000818 */
        /* <DEDUP_REMOVED lines=212> */
[----:B------:R-:W-:Y:S02]  /*36e0*/  UIADD3 UR7, UR6, 0xc06, URZ ;  /* 0x00000c0606077890 */ /* 0x000fe4000fffe03f */
[----:B------:R-:W-:-:S05]  /*36f0*/  UIADD3 UR6, UR61, 0x984, URZ ;  /* 0x000009843d067890 */ /* 0x000fca000fffe03f */
[----:B------:R-:W-:Y:S02]  /*3700*/  UMOV UR10, UR7 ;  /* 0x00000007000a7c82 */ /* 0x000fe40008000000 */
[----:B------:R-:W-:Y:S01]  /*3710*/  UMOV UR56, UR10 ;  /* 0x0000000a00387c82 */ /* 0x000fe20008000000 */
[----:B------:R-:W-:Y:S01]  /*3720*/  IMAD.U32 R10, RZ, RZ, UR10 ;  /* 0x0000000aff0a7e24 */ /* 0x000fe2000f8e00ff */
        /* <DEDUP_REMOVED lines=23> */
[----:B------:R-:W-:Y:S02]  /*38a0*/  ULDC UR6, c[0x0][0x988] ;  /* 0x0002620000067ab9 */ /* 0x000fe40000000800 */
[----:B-1----:R-:W-:Y:S01]  /*38b0*/  MOV R2, UR6 ;  /* 0x0000000600027c02 */ /* 0x002fe20008000f00 */
[----:B------:R-:W-:Y:S02]  /*38c0*/  WARPGROUP.DEPBAR.LE gsb0, 0x0 ;  /* 0x00008000000079c5 */ /* 0x000fe40000010000 */
[----:B------:R-:W-:-:S06]  /*38d0*/  WARPGROUP.ARRIVE ;  /* 0x00000000000079c5 */ /* 0x000fcc0000000000 */
[----:B------:R-:W-:Y:S03]  /*38e0*/  HGMMA.64x16x16.F32 R24, gdesc[UR52], R24, gsb0 ;  /* 0x00200000341879f0 */ /* 0x000fe60008000818 */
        /* <DEDUP_REMOVED lines=8> */
[----:B------:R-:W-:Y:S01]  /*3970*/  WARPGROUP.ARRIVE ;  /* 0x00000000000079c5 */ /* 0x000fe20000000000 */
[----:B------:R-:W-:Y:S01]  /*3980*/  FSEL R7, R58, -INF , P6 ;  /* 0xff8000003a077808 */ /* 0x000fe20003000000 */
[----:B------:R-:W-:Y:S01]  /*3990*/  IMAD.MOV.U32 R58, RZ, RZ, R151 ;  /* 0x000000ffff3a7224 */ /* 0x000fe200078e0097 */
[----:B------:R-:W-:-:S02]  /*39a0*/  FSEL R59, R59, -INF , P5 ;  /* 0xff8000003b3b7808 */ /* 0x000fc40002800000 */
[----:B------:R-:W-:Y:S01]  /*39b0*/  FSEL R21, R62, -INF , P4 ;  /* 0xff8000003e157808 */ /* 0x000fe20002000000 */
[----:B------:R-:W-:Y:S01]  /*39c0*/  HGMMA.64x16x16.F32 R48, gdesc[UR56], R48, gsb0 ;  /* 0x00200000383079f0 */ /* 0x000fe20008000830 */
[----:B------:R-:W-:Y:S01]  /*39d0*/  UIADD3 UR58, UR61, 0x886, URZ ;  /* 0x000008863d3a7890 */ /* 0x000fe2000fffe03f */
[----:B------:R-:W-:Y:S01]  /*39e0*/  FMNMX.FTZ R0, R7, R59, !PT ;  /* 0x0000003b07007209 */ /* 0x000fe20007810000 */
[----:B------:R-:W-:Y:S01]  /*39f0*/  UMOV UR56, UR10 ;  /* 0x0000000a00387c82 */ /* 0x000fe20008000000 */
[----:B------:R-:W-:Y:S01]  /*3a00*/  UMOV UR57, UR11 ;  /* 0x0000000b00397c82 */ /* 0x000fe20008000000 */
[----:B------:R-:W-:Y:S01]  /*3a10*/  UMOV UR59, 0x40000040 ;  /* 0x40000040003b7882 */ /* 0x000fe20000000000 */
[----:B------:R-:W-:Y:S01]  /*3a20*/  FSEL R63, R63, -INF , P3 ;  /* 0xff8000003f3f7808 */ /* 0x000fe20001800000 */
[--C-:B------:R-:W-:Y:S01]  /*3a30*/  IMAD.MOV.U32 R62, RZ, RZ, R151.reuse ;  /* 0x000000ffff3e7224 */ /* 0x100fe200078e0097 */
[----:B------:R-:W-:Y:S02]  /*3a40*/  FMNMX.FTZ R0, R21, R0, !PT ;  /* 0x0000000015007209 */ /* 0x000fe40007810000 */
[----:B------:R-:W-:Y:S01]  /*3a50*/  FSEL R3, R56, -INF , P6 ;  /* 0xff80000038037808 */ /* 0x000fe20003000000 */
[----:B------:R-:W-:Y:S01]  /*3a60*/  IMAD.MOV.U32 R56, RZ, RZ, R151 ;  /* 0x000000ffff387224 */ /* 0x000fe200078e0097 */
[----:B------:R-:W-:-:S02]  /*3a70*/  ISETP.GT.AND P6, PT, R19, 0x11, PT ;  /* 0x000000111300780c */ /* 0x000fc40003fc4270 */
[----:B------:R-:W-:Y:S02]  /*3a80*/  FMNMX.FTZ R0, R63, R0, !PT ;  /* 0x000000003f007209 */ /* 0x000fe40007810000 */
[----:B------:R-:W-:Y:S02]  /*3a90*/  FSEL R57, R57, -INF , P5 ;  /* 0xff80000039397808 */ /* 0x000fe40002800000 */
[C---:B------:R-:W-:Y:S02]  /*3aa0*/  ISETP.GT.AND P5, PT, R19.reuse, 0x18, PT ;  /* 0x000000181300780c */ /* 0x040fe40003fa4270 */
[----:B------:R-:W-:Y:S01]  /*3ab0*/  FSEL R15, R60, -INF , P4 ;  /* 0xff8000003c0f7808 */ /* 0x000fe20002000000 */
[----:B------:R-:W-:Y:S01]  /*3ac0*/  IMAD.MOV.U32 R60, RZ, RZ, R151 ;  /* 0x000000ffff3c7224 */ /* 0x000fe200078e0097 */
[----:B------:R-:W-:Y:S02]  /*3ad0*/  ISETP.GT.AND P4, PT, R19, 0x19, PT ;  /* 0x000000191300780c */ /* 0x000fe40003f84270 */
[----:B------:R-:W-:-:S02]  /*3ae0*/  FSEL R61, R61, -INF , P3 ;  /* 0xff8000003d3d7808 */ /* 0x000fc40001800000 */
[----:B------:R-:W-:Y:S01]  /*3af0*/  ISETP.GT.AND P3, PT, R19, 0x20, PT ;  /* 0x000000201300780c */ /* 0x000fe20003f64270 */
[----:B------:R-:W-:Y:S02]  /*3b00*/  WARPGROUP.DEPBAR.LE gsb0, 0x0 ;  /* 0x00008000000079c5 */ /* 0x000fe40000010000 */
[----:B------:R-:W-:Y:S01]  /*3b10*/  WARPGROUP.ARRIVE ;  /* 0x00000000000079c5 */ /* 0x000fe20000000000 */
[----:B------:R-:W-:Y:S01]  /*3b20*/  FSEL R65, R50, -INF , P2 ;  /* 0xff80000032417808 */ /* 0x000fe20001000000 */
[--C-:B------:R-:W-:Y:S01]  /*3b30*/  IMAD.MOV.U32 R50, RZ, RZ, R151.reuse ;  /* 0x000000ffff327224 */ /* 0x100fe200078e0097 */
[----:B------:R-:W-:Y:S02]  /*3b40*/  FSEL R51, R51, -INF , P6 ;  /* 0xff80000033337808 */ /* 0x000fe40003000000 */
[----:B------:R-:W-:Y:S01]  /*3b50*/  FMNMX.FTZ R0, R65, R0, !PT ;  /* 0x0000000041007209 */ /* 0x000fe20007810000 */
[----:B------:R-:W-:Y:S01]  /*3b60*/  HGMMA.64x16x16.F32 R40, gdesc[UR56], R40, gsb0 ;  /* 0x00200000382879f0 */ /* 0x000fe20008000828 */
[----:B------:R-:W-:Y:S01]  /*3b70*/  UIADD3 UR58, UR61, 0x906, URZ ;  /* 0x000009063d3a7890 */ /* 0x000fe2000fffe03f */
[----:B------:R-:W-:Y:S01]  /*3b80*/  FSEL R67, R54, -INF , P5 ;  /* 0xff80000036437808 */ /* 0x000fe20002800000 */
[----:B------:R-:W-:Y:S01]  /*3b90*/  UMOV UR56, UR10 ;  /* 0x0000000a00387c82 */ /* 0x000fe20008000000 */
[----:B------:R-:W-:Y:S01]  /*3ba0*/  UMOV UR57, UR11 ;  /* 0x0000000b00397c82 */ /* 0x000fe20008000000 */
[----:B------:R-:W-:Y:S01]  /*3bb0*/  UMOV UR59, 0x40000040 ;  /* 0x40000040003b7882 */ /* 0x000fe20000000000 */
[----:B------:R-:W-:Y:S01]  /*3bc0*/  FMNMX.FTZ R0, R51, R0, !PT ;  /* 0x0000000033007209 */ /* 0x000fe20007810000 */
[----:B------:R-:W-:Y:S01]  /*3bd0*/  IMAD.MOV.U32 R54, RZ, RZ, R151 ;  /* 0x000000ffff367224 */ /* 0x000fe200078e0097 */
[----:B------:R-:W-:-:S02]  /*3be0*/  FSEL R55, R55, -INF , P4 ;  /* 0xff80000037377808 */ /* 0x000fc40002000000 */
[----:B------:R-:W-:Y:S02]  /*3bf0*/  FMNMX.FTZ R0, R67, R0, !PT ;  /* 0x0000000043007209 */ /* 0x000fe40007810000 */
[----:B------:R-:W-:Y:S01]  /*3c00*/  FSEL R23, R48, -INF , P2 ;  /* 0xff80000030177808 */ /* 0x000fe20001000000 */
[----:B------:R-:W-:Y:S01]  /*3c10*/  IMAD.MOV.U32 R48, RZ, RZ, R151 ;  /* 0x000000ffff307224 */ /* 0x000fe200078e0097 */
[----:B------:R-:W-:Y:S02]  /*3c20*/  ISETP.GT.AND P2, PT, R19, 0x21, PT ;  /* 0x000000211300780c */ /* 0x000fe40003f44270 */
[----:B------:R-:W-:Y:S02]  /*3c30*/  FMNMX.FTZ R0, R55, R0, !PT ;  /* 0x0000000037007209 */ /* 0x000fe40007810000 */
[----:B------:R-:W-:Y:S02]  /*3c40*/  FSEL R49, R49, -INF , P6 ;  /* 0xff80000031317808 */ /* 0x000fe40003000000 */
[----:B------:R-:W-:-:S02]  /*3c50*/  ISETP.GT.AND P6, PT, R19, 0x28, PT ;  /* 0x000000281300780c */ /* 0x000fc40003fc4270 */
[----:B------:R-:W-:Y:S02]  /*3c60*/  FSEL R53, R53, -INF , P4 ;  /* 0xff80000035357808 */ /* 0x000fe40002000000 */
[----:B------:R-:W-:Y:S01]  /*3c70*/  ISETP.GT.AND P4, PT, R19, 0x30, PT ;  /* 0x000000301300780c */ /* 0x000fe20003f84270 */
[----:B------:R-:W-:Y:S02]  /*3c80*/  WARPGROUP.DEPBAR.LE gsb0, 0x0 ;  /* 0x00008000000079c5 */ /* 0x000fe40000010000 */
[----:B------:R-:W-:Y:S01]  /*3c90*/  WARPGROUP.ARRIVE ;  /* 0x00000000000079c5 */ /* 0x000fe20000000000 */
[----:B------:R-:W-:Y:S01]  /*3ca0*/  FSEL R69, R42, -INF , P3 ;  /* 0xff8000002a457808 */ /* 0x000fe20001800000 */
[----:B------:R-:W-:Y:S01]  /*3cb0*/  IMAD.U32 R42, RZ, RZ, UR60 ;  /* 0x0000003cff2a7e24 */ /* 0x000fe2000f8e00ff */
        /* <DEDUP_REMOVED lines=8> */
[----:B------:R-:W-:-:S02]  /*3d40*/  ISETP.GT.AND P5, PT, R19, 0x29, PT ;  /* 0x000000291300780c */ /* 0x000fc40003fa4270 */
[----:B------:R-:W-:Y:S01]  /*3d50*/  FSEL R73, R46, -INF , P6 ;  /* 0xff8000002e497808 */ /* 0x000fe20003000000 */
[----:B------:R-:W-:Y:S01]  /*3d60*/  IMAD.MOV.U32 R46, RZ, RZ, R151 ;  /* 0x000000ffff2e7224 */ /* 0x000fe200078e0097 */
[----:B------:R-:W-:Y:S02]  /*3d70*/  FMNMX.FTZ R0, R71, R0, !PT ;  /* 0x0000000047007209 */ /* 0x000fe40007810000 */
[----:B------:R-:W-:Y:S02]  /*3d80*/  FSEL R75, R47, -INF , P5 ;  /* 0xff8000002f4b7808 */ /* 0x000fe40002800000 */
[----:B------:R-:W-:Y:S02]  /*3d90*/  FMNMX.FTZ R0, R73, R0, !PT ;  /* 0x0000000049007209 */ /* 0x000fe40007810000 */
[----:B------:R-:W-:Y:S02]  /*3da0*/  FSEL R47, R40, -INF , P3 ;  /* 0xff800000282f7808 */ /* 0x000fe40001800000 */
[----:B------:R-:W-:-:S02]  /*3db0*/  ISETP.GT.AND P3, PT, R19, 0x31, PT ;  /* 0x000000311300780c */ /* 0x000fc40003f64270 */
[----:B------:R-:W-:Y:S02]  /*3dc0*/  FMNMX.FTZ R0, R75, R0, !PT ;  /* 0x000000004b007209 */ /* 0x000fe40007810000 */
[----:B------:R-:W-:Y:S02]  /*3dd0*/  FSEL R41, R41, -INF , P2 ;  /* 0xff80000029297808 */ /* 0x000fe40001000000 */
[----:B------:R-:W-:Y:S02]  /*3de0*/  ISETP.GT.AND P2, PT, R19, 0x38, PT ;  /* 0x000000381300780c */ /* 0x000fe40003f44270 */
[----:B------:R-:W-:Y:S02]  /*3df0*/  FSEL R45, R45, -INF , P5 ;  /* 0xff8000002d2d7808 */ /* 0x000fe40002800000 */
[----:B------:R-:W-:Y:S02]  /*3e00*/  ISETP.GT.AND P5, PT, R19, 0x40, PT ;  /* 0x000000401300780c */ /* 0x000fe40003fa4270 */
[----:B------:R-:W-:Y:S01]  /*3e10*/  MOV R52, R151 ;  /* 0x0000009700347202 */ /* 0x000fe20000000f00 */
[----:B------:R-:W-:-:S02]  /*3e20*/  WARPGROUP.DEPBAR.LE gsb0, 0x0 ;  /* 0x00008000000079c5 */ /* 0x000fc40000010000 */
[----:B------:R-:W-:Y:S01]  /*3e30*/  WARPGROUP.ARRIVE ;  /* 0x00000000000079c5 */ /* 0x000fe20000000000 */
[----:B------:R-:W-:Y:S02]  /*3e40*/  FSEL R77, R34, -INF , P4 ;  /* 0xff800000224d7808 */ /* 0x000fe40002000000 */
[----:B------:R-:W-:Y:S02]  /*3e50*/  FSEL R79, R35, -INF , P3 ;  /* 0xff800000234f7808 */ /* 0x000fe40001800000 */
[----:B------:R-:W-:Y:S01]  /*3e60*/  FMNMX.FTZ R0, R77, R0, !PT ;  /* 0x000000004d007209 */ /* 0x000fe20007810000 */
[----:B------:R-:W-:Y:S01]  /*3e70*/  HGMMA.64x16x16.F32 R24, gdesc[UR56], R24, gsb0 ;  /* 0x00200000381879f0 */ /* 0x000fe20008000818 */
[----:B------:R-:W-:Y:S01]  /*3e80*/  FSEL R35, R44, -INF , P6 ;  /* 0xff8000002c237808 */ /* 0x000fe20003000000 */
[----:B------:R-:W-:Y:S01]  /*3e90*/  IMAD.MOV.U32 R44, RZ, RZ, R151 ;  /* 0x000000ffff2c7224 */ /* 0x000fe200078e0097 */
[----:B------:R-:W-:Y:S02]  /*3ea0*/  ISETP.GT.AND P6, PT, R19, 0x39, PT ;  /* 0x000000391300780c */ /* 0x000fe40003fc4270 */
[----:B------:R-:W-:-:S02]  /*3eb0*/  FSEL R81, R38, -INF , P2 ;  /* 0xff80000026517808 */ /* 0x000fc40001000000 */
[----:B------:R-:W-:Y:S02]  /*3ec0*/  FMNMX.FTZ R0, R79, R0, !PT ;  /* 0x000000004f007209 */ /* 0x000fe40007810000 */
[----:B------:R-:W-:Y:S02]  /*3ed0*/  FSEL R83, R39, -INF , P6 ;  /* 0xff80000027537808 */ /* 0x000fe40003000000 */
[----:B------:R-:W-:Y:S02]  /*3ee0*/  FMNMX.FTZ R0, R81, R0, !PT ;  /* 0x0000000051007209 */ /* 0x000fe40007810000 */
[----:B------:R-:W-:Y:S02]  /*3ef0*/  FSEL R39, R32, -INF , P4 ;  /* 0xff80000020277808 */ /* 0x000fe40002000000 */
[----:B------:R-:W-:Y:S02]  /*3f00*/  ISETP.GT.AND P4, PT, R19, 0x41, PT ;  /* 0x000000411300780c */ /* 0x000fe40003f84270 */
[----:B------:R-:W-:-:S02]  /*3f10*/  FMNMX.FTZ R0, R83, R0, !PT ;  /* 0x0000000053007209 */ /* 0x000fc40007810000 */
[----:B------:R-:W-:Y:S02]  /*3f20*/  FSEL R33, R33, -INF , P3 ;  /* 0xff80000021217808 */ /* 0x000fe40001800000 */
[----:B------:R-:W-:Y:S02]  /*3f30*/  ISETP.GT.AND P3, PT, R19, 0x48, PT ;  /* 0x000000481300780c */ /* 0x000fe40003f64270 */
[----:B------:R-:W-:Y:S01]  /*3f40*/  FSEL R37, R37, -INF , P6 ;  /* 0xff80000025257808 */ /* 0x000fe20003000000 */
[----:B------:R-:W-:Y:S02]  /*3f50*/  WARPGROUP.DEPBAR.LE gsb0, 0x0 ;  /* 0x00008000000079c5 */ /* 0x000fe40000010000 */
[----:B------:R-:W-:Y:S02]  /*3f60*/  FSEL R85, R26, -INF , P5 ;  /* 0xff8000001a557808 */ /* 0x000fe40002800000 */
[----:B------:R-:W-:Y:S02]  /*3f70*/  FSEL R87, R27, -INF , P4 ;  /* 0xff8000001b577808 */ /* 0x000fe40002000000 */
[----:B------:R-:W-:-:S02]  /*3f80*/  FMNMX.FTZ R0, R85, R0, !PT ;  /* 0x0000000055007209 */ /* 0x000fc40007810000 */
[----:B------:R-:W-:Y:S02]  /*3f90*/  FSEL R27, R36, -INF , P2 ;  /* 0xff800000241b7808 */ /* 0x000fe40001000000 */
[----:B------:R-:W-:Y:S02]  /*3fa0*/  ISETP.GT.AND P2, PT, R19, 0x49, PT ;  /* 0x000000491300780c */ /* 0x000fe40003f44270 */
[----:B------:R-:W-:Y:S02]  /*3fb0*/  FSEL R89, R30, -INF , P3 ;  /* 0xff8000001e597808 */ /* 0x000fe40001800000 */
[----:B------:R-:W-:Y:S02]  /*3fc0*/  FMNMX.FTZ R0, R87, R0, !PT ;  /* 0x0000000057007209 */ /* 0x000fe40007810000 */
[----:B------:R-:W-:Y:S02]  /*3fd0*/  FSEL R31, R31, -INF , P2 ;  /* 0xff8000001f1f7808 */ /* 0x000fe40001000000 */
[----:B------:R-:W-:-:S02]  /*3fe0*/  FMNMX.FTZ R0, R89, R0, !PT ;  /* 0x0000000059007209 */ /* 0x000fc40007810000 */
[----:B------:R-:W-:Y:S02]  /*3ff0*/  FSEL R25, R25, -INF , P4 ;  /* 0xff80000019197808 */ /* 0x000fe40002000000 */
[----:B------:R-:W-:Y:S02]  /*4000*/  FMNMX.FTZ R8, R31, R0, !PT ;  /* 0x000000001f087209 */ /* 0x000fe40007810000 */
[----:B------:R-:W-:-:S03]  /*4010*/  FSEL R29, R29, -INF , P2 ;  /* 0xff8000001d1d7808 */ /* 0x000fc60001000000 */
[----:B------:R-:W0:Y:S02]  /*4020*/  SHFL.BFLY PT, R19, R8, 0x2, 0x1f ;  /* 0x0c401f0008137f89 */ /* 0x000e2400000e0000 */
[----:B0-----:R-:W-:-:S05]  /*4030*/  FMNMX.FTZ R19, R8, R19, !PT ;  /* 0x0000001308137209 */ /* 0x001fca0007810000 */
[----:B------:R-:W0:Y:S02]  /*4040*/  SHFL.BFLY PT, R6, R19, 0x1, 0x1f ;  /* 0x0c201f0013067f89 */ /* 0x000e2400000e0000 */
[----:B0-----:R-:W-:Y:S02]  /*4050*/  FMNMX.FTZ R6, R19, R6, !PT ;  /* 0x0000000613067209 */ /* 0x001fe40007810000 */
[----:B------:R-:W-:Y:S02]  /*4060*/  FSEL R19, R24, -INF , P5 ;  /* 0xff80000018137808 */ /* 0x000fe40002800000 */
[C---:B------:R-:W-:Y:S01]  /*4070*/  FSETP.NEU.FTZ.AND P0, PT, R6.reuse, -INF , PT ;  /* 0xff8000000600780b */ /* 0x040fe20003f1d000 */
[----:B------:R-:W-:-:S05]  /*4080*/  FMUL.FTZ R0, R6, R2 ;  /* 0x0000000206007220 */ /* 0x000fca0000410000 */
[----:B------:R-:W-:Y:S02]  /*4090*/  FSEL R14, R0, RZ, P0 ;  /* 0x000000ff000e7208 */ /* 0x000fe40000000000 */
[----:B------:R-:W-:Y:S02]  /*40a0*/  FMNMX.FTZ R0, R3, R57, !PT ;  /* 0x0000003903007209 */ /* 0x000fe40007810000 */
[----:B------:R-:W-:Y:S01]  /*40b0*/  ISETP.NE.AND P0, PT, R20, RZ, PT ;  /* 0x000000ff1400720c */ /* 0x000fe20003f05270 */
[--C-:B------:R-:W-:Y:S01]  /*40c0*/  FFMA.FTZ R21, R21, R2, -R14.reuse ;  /* 0x0000000215157223 */ /* 0x100fe2000001080e */
[----:B------:R-:W-:Y:S01]  /*40d0*/  FMNMX.FTZ R0, R15, R0, !PT ;  /* 0x000000000f007209 */ /* 0x000fe20007810000 */
[-CC-:B------:R-:W-:Y:S01]  /*40e0*/  FFMA.FTZ R7, R7, R2.reuse, -R14.reuse ;  /* 0x0000000207077223 */ /* 0x180fe2000001080e */
[--C-:B------:R-:W-:Y:S01]  /*40f0*/  FFMA.FTZ R59, R59, R2, -R14.reuse ;  /* 0x000000023b3b7223 */ /* 0x100fe2000001080e */
[----:B------:R0:W-:Y:S01]  /*4100*/  MUFU.EX2 R211, R21 ;  /* 0x0000001500d37308 */ /* 0x0001e20000000800 */
[----:B------:R-:W-:Y:S01]  /*4110*/  FMNMX.FTZ R0, R61, R0, !PT ;  /* 0x000000003d007209 */ /* 0x000fe20007810000 */
[-CC-:B------:R-:W-:Y:S01]  /*4120*/  FFMA.FTZ R63, R63, R2.reuse, -R14.reuse ;  /* 0x000000023f3f7223 */ /* 0x180fe2000001080e */
[-CC-:B------:R-:W-:Y:S01]  /*4130*/  FFMA.FTZ R65, R65, R2.reuse, -R14.reuse ;  /* 0x0000000241417223 */ /* 0x180fe2000001080e */
[--C-:B------:R-:W-:Y:S01]  /*4140*/  FFMA.FTZ R51, R51, R2, -R14.reuse ;  /* 0x0000000233337223 */ /* 0x100fe2000001080e */
[----:B------:R-:W-:Y:S01]  /*4150*/  FMNMX.FTZ R0, R23, R0, !PT ;  /* 0x0000000017007209 */ /* 0x000fe20007810000 */
[-CC-:B------:R-:W-:Y:S01]  /*4160*/  FFMA.FTZ R67, R67, R2.reuse, -R14.reuse ;  /* 0x0000000243437223 */ /* 0x180fe2000001080e */
[--C-:B------:R-:W-:Y:S01]  /*4170*/  FFMA.FTZ R55, R55, R2, -R14.reuse ;  /* 0x0000000237377223 */ /* 0x100fe2000001080e */
[----:B------:R-:W-:Y:S01]  /*4180*/  MUFU.EX2 R209, R7 ;  /* 0x0000000700d17308 */ /* 0x000fe20000000800 */
[----:B------:R-:W-:Y:S01]  /*4190*/  FMNMX.FTZ R0, R49, R0, !PT ;  /* 0x0000000031007209 */ /* 0x000fe20007810000 */
[-CC-:B------:R-:W-:Y:S01]  /*41a0*/  FFMA.FTZ R69, R69, R2.reuse, -R14.reuse ;  /* 0x0000000245457223 */ /* 0x180fe2000001080e */
[----:B0-----:R-:W-:Y:S01]  /*41b0*/  FSEL R21, R28, -INF , P3 ;  /* 0xff8000001c157808 */ /* 0x001fe20001800000 */
        /* <DEDUP_REMOVED lines=16> */
[----:B------:R-:W-:Y:S01]  /*42c0*/  FFMA.FTZ R14, R31, R2, -R14 ;  /* 0x000000021f0e7223 */ /* 0x000fe2000001080e */
[----:B------:R-:W-:-:S02]  /*42d0*/  FMNMX.FTZ R0, R35, R0, !PT ;  /* 0x0000000023007209 */ /* 0x000fc40007810000 */
[----:B0-----:R-:W-:Y:S01]  /*42e0*/  MOV R59, R151 ;  /* 0x00000097003b7202 */ /* 0x001fe20000000f00 */
[----:B------:R-:W-:Y:S01]  /*42f0*/  MUFU.EX2 R65, R65 ;  /* 0x0000004100417308 */ /* 0x000fe20000000800 */
[----:B------:R-:W-:Y:S01]  /*4300*/  FMNMX.FTZ R0, R45, R0, !PT ;  /* 0x000000002d007209 */ /* 0x000fe20007810000 */
[----:B-1----:R-:W-:-:S03]  /*4310*/  IMAD.MOV.U32 R63, RZ, RZ, R151 ;  /* 0x000000ffff3f7224 */ /* 0x002fc600078e0097 */
[----:B------:R-:W-:-:S03]  /*4320*/  FMNMX.FTZ R0, R39, R0, !PT ;  /* 0x0000000027007209 */ /* 0x000fc60007810000 */
[----:B------:R0:W1:Y:S01]  /*4330*/  MUFU.EX2 R24, R51 ;  /* 0x0000003300187308 */ /* 0x0000620000000800 */
[----:B------:R-:W-:-:S04]  /*4340*/  FMNMX.FTZ R0, R33, R0, !PT ;  /* 0x0000000021007209 */ /* 0x000fc80007810000 */
[----:B------:R-:W-:-:S03]  /*4350*/  FMNMX.FTZ R0, R27, R0, !PT ;  /* 0x000000001b007209 */ /* 0x000fc60007810000 */
[----:B------:R-:W-:Y:S01]  /*4360*/  MUFU.EX2 R67, R67 ;  /* 0x0000004300437308 */ /* 0x000fe20000000800 */
[----:B------:R-:W-:Y:S01]  /*4370*/  FMNMX.FTZ R0, R37, R0, !PT ;  /* 0x0000000025007209 */ /* 0x000fe20007810000 */
[----:B0-----:R-:W-:-:S03]  /*4380*/  IMAD.MOV.U32 R51, RZ, RZ, R151 ;  /* 0x000000ffff337224 */ /* 0x001fc600078e0097 */
[----:B------:R-:W-:-:S03]  /*4390*/  FMNMX.FTZ R0, R19, R0, !PT ;  /* 0x0000000013007209 */ /* 0x000fc60007810000 */
[----:B------:R0:W2:Y:S01]  /*43a0*/  MUFU.EX2 R28, R55 ;  /* 0x00000037001c7308 */ /* 0x0000a20000000800 */
[----:B------:R-:W-:Y:S02]  /*43b0*/  FMNMX.FTZ R0, R25, R0, !PT ;  /* 0x0000000019007209 */ /* 0x000fe40007810000 */
[----:B-1----:R-:W-:Y:S02]  /*43c0*/  F2FP.F16.F32.PACK_AB R205, R24, R65 ;  /* 0x0000004118cd723e */ /* 0x002fe400000000ff */
[----:B------:R-:W-:-:S03]  /*43d0*/  FMNMX.FTZ R0, R21, R0, !PT ;  /* 0x0000000015007209 */ /* 0x000fc60007810000 */
[----:B------:R-:W-:Y:S01]  /*43e0*/  MUFU.EX2 R69, R69 ;  /* 0x0000004500457308 */ /* 0x000fe20000000800 */
[----:B------:R-:W-:Y:S01]  /*43f0*/  FMNMX.FTZ R0, R29, R0, !PT ;  /* 0x000000001d007209 */ /* 0x000fe20007810000 */
[----:B0-----:R-:W-:-:S04]  /*4400*/  IMAD.MOV.U32 R55, RZ, RZ, R151 ;  /* 0x000000ffff377224 */ /* 0x001fc800078e0097 */
[----:B------:R-:W0:Y:S02]  /*4410*/  SHFL.BFLY PT, R7, R0, 0x2, 0x1f ;  /* 0x0c401f0000077f89 */ /* 0x000e2400000e0000 */
[----:B------:R-:W-:Y:S01]  /*4420*/  MUFU.EX2 R40, R14 ;  /* 0x0000000e00287308 */ /* 0x000fe20000000800 */
[----:B--2---:R-:W-:-:S07]  /*4430*/  F2FP.F16.F32.PACK_AB R207, R28, R67 ;  /* 0x000000431ccf723e */ /* 0x004fce00000000ff */
[----:B------:R1:W2:Y:S08]  /*4440*/  MUFU.EX2 R30, R71 ;  /* 0x00000047001e7308 */ /* 0x0002b00000000800 */
[----:B------:R-:W-:Y:S01]  /*4450*/  MUFU.EX2 R73, R73 ;  /* 0x0000004900497308 */ /* 0x000fe20000000800 */
[----:B-1----:R-:W-:Y:S01]  /*4460*/  IMAD.MOV.U32 R71, RZ, RZ, R151 ;  /* 0x000000ffff477224 */ /* 0x002fe200078e0097 */
[----:B0-----:R-:W-:-:S06]  /*4470*/  FMNMX.FTZ R8, R0, R7, !PT ;  /* 0x0000000700087209 */ /* 0x001fcc0007810000 */
[----:B------:R0:W1:Y:S01]  /*4480*/  MUFU.EX2 R32, R75 ;  /* 0x0000004b00207308 */ /* 0x0000620000000800 */
[----:B--2---:R-:W-:Y:S01]  /*4490*/  F2FP.F16.F32.PACK_AB R201, R30, R69 ;  /* 0x000000451ec9723e */ /* 0x004fe200000000ff */
[----:B------:R-:W2:Y:S06]  /*44a0*/  SHFL.BFLY PT, R7, R8, 0x1, 0x1f ;  /* 0x0c201f0008077f89 */ /* 0x000eac00000e0000 */
[----:B------:R-:W-:Y:S01]  /*44b0*/  MUFU.EX2 R77, R77 ;  /* 0x0000004d004d7308 */ /* 0x000fe20000000800 */
[----:B0-----:R-:W-:-:S07]  /*44c0*/  IMAD.MOV.U32 R75, RZ, RZ, R151 ;  /* 0x000000ffff4b7224 */ /* 0x001fce00078e0097 */
[----:B------:R0:W3:Y:S01]  /*44d0*/  MUFU.EX2 R34, R79 ;  /* 0x0000004f00227308 */ /* 0x0000e20000000800 */
[----:B-1----:R-:W-:-:S07]  /*44e0*/  F2FP.F16.F32.PACK_AB R203, R32, R73 ;  /* 0x0000004920cb723e */ /* 0x002fce00000000ff */
[----:B------:R-:W-:Y:S01]  /*44f0*/  MUFU.EX2 R81, R81 ;  /* 0x0000005100517308 */ /* 0x000fe20000000800 */
[----:B0-----:R-:W-:Y:S01]  /*4500*/  IMAD.MOV.U32 R79, RZ, RZ, R151 ;  /* 0x000000ffff4f7224 */ /* 0x001fe200078e0097 */
[----:B--2---:R-:W-:-:S04]  /*4510*/  FMNMX.FTZ R7, R8, R7, !PT ;  /* 0x0000000708077209 */ /* 0x004fc80007810000 */
[C---:B------:R-:W-:Y:S01]  /*4520*/  FSETP.NEU.FTZ.AND P2, PT, R7.reuse, -INF , PT ;  /* 0xff8000000700780b */ /* 0x040fe20003f5d000 */
[----:B------:R-:W-:Y:S01]  /*4530*/  FMUL.FTZ R0, R7, R2 ;  /* 0x0000000207007220 */ /* 0x000fe20000410000 */
[----:B------:R0:W-:Y:S01]  /*4540*/  MUFU.EX2 R36, R83 ;  /* 0x0000005300247308 */ /* 0x0001e20000000800 */
[----:B---3--:R-:W-:-:S03]  /*4550*/  F2FP.F16.F32.PACK_AB R197, R34, R77 ;  /* 0x0000004d22c5723e */ /* 0x008fc600000000ff */
[----:B------:R-:W-:Y:S01]  /*4560*/  FSEL R8, R0, RZ, P2 ;  /* 0x000000ff00087208 */ /* 0x000fe20001000000 */
[----:B------:R-:W-:Y:S01]  /*4570*/  FADD.FTZ R0, R209, R20 ;  /* 0x00000014d1007221 */ /* 0x000fe20000010000 */
[----:B------:R-:W-:Y:S01]  /*4580*/  F2FP.F16.F32.PACK_AB R209, R20, R209 ;  /* 0x000000d114d1723e */ /* 0x000fe200000000ff */
[----:B------:R-:W-:Y:S01]  /*4590*/  VIADD R20, R22, 0xfffffffe ;  /* 0xfffffffe16147836 */ /* 0x000fe20000000000 */
[----:B------:R-:W-:Y:S01]  /*45a0*/  MUFU.EX2 R85, R85 ;  /* 0x0000005500557308 */ /* 0x000fe20000000800 */
[-CC-:B------:R-:W-:Y:S01]  /*45b0*/  FFMA.FTZ R3, R3, R2.reuse, -R8.reuse ;  /* 0x0000000203037223 */ /* 0x180fe20000010808 */
[-CC-:B------:R-:W-:Y:S01]  /*45c0*/  FFMA.FTZ R57, R57, R2.reuse, -R8.reuse ;  /* 0x0000000239397223 */ /* 0x180fe20000010808 */
[-CC-:B------:R-:W-:Y:S01]  /*45d0*/  FFMA.FTZ R15, R15, R2.reuse, -R8.reuse ;  /* 0x000000020f0f7223 */ /* 0x180fe20000010808 */
[-CC-:B------:R-:W-:Y:S01]  /*45e0*/  FFMA.FTZ R61, R61, R2.reuse, -R8.reuse ;  /* 0x000000023d3d7223 */ /* 0x180fe20000010808 */
[-C--:B------:R-:W-:Y:S01]  /*45f0*/  FFMA.FTZ R23, R23, R2.reuse, -R8 ;  /* 0x0000000217177223 */ /* 0x080fe20000010808 */
[----:B------:R-:W-:Y:S01]  /*4600*/  FADD.FTZ R31, R211, R0 ;  /* 0x00000000d31f7221 */ /* 0x000fe20000010000 */
[-CC-:B------:R-:W-:Y:S01]  /*4610*/  FFMA.FTZ R49, R49, R2.reuse, -R8.reuse ;  /* 0x0000000231317223 */ /* 0x180fe20000010808 */
[----:B------:R-:W-:Y:S01]  /*4620*/  MUFU.EX2 R3, R3 ;  /* 0x0000000300037308 */ /* 0x000fe20000000800 */
[-CC-:B------:R-:W-:Y:S01]  /*4630*/  FFMA.FTZ R43, R43, R2.reuse, -R8.reuse ;  /* 0x000000022b2b7223 */ /* 0x180fe20000010808 */
[----:B------:R-:W-:Y:S01]  /*4640*/  FADD.FTZ R0, R26, R31 ;  /* 0x0000001f1a007221 */ /* 0x000fe20000010000 */
[-CC-:B------:R-:W-:Y:S01]  /*4650*/  FFMA.FTZ R41, R41, R2.reuse, -R8.reuse ;  /* 0x0000000229297223 */ /* 0x180fe20000010808 */
[-CC-:B------:R-:W-:Y:S01]  /*4660*/  FFMA.FTZ R53, R53, R2.reuse, -R8.reuse ;  /* 0x0000000235357223 */ /* 0x180fe20000010808 */
[-C--:B------:R-:W-:Y:S01]  /*4670*/  FFMA.FTZ R47, R47, R2.reuse, -R8 ;  /* 0x000000022f2f7223 */ /* 0x080fe20000010808 */
[----:B------:R-:W-:Y:S01]  /*4680*/  FADD.FTZ R31, R65, R0 ;  /* 0x00000000411f7221 */ /* 0x000fe20000010000 */
[-CC-:B------:R-:W-:Y:S01]  /*4690*/  FFMA.FTZ R35, R35, R2.reuse, -R8.reuse ;  /* 0x0000000223237223 */ /* 0x180fe20000010808 */
[----:B------:R-:W1:Y:S01]  /*46a0*/  MUFU.EX2 R208, R57 ;  /* 0x0000003900d07308 */ /* 0x000e620000000800 */
[-CC-:B------:R-:W-:Y:S01]  /*46b0*/  FFMA.FTZ R45, R45, R2.reuse, -R8.reuse ;  /* 0x000000022d2d7223 */ /* 0x180fe20000010808 */
[----:B------:R-:W-:Y:S01]  /*46c0*/  FADD.FTZ R14, R24, R31 ;  /* 0x0000001f180e7221 */ /* 0x000fe20000010000 */
[-CC-:B------:R-:W-:Y:S01]  /*46d0*/  FFMA.FTZ R39, R39, R2.reuse, -R8.reuse ;  /* 0x0000000227277223 */ /* 0x180fe20000010808 */
[-CC-:B------:R-:W-:Y:S01]  /*46e0*/  FFMA.FTZ R33, R33, R2.reuse, -R8.reuse ;  /* 0x0000000221217223 */ /* 0x180fe20000010808 */
[-CC-:B------:R-:W-:Y:S01]  /*46f0*/  FFMA.FTZ R27, R27, R2.reuse, -R8.reuse ;  /* 0x000000021b1b7223 */ /* 0x180fe20000010808 */
[-CC-:B------:R-:W-:Y:S01]  /*4700*/  FFMA.FTZ R37, R37, R2.reuse, -R8.reuse ;  /* 0x0000000225257223 */ /* 0x180fe20000010808 */
[-CC-:B------:R-:W-:Y:S01]  /*4710*/  FFMA.FTZ R19, R19, R2.reuse, -R8.reuse ;  /* 0x0000000213137223 */ /* 0x180fe20000010808 */
[----:B------:R-:W2:Y:S01]  /*4720*/  MUFU.EX2 R15, R15 ;  /* 0x0000000f000f7308 */ /* 0x000ea20000000800 */
[-CC-:B------:R-:W-:Y:S01]  /*4730*/  FFMA.FTZ R25, R25, R2.reuse, -R8.reuse ;  /* 0x0000000219197223 */ /* 0x180fe20000010808 */
[-CC-:B------:R-:W-:Y:S01]  /*4740*/  FFMA.FTZ R21, R21, R2.reuse, -R8.reuse ;  /* 0x0000000215157223 */ /* 0x180fe20000010808 */
[----:B------:R-:W-:Y:S01]  /*4750*/  FFMA.FTZ R8, R29, R2, -R8 ;  /* 0x000000021d087223 */ /* 0x000fe20000010808 */
[----:B------:R-:W-:Y:S01]  /*4760*/  ISETP.GE.AND P2, PT, R20, R17, PT ;  /* 0x000000111400720c */ /* 0x000fe20003f46270 */
[--C-:B0-----:R-:W-:Y:S01]  /*4770*/  IMAD.MOV.U32 R83, RZ, RZ, R151.reuse ;  /* 0x000000ffff537224 */ /* 0x101fe200078e0097 */
[----:B------:R-:W-:Y:S01]  /*4780*/  F2FP.F16.F32.PACK_AB R211, R26, R211 ;  /* 0x000000d31ad3723e */ /* 0x000fe200000000ff */
[--C-:B------:R-:W-:Y:S01]  /*4790*/  IMAD.MOV.U32 R65, RZ, RZ, R151.reuse ;  /* 0x000000ffff417224 */ /* 0x100fe200078e0097 */
[----:B------:R0:W3:Y:S01]  /*47a0*/  MUFU.EX2 R210, R61 ;  /* 0x0000003d00d27308 */ /* 0x0000e20000000800 */
[----:B-1----:R-:W-:Y:S01]  /*47b0*/  FADD.FTZ R0, R3, R208 ;  /* 0x000000d003007221 */ /* 0x002fe20000010000 */
[----:B------:R-:W-:Y:S01]  /*47c0*/  F2FP.F16.F32.PACK_AB R199, R36, R81 ;  /* 0x0000005124c7723e */ /* 0x000fe200000000ff */
[--C-:B------:R-:W-:Y:S01]  /*47d0*/  IMAD.MOV.U32 R57, RZ, RZ, R151.reuse ;  /* 0x000000ffff397224 */ /* 0x100fe200078e0097 */
[----:B------:R-:W-:Y:S01]  /*47e0*/  F2FP.F16.F32.PACK_AB R208, R208, R3 ;  /* 0x00000003d0d0723e */ /* 0x000fe200000000ff */
[----:B------:R-:W-:Y:S01]  /*47f0*/  IMAD.MOV.U32 R3, RZ, RZ, 0x3f800000 ;  /* 0x3f800000ff037424 */ /* 0x000fe200078e00ff */
[----:B------:R-:W-:Y:S01]  /*4800*/  MOV R24, R151 ;  /* 0x0000009700187202 */ /* 0x000fe20000000f00 */
[--C-:B------:R-:W-:Y:S01]  /*4810*/  IMAD.MOV.U32 R26, RZ, RZ, R151.reuse ;  /* 0x000000ffff1a7224 */ /* 0x100fe200078e0097 */
[----:B------:R-:W1:Y:S01]  /*4820*/  MUFU.EX2 R23, R23 ;  /* 0x0000001700177308 */ /* 0x000e620000000800 */
[----:B--2---:R-:W-:Y:S01]  /*4830*/  FADD.FTZ R31, R15, R0 ;  /* 0x000000000f1f7221 */ /* 0x004fe20000010000 */
[----:B0-----:R-:W-:-:S06]  /*4840*/  IMAD.MOV.U32 R61, RZ, RZ, R151 ;  /* 0x000000ffff3d7224 */ /* 0x001fcc00078e0097 */
[----:B------:R0:W2:Y:S01]  /*4850*/  MUFU.EX2 R204, R49 ;  /* 0x0000003100cc7308 */ /* 0x0000a20000000800 */
[C---:B---3--:R-:W-:Y:S01]  /*4860*/  FADD.FTZ R0, R210.reuse, R31 ;  /* 0x0000001fd2007221 */ /* 0x048fe20000010000 */
[----:B------:R-:W-:-:S06]  /*4870*/  F2FP.F16.F32.PACK_AB R210, R210, R15 ;  /* 0x0000000fd2d2723e */ /* 0x000fcc00000000ff */
[----:B------:R-:W3:Y:S01]  /*4880*/  MUFU.EX2 R43, R43 ;  /* 0x0000002b002b7308 */ /* 0x000ee20000000800 */
[----:B-1----:R-:W-:Y:S01]  /*4890*/  FADD.FTZ R31, R23, R0 ;  /* 0x00000000171f7221 */ /* 0x002fe20000010000 */
[----:B------:R-:W-:Y:S02]  /*48a0*/  @!P1 VIADD R0, R42, 0x38840 ;  /* 0x000388402a009836 */ /* 0x000fe40000000000 */
[----:B0-----:R-:W-:-:S03]  /*48b0*/  IMAD.MOV.U32 R49, RZ, RZ, R151 ;  /* 0x000000ffff317224 */ /* 0x001fc600078e0097 */
[----:B------:R-:W-:Y:S01]  /*48c0*/  @!P1 PRMT R0, RZ, 0x654, R0 ;  /* 0x00000654ff009816 */ /* 0x000fe20000000000 */
[----:B------:R0:W-:Y:S03]  /*48d0*/  MUFU.EX2 R200, R41 ;  /* 0x0000002900c87308 */ /* 0x0001e60000000800 */
[----:B------:R1:W-:Y:S05]  /*48e0*/  @!P1 SYNCS.ARRIVE.TRANS64.RED.A1T0 RZ, [R0+URZ], RZ ;  /* 0x000000ff00ff99a7 */ /* 0x0003ea000810043f */
[----:B------:R4:W1:Y:S01]  /*48f0*/  MUFU.EX2 R206, R53 ;  /* 0x0000003500ce7308 */ /* 0x0008620000000800 */
[----:B0-----:R-:W-:Y:S01]  /*4900*/  FADD.FTZ R41, R67, R14 ;  /* 0x0000000e43297221 */ /* 0x001fe20000010000 */
[----:B------:R-:W-:-:S03]  /*4910*/  IMAD.MOV.U32 R67, RZ, RZ, R151 ;  /* 0x000000ffff437224 */ /* 0x000fc600078e0097 */
[----:B------:R-:W-:Y:S01]  /*4920*/  FADD.FTZ R14, R28, R41 ;  /* 0x000000291c0e7221 */ /* 0x000fe20000010000 */
[----:B------:R-:W-:Y:S02]  /*4930*/  IMAD.MOV.U32 R28, RZ, RZ, R151 ;  /* 0x000000ffff1c7224 */ /* 0x000fe400078e0097 */
[----:B------:R-:W0:Y:S01]  /*4940*/  MUFU.EX2 R47, R47 ;  /* 0x0000002f002f7308 */ /* 0x000e220000000800 */
[----:B------:R-:W-:Y:S01]  /*4950*/  FADD.FTZ R41, R69, R14 ;  /* 0x0000000e45297221 */ /* 0x000fe20000010000 */
[C---:B--2---:R-:W-:Y:S01]  /*4960*/  FADD.FTZ R14, R204.reuse, R31 ;  /* 0x0000001fcc0e7221 */ /* 0x044fe20000010000 */
[----:B------:R-:W-:Y:S01]  /*4970*/  F2FP.F16.F32.PACK_AB R204, R204, R23 ;  /* 0x00000017cccc723e */ /* 0x000fe200000000ff */
[----:B------:R-:W-:Y:S02]  /*4980*/  IMAD.MOV.U32 R69, RZ, RZ, R151 ;  /* 0x000000ffff457224 */ /* 0x000fe400078e0097 */
[----:B------:R-:W-:Y:S01]  /*4990*/  FADD.FTZ R42, R30, R41 ;  /* 0x000000291e2a7221 */ /* 0x000fe20000010000 */
[----:B---3--:R-:W-:Y:S01]  /*49a0*/  FADD.FTZ R31, R43, R14 ;  /* 0x0000000e2b1f7221 */ /* 0x008fe20000010000 */
[--C-:B----4-:R-:W-:Y:S01]  /*49b0*/  IMAD.MOV.U32 R53, RZ, RZ, R151.reuse ;  /* 0x000000ffff357224 */ /* 0x110fe200078e0097 */
[----:B------:R-:W2:Y:S01]  /*49c0*/  MUFU.EX2 R35, R35 ;  /* 0x0000002300237308 */ /* 0x000ea20000000800 */
[----:B------:R-:W-:-:S02]  /*49d0*/  IMAD.MOV.U32 R41, RZ, RZ, R151 ;  /* 0x000000ffff297224 */ /* 0x000fc400078e0097 */
[C---:B-1----:R-:W-:Y:S01]  /*49e0*/  FADD.FTZ R0, R206.reuse, R31 ;  /* 0x0000001fce007221 */ /* 0x042fe20000010000 */
[----:B------:R-:W-:Y:S01]  /*49f0*/  F2FP.F16.F32.PACK_AB R206, R206, R43 ;  /* 0x0000002bcece723e */ /* 0x000fe200000000ff */
[--C-:B------:R-:W-:Y:S02]  /*4a00*/  IMAD.MOV.U32 R43, RZ, RZ, R151.reuse ;  /* 0x000000ffff2b7224 */ /* 0x100fe400078e0097 */
[----:B------:R-:W-:Y:S01]  /*4a10*/  IMAD.MOV.U32 R30, RZ, RZ, R151 ;  /* 0x000000ffff1e7224 */ /* 0x000fe200078e0097 */
[----:B------:R1:W3:Y:S01]  /*4a20*/  MUFU.EX2 R202, R45 ;  /* 0x0000002d00ca7308 */ /* 0x0002e20000000800 */
[----:B0-----:R-:W-:-:S04]  /*4a30*/  FADD.FTZ R31, R47, R0 ;  /* 0x000000002f1f7221 */ /* 0x001fc80000010000 */
[C---:B------:R-:W-:Y:S01]  /*4a40*/  FADD.FTZ R0, R200.reuse, R31 ;  /* 0x0000001fc8007221 */ /* 0x040fe20000010000 */
[----:B------:R-:W-:Y:S01]  /*4a50*/  F2FP.F16.F32.PACK_AB R200, R200, R47 ;  /* 0x0000002fc8c8723e */ /* 0x000fe200000000ff */
[----:B------:R-:W-:Y:S01]  /*4a60*/  IMAD.MOV.U32 R47, RZ, RZ, R151 ;  /* 0x000000ffff2f7224 */ /* 0x000fe200078e0097 */
[----:B------:R-:W0:Y:S01]  /*4a70*/  MUFU.EX2 R39, R39 ;  /* 0x0000002700277308 */ /* 0x000e220000000800 */
[----:B--2---:R-:W-:Y:S01]  /*4a80*/  FADD.FTZ R29, R35, R0 ;  /* 0x00000000231d7221 */ /* 0x004fe20000010000 */
[----:B-1----:R-:W-:-:S06]  /*4a90*/  MOV R45, R151 ;  /* 0x00000097002d7202 */ /* 0x002fcc0000000f00 */
[----:B------:R1:W2:Y:S01]  /*4aa0*/  MUFU.EX2 R196, R33 ;  /* 0x0000002100c47308 */ /* 0x0002a20000000800 */
[C---:B---3--:R-:W-:Y:S01]  /*4ab0*/  FADD.FTZ R0, R202.reuse, R29 ;  /* 0x0000001dca007221 */ /* 0x048fe20000010000 */
[----:B------:R-:W-:Y:S01]  /*4ac0*/  F2FP.F16.F32.PACK_AB R202, R202, R35 ;  /* 0x00000023caca723e */ /* 0x000fe200000000ff */
[----:B------:R-:W-:-:S05]  /*4ad0*/  IMAD.MOV.U32 R35, RZ, RZ, R151 ;  /* 0x000000ffff237224 */ /* 0x000fca00078e0097 */
[----:B------:R-:W3:Y:S01]  /*4ae0*/  MUFU.EX2 R27, R27 ;  /* 0x0000001b001b7308 */ /* 0x000ee20000000800 */
[----:B-1----:R-:W-:Y:S01]  /*4af0*/  FADD.FTZ R33, R73, R42 ;  /* 0x0000002a49217221 */ /* 0x002fe20000010000 */
[----:B0-----:R-:W-:Y:S01]  /*4b00*/  FADD.FTZ R29, R39, R0 ;  /* 0x00000000271d7221 */ /* 0x001fe20000010000 */
[----:B------:R-:W-:Y:S01]  /*4b10*/  MOV R73, R151 ;  /* 0x0000009700497202 */ /* 0x000fe20000000f00 */
[----:B------:R-:W-:Y:S02]  /*4b20*/  IMAD.MOV.U32 R42, RZ, RZ, R151 ;  /* 0x000000ffff2a7224 */ /* 0x000fe400078e0097 */
[----:B------:R-:W-:Y:S01]  /*4b30*/  FADD.FTZ R14, R32, R33 ;  /* 0x00000021200e7221 */ /* 0x000fe20000010000 */
[----:B------:R-:W-:Y:S01]  /*4b40*/  IMAD.MOV.U32 R32, RZ, RZ, R151 ;  /* 0x000000ffff207224 */ /* 0x000fe200078e0097 */
[----:B------:R0:W-:Y:S02]  /*4b50*/  MUFU.EX2 R198, R37 ;  /* 0x0000002500c67308 */ /* 0x0001e40000000800 */
[----:B------:R-:W-:Y:S01]  /*4b60*/  FADD.FTZ R33, R77, R14 ;  /* 0x0000000e4d217221 */ /* 0x000fe20000010000 */
[C---:B--2---:R-:W-:Y:S01]  /*4b70*/  FADD.FTZ R0, R196.reuse, R29 ;  /* 0x0000001dc4007221 */ /* 0x044fe20000010000 */
[----:B------:R-:W-:Y:S01]  /*4b80*/  F2FP.F16.F32.PACK_AB R196, R196, R39 ;  /* 0x00000027c4c4723e */ /* 0x000fe200000000ff */
[----:B------:R-:W-:-:S02]  /*4b90*/  IMAD.MOV.U32 R77, RZ, RZ, R151 ;  /* 0x000000ffff4d7224 */ /* 0x000fc400078e0097 */
[----:B------:R-:W-:Y:S01]  /*4ba0*/  FADD.FTZ R14, R34, R33 ;  /* 0x00000021220e7221 */ /* 0x000fe20000010000 */
[--C-:B------:R-:W-:Y:S01]  /*4bb0*/  IMAD.MOV.U32 R39, RZ, RZ, R151.reuse ;  /* 0x000000ffff277224 */ /* 0x100fe200078e0097 */
[----:B------:R-:W-:Y:S02]  /*4bc0*/  MUFU.EX2 R19, R19 ;  /* 0x0000001300137308 */ /* 0x000fe40000000800 */
[----:B------:R-:W-:Y:S01]  /*4bd0*/  FADD.FTZ R31, R81, R14 ;  /* 0x0000000e511f7221 */ /* 0x000fe20000010000 */
[--C-:B------:R-:W-:Y:S02]  /*4be0*/  IMAD.MOV.U32 R81, RZ, RZ, R151.reuse ;  /* 0x000000ffff517224 */ /* 0x100fe400078e0097 */
[----:B0-----:R-:W-:Y:S02]  /*4bf0*/  IMAD.MOV.U32 R37, RZ, RZ, R151 ;  /* 0x000000ffff257224 */ /* 0x001fe400078e0097 */
[----:B------:R-:W-:Y:S01]  /*4c00*/  FADD.FTZ R14, R36, R31 ;  /* 0x0000001f240e7221 */ /* 0x000fe20000010000 */
[--C-:B------:R-:W-:Y:S01]  /*4c10*/  IMAD.MOV.U32 R36, RZ, RZ, R151.reuse ;  /* 0x000000ffff247224 */ /* 0x100fe200078e0097 */
[----:B------:R0:W1:Y:S02]  /*4c20*/  MUFU.EX2 R38, R87 ;  /* 0x0000005700267308 */ /* 0x0000640000000800 */
[----:B------:R-:W-:Y:S01]  /*4c30*/  FADD.FTZ R31, R85, R14 ;  /* 0x0000000e551f7221 */ /* 0x000fe20000010000 */
[----:B------:R-:W-:-:S02]  /*4c40*/  IMAD.MOV.U32 R34, RZ, RZ, R151 ;  /* 0x000000ffff227224 */ /* 0x000fc400078e0097 */
[----:B------:R-:W-:-:S03]  /*4c50*/  IMAD.MOV.U32 R33, RZ, RZ, R151 ;  /* 0x000000ffff217224 */ /* 0x000fc600078e0097 */
[----:B------:R3:W2:Y:S01]  /*4c60*/  MUFU.EX2 R192, R25 ;  /* 0x0000001900c07308 */ /* 0x0006a20000000800 */
[----:B0-----:R-:W-:-:S07]  /*4c70*/  MOV R87, R151 ;  /* 0x0000009700577202 */ /* 0x001fce0000000f00 */
[----:B------:R-:W0:Y:S01]  /*4c80*/  MUFU.EX2 R89, R89 ;  /* 0x0000005900597308 */ /* 0x000e220000000800 */
[----:B---3--:R-:W-:Y:S01]  /*4c90*/  FADD.FTZ R25, R27, R0 ;  /* 0x000000001b197221 */ /* 0x008fe20000010000 */
[C---:B-1----:R-:W-:Y:S01]  /*4ca0*/  FADD.FTZ R14, R38.reuse, R31 ;  /* 0x0000001f260e7221 */ /* 0x042fe20000010000 */
[----:B------:R-:W-:Y:S01]  /*4cb0*/  F2FP.F16.F32.PACK_AB R193, R38, R85 ;  /* 0x0000005526c1723e */ /* 0x000fe200000000ff */
[----:B------:R-:W-:Y:S02]  /*4cc0*/  IMAD.MOV.U32 R85, RZ, RZ, R151 ;  /* 0x000000ffff557224 */ /* 0x000fe400078e0097 */
[C---:B------:R-:W-:Y:S01]  /*4cd0*/  FADD.FTZ R0, R198.reuse, R25 ;  /* 0x00000019c6007221 */ /* 0x040fe20000010000 */
[----:B------:R-:W-:Y:S01]  /*4ce0*/  F2FP.F16.F32.PACK_AB R198, R198, R27 ;  /* 0x0000001bc6c6723e */ /* 0x000fe200000000ff */
[----:B------:R-:W-:Y:S01]  /*4cf0*/  IMAD.MOV.U32 R27, RZ, RZ, R151 ;  /* 0x000000ffff1b7224 */ /* 0x000fe200078e0097 */
[----:B------:R-:W1:Y:S01]  /*4d00*/  MUFU.EX2 R21, R21 ;  /* 0x0000001500157308 */ /* 0x000e620000000800 */
[----:B------:R-:W-:Y:S01]  /*4d10*/  FADD.FTZ R25, R19, R0 ;  /* 0x0000000013197221 */ /* 0x000fe20000010000 */
[----:B------:R-:W-:-:S02]  /*4d20*/  MOV R38, R151 ;  /* 0x0000009700267202 */ /* 0x000fc40000000f00 */
[----:B------:R-:W-:Y:S01]  /*4d30*/  MOV R31, R151 ;  /* 0x00000097001f7202 */ /* 0x000fe20000000f00 */
[C---:B--2---:R-:W-:Y:S01]  /*4d40*/  FADD.FTZ R0, R192.reuse, R25 ;  /* 0x00000019c0007221 */ /* 0x044fe20000010000 */
[----:B------:R-:W-:Y:S01]  /*4d50*/  F2FP.F16.F32.PACK_AB R192, R192, R19 ;  /* 0x00000013c0c0723e */ /* 0x000fe200000000ff */
[--C-:B------:R-:W-:Y:S01]  /*4d60*/  IMAD.MOV.U32 R25, RZ, RZ, R151.reuse ;  /* 0x000000ffff197224 */ /* 0x100fe200078e0097 */
[----:B------:R-:W2:Y:S01]  /*4d70*/  MUFU.EX2 R8, R8 ;  /* 0x0000000800087308 */ /* 0x000ea20000000800 */
[----:B0-----:R-:W-:Y:S01]  /*4d80*/  FADD.FTZ R29, R89, R14 ;  /* 0x0000000e591d7221 */ /* 0x001fe20000010000 */
[C---:B------:R-:W-:Y:S01]  /*4d90*/  F2FP.F16.F32.PACK_AB R195, R40.reuse, R89 ;  /* 0x0000005928c3723e */ /* 0x040fe200000000ff */
[----:B------:R-:W-:Y:S02]  /*4da0*/  IMAD.MOV.U32 R89, RZ, RZ, R151 ;  /* 0x000000ffff597224 */ /* 0x000fe400078e0097 */
[----:B------:R-:W-:Y:S01]  /*4db0*/  FADD.FTZ R14, R40, R29 ;  /* 0x0000001d280e7221 */ /* 0x000fe20000010000 */
[----:B------:R-:W-:-:S02]  /*4dc0*/  IMAD.MOV.U32 R40, RZ, RZ, R151 ;  /* 0x000000ffff287224 */ /* 0x000fc400078e0097 */
[----:B------:R-:W-:Y:S02]  /*4dd0*/  IMAD.MOV.U32 R29, RZ, RZ, R151 ;  /* 0x000000ffff1d7224 */ /* 0x000fe400078e0097 */
[----:B-1----:R-:W-:Y:S01]  /*4de0*/  FADD.FTZ R15, R21, R0 ;  /* 0x00000000150f7221 */ /* 0x002fe20000010000 */
[----:B------:R-:W-:-:S03]  /*4df0*/  IMAD.MOV.U32 R0, RZ, RZ, 0x3f800000 ;  /* 0x3f800000ff007424 */ /* 0x000fc600078e00ff */
[C---:B--2---:R-:W-:Y:S01]  /*4e00*/  FADD.FTZ R15, R8.reuse, R15 ;  /* 0x0000000f080f7221 */ /* 0x044fe20000010000 */
[----:B------:R-:W-:Y:S01]  /*4e10*/  F2FP.F16.F32.PACK_AB R194, R8, R21 ;  /* 0x0000001508c2723e */ /* 0x000fe200000000ff */
[----:B------:R-:W-:Y:S01]  /*4e20*/  IMAD.MOV.U32 R8, RZ, RZ, RZ ;  /* 0x000000ffff087224 */ /* 0x000fe200078e00ff */
[----:B------:R-:W-:Y:S06]  /*4e30*/  @!P2 BRA `(.L_x_19) ;  /* 0x0000003c009ca947 */ /* 0x000fec0003800000 */
[----:B------:R-:W-:Y:S01]  /*4e40*/  UMOV UR6, URZ ;  /* 0x0000003f00067c82 */ /* 0x000fe20008000000 */
[----:B------:R-:W-:Y:S01]  /*4e50*/  IMAD.MOV.U32 R19, RZ, RZ, R6 ;  /* 0x000000ffff137224 */ /* 0x000fe200078e0006 */
[----:B------:R-:W-:Y:S01]  /*4e60*/  CS2R R150, SRZ ;  /* 0x0000000000967805 */ /* 0x000fe2000001ff00 */
[----:B------:R-:W-:Y:S01]  /*4e70*/  IMAD.MOV.U32 R21, RZ, RZ, R7 ;  /* 0x000000ffff157224 */ /* 0x000fe200078e0007 */
[----:B------:R-:W-:Y:S01]  /*4e80*/  CS2R R146, SRZ ;  /* 0x0000000000927805 */ /* 0x000fe2000001ff00 */
[----:B------:R-:W-:Y:S01]  /*4e90*/  IMAD.MOV.U32 R22, RZ, RZ, RZ ;  /* 0x000000ffff167224 */ /* 0x000fe200078e00ff */
[----:B------:R-:W-:Y:S01]  /*4ea0*/  CS2R R142, SRZ ;  /* 0x00000000008e7805 */ /* 0x000fe2000001ff00 */
[----:B------:R-:W-:Y:S01]  /*4eb0*/  IMAD.MOV.U32 R0, RZ, RZ, 0x3f800000 ;  /* 0x3f800000ff007424 */ /* 0x000fe200078e00ff */
[----:B------:R-:W-:Y:S01]  /*4ec0*/  CS2R R138, SRZ ;  /* 0x00000000008a7805 */ /* 0x000fe2000001ff00 */
[----:B------:R-:W-:Y:S01]  /*4ed0*/  IMAD.MOV.U32 R3, RZ, RZ, 0x3f800000 ;  /* 0x3f800000ff037424 */ /* 0x000fe200078e00ff */
        /* <DEDUP_REMOVED lines=60> */
[----:B------:R-:W-:-:S07]  /*52a0*/  IMAD.U32 R214, RZ, RZ, UR6 ;  /* 0x00000006ffd67e24 */ /* 0x000fce000f8e00ff */
.L_x_28:
[----:B------:R-:W-:-:S13]  /*52b0*/  R2UR UR6, R214 ;  /* 0x00000000d60672ca */ /* 0x000fda00000e0000 */
[----:B------:R-:W-:-:S04]  /*52c0*/  UIADD3 UR6, UR6, 0x1, URZ ;  /* 0x0000000106067890 */ /* 0x000fc8000fffe03f */
[----:B------:R-:W-:-:S04]  /*52d0*/  UISETP.NE.AND UP0, UPT, UR6, 0x2, UPT ;  /* 0x000000020600788c */ /* 0x000fc8000bf05270 */
[----:B------:R-:W-:Y:S02]  /*52e0*/  USEL UR7, URZ, 0x1, UP0 ;  /* 0x000000013f077887 */ /* 0x000fe40008000000 */
[----:B------:R-:W-:-:S04]  /*52f0*/  USEL UR6, UR6, URZ, UP0 ;  /* 0x0000003f06067287 */ /* 0x000fc80008000000 */
[----:B------:R-:W-:Y:S02]  /*5300*/  LOP3.LUT R8, R22, UR7, RZ, 0x3c, !PT ;  /* 0x0000000716087c12 */ /* 0x000fe4000f8e3cff */
[----:B------:R-:W-:Y:S01]  /*5310*/  MOV R9, UR6 ;  /* 0x0000000600097c02 */ /* 0x000fe20008000f00 */
[----:B------:R-:W-:Y:S06]  /*5320*/  @!P0 BRA `(.L_x_20) ;  /* 0x0000000000048947 */ /* 0x000fec0003800000 */
[----:B------:R-:W-:Y:S01]  /*5330*/  BPT.TRAP 0x1 ;  /* 0x000000040000795c */ /* 0x000fe20000300000 */
.L_x_20:
[----:B------:R-:W-:Y:S02]  /*5340*/  R2UR UR7, R16 ;  /* 0x00000000100772ca */ /* 0x000fe400000e0000 */
[----:B------:R-:W-:-:S11]  /*5350*/  SHF.L.U32 R2, R8, 0x1f, RZ ;  /* 0x0000001f08027819 */ /* 0x000fd600000006ff */
[----:B------:R-:W-:-:S06]  /*5360*/  ULEA UR6, UR6, UR7, 0x3 ;  /* 0x0000000706067291 */ /* 0x000fcc000f8e183f */
[----:B------:R-:W-:-:S03]  /*5370*/  IMAD.U32 R215, RZ, RZ, UR6 ;  /* 0x00000006ffd77e24 */ /* 0x000fc6000f8e00ff */
[----:B------:R0:W1:Y:S01]  /*5380*/  SYNCS.PHASECHK.TRANS64.TRYWAIT P2, [UR6+0x38830], R2 ;  /* 0x03883002ff0075a7 */ /* 0x0000620008040146 */
[----:B------:R-:W-:Y:S05]  /*5390*/  @!P0 BRA `(.L_x_21) ;  /* 0x0000000000048947 */ /* 0x000fea0003800000 */
[----:B------:R-:W-:Y:S01]  /*53a0*/  BPT.TRAP 0x1 ;  /* 0x000000040000795c */ /* 0x000fe20000300000 */
.L_x_21:
[----:B-1----:R-:W-:Y:S05]  /*53b0*/  @P2 BRA `(.L_x_22) ;  /* 0x00000000000c2947 */ /* 0x002fea0003800000 */
[----:B------:R-:W-:-:S13]  /*53c0*/  R2UR UR6, R215 ;  /* 0x00000000d70672ca */ /* 0x000fda00000e0000 */
[----:B------:R-:W1:Y:S02]  /*53d0*/  SYNCS.PHASECHK.TRANS64.TRYWAIT P2, [UR6+0x38830], R2 ;  /* 0x03883002ff0075a7 */ /* 0x000e640008040146 */
[----:B-1----:R-:W-:Y:S05]  /*53e0*/  @!P2 BRA `(.L_x_23) ;  /* 0x000000b800bca947 */ /* 0x002fea0003800000 */
.L_x_22:
[----:B------:R-:W-:Y:S01]  /*53f0*/  R2UR UR60, R9 ;  /* 0x00000000093c72ca */ /* 0x000fe200000e0000 */
[----:B------:R-:W-:Y:S01]  /*5400*/  WARPGROUP.ARRIVE ;  /* 0x00000000000079c5 */ /* 0x000fe20000000000 */
[C---:B------:R-:W-:Y:S01]  /*5410*/  R2UR UR56, R4.reuse ;  /* 0x00000000043872ca */ /* 0x040fe200000e0000 */
[----:B------:R-:W-:Y:S01]  /*5420*/  UMOV UR59, 0x40000040 ;  /* 0x40000040003b7882 */ /* 0x000fe20000000000 */
[C---:B------:R-:W-:Y:S01]  /*5430*/  R2UR UR57, R5.reuse ;  /* 0x00000000053972ca */ /* 0x040fe200000e0000 */
[----:B------:R-:W-:Y:S01]  /*5440*/  UMOV UR43, 0x40000040 ;  /* 0x40000040002b7882 */ /* 0x000fe20000000000 */
[----:B01----:R-:W-:Y:S01]  /*5450*/  MOV R2, UR41 ;  /* 0x0000002900027c02 */ /* 0x003fe20008000f00 */
[----:B------:R-:W-:Y:S01]  /*5460*/  UMOV UR47, 0x40000040 ;  /* 0x40000040002f7882 */ /* 0x000fe20000000000 */
[----:B------:R-:W-:Y:S01]  /*5470*/  MOV R6, UR40 ;  /* 0x0000002800067c02 */ /* 0x000fe20008000f00 */
[----:B------:R-:W-:Y:S01]  /*5480*/  UMOV UR51, 0x40000040 ;  /* 0x4000004000337882 */ /* 0x000fe20000000000 */
[C---:B------:R-:W-:Y:S01]  /*5490*/  R2UR UR40, R4.reuse ;  /* 0x00000000042872ca */ /* 0x040fe200000e0000 */
[----:B------:R-:W-:Y:S01]  /*54a0*/  UMOV UR55, 0x40000040 ;  /* 0x4000004000377882 */ /* 0x000fe20000000000 */
[C---:B------:R-:W-:Y:S01]  /*54b0*/  R2UR UR41, R5.reuse ;  /* 0x00000000052972ca */ /* 0x040fe200000e0000 */
[----:B------:R-:W-:Y:S01]  /*54c0*/  UIMAD UR60, UR60, 0xa00, UR61 ;  /* 0x00000a003c3c78a4 */ /* 0x000fe2000f8e023d */
[----:B------:R-:W-:Y:S01]  /*54d0*/  MOV R7, UR45 ;  /* 0x0000002d00077c02 */ /* 0x000fe20008000f00 */
[----:B------:R-:W-:Y:S01]  /*54e0*/  UMOV UR15, 0x40000040 ;  /* 0x40000040000f7882 */ /* 0x000fe20000000000 */
[----:B------:R-:W-:Y:S01]  /*54f0*/  MOV R23, UR44 ;  /* 0x0000002c00177c02 */ /* 0x000fe20008000f00 */
[----:B------:R-:W-:Y:S01]  /*5500*/  UIADD3 UR6, UR60, 0x80, URZ ;  /* 0x000000803c067890 */ /* 0x000fe2000fffe03f */
[C---:B------:R-:W-:Y:S01]  /*5510*/  R2UR UR44, R4.reuse ;  /* 0x00000000042c72ca */ /* 0x040fe200000e0000 */
[----:B------:R-:W-:Y:S01]  /*5520*/  UIADD3 UR7, UR60, 0x100, URZ ;  /* 0x000001003c077890 */ /* 0x000fe2000fffe03f */
[C---:B------:R-:W-:Y:S01]  /*5530*/  R2UR UR45, R5.reuse ;  /* 0x00000000052d72ca */ /* 0x040fe200000e0000 */
[----:B------:R-:W-:Y:S01]  /*5540*/  UMOV UR58, UR60 ;  /* 0x0000003c003a7c82 */ /* 0x000fe20008000000 */
[----:B------:R-:W-:Y:S01]  /*5550*/  MOV R152, UR49 ;  /* 0x0000003100987c02 */ /* 0x000fe20008000f00 */
[----:B------:R-:W-:Y:S01]  /*5560*/  HGMMA.64x16x16.F32 R184, gdesc[UR56], RZ, !UPT, gsb0 ;  /* 0x0020000038b879f0 */ /* 0x000fe2000c0008ff */
[----:B------:R-:W-:Y:S01]  /*5570*/  UMOV UR42, UR6 ;  /* 0x00000006002a7c82 */ /* 0x000fe20008000000 */
[----:B------:R-:W-:Y:S01]  /*5580*/  MOV R153, UR48 ;  /* 0x0000003000997c02 */ /* 0x000fe20008000f00 */
[----:B------:R-:W-:Y:S01]  /*5590*/  UMOV UR46, UR7 ;  /* 0x00000007002e7c82 */ /* 0x000fe20008000000 */
[C---:B------:R-:W-:Y:S01]  /*55a0*/  R2UR UR48, R4.reuse ;  /* 0x00000000043072ca */ /* 0x040fe200000e0000 */
[----:B------:R-:W-:Y:S01]  /*55b0*/  UIADD3 UR6, UR60, 0x180, URZ ;  /* 0x000001803c067890 */ /* 0x000fe2000fffe03f */
[C---:B------:R-:W-:Y:S01]  /*55c0*/  R2UR UR49, R5.reuse ;  /* 0x00000000053172ca */ /* 0x040fe200000e0000 */
[----:B------:R-:W-:Y:S01]  /*55d0*/  UIADD3 UR58, UR60, 0x200, URZ ;  /* 0x000002003c3a7890 */ /* 0x000fe2000fffe03f */
[----:B------:R-:W-:Y:S01]  /*55e0*/  R2UR UR56, R4 ;  /* 0x00000000043872ca */ /* 0x000fe200000e0000 */
[----:B------:R-:W-:Y:S01]  /*55f0*/  UMOV UR59, 0x40000040 ;  /* 0x40000040003b7882 */ /* 0x000fe20000000000 */
[----:B------:R-:W-:Y:S01]  /*5600*/  R2UR UR57, R5 ;  /* 0x00000000053972ca */ /* 0x000fe200000e0000 */
[----:B------:R-:W-:Y:S01]  /*5610*/  UIADD3 UR7, UR60, 0x182, URZ ;  /* 0x000001823c077890 */ /* 0x000fe2000fffe03f */
[----:B------:R-:W-:Y:S01]  /*5620*/  MOV R212, UR53 ;  /* 0x0000003500d47c02 */ /* 0x000fe20008000f00 */
[----:B------:R-:W-:Y:S01]  /*5630*/  UMOV UR50, UR6 ;  /* 0x0000000600327c82 */ /* 0x000fe20008000000 */
[----:B------:R-:W-:Y:S01]  /*5640*/  MOV R213, UR52 ;  /* 0x0000003400d57c02 */ /* 0x000fe20008000f00 */
[----:B------:R-:W-:Y:S01]  /*5650*/  UIADD3 UR6, UR60, 0x2, URZ ;  /* 0x000000023c067890 */ /* 0x000fe2000fffe03f */
[----:B------:R-:W-:Y:S01]  /*5660*/  R2UR UR52, R12 ;  /* 0x000000000c3472ca */ /* 0x000fe200000e0000 */
[----:B------:R-:W-:Y:S01]  /*5670*/  UIADD3 UR14, UR60, 0x280, URZ ;  /* 0x000002803c0e7890 */ /* 0x000fe2000fffe03f */
[----:B------:R-:W-:Y:S01]  /*5680*/  R2UR UR53, R13 ;  /* 0x000000000d3572ca */ /* 0x000fe200000e0000 */
[----:B------:R-:W-:Y:S01]  /*5690*/  UIADD3 UR18, UR60, 0x282, URZ ;  /* 0x000002823c127890 */ /* 0x000fe2000fffe03f */
[-C--:B------:R-:W-:Y:S01]  /*56a0*/  FMUL.FTZ R24, R24, R3.reuse ;  /* 0x0000000318187220 */ /* 0x080fe20000410000 */
[----:B------:R-:W-:Y:S01]  /*56b0*/  UMOV UR19, 0x40000040 ;  /* 0x4000004000137882 */ /* 0x000fe20000000000 */
[----:B------:R-:W-:Y:S01]  /*56c0*/  UMOV UR54, UR6 ;  /* 0x0000000600367c82 */ /* 0x000fe20008000000 */
[----:B------:R-:W-:Y:S01]  /*56d0*/  UIADD3 UR6, UR60, 0x102, URZ ;  /* 0x000001023c067890 */ /* 0x000fe2000fffe03f */
[-C--:B------:R-:W-:Y:S01]  /*56e0*/  FMUL.FTZ R25, R25, R3.reuse ;  /* 0x0000000319197220 */ /* 0x080fe20000410000 */
[----:B------:R-:W-:Y:S01]  /*56f0*/  UIADD3 UR22, UR60, 0x284, URZ ;  /* 0x000002843c167890 */ /* 0x000fe2000fffe03f */
[-C--:B------:R-:W-:Y:S01]  /*5700*/  FMUL.FTZ R28, R28, R3.reuse ;  /* 0x000000031c1c7220 */ /* 0x080fe20000410000 */
[----:B------:R-:W-:Y:S01]  /*5710*/  UMOV UR23, 0x40000040 ;  /* 0x4000004000177882 */ /* 0x000fe20000000000 */
[----:B------:R-:W-:Y:S01]  /*5720*/  UIADD3 UR26, UR60, 0x286, URZ ;  /* 0x000002863c1a7890 */ /* 0x000fe2000fffe03f */
[-C--:B------:R-:W-:Y:S01]  /*5730*/  FMUL.FTZ R29, R29, R3.reuse ;  /* 0x000000031d1d7220 */ /* 0x080fe20000410000 */
[----:B------:R-:W-:Y:S01]  /*5740*/  UMOV UR10, UR52 ;  /* 0x00000034000a7c82 */ /* 0x000fe20008000000 */
[----:B------:R-:W-:Y:S01]  /*5750*/  UMOV UR11, UR53 ;  /* 0x00000035000b7c82 */ /* 0x000fe20008000000 */
[----:B------:R-:W-:Y:S01]  /*5760*/  UMOV UR27, 0x40000040 ;  /* 0x40000040001b7882 */ /* 0x000fe20000000000 */
[----:B------:R-:W-:Y:S01]  /*5770*/  UIADD3 UR30, UR60, 0x500, URZ ;  /* 0x000005003c1e7890 */ /* 0x000fe2000fffe03f */
[-C--:B------:R-:W-:Y:S01]  /*5780*/  FMUL.FTZ R32, R32, R3.reuse ;  /* 0x0000000320207220 */ /* 0x080fe20000410000 */
[----:B------:R-:W-:Y:S01]  /*5790*/  UMOV UR31, 0x40000040 ;  /* 0x40000040001f7882 */ /* 0x000fe20000000000 */
[----:B------:R-:W-:Y:S01]  /*57a0*/  UIADD3 UR34, UR60, 0x502, URZ ;  /* 0x000005023c227890 */ /* 0x000fe2000fffe03f */
[-C--:B------:R-:W-:Y:S01]  /*57b0*/  FMUL.FTZ R33, R33, R3.reuse ;  /* 0x0000000321217220 */ /* 0x080fe20000410000 */
[----:B------:R-:W-:Y:S01]  /*57c0*/  UMOV UR35, 0x40000040 ;  /* 0x4000004000237882 */ /* 0x000fe20000000000 */
[----:B------:R-:W-:Y:S01]  /*57d0*/  UIADD3 UR38, UR60, 0x504, URZ ;  /* 0x000005043c267890 */ /* 0x000fe2000fffe03f */
[-C--:B------:R-:W-:Y:S01]  /*57e0*/  FMUL.FTZ R36, R36, R3.reuse ;  /* 0x0000000324247220 */ /* 0x080fe20000410000 */
[----:B------:R-:W-:Y:S01]  /*57f0*/  UMOV UR39, 0x40000040 ;  /* 0x4000004000277882 */ /* 0x000fe20000000000 */
[-C--:B------:R-:W-:Y:S01]  /*5800*/  FMUL.FTZ R37, R37, R3.reuse ;  /* 0x0000000325257220 */ /* 0x080fe20000410000 */
        /* <DEDUP_REMOVED lines=8> */
[----:B------:R-:W-:Y:S01]  /*5890*/  FMUL.FTZ R56, R56, R3 ;  /* 0x0000000338387220 */ /* 0x000fe20000410000 */
[----:B------:R-:W-:-:S02]  /*58a0*/  WARPGROUP.DEPBAR.LE gsb0, 0x0 ;  /* 0x00008000000079c5 */ /* 0x000fc40000010000 */
[----:B------:R-:W-:Y:S01]  /*58b0*/  WARPGROUP.ARRIVE ;  /* 0x00000000000079c5 */ /* 0x000fe20000000000 */
[-C--:B------:R-:W-:Y:S01]  /*58c0*/  FMUL.FTZ R57, R57, R3.reuse ;  /* 0x0000000339397220 */ /* 0x080fe20000410000 */
[-C--:B------:R-:W-:Y:S01]  /*58d0*/  FMUL.FTZ R60, R60, R3.reuse ;  /* 0x000000033c3c7220 */ /* 0x080fe20000410000 */
[-C--:B------:R-:W-:Y:S01]  /*58e0*/  FMUL.FTZ R61, R61, R3.reuse ;  /* 0x000000033d3d7220 */ /* 0x080fe20000410000 */
[-C--:B------:R-:W-:Y:S01]  /*58f0*/  FMUL.FTZ R64, R64, R3.reuse ;  /* 0x0000000340407220 */ /* 0x080fe20000410000 */
[-C--:B------:R-:W-:Y:S01]  /*5900*/  FMUL.FTZ R65, R65, R3.reuse ;  /* 0x0000000341417220 */ /* 0x080fe20000410000 */
[----:B------:R-:W-:Y:S01]  /*5910*/  HGMMA.64x16x16.F32 R176, gdesc[UR40], RZ, !UPT, gsb0 ;  /* 0x0020000028b079f0 */ /* 0x000fe2000c0008ff */
[----:B------:R-:W-:Y:S01]  /*5920*/  R2UR UR41, R2 ;  /* 0x00000000022972ca */ /* 0x000fe200000e0000 */
[----:B------:R-:W-:Y:S01]  /*5930*/  UIADD3 UR42, UR60, 0x506, URZ ;  /* 0x000005063c2a7890 */ /* 0x000fe2000fffe03f */
[----:B------:R-:W-:Y:S01]  /*5940*/  R2UR UR40, R6 ;  /* 0x00000000062872ca */ /* 0x000fe200000e0000 */
[----:B------:R-:W-:Y:S01]  /*5950*/  UMOV UR43, 0x40000040 ;  /* 0x40000040002b7882 */ /* 0x000fe20000000000 */
[----:B------:R-:W-:Y:S01]  /*5960*/  MOV R2, UR9 ;  /* 0x0000000900027c02 */ /* 0x000fe20008000f00 */
[-C--:B------:R-:W-:Y:S01]  /*5970*/  FMUL.FTZ R68, R68, R3.reuse ;  /* 0x0000000344447220 */ /* 0x080fe20000410000 */
[----:B------:R-:W-:Y:S01]  /*5980*/  MOV R6, UR8 ;  /* 0x0000000800067c02 */ /* 0x000fe20008000f00 */
        /* <DEDUP_REMOVED lines=118> */
[----:B------:R-:W-:Y:S01]  /*60f0*/  FMUL.FTZ R151, R151, R0 ;  /* 0x0000000097977220 */ /* 0x000fe20000410000 */
[----:B------:R-:W-:-:S02]  /*6100*/  WARPGROUP.DEPBAR.LE gsb0, 0x0 ;  /* 0x00008000000079c5 */ /* 0x000fc40000010000 */
[----:B------:R-:W-:-:S06]  /*6110*/  WARPGROUP.ARRIVE ;  /* 0x00000000000079c5 */ /* 0x000fcc0000000000 */
[----:B------:R-:W-:Y:S01]  /*6120*/  HGMMA.64x16x16.F32 R152, gdesc[UR56], RZ, !UPT, gsb0 ;  /* 0x00200000389879f0 */ /* 0x000fe2000c0008ff */
[----:B------:R-:W-:Y:S01]  /*6130*/  UIADD3 UR58, UR60, 0x82, URZ ;  /* 0x000000823c3a7890 */ /* 0x000fe2000fffe03f */
[----:B------:R-:W-:Y:S01]  /*6140*/  UMOV UR56, UR10 ;  /* 0x0000000a00387c82 */ /* 0x000fe20008000000 */
[----:B------:R-:W-:Y:S01]  /*6150*/  UMOV UR57, UR11 ;  /* 0x0000000b00397c82 */ /* 0x000fe20008000000 */
[----:B------:R-:W-:Y:S01]  /*6160*/  UMOV UR59, 0x40000040 ;  /* 0x40000040003b7882 */ /* 0x000fe20000000000 */
[----:B------:R-:W-:Y:S02]  /*6170*/  WARPGROUP.DEPBAR.LE gsb0, 0x0 ;  /* 0x00008000000079c5 */ /* 0x000fe40000010000 */
[----:B------:R-:W-:-:S06]  /*6180*/  WARPGROUP.ARRIVE ;  /* 0x00000000000079c5 */ /* 0x000fcc0000000000 */
[----:B------:R-:W-:Y:S01]  /*6190*/  HGMMA.64x16x16.F32 R184, gdesc[UR52], R184, gsb0 ;  /* 0x0020000034b879f0 */ /* 0x000fe200080008b8 */
[----:B------:R-:W-:Y:S01]  /*61a0*/  R2UR UR53, R212 ;  /* 0x00000000d43572ca */ /* 0x000fe200000e0000 */
[----:B------:R-:W-:Y:S01]  /*61b0*/  UIADD3 UR54, UR60, 0x784, URZ ;  /* 0x000007843c367890 */ /* 0x000fe2000fffe03f */
[----:B------:R-:W-:Y:S01]  /*61c0*/  R2UR UR52, R213 ;  /* 0x00000000d53472ca */ /* 0x000fe200000e0000 */
        /* <DEDUP_REMOVED lines=13> */
[----:B------:R-:W-:Y:S01]  /*62a0*/  UMOV UR57, UR11 ;  /* 0x0000000b00397c82 */ /* 0x000fe20008000000 */
[----:B------:R-:W-:Y:S01]  /*62b0*/  UMOV UR58, UR7 ;  /* 0x00000007003a7c82 */ /* 0x000fe20008000000 */
[----:B------:R-:W-:Y:S01]  /*62c0*/  UMOV UR59, 0x40000040 ;  /* 0x40000040003b7882 */ /* 0x000fe20000000000 */
        /* <DEDUP_REMOVED lines=8> */
[----:B------:R-:W-:Y:S02]  /*6350*/  UIADD3 UR6, UR60, 0x4, URZ ;  /* 0x000000043c067890 */ /* 0x000fe4000fffe03f */
[----:B------:R-:W-:Y:S02]  /*6360*/  UIADD3 UR10, UR60, 0x84, URZ ;  /* 0x000000843c0a7890 */ /* 0x000fe4000fffe03f */
[----:B------:R-:W-:Y:S01]  /*6370*/  UIADD3 UR11, UR60, 0x104, URZ ;  /* 0x000001043c0b7890 */ /* 0x000fe2000fffe03f */
[----:B------:R-:W-:-:S02]  /*6380*/  WARPGROUP.DEPBAR.LE gsb0, 0x0 ;  /* 0x00008000000079c5 */ /* 0x000fc40000010000 */
        /* <DEDUP_REMOVED lines=27> */
[----:B------:R-:W-:Y:S01]  /*6540*/  UMOV UR11, 0x40000040 ;  /* 0x40000040000b7882 */ /* 0x000fe20000000000 */
[----:B------:R-:W-:Y:S02]  /*6550*/  WARPGROUP.DEPBAR.LE gsb0, 0x0 ;  /* 0x00008000000079c5 */ /* 0x000fe40000010000 */
[----:B------:R-:W-:-:S06]  /*6560*/  WARPGROUP.ARRIVE ;  /* 0x00000000000079c5 */ /* 0x000fcc0000000000 */
[----:B------:R-:W-:Y:S01]  /*6570*/  HGMMA.64x16x16.F32 R152, gdesc[UR4], R152, gsb0 ;  /* 0x00200000049879f0 */ /* 0x000fe20008000898 */
[----:B------:R-:W-:Y:S02]  /*6580*/  UIADD3 UR6, UR60, 0x86, URZ ;  /* 0x000000863c067890 */ /* 0x000fe4000fffe03f */
        /* <DEDUP_REMOVED lines=28> */
[----:B------:R-:W-:Y:S01]  /*6750*/  R2UR UR8, R10 ;  /* 0x000000000a0872ca */ /* 0x000fe200000e0000 */
[----:B------:R-:W-:Y:S01]  /*6760*/  UMOV UR11, 0x40000040 ;  /* 0x40000040000b7882 */ /* 0x000fe20000000000 */
[----:B------:R-:W-:Y:S01]  /*6770*/  R2UR UR9, R11 ;  /* 0x000000000b0972ca */ /* 0x000fe200000e0000 */
        /* <DEDUP_REMOVED lines=287> */
[----:B------:R-:W-:-:S07]  /*7970*/  UIADD3 UR6, UR60, 0x786, URZ ;  /* 0x000007863c067890 */ /* 0x000fce000fffe03f */
[----:B------:R-:W-:Y:S01]  /*7980*/  UMOV UR10, UR6 ;  /* 0x00000006000a7c82 */ /* 0x000fe20008000000 */
[----:B------:R-:W-:Y:S01]  /*7990*/  UIADD3 UR6, UR60, 0x886, URZ ;  /* 0x000008863c067890 */ /* 0x000fe2000fffe03f */
[----:B------:R-:W-:Y:S02]  /*79a0*/  WARPGROUP.DEPBAR.LE gsb0, 0x0 ;  /* 0x00008000000079c5 */ /* 0x000fe40000010000 */
[----:B------:R-:W-:-:S06]  /*79b0*/  WARPGROUP.ARRIVE ;  /* 0x00000000000079c5 */ /* 0x000fcc0000000000 */
[----:B------:R-:W-:Y:S01]  /*79c0*/  HGMMA.64x16x16.F32 R160, gdesc[UR52], R160, gsb0 ;  /* 0x0020000034a079f0 */ /* 0x000fe200080008a0 */
[----:B------:R-:W-:Y:S01]  /*79d0*/  UMOV UR54, UR7 ;  /* 0x0000000700367c82 */ /* 0x000fe20008000000 */
[----:B------:R-:W-:Y:S01]  /*79e0*/  UMOV UR55, 0x40000040 ;  /* 0x4000004000377882 */ /* 0x000fe20000000000 */
[----:B------:R-:W-:Y:S02]  /*79f0*/  UIADD3 UR7, UR60, 0x906, URZ ;  /* 0x000009063c077890 */ /* 0x000fe4000fffe03f */
        /* <DEDUP_REMOVED lines=8> */
[----:B------:R-:W-:Y:S01]  /*7a80*/  UMOV UR11, UR9 ;  /* 0x00000009000b7c82 */ /* 0x000fe20008000000 */
[----:B------:R-:W-:Y:S01]  /*7a90*/  UMOV UR56, UR10 ;  /* 0x0000000a00387c82 */ /* 0x000fe20008000000 */
[----:B------:R-:W-:Y:S01]  /*7aa0*/  UMOV UR57, UR11 ;  /* 0x0000000b00397c82 */ /* 0x000fe20008000000 */
[----:B------:R-:W-:Y:S02]  /*7ab0*/  R2UR UR9, R2 ;  /* 0x00000000020972ca */ /* 0x000fe400000e0000 */
[----:B------:R-:W-:Y:S01]  /*7ac0*/  R2UR UR8, R6 ;  /* 0x00000000060872ca */ /* 0x000fe200000e0000 */
[----:B------:R-:W-:Y:S02]  /*7ad0*/  WARPGROUP.DEPBAR.LE gsb0, 0x0 ;  /* 0x00008000000079c5 */ /* 0x000fe40000010000 */
[----:B------:R-:W-:-:S06]  /*7ae0*/  WARPGROUP.ARRIVE ;  /* 0x00000000000079c5 */ /* 0x000fcc0000000000 */
[----:B------:R-:W-:Y:S01]  /*7af0*/  HGMMA.64x16x16.F32 R176, gdesc[UR56], R176, gsb0 ;  /* 0x0020000038b079f0 */ /* 0x000fe200080008b0 */
[----:B------:R-:W-:Y:S01]  /*7b00*/  UMOV UR56, UR10 ;  /* 0x0000000a00387c82 */ /* 0x000fe20008000000 */
        /* <DEDUP_REMOVED lines=19> */
[----:B------:R-:W-:Y:S03]  /*7c40*/  HGMMA.64x16x16.F32 R152, gdesc[UR56], R152, gsb0 ;  /* 0x00200000389879f0 */ /* 0x000fe60008000898 */
[----:B------:R-:W-:Y:S02]  /*7c50*/  WARPGROUP.DEPBAR.LE gsb0, 0x0 ;  /* 0x00008000000079c5 */ /* 0x000fe40000010000 */
[----:B------:R-:W-:Y:S05]  /*7c60*/  @!P0 BRA `(.L_x_24) ;  /* 0x0000000000048947 */ /* 0x000fea0003800000 */
[----:B------:R-:W-:Y:S01]  /*7c70*/  BPT.TRAP 0x1 ;  /* 0x000000040000795c */ /* 0x000fe20000300000 */
.L_x_24:
[----:B------:R-:W-:Y:S02]  /*7c80*/  R2UR UR7, R16 ;  /* 0x00000000100772ca */ /* 0x000fe400000e0000 */
[----:B------:R-:W-:Y:S02]  /*7c90*/  R2UR UR6, R214 ;  /* 0x00000000d60672ca */ /* 0x000fe400000e0000 */
[----:B------:R-:W-:-:S11]  /*7ca0*/  SHF.L.U32 R0, R22, 0x1f, RZ ;  /* 0x0000001f16007819 */ /* 0x000fd600000006ff */
[----:B------:R-:W-:-:S09]  /*7cb0*/  ULEA UR7, UR6, UR7, 0x3 ;  /* 0x0000000706077291 */ /* 0x000fd2000f8e183f */
[----:B------:R0:W1:Y:S01]  /*7cc0*/  SYNCS.PHASECHK.TRANS64.TRYWAIT P2, [UR7+0x38850], R0 ;  /* 0x03885000ff0075a7 */ /* 0x0000620008040147 */
[----:B------:R-:W-:Y:S05]  /*7cd0*/  @!P0 BRA `(.L_x_25) ;  /* 0x0000000000048947 */ /* 0x000fea0003800000 */
[----:B------:R-:W-:Y:S01]  /*7ce0*/  BPT.TRAP 0x1 ;  /* 0x000000040000795c */ /* 0x000fe20000300000 */
.L_x_25:
[----:B-1----:R-:W-:Y:S05]  /*7cf0*/  @P2 BRA `(.L_x_26) ;  /* 0x0000000000082947 */ /* 0x002fea0003800000 */
[----:B------:R-:W1:Y:S02]  /*7d00*/  SYNCS.PHASECHK.TRANS64.TRYWAIT P2, [UR7+0x38850], R0 ;  /* 0x03885000ff0075a7 */ /* 0x000e640008040147 */
[----:B-1----:R-:W-:Y:S05]  /*7d10*/  @!P2 BRA `(.L_x_27) ;  /* 0x00000090008ca947 */ /* 0x002fea0003800000 */
.L_x_26:
[----:B------:R-:W-:Y:S01]  /*7d20*/  R2UR UR6, R16 ;  /* 0x00000000100672ca */ /* 0x000fe200000e0000 */
[----:B------:R-:W-:Y:S01]  /*7d30*/  WARPGROUP.ARRIVE ;  /* 0x00000000000079c5 */ /* 0x000fe20000000000 */
[----:B------:R-:W-:Y:S01]  /*7d40*/  R2UR UR10, R214 ;  /* 0x00000000d60a72ca */ /* 0x000fe200000e0000 */
[----:B------:R-:W-:Y:S01]  /*7d50*/  UMOV UR11, 0x40000040 ;  /* 0x40000040000b7882 */ /* 0x000fe20000000000 */
[----:B01----:R-:W-:Y:S01]  /*7d60*/  FMNMX.FTZ R0, R184, R21, !PT ;  /* 0x00000015b8007209 */ /* 0x003fe20007810000 */
[----:B------:R-:W0:Y:S01]  /*7d70*/  LDC R2, c[0x0][0x988] ;  /* 0x00026200ff027b82 */ /* 0x000e220000000800 */
[----:B------:R-:W-:Y:S02]  /*7d80*/  R2UR UR14, R215 ;  /* 0x00000000d70e72ca */ /* 0x000fe400000e0000 */
[----:B------:R-:W-:Y:S02]  /*7d90*/  FMNMX.FTZ R3, R185, R0, !PT ;  /* 0x00000000b9037209 */ /* 0x000fe40007810000 */
[C---:B------:R-:W-:Y:S01]  /*7da0*/  ISETP.GT.AND P2, PT, R20.reuse, R17, PT ;  /* 0x000000111400720c */ /* 0x040fe20003f44270 */
[----:B------:R-:W-:Y:S01]  /*7db0*/  VIADD R20, R20, 0xffffffff ;  /* 0xffffffff14147836 */ /* 0x000fe20000000000 */
[----:B------:R-:W-:Y:S01]  /*7dc0*/  FMNMX.FTZ R0, R188, R3, !PT ;  /* 0x00000003bc007209 */ /* 0x000fe20007810000 */
[----:B------:R-:W-:-:S03]  /*7dd0*/  UIADD3 UR6, UR6, 0x400, URZ ;  /* 0x0000040006067890 */ /* 0x000fc6000fffe03f */
[----:B------:R-:W-:Y:S01]  /*7de0*/  FMNMX.FTZ R3, R189, R0, !PT ;  /* 0x00000000bd037209 */ /* 0x000fe20007810000 */
[----:B------:R-:W-:-:S03]  /*7df0*/  USHF.R.U32.HI UR6, URZ, 0x4, UR6 ;  /* 0x000000043f067899 */ /* 0x000fc60008011606 */
[----:B------:R-:W-:Y:S01]  /*7e00*/  FMNMX.FTZ R0, R176, R3, !PT ;  /* 0x00000003b0007209 */ /* 0x000fe20007810000 */
[----:B------:R-:W-:-:S03]  /*7e10*/  ULOP3.LUT UR6, UR6, 0x3fff, URZ, 0xc0, !UPT ;  /* 0x00003fff06067892 */ /* 0x000fc6000f8ec03f */
[----:B------:R-:W-:Y:S01]  /*7e20*/  FMNMX.FTZ R3, R177, R0, !PT ;  /* 0x00000000b1037209 */ /* 0x000fe20007810000 */
[----:B------:R-:W-:-:S03]  /*7e30*/  ULOP3.LUT UR6, UR6, 0x2800000, URZ, 0xfc, !UPT ;  /* 0x0280000006067892 */ /* 0x000fc6000f8efc3f */
[----:B------:R-:W-:Y:S01]  /*7e40*/  FMNMX.FTZ R0, R180, R3, !PT ;  /* 0x00000003b4007209 */ /* 0x000fe20007810000 */
[----:B------:R-:W-:-:S03]  /*7e50*/  UIMAD UR6, UR10, 0xa00, UR6 ;  /* 0x00000a000a0678a4 */ /* 0x000fc6000f8e0206 */
[----:B------:R-:W-:-:S04]  /*7e60*/  FMNMX.FTZ R3, R181, R0, !PT ;  /* 0x00000000b5037209 */ /* 0x000fc80007810000 */
[----:B------:R-:W-:Y:S01]  /*7e70*/  UMOV UR10, UR6 ;  /* 0x00000006000a7c82 */ /* 0x000fe20008000000 */
[----:B------:R-:W-:Y:S01]  /*7e80*/  FMNMX.FTZ R0, R168, R3, !PT ;  /* 0x00000003a8007209 */ /* 0x000fe20007810000 */
[----:B------:R-:W-:Y:S01]  /*7e90*/  HGMMA.64x256x16.F32 R24, R208, gdesc[UR8].tnspB, R24, gsb0 ;  /* 0x43e00008d0187df0 */ /* 0x000fe20008000818 */
[----:B------:R-:W-:Y:S01]  /*7ea0*/  UIADD3 UR10, UR6, 0x80, URZ ;  /* 0x00000080060a7890 */ /* 0x000fe2000fffe03f */
[----:B------:R-:W-:Y:S01]  /*7eb0*/  UMOV UR11, 0x40000040 ;  /* 0x40000040000b7882 */ /* 0x000fe20000000000 */
[----:B------:R-:W-:-:S04]  /*7ec0*/  FMNMX.FTZ R3, R169, R0, !PT ;  /* 0x00000000a9037209 */ /* 0x000fc80007810000 */
        /* <DEDUP_REMOVED lines=9> */
[----:B------:R-:W-:Y:S02]  /*7f60*/  FMNMX.FTZ R6, R157, R0, !PT ;  /* 0x000000009d067209 */ /* 0x000fe40007810000 */
[----:B------:R-:W-:-:S03]  /*7f70*/  FMNMX.FTZ R0, R186, R19, !PT ;  /* 0x00000013ba007209 */ /* 0x000fc60007810000 */
[----:B------:R-:W1:Y:S02]  /*7f80*/  SHFL.BFLY PT, R3, R6, 0x2, 0x1f ;  /* 0x0c401f0006037f89 */ /* 0x000e6400000e0000 */
[----:B-1----:R-:W-:Y:S02]  /*7f90*/  FMNMX.FTZ R22, R6, R3, !PT ;  /* 0x0000000306167209 */ /* 0x002fe40007810000 */
[----:B------:R-:W-:-:S03]  /*7fa0*/  FMNMX.FTZ R3, R187, R0, !PT ;  /* 0x00000000bb037209 */ /* 0x000fc60007810000 */
[----:B------:R-:W1:Y:S01]  /*7fb0*/  SHFL.BFLY PT, R7, R22, 0x1, 0x1f ;  /* 0x0c201f0016077f89 */ /* 0x000e6200000e0000 */
[----:B------:R-:W-:Y:S02]  /*7fc0*/  FMNMX.FTZ R0, R190, R3, !PT ;  /* 0x00000003be007209 */ /* 0x000fe40007810000 */
[----:B-1----:R-:W-:-:S05]  /*7fd0*/  FMNMX.FTZ R7, R22, R7, !PT ;  /* 0x0000000716077209 */ /* 0x002fca0007810000 */
[----:B------:R-:W-:-:S04]  /*7fe0*/  FADD.FTZ R21, -R7, R21 ;  /* 0x0000001507157221 */ /* 0x000fc80000010100 */
[----:B0-----:R-:W-:Y:S01]  /*7ff0*/  FMUL.FTZ R6, R21, R2 ;  /* 0x0000000215067220 */ /* 0x001fe20000410000 */
[----:B------:R-:W-:-:S03]  /*8000*/  FMNMX.FTZ R21, R191, R0, !PT ;  /* 0x00000000bf157209 */ /* 0x000fc60007810000 */
[----:B------:R-:W-:Y:S01]  /*8010*/  MUFU.EX2 R3, R6 ;  /* 0x0000000600037308 */ /* 0x000fe20000000800 */
[----:B------:R-:W-:-:S04]  /*8020*/  FMNMX.FTZ R0, R178, R21, !PT ;  /* 0x00000015b2007209 */ /* 0x000fc80007810000 */
[----:B------:R-:W-:-:S04]  /*8030*/  FMNMX.FTZ R21, R179, R0, !PT ;  /* 0x00000000b3157209 */ /* 0x000fc80007810000 */
[----:B------:R-:W-:-:S04]  /*8040*/  FMNMX.FTZ R0, R182, R21, !PT ;  /* 0x00000015b6007209 */ /* 0x000fc80007810000 */
[----:B------:R-:W-:-:S04]  /*8050*/  FMNMX.FTZ R23, R183, R0, !PT ;  /* 0x00000000b7177209 */ /* 0x000fc80007810000 */
[----:B------:R-:W-:-:S04]  /*8060*/  FMNMX.FTZ R0, R170, R23, !PT ;  /* 0x00000017aa007209 */ /* 0x000fc80007810000 */
[----:B------:R-:W-:-:S04]  /*8070*/  FMNMX.FTZ R23, R171, R0, !PT ;  /* 0x00000000ab177209 */ /* 0x000fc80007810000 */
[----:B------:R-:W-:Y:S01]  /*8080*/  FMNMX.FTZ R0, R174, R23, !PT ;  /* 0x00000017ae007209 */ /* 0x000fe20007810000 */
[----:B------:R-:W-:Y:S02]  /*8090*/  WARPGROUP.DEPBAR.LE gsb0, 0x0 ;  /* 0x00008000000079c5 */ /* 0x000fe40000010000 */
[----:B------:R-:W-:-:S06]  /*80a0*/  WARPGROUP.ARRIVE ;  /* 0x00000000000079c5 */ /* 0x000fcc0000000000 */
[----:B------:R-:W-:Y:S01]  /*80b0*/  HGMMA.64x256x16.F32 R24, R204, gdesc[UR8].tnspB, R24, gsb0 ;  /* 0x43e00008cc187df0 */ /* 0x000fe20008000818 */
[----:B------:R-:W-:Y:S01]  /*80c0*/  UIADD3 UR10, UR6, 0x100, URZ ;  /* 0x00000100060a7890 */ /* 0x000fe2000fffe03f */
[----:B------:R-:W-:Y:S01]  /*80d0*/  UMOV UR11, 0x40000040 ;  /* 0x40000040000b7882 */ /* 0x000fe20000000000 */
[----:B------:R-:W-:Y:S02]  /*80e0*/  WARPGROUP.DEPBAR.LE gsb0, 0x0 ;  /* 0x00008000000079c5 */ /* 0x000fe40000010000 */
[----:B------:R-:W-:-:S15]  /*80f0*/  WARPGROUP.ARRIVE ;  /* 0x00000000000079c5 */ /* 0x000fde0000000000 */
[----:B------:R-:W-:-:S08]  /*8100*/  NOP ;  /* 0x0000000000007918 */ /* 0x000fd00000000000 */
[----:B------:R-:W-:Y:S01]  /*8110*/  HGMMA.64x256x16.F32 R24, R200, gdesc[UR8].tnspB, R24, gsb0 ;  /* 0x43e00008c8187df0 */ /* 0x000fe20008000818 */
[----:B------:R-:W-:Y:S01]  /*8120*/  UIADD3 UR10, UR6, 0x180, URZ ;  /* 0x00000180060a7890 */ /* 0x000fe2000fffe03f */
[----:B------:R-:W-:Y:S01]  /*8130*/  UMOV UR11, 0x40000040 ;  /* 0x40000040000b7882 */ /* 0x000fe20000000000 */
[----:B------:R-:W-:Y:S01]  /*8140*/  UIADD3 UR6, UR6, 0x200, URZ ;  /* 0x0000020006067890 */ /* 0x000fe2000fffe03f */
[----:B------:R-:W-:Y:S02]  /*8150*/  WARPGROUP.DEPBAR.LE gsb0, 0x0 ;  /* 0x00008000000079c5 */ /* 0x000fe40000010000 */
[----:B------:R-:W-:-:S15]  /*8160*/  WARPGROUP.ARRIVE ;  /* 0x00000000000079c5 */ /* 0x000fde0000000000 */
[----:B------:R-:W-:-:S07]  /*8170*/  NOP ;  /* 0x0000000000007918 */ /* 0x000fce0000000000 */
[----:B------:R-:W-:Y:S01]  /*8180*/  HGMMA.64x256x16.F32 R24, R196, gdesc[UR8].tnspB, R24, gsb0 ;  /* 0x43e00008c4187df0 */ /* 0x000fe20008000818 */
[----:B------:R-:W-:Y:S01]  /*8190*/  UMOV UR10, UR6 ;  /* 0x00000006000a7c82 */ /* 0x000fe20008000000 */
[----:B------:R-:W-:Y:S01]  /*81a0*/  UMOV UR11, 0x40000040 ;  /* 0x40000040000b7882 */ /* 0x000fe20000000000 */
[----:B------:R-:W-:-:S13]  /*81b0*/  R2UR UR6, R9 ;  /* 0x00000000090672ca */ /* 0x000fda00000e0000 */
[----:B------:R-:W-:Y:S01]  /*81c0*/  MOV R214, UR6 ;  /* 0x0000000600d67c02 */ /* 0x000fe20008000f00 */
[----:B------:R-:W-:Y:S02]  /*81d0*/  WARPGROUP.DEPBAR.LE gsb0, 0x0 ;  /* 0x00008000000079c5 */ /* 0x000fe40000010000 */
[----:B------:R-:W-:Y:S01]  /*81e0*/  WARPGROUP.ARRIVE ;  /* 0x00000000000079c5 */ /* 0x000fe20000000000 */
[----:B------:R-:W-:-:S04]  /*81f0*/  FMUL.FTZ R197, R7, R2 ;  /* 0x0000000207c57220 */ /* 0x000fc80000410000 */
[----:B------:R-:W-:-:S04]  /*8200*/  FFMA.FTZ R22, R185, R2, -R197 ;  /* 0x00000002b9167223 */ /* 0x000fc800000108c5 */
[----:B------:R-:W-:Y:S01]  /*8210*/  HGMMA.64x256x16.F32 R24, R192, gdesc[UR8].tnspB, R24, gsb0 ;  /* 0x43e00008c0187df0 */ /* 0x000fe20008000818 */
[----:B------:R-:W-:Y:S01]  /*8220*/  FMNMX.FTZ R185, R175, R0, !PT ;  /* 0x00000000afb97209 */ /* 0x000fe20007810000 */
[-CC-:B------:R-:W-:Y:S01]  /*8230*/  FFMA.FTZ R208, R184, R2.reuse, -R197.reuse ;  /* 0x00000002b8d07223 */ /* 0x180fe200000108c5 */
[----:B------:R0:W-:Y:S01]  /*8240*/  MUFU.EX2 R21, R22 ;  /* 0x0000001600157308 */ /* 0x0001e20000000800 */
[-CC-:B------:R-:W-:Y:S01]  /*8250*/  FFMA.FTZ R210, R188, R2.reuse, -R197.reuse ;  /* 0x00000002bcd27223 */ /* 0x180fe200000108c5 */
[----:B------:R-:W-:Y:S01]  /*8260*/  FMNMX.FTZ R0, R162, R185, !PT ;  /* 0x000000b9a2007209 */ /* 0x000fe20007810000 */
[-CC-:B------:R-:W-:Y:S01]  /*8270*/  FFMA.FTZ R189, R189, R2.reuse, -R197.reuse ;  /* 0x00000002bdbd7223 */ /* 0x180fe200000108c5 */
[-CC-:B------:R-:W-:Y:S01]  /*8280*/  FFMA.FTZ R204, R176, R2.reuse, -R197.reuse ;  /* 0x00000002b0cc7223 */ /* 0x180fe200000108c5 */
[--C-:B------:R-:W-:Y:S01]  /*8290*/  FFMA.FTZ R177, R177, R2, -R197.reuse ;  /* 0x00000002b1b17223 */ /* 0x100fe200000108c5 */
[----:B------:R-:W-:Y:S01]  /*82a0*/  FMNMX.FTZ R185, R163, R0, !PT ;  /* 0x00000000a3b97209 */ /* 0x000fe20007810000 */
[-CC-:B------:R-:W-:Y:S01]  /*82b0*/  FFMA.FTZ R206, R180, R2.reuse, -R197.reuse ;  /* 0x00000002b4ce7223 */ /* 0x180fe200000108c5 */
[-CC-:B------:R-:W-:Y:S01]  /*82c0*/  FFMA.FTZ R181, R181, R2.reuse, -R197.reuse ;  /* 0x00000002b5b57223 */ /* 0x180fe200000108c5 */
[-CC-:B0-----:R-:W-:Y:S01]  /*82d0*/  FFMA.FTZ R22, R152, R2.reuse, -R197.reuse ;  /* 0x0000000298167223 */ /* 0x181fe200000108c5 */
[----:B------:R-:W-:Y:S01]  /*82e0*/  FMNMX.FTZ R0, R166, R185, !PT ;  /* 0x000000b9a6007209 */ /* 0x000fe20007810000 */
[-CC-:B------:R-:W-:Y:S01]  /*82f0*/  FFMA.FTZ R200, R168, R2.reuse, -R197.reuse ;  /* 0x00000002a8c87223 */ /* 0x180fe200000108c5 */
[-CC-:B------:R-:W-:Y:S01]  /*8300*/  FFMA.FTZ R169, R169, R2.reuse, -R197.reuse ;  /* 0x00000002a9a97223 */ /* 0x180fe200000108c5 */
[--C-:B------:R-:W-:Y:S01]  /*8310*/  FFMA.FTZ R202, R172, R2, -R197.reuse ;  /* 0x00000002acca7223 */ /* 0x100fe200000108c5 */
[----:B------:R-:W-:Y:S01]  /*8320*/  FMNMX.FTZ R185, R167, R0, !PT ;  /* 0x00000000a7b97209 */ /* 0x000fe20007810000 */
[-CC-:B------:R-:W-:Y:S01]  /*8330*/  FFMA.FTZ R173, R173, R2.reuse, -R197.reuse ;  /* 0x00000002adad7223 */ /* 0x180fe200000108c5 */
[-CC-:B------:R-:W-:Y:S01]  /*8340*/  FFMA.FTZ R196, R160, R2.reuse, -R197.reuse ;  /* 0x00000002a0c47223 */ /* 0x180fe200000108c5 */
[-CC-:B------:R-:W-:Y:S01]  /*8350*/  FFMA.FTZ R161, R161, R2.reuse, -R197.reuse ;  /* 0x00000002a1a17223 */ /* 0x180fe200000108c5 */
[----:B------:R-:W-:Y:S01]  /*8360*/  FMNMX.FTZ R0, R154, R185, !PT ;  /* 0x000000b99a007209 */ /* 0x000fe20007810000 */
[-CC-:B------:R-:W-:Y:S01]  /*8370*/  FFMA.FTZ R198, R164, R2.reuse, -R197.reuse ;  /* 0x00000002a4c67223 */ /* 0x180fe200000108c5 */
[-CC-:B------:R-:W-:Y:S01]  /*8380*/  FFMA.FTZ R165, R165, R2.reuse, -R197.reuse ;  /* 0x00000002a5a57223 */ /* 0x180fe200000108c5 */
[--C-:B------:R-:W-:Y:S01]  /*8390*/  FFMA.FTZ R153, R153, R2, -R197.reuse ;  /* 0x0000000299997223 */ /* 0x100fe200000108c5 */
[----:B------:R-:W-:Y:S01]  /*83a0*/  FMNMX.FTZ R185, R155, R0, !PT ;  /* 0x000000009bb97209 */ /* 0x000fe20007810000 */
[-CC-:B------:R-:W-:Y:S01]  /*83b0*/  FFMA.FTZ R152, R156, R2.reuse, -R197.reuse ;  /* 0x000000029c987223 */ /* 0x180fe200000108c5 */
[----:B------:R-:W-:Y:S01]  /*83c0*/  FFMA.FTZ R197, R157, R2, -R197 ;  /* 0x000000029dc57223 */ /* 0x000fe200000108c5 */
[----:B------:R-:W0:Y:S01]  /*83d0*/  MUFU.EX2 R208, R208 ;  /* 0x000000d000d07308 */ /* 0x000e220000000800 */
[----:B------:R-:W-:-:S04]  /*83e0*/  FMNMX.FTZ R0, R158, R185, !PT ;  /* 0x000000b99e007209 */ /* 0x000fc80007810000 */
[----:B------:R-:W-:-:S03]  /*83f0*/  FMNMX.FTZ R0, R159, R0, !PT ;  /* 0x000000009f007209 */ /* 0x000fc60007810000 */
[----:B------:R-:W-:Y:S02]  /*8400*/  MUFU.EX2 R210, R210 ;  /* 0x000000d200d27308 */ /* 0x000fe40000000800 */
[----:B------:R-:W1:Y:S06]  /*8410*/  SHFL.BFLY PT, R185, R0, 0x2, 0x1f ;  /* 0x0c401f0000b97f89 */ /* 0x000e6c00000e0000 */
[----:B------:R-:W-:Y:S08]  /*8420*/  MUFU.EX2 R23, R189 ;  /* 0x000000bd00177308 */ /* 0x000ff00000000800 */
[----:B------:R-:W-:Y:S08]  /*8430*/  MUFU.EX2 R204, R204 ;  /* 0x000000cc00cc7308 */ /* 0x000ff00000000800 */
[----:B------:R-:W-:Y:S01]  /*8440*/  MUFU.EX2 R177, R177 ;  /* 0x000000b100b17308 */ /* 0x000fe20000000800 */
[----:B-1----:R-:W-:-:S05]  /*8450*/  FMNMX.FTZ R185, R0, R185, !PT ;  /* 0x000000b900b97209 */ /* 0x002fca0007810000 */
[----:B------:R-:W1:Y:S02]  /*8460*/  SHFL.BFLY PT, R6, R185, 0x1, 0x1f ;  /* 0x0c201f00b9067f89 */ /* 0x000e6400000e0000 */
[----:B------:R-:W-:Y:S08]  /*8470*/  MUFU.EX2 R206, R206 ;  /* 0x000000ce00ce7308 */ /* 0x000ff00000000800 */
[----:B------:R-:W-:Y:S08]  /*8480*/  MUFU.EX2 R181, R181 ;  /* 0x000000b500b57308 */ /* 0x000ff00000000800 */
[----:B------:R-:W-:Y:S01]  /*8490*/  MUFU.EX2 R200, R200 ;  /* 0x000000c800c87308 */ /* 0x000fe20000000800 */
[----:B-1----:R-:W-:-:S07]  /*84a0*/  FMNMX.FTZ R6, R185, R6, !PT ;  /* 0x00000006b9067209 */ /* 0x002fce0007810000 */
[----:B------:R-:W-:Y:S01]  /*84b0*/  MUFU.EX2 R169, R169 ;  /* 0x000000a900a97308 */ /* 0x000fe20000000800 */
[----:B------:R-:W-:-:S04]  /*84c0*/  FADD.FTZ R157, -R6, R19 ;  /* 0x00000013069d7221 */ /* 0x000fc80000010100 */
[-C--:B------:R-:W-:Y:S01]  /*84d0*/  FMUL.FTZ R0, R157, R2.reuse ;  /* 0x000000029d007220 */ /* 0x080fe20000410000 */
[-C--:B------:R-:W-:Y:S02]  /*84e0*/  FMUL.FTZ R157, R6, R2.reuse ;  /* 0x00000002069d7220 */ /* 0x080fe40000410000 */
[----:B------:R1:W-:Y:S02]  /*84f0*/  MUFU.EX2 R19, R197 ;  /* 0x000000c500137308 */ /* 0x0003e40000000800 */
[-CC-:B------:R-:W-:Y:S01]  /*8500*/  FFMA.FTZ R209, R186, R2.reuse, -R157.reuse ;  /* 0x00000002bad17223 */ /* 0x180fe2000001089d */
[-CC-:B------:R-:W-:Y:S01]  /*8510*/  FFMA.FTZ R156, R187, R2.reuse, -R157.reuse ;  /* 0x00000002bb9c7223 */ /* 0x180fe2000001089d */
[-CC-:B------:R-:W-:Y:S01]  /*8520*/  FFMA.FTZ R211, R190, R2.reuse, -R157.reuse ;  /* 0x00000002bed37223 */ /* 0x180fe2000001089d */
[-CC-:B------:R-:W-:Y:S01]  /*8530*/  FFMA.FTZ R201, R170, R2.reuse, -R157.reuse ;  /* 0x00000002aac97223 */ /* 0x180fe2000001089d */
[-CC-:B------:R-:W-:Y:S02]  /*8540*/  FFMA.FTZ R170, R171, R2.reuse, -R157.reuse ;  /* 0x00000002abaa7223 */ /* 0x180fe4000001089d */
[----:B------:R-:W-:Y:S01]  /*8550*/  MUFU.EX2 R0, R0 ;  /* 0x0000000000007308 */ /* 0x000fe20000000800 */
[----:B------:R-:W-:Y:S01]  /*8560*/  FFMA.FTZ R160, R191, R2, -R157 ;  /* 0x00000002bfa07223 */ /* 0x000fe2000001089d */
[----:B------:R-:W-:-:S02]  /*8570*/  IMAD.U32 R171, RZ, RZ, UR14 ;  /* 0x0000000effab7e24 */ /* 0x000fc4000f8e00ff */
[-CC-:B------:R-:W-:Y:S01]  /*8580*/  FFMA.FTZ R205, R178, R2.reuse, -R157.reuse ;  /* 0x00000002b2cd7223 */ /* 0x180fe2000001089d */
[-CC-:B------:R-:W-:Y:S01]  /*8590*/  FFMA.FTZ R164, R179, R2.reuse, -R157.reuse ;  /* 0x00000002b3a47223 */ /* 0x180fe2000001089d */
[-CC-:B------:R-:W-:Y:S01]  /*85a0*/  FFMA.FTZ R203, R174, R2.reuse, -R157.reuse ;  /* 0x00000002aecb7223 */ /* 0x180fe2000001089d */
[----:B------:R-:W-:Y:S02]  /*85b0*/  @!P1 VIADD R171, R171, 0x38840 ;  /* 0x00038840abab9836 */ /* 0x000fe40000000000 */
[----:B0-----:R-:W-:Y:S01]  /*85c0*/  FFMA.FTZ R174, R3, R15, R208 ;  /* 0x0000000f03ae7223 */ /* 0x001fe200000100d0 */
[----:B------:R-:W0:Y:S01]  /*85d0*/  MUFU.EX2 R209, R209 ;  /* 0x000000d100d17308 */ /* 0x000e220000000800 */
[-CC-:B------:R-:W-:Y:S01]  /*85e0*/  FFMA.FTZ R207, R182, R2.reuse, -R157.reuse ;  /* 0x00000002b6cf7223 */ /* 0x180fe2000001089d */
[-C--:B------:R-:W-:Y:S01]  /*85f0*/  FFMA.FTZ R168, R183, R2.reuse, -R157 ;  /* 0x00000002b7a87223 */ /* 0x080fe2000001089d */
[----:B------:R-:W-:Y:S01]  /*8600*/  @!P1 PRMT R171, RZ, 0x654, R171 ;  /* 0x00000654ffab9816 */ /* 0x000fe200000000ab */
[-CC-:B-1----:R-:W-:Y:S01]  /*8610*/  FFMA.FTZ R197, R162, R2.reuse, -R157.reuse ;  /* 0x00000002a2c57223 */ /* 0x182fe2000001089d */
[-CC-:B------:R-:W-:Y:S01]  /*8620*/  FFMA.FTZ R172, R175, R2.reuse, -R157.reuse ;  /* 0x00000002afac7223 */ /* 0x180fe2000001089d */
[--C-:B------:R-:W-:Y:S01]  /*8630*/  FFMA.FTZ R163, R163, R2, -R157.reuse ;  /* 0x00000002a3a37223 */ /* 0x100fe2000001089d */
[----:B------:R-:W-:Y:S01]  /*8640*/  F2FP.F16.F32.PACK_AB R208, R21, R208 ;  /* 0x000000d015d0723e */ /* 0x000fe200000000ff */
[----:B------:R-:W1:Y:S01]  /*8650*/  MUFU.EX2 R156, R156 ;  /* 0x0000009c009c7308 */ /* 0x000e620000000800 */
[-CC-:B------:R-:W-:Y:S01]  /*8660*/  FFMA.FTZ R166, R166, R2.reuse, -R157.reuse ;  /* 0x00000002a6a67223 */ /* 0x180fe2000001089d */
[-CC-:B------:R-:W-:Y:S01]  /*8670*/  FFMA.FTZ R167, R167, R2.reuse, -R157.reuse ;  /* 0x00000002a7a77223 */ /* 0x180fe2000001089d */
[-CC-:B------:R-:W-:Y:S01]  /*8680*/  FFMA.FTZ R154, R154, R2.reuse, -R157.reuse ;  /* 0x000000029a9a7223 */ /* 0x180fe2000001089d */
[-CC-:B------:R-:W-:Y:S01]  /*8690*/  FFMA.FTZ R155, R155, R2.reuse, -R157.reuse ;  /* 0x000000029b9b7223 */ /* 0x180fe2000001089d */
[-CC-:B------:R-:W-:Y:S01]  /*86a0*/  FFMA.FTZ R158, R158, R2.reuse, -R157.reuse ;  /* 0x000000029e9e7223 */ /* 0x180fe2000001089d */
[----:B------:R-:W-:Y:S01]  /*86b0*/  FFMA.FTZ R157, R159, R2, -R157 ;  /* 0x000000029f9d7223 */ /* 0x000fe2000001089d */
[----:B------:R-:W-:Y:S01]  /*86c0*/  IMAD.U32 R175, RZ, RZ, UR7 ;  /* 0x00000007ffaf7e24 */ /* 0x000fe2000f8e00ff */
[----:B------:R-:W2:Y:S01]  /*86d0*/  MUFU.EX2 R211, R211 ;  /* 0x000000d300d37308 */ /* 0x000ea20000000800 */
[----:B0-----:R-:W-:-:S02]  /*86e0*/  FFMA.FTZ R15, R0, R14, R209 ;  /* 0x0000000e000f7223 */ /* 0x001fc400000100d1 */
[----:B------:R-:W-:-:S05]  /*86f0*/  @!P1 VIADD R175, R175, 0x38860 ;  /* 0x00038860afaf9836 */ /* 0x000fca0000000000 */
[----:B------:R-:W0:Y:S01]  /*8700*/  MUFU.EX2 R160, R160 ;  /* 0x000000a000a07308 */ /* 0x000e220000000800 */
[C---:B-1----:R-:W-:Y:S01]  /*8710*/  FADD.FTZ R14, R156.reuse, R15 ;  /* 0x0000000f9c0e7221 */ /* 0x042fe20000010000 */
[----:B------:R-:W-:Y:S02]  /*8720*/  F2FP.F16.F32.PACK_AB R209, R156, R209 ;  /* 0x000000d19cd1723e */ /* 0x000fe400000000ff */
[----:B------:R-:W-:-:S04]  /*8730*/  @!P1 PRMT R175, RZ, 0x654, R175 ;  /* 0x00000654ffaf9816 */ /* 0x000fc800000000af */
[----:B------:R-:W1:Y:S01]  /*8740*/  MUFU.EX2 R205, R205 ;  /* 0x000000cd00cd7308 */ /* 0x000e620000000800 */
[----:B--2---:R-:W-:-:S07]  /*8750*/  FADD.FTZ R15, R211, R14 ;  /* 0x0000000ed30f7221 */ /* 0x004fce0000010000 */
[----:B------:R-:W2:Y:S01]  /*8760*/  MUFU.EX2 R164, R164 ;  /* 0x000000a400a47308 */ /* 0x000ea20000000800 */
[C---:B0-----:R-:W-:Y:S01]  /*8770*/  FADD.FTZ R14, R160.reuse, R15 ;  /* 0x0000000fa00e7221 */ /* 0x041fe20000010000 */
[----:B------:R-:W-:-:S06]  /*8780*/  F2FP.F16.F32.PACK_AB R211, R160, R211 ;  /* 0x000000d3a0d3723e */ /* 0x000fcc00000000ff */
[----:B------:R-:W0:Y:S01]  /*8790*/  MUFU.EX2 R207, R207 ;  /* 0x000000cf00cf7308 */ /* 0x000e220000000800 */
[----:B-1----:R-:W-:-:S07]  /*87a0*/  FADD.FTZ R15, R205, R14 ;  /* 0x0000000ecd0f7221 */ /* 0x002fce0000010000 */
[----:B------:R-:W1:Y:S01]  /*87b0*/  MUFU.EX2 R168, R168 ;  /* 0x000000a800a87308 */ /* 0x000e620000000800 */
[C---:B--2---:R-:W-:Y:S01]  /*87c0*/  FADD.FTZ R14, R164.reuse, R15 ;  /* 0x0000000fa40e7221 */ /* 0x044fe20000010000 */
[----:B------:R-:W-:-:S06]  /*87d0*/  F2FP.F16.F32.PACK_AB R205, R164, R205 ;  /* 0x000000cda4cd723e */ /* 0x000fcc00000000ff */
[----:B------:R-:W2:Y:S01]  /*87e0*/  MUFU.EX2 R201, R201 ;  /* 0x000000c900c97308 */ /* 0x000ea20000000800 */
[----:B0-----:R-:W-:-:S07]  /*87f0*/  FADD.FTZ R15, R207, R14 ;  /* 0x0000000ecf0f7221 */ /* 0x001fce0000010000 */
[----:B------:R-:W0:Y:S01]  /*8800*/  MUFU.EX2 R170, R170 ;  /* 0x000000aa00aa7308 */ /* 0x000e220000000800 */
[C---:B-1----:R-:W-:Y:S01]  /*8810*/  FADD.FTZ R14, R168.reuse, R15 ;  /* 0x0000000fa80e7221 */ /* 0x042fe20000010000 */
[----:B------:R-:W-:-:S06]  /*8820*/  F2FP.F16.F32.PACK_AB R207, R168, R207 ;  /* 0x000000cfa8cf723e */ /* 0x000fcc00000000ff */
[----:B------:R-:W-:Y:S01]  /*8830*/  MUFU.EX2 R202, R202 ;  /* 0x000000ca00ca7308 */ /* 0x000fe20000000800 */
[----:B--2---:R-:W-:-:S07]  /*8840*/  FADD.FTZ R15, R201, R14 ;  /* 0x0000000ec90f7221 */ /* 0x004fce0000010000 */
[----:B------:R-:W1:Y:S01]  /*8850*/  MUFU.EX2 R203, R203 ;  /* 0x000000cb00cb7308 */ /* 0x000e620000000800 */
[C---:B0-----:R-:W-:Y:S01]  /*8860*/  FADD.FTZ R14, R170.reuse, R15 ;  /* 0x0000000faa0e7221 */ /* 0x041fe20000010000 */
[----:B------:R-:W-:-:S06]  /*8870*/  F2FP.F16.F32.PACK_AB R201, R170, R201 ;  /* 0x000000c9aac9723e */ /* 0x000fcc00000000ff */
[----:B------:R-:W-:Y:S08]  /*8880*/  MUFU.EX2 R173, R173 ;  /* 0x000000ad00ad7308 */ /* 0x000ff00000000800 */
[----:B------:R-:W0:Y:S01]  /*8890*/  MUFU.EX2 R172, R172 ;  /* 0x000000ac00ac7308 */ /* 0x000e220000000800 */
[----:B-1----:R-:W-:-:S07]  /*88a0*/  FADD.FTZ R15, R203, R14 ;  /* 0x0000000ecb0f7221 */ /* 0x002fce0000010000 */
[----:B------:R-:W-:Y:S08]  /*88b0*/  MUFU.EX2 R196, R196 ;  /* 0x000000c400c47308 */ /* 0x000ff00000000800 */
[----:B------:R-:W1:Y:S01]  /*88c0*/  MUFU.EX2 R197, R197 ;  /* 0x000000c500c57308 */ /* 0x000e620000000800 */
[C---:B0-----:R-:W-:Y:S01]  /*88d0*/  FADD.FTZ R14, R172.reuse, R15 ;  /* 0x0000000fac0e7221 */ /* 0x041fe20000010000 */
[----:B------:R-:W-:-:S06]  /*88e0*/  F2FP.F16.F32.PACK_AB R203, R172, R203 ;  /* 0x000000cbaccb723e */ /* 0x000fcc00000000ff */
[----:B------:R-:W-:Y:S08]  /*88f0*/  MUFU.EX2 R161, R161 ;  /* 0x000000a100a17308 */ /* 0x000ff00000000800 */
[----:B------:R-:W-:Y:S01]  /*8900*/  MUFU.EX2 R198, R198 ;  /* 0x000000c600c67308 */ /* 0x000fe20000000800 */
[----:B-1----:R-:W-:-:S07]  /*8910*/  FADD.FTZ R14, R197, R14 ;  /* 0x0000000ec50e7221 */ /* 0x002fce0000010000 */
[----:B------:R-:W-:Y:S01]  /*8920*/  MUFU.EX2 R199, R166 ;  /* 0x000000a600c77308 */ /* 0x000fe20000000800 */
[----:B------:R-:W-:Y:S02]  /*8930*/  WARPGROUP.DEPBAR.LE gsb0, 0x0 ;  /* 0x00008000000079c5 */ /* 0x000fe40000010000 */
[----:B------:R0:W-:Y:S05]  /*8940*/  @!P1 SYNCS.ARRIVE.TRANS64.RED.A1T0 RZ, [R171+URZ], RZ ;  /* 0x000000ffabff99a7 */ /* 0x0001ea000810043f */
[----:B------:R-:W-:Y:S01]  /*8950*/  MUFU.EX2 R165, R165 ;  /* 0x000000a500a57308 */ /* 0x000fe20000000800 */
[----:B0-----:R-:W-:-:S07]  /*8960*/  FADD.FTZ R171, R21, R174 ;  /* 0x000000ae15ab7221 */ /* 0x001fce0000010000 */
[----:B------:R-:W-:Y:S01]  /*8970*/  MUFU.EX2 R167, R167 ;  /* 0x000000a700a77308 */ /* 0x000fe20000000800 */
[----:B------:R0:W-:Y:S01]  /*8980*/  @!P1 SYNCS.ARRIVE.TRANS64.RED.A1T0 RZ, [R175+URZ], RZ ;  /* 0x000000ffafff99a7 */ /* 0x0001e2000810043f */
[----:B------:R-:W-:Y:S01]  /*8990*/  FADD.FTZ R162, R210, R171 ;  /* 0x000000abd2a27221 */ /* 0x000fe20000010000 */
[----:B------:R-:W-:-:S03]  /*89a0*/  F2FP.F16.F32.PACK_AB R210, R23, R210 ;  /* 0x000000d217d2723e */ /* 0x000fc600000000ff */
[----:B------:R-:W-:Y:S02]  /*89b0*/  FADD.FTZ R171, R23, R162 ;  /* 0x000000a217ab7221 */ /* 0x000fe40000010000 */
[----:B------:R1:W2:Y:S02]  /*89c0*/  MUFU.EX2 R174, R163 ;  /* 0x000000a300ae7308 */ /* 0x0002a40000000800 */
[----:B------:R-:W-:Y:S01]  /*89d0*/  FADD.FTZ R162, R204, R171 ;  /* 0x000000abcca27221 */ /* 0x000fe20000010000 */
[----:B------:R-:W-:-:S03]  /*89e0*/  F2FP.F16.F32.PACK_AB R204, R177, R204 ;  /* 0x000000ccb1cc723e */ /* 0x000fc600000000ff */
[----:B------:R-:W-:Y:S02]  /*89f0*/  FADD.FTZ R171, R177, R162 ;  /* 0x000000a2b1ab7221 */ /* 0x000fe40000010000 */
[----:B------:R-:W-:Y:S02]  /*8a00*/  MUFU.EX2 R22, R22 ;  /* 0x0000001600167308 */ /* 0x000fe40000000800 */
[----:B------:R-:W-:Y:S01]  /*8a10*/  FADD.FTZ R162, R206, R171 ;  /* 0x000000abcea27221 */ /* 0x000fe20000010000 */
[----:B------:R-:W-:-:S03]  /*8a20*/  F2FP.F16.F32.PACK_AB R206, R181, R206 ;  /* 0x000000ceb5ce723e */ /* 0x000fc600000000ff */
[----:B-1----:R-:W-:Y:S02]  /*8a30*/  FADD.FTZ R163, R181, R162 ;  /* 0x000000a2b5a37221 */ /* 0x002fe40000010000 */
[----:B------:R-:W1:Y:S01]  /*8a40*/  MUFU.EX2 R193, R154 ;  /* 0x0000009a00c17308 */ /* 0x000e620000000800 */
[C---:B--2---:R-:W-:Y:S01]  /*8a50*/  FADD.FTZ R14, R174.reuse, R14 ;  /* 0x0000000eae0e7221 */ /* 0x044fe20000010000 */
[----:B------:R-:W-:Y:S01]  /*8a60*/  F2FP.F16.F32.PACK_AB R197, R174, R197 ;  /* 0x000000c5aec5723e */ /* 0x000fe200000000ff */
[----:B------:R-:W-:Y:S01]  /*8a70*/  FADD.FTZ R162, R200, R163 ;  /* 0x000000a3c8a27221 */ /* 0x000fe20000010000 */
[----:B------:R-:W-:Y:S01]  /*8a80*/  F2FP.F16.F32.PACK_AB R200, R169, R200 ;  /* 0x000000c8a9c8723e */ /* 0x000fe200000000ff */
[----:B------:R-:W-:Y:S01]  /*8a90*/  FADD.FTZ R14, R199, R14 ;  /* 0x0000000ec70e7221 */ /* 0x000fe20000010000 */
[----:B------:R-:W-:Y:S01]  /*8aa0*/  F2FP.F16.F32.PACK_AB R199, R167, R199 ;  /* 0x000000c7a7c7723e */ /* 0x000fe200000000ff */
[----:B------:R-:W-:Y:S01]  /*8ab0*/  FADD.FTZ R21, R169, R162 ;  /* 0x000000a2a9157221 */ /* 0x000fe20000010000 */
[----:B------:R-:W2:Y:S01]  /*8ac0*/  MUFU.EX2 R153, R153 ;  /* 0x0000009900997308 */ /* 0x000ea20000000800 */
[----:B------:R-:W-:-:S02]  /*8ad0*/  FADD.FTZ R14, R167, R14 ;  /* 0x0000000ea70e7221 */ /* 0x000fc40000010000 */
[----:B------:R-:W-:Y:S01]  /*8ae0*/  FADD.FTZ R156, R202, R21 ;  /* 0x00000015ca9c7221 */ /* 0x000fe20000010000 */
[----:B------:R-:W-:-:S03]  /*8af0*/  F2FP.F16.F32.PACK_AB R202, R173, R202 ;  /* 0x000000caadca723e */ /* 0x000fc600000000ff */
[----:B------:R-:W-:Y:S01]  /*8b00*/  FADD.FTZ R21, R173, R156 ;  /* 0x0000009cad157221 */ /* 0x000fe20000010000 */
[----:B------:R-:W3:Y:S01]  /*8b10*/  MUFU.EX2 R155, R155 ;  /* 0x0000009b009b7308 */ /* 0x000ee20000000800 */
[----:B-1----:R-:W-:Y:S02]  /*8b20*/  FADD.FTZ R14, R193, R14 ;  /* 0x0000000ec10e7221 */ /* 0x002fe40000010000 */
[----:B------:R-:W-:Y:S01]  /*8b30*/  FADD.FTZ R156, R196, R21 ;  /* 0x00000015c49c7221 */ /* 0x000fe20000010000 */
[C---:B------:R-:W-:Y:S01]  /*8b40*/  F2FP.F16.F32.PACK_AB R196, R161.reuse, R196 ;  /* 0x000000c4a1c4723e */ /* 0x040fe200000000ff */
[----:B------:R-:W-:Y:S02]  /*8b50*/  IMAD.MOV.U32 R21, RZ, RZ, R7 ;  /* 0x000000ffff157224 */ /* 0x000fe400078e0007 */
[----:B------:R-:W-:Y:S01]  /*8b60*/  FADD.FTZ R15, R161, R156 ;  /* 0x0000009ca10f7221 */ /* 0x000fe20000010000 */
[----:B------:R-:W1:Y:S01]  /*8b70*/  MUFU.EX2 R152, R152 ;  /* 0x0000009800987308 */ /* 0x000e620000000800 */
[----:B--2---:R-:W-:-:S02]  /*8b80*/  F2FP.F16.F32.PACK_AB R192, R153, R22 ;  /* 0x0000001699c0723e */ /* 0x004fc400000000ff */
[----:B------:R-:W-:Y:S01]  /*8b90*/  FADD.FTZ R154, R198, R15 ;  /* 0x0000000fc69a7221 */ /* 0x000fe20000010000 */
[----:B------:R-:W-:-:S03]  /*8ba0*/  F2FP.F16.F32.PACK_AB R198, R165, R198 ;  /* 0x000000c6a5c6723e */ /* 0x000fc600000000ff */
[----:B------:R-:W-:Y:S01]  /*8bb0*/  FADD.FTZ R15, R165, R154 ;  /* 0x0000009aa50f7221 */ /* 0x000fe20000010000 */
[----:B------:R-:W2:Y:S01]  /*8bc0*/  MUFU.EX2 R195, R158 ;  /* 0x0000009e00c37308 */ /* 0x000ea20000000800 */
[C---:B---3--:R-:W-:Y:S01]  /*8bd0*/  FADD.FTZ R14, R155.reuse, R14 ;  /* 0x0000000e9b0e7221 */ /* 0x048fe20000010000 */
[----:B------:R-:W-:Y:S01]  /*8be0*/  F2FP.F16.F32.PACK_AB R193, R155, R193 ;  /* 0x000000c19bc1723e */ /* 0x000fe200000000ff */
[----:B------:R-:W-:Y:S01]  /*8bf0*/  FADD.FTZ R154, R22, R15 ;  /* 0x0000000f169a7221 */ /* 0x000fe20000010000 */
[----:B------:R-:W-:-:S03]  /*8c00*/  IMAD.MOV.U32 R22, RZ, RZ, R8 ;  /* 0x000000ffff167224 */ /* 0x000fc600078e0008 */
[----:B------:R-:W-:Y:S01]  /*8c10*/  FADD.FTZ R15, R153, R154 ;  /* 0x0000009a990f7221 */ /* 0x000fe20000010000 */
[----:B------:R-:W3:Y:S01]  /*8c20*/  MUFU.EX2 R157, R157 ;  /* 0x0000009d009d7308 */ /* 0x000ee20000000800 */
[----:B-1----:R-:W-:Y:S02]  /*8c30*/  F2FP.F16.F32.PACK_AB R194, R19, R152 ;  /* 0x0000009813c2723e */ /* 0x002fe400000000ff */
[----:B------:R-:W-:-:S04]  /*8c40*/  FADD.FTZ R154, R152, R15 ;  /* 0x0000000f989a7221 */ /* 0x000fc80000010000 */
[----:B------:R-:W-:Y:S01]  /*8c50*/  FADD.FTZ R15, R19, R154 ;  /* 0x0000009a130f7221 */ /* 0x000fe20000010000 */
[----:B------:R-:W-:Y:S02]  /*8c60*/  IMAD.MOV.U32 R19, RZ, RZ, R6 ;  /* 0x000000ffff137224 */ /* 0x000fe400078e0006 */
[----:B--2---:R-:W-:-:S04]  /*8c70*/  FADD.FTZ R14, R195, R14 ;  /* 0x0000000ec30e7221 */ /* 0x004fc80000010000 */
[C---:B---3--:R-:W-:Y:S01]  /*8c80*/  FADD.FTZ R14, R157.reuse, R14 ;  /* 0x0000000e9d0e7221 */ /* 0x048fe20000010000 */
[----:B------:R-:W-:Y:S01]  /*8c90*/  F2FP.F16.F32.PACK_AB R195, R157, R195 ;  /* 0x000000c39dc3723e */ /* 0x000fe200000000ff */
[----:B0-----:R-:W-:Y:S06]  /*8ca0*/  @P2 BRA `(.L_x_28) ;  /* 0xffffffc400802947 */ /* 0x001fec000383ffff */
.L_x_19:
[----:B------:R-:W-:Y:S06]  /*8cb0*/  BAR.ARV 0x8, 0x180 ;  /* 0x0206000000007b1d */ /* 0x000fec0000002000 */
        /* <DEDUP_REMOVED lines=128> */
[----:B------:R-:W-:Y:S06]  /*94c0*/  @!P0 BRA `(.L_x_29) ;  /* 0x0000000000048947 */ /* 0x000fec0003800000 */
[----:B------:R-:W-:Y:S01]  /*94d0*/  BPT.TRAP 0x1 ;  /* 0x000000040000795c */ /* 0x000fe20000300000 */
.L_x_29:
[----:B------:R-:W-:Y:S02]  /*94e0*/  R2UR UR4, R16 ;  /* 0x00000000100472ca */ /* 0x000fe400000e0000 */
[----:B------:R-:W-:-:S11]  /*94f0*/  SHF.L.U32 R8, R8, 0x1f, RZ ;  /* 0x0000001f08087819 */ /* 0x000fd600000006ff */
[----:B------:R-:W-:-:S04]  /*9500*/  LEA R11, R9, UR4, 0x3 ;  /* 0x00000004090b7c11 */ /* 0x000fc8000f8e18ff */
[----:B------:R0:W1:Y:S01]  /*9510*/  SYNCS.PHASECHK.TRANS64.TRYWAIT P2, [R11+URZ+0x38850], R8 ;  /* 0x038850080b0075a7 */ /* 0x000062000804017f */
[----:B------:R-:W-:Y:S05]  /*9520*/  @!P0 BRA `(.L_x_30) ;  /* 0x0000000000048947 */ /* 0x000fea0003800000 */
[----:B------:R-:W-:Y:S01]  /*9530*/  BPT.TRAP 0x1 ;  /* 0x000000040000795c */ /* 0x000fe20000300000 */
.L_x_30:
[----:B-1----:R-:W-:Y:S05]  /*9540*/  @P2 BRA `(.L_x_31) ;  /* 0x0000000000082947 */ /* 0x002fea0003800000 */
[----:B------:R-:W1:Y:S02]  /*9550*/  SYNCS.PHASECHK.TRANS64.TRYWAIT P0, [R11+URZ+0x38850], R8 ;  /* 0x038850080b0075a7 */ /* 0x000e64000800017f */
[----:B-1----:R-:W-:Y:S05]  /*9560*/  @!P0 BRA `(.L_x_32) ;  /* 0x0000007800908947 */ /* 0x002fea0003800000 */
.L_x_31:
[----:B------:R-:W-:Y:S01]  /*9570*/  R2UR UR4, R16 ;  /* 0x00000000100472ca */ /* 0x000fe200000e0000 */
[----:B------:R-:W-:Y:S01]  /*9580*/  WARPGROUP.ARRIVE ;  /* 0x00000000000079c5 */ /* 0x000fe20000000000 */
[----:B------:R-:W-:Y:S01]  /*9590*/  R2UR UR5, R9 ;  /* 0x00000000090572ca */ /* 0x000fe200000e0000 */
[----:B------:R-:W-:Y:S01]  /*95a0*/  UMOV UR7, 0x40000040 ;  /* 0x4000004000077882 */ /* 0x000fe20000000000 */
[----:B------:R-:W2:Y:S01]  /*95b0*/  SHFL.BFLY PT, R0, R15, 0x2, 0x1f ;  /* 0x0c401f000f007f89 */ /* 0x000ea200000e0000 */
[----:B------:R-:W-:-:S03]  /*95c0*/  @!P1 VIADD R12, R11, 0x38860 ;  /* 0x000388600b0c9836 */ /* 0x000fc60000000000 */
[----:B------:R-:W3:Y:S02]  /*95d0*/  SHFL.BFLY PT, R3, R14, 0x2, 0x1f ;  /* 0x0c401f000e037f89 */ /* 0x000ee400000e0000 */
[----:B------:R-:W-:-:S03]  /*95e0*/  @!P1 PRMT R12, RZ, 0x654, R12 ;  /* 0x00000654ff0c9816 */ /* 0x000fc6000000000c */
[----:B------:R-:W-:-:S04]  /*95f0*/  UIADD3 UR4, UR4, 0x400, URZ ;  /* 0x0000040004047890 */ /* 0x000fc8000fffe03f */
[----:B------:R-:W-:-:S04]  /*9600*/  USHF.R.U32.HI UR4, URZ, 0x4, UR4 ;  /* 0x000000043f047899 */ /* 0x000fc80008011604 */
[----:B------:R-:W-:-:S04]  /*9610*/  ULOP3.LUT UR4, UR4, 0x3fff, URZ, 0xc0, !UPT ;  /* 0x00003fff04047892 */ /* 0x000fc8000f8ec03f */
[----:B------:R-:W-:Y:S01]  /*9620*/  ULOP3.LUT UR4, UR4, 0x2800000, URZ, 0xfc, !UPT ;  /* 0x0280000004047892 */ /* 0x000fe2000f8efc3f */
[----:B--2---:R-:W-:-:S03]  /*9630*/  FADD.FTZ R0, R0, R15 ;  /* 0x0000000f00007221 */ /* 0x004fc60000010000 */
[----:B------:R-:W-:Y:S01]  /*9640*/  UIMAD UR4, UR5, 0xa00, UR4 ;  /* 0x00000a00050478a4 */ /* 0x000fe2000f8e0204 */
[----:B---3--:R-:W-:Y:S02]  /*9650*/  FADD.FTZ R4, R3, R14 ;  /* 0x0000000e03047221 */ /* 0x008fe40000010000 */
[----:B------:R-:W2:Y:S04]  /*9660*/  SHFL.BFLY PT, R3, R0, 0x1, 0x1f ;  /* 0x0c201f0000037f89 */ /* 0x000ea800000e0000 */
[----:B------:R-:W-:Y:S02]  /*9670*/  UMOV UR6, UR4 ;  /* 0x0000000400067c82 */ /* 0x000fe40008000000 */
[----:B------:R-:W-:Y:S01]  /*9680*/  HGMMA.64x256x16.F32 R24, R208, gdesc[UR4].tnspB, R24, gsb0 ;  /* 0x43e00004d0187df0 */ /* 0x000fe20008000818 */
[----:B------:R-:W-:Y:S01]  /*9690*/  UIADD3 UR6, UR4, 0x80, URZ ;  /* 0x0000008004067890 */ /* 0x000fe2000fffe03f */
[----:B------:R-:W3:Y:S01]  /*96a0*/  SHFL.BFLY PT, R5, R4, 0x1, 0x1f ;  /* 0x0c201f0004057f89 */ /* 0x000ee200000e0000 */
[----:B------:R-:W-:Y:S01]  /*96b0*/  UMOV UR7, 0x40000040 ;  /* 0x4000004000077882 */ /* 0x000fe20000000000 */
[----:B--2---:R-:W-:Y:S01]  /*96c0*/  FADD.FTZ R13, R0, R3 ;  /* 0x00000003000d7221 */ /* 0x004fe20000010000 */
[----:B------:R-:W-:-:S02]  /*96d0*/  IMAD.MOV.U32 R0, RZ, RZ, -0x800000 ;  /* 0xff800000ff007424 */ /* 0x000fc400078e00ff */
[----:B------:R-:W-:Y:S02]  /*96e0*/  IMAD.MOV.U32 R3, RZ, RZ, -0x800000 ;  /* 0xff800000ff037424 */ /* 0x000fe400078e00ff */
[----:B------:R-:W-:Y:S01]  /*96f0*/  FSETP.NE.FTZ.AND P0, PT, R13, RZ, PT ;  /* 0x000000ff0d00720b */ /* 0x000fe20003f15000 */
[----:B---3--:R-:W-:Y:S01]  /*9700*/  FADD.FTZ R16, R4, R5 ;  /* 0x0000000504107221 */ /* 0x008fe20000010000 */
[----:B------:R-:W-:-:S04]  /*9710*/  CS2R R4, SRZ ;  /* 0x0000000000047805 */ /* 0x000fc8000001ff00 */
[----:B------:R-:W-:-:S07]  /*9720*/  FSETP.NE.FTZ.AND P2, PT, R16, RZ, PT ;  /* 0x000000ff1000720b */ /* 0x000fce0003f55000 */
[----:B------:R-:W2:Y:S01]  /*9730*/  @P0 MUFU.LG2 R9, R13 ;  /* 0x0000000d00090308 */ /* 0x000ea20000000c00 */
[----:B01----:R-:W-:-:S05]  /*9740*/  @P0 FMUL.FTZ R8, R2, 0.69314718246459960938 ;  /* 0x3f31721802080820 */ /* 0x003fca0000410000 */
[----:B------:R-:W-:Y:S02]  /*9750*/  @P2 FMUL.FTZ R2, R2, 0.69314718246459960938 ;  /* 0x3f31721802022820 */ /* 0x000fe40000410000 */
[----:B------:R-:W0:Y:S08]  /*9760*/  @P2 MUFU.LG2 R10, R16 ;  /* 0x00000010000a2308 */ /* 0x000e300000000c00 */
[----:B------:R-:W1:Y:S01]  /*9770*/  @P0 MUFU.RCP R5, R13 ;  /* 0x0000000d00050308 */ /* 0x000e620000001000 */
[----:B--2---:R-:W-:-:S04]  /*9780*/  @P0 FMUL.FTZ R9, R9, 0.69314718246459960938 ;  /* 0x3f31721809090820 */ /* 0x004fc80000410000 */
[----:B------:R-:W-:Y:S01]  /*9790*/  @P0 FFMA.FTZ R0, R8, R7, R9 ;  /* 0x0000000708000223 */ /* 0x000fe20000010009 */
[----:B------:R-:W-:Y:S02]  /*97a0*/  PLOP3.LUT P0, PT, PT, PT, PT, 0x8, 0x0 ;  /* 0x000000000000781c */ /* 0x000fe40003f0e170 */
[----:B------:R-:W2:Y:S01]  /*97b0*/  @P2 MUFU.RCP R4, R16 ;  /* 0x0000001000042308 */ /* 0x000ea20000001000 */
[----:B0-----:R-:W-:-:S04]  /*97c0*/  @P2 FMUL.FTZ R11, R10, 0.69314718246459960938 ;  /* 0x3f3172180a0b2820 */ /* 0x001fc80000410000 */
[----:B------:R-:W-:Y:S01]  /*97d0*/  @P2 FFMA.FTZ R3, R2, R6, R11 ;  /* 0x0000000602032223 */ /* 0x000fe2000001000b */
        /* <DEDUP_REMOVED lines=18> */
[----:B------:R-:W-:Y:S02]  /*9900*/  WARPGROUP.DEPBAR.LE gsb0, 0x0 ;  /* 0x00008000000079c5 */ /* 0x000fe40000010000 */
[----:B------:R-:W-:-:S15]  /*9910*/  WARPGROUP.ARRIVE ;  /* 0x00000000000079c5 */ /* 0x000fde0000000000 */
[----:B------:R-:W-:-:S08]  /*9920*/  NOP ;  /* 0x0000000000007918 */ /* 0x000fd00000000000 */
[----:B------:R-:W-:Y:S03]  /*9930*/  HGMMA.64x256x16.F32 R24, R192, gdesc[UR4].tnspB, R24, gsb0 ;  /* 0x43e00004c0187df0 */ /* 0x000fe60008000818 */
[----:B------:R-:W-:Y:S02]  /*9940*/  WARPGROUP.DEPBAR.LE gsb0, 0x0 ;  /* 0x00008000000079c5 */ /* 0x000fe40000010000 */
[----:B------:R0:W-:Y:S01]  /*9950*/  @!P1 SYNCS.ARRIVE.TRANS64.RED.A1T0 RZ, [R12+URZ], RZ ;  /* 0x000000ff0cff99a7 */ /* 0x0001e2000810043f */
[-C--:B-1----:R-:W-:Y:S01]  /*9960*/  FMUL.FTZ R24, R24, R5.reuse ;  /* 0x0000000518187220 */ /* 0x082fe20000410000 */
        /* <DEDUP_REMOVED lines=63> */
[-C--:B--2---:R-:W-:Y:S01]  /*9d60*/  FMUL.FTZ R26, R26, R4.reuse ;  /* 0x000000041a1a7220 */ /* 0x084fe20000410000 */
        /* <DEDUP_REMOVED lines=62> */
[----:B0-----:R-:W-:-:S07]  /*a150*/  FMUL.FTZ R151, R151, R4 ;  /* 0x0000000497977220 */ /* 0x001fce0000410000 */
.L_x_12:
[----:B------:R-:W-:Y:S05]  /*a160*/  @P0 BRA `(.L_x_33) ;  /* 0x0000002000440947 */ /* 0x000fea0003800000 */
[----:B------:R-:W0:Y:S01]  /*a170*/  S2R R2, SR_TID.X ;  /* 0x0000000000027919 */ /* 0x000e220000002100 */
[----:B------:R-:W1:Y:S01]  /*a180*/  LDC R8, c[0x0][0xbe8] ;  /* 0x0002fa00ff087b82 */ /* 0x000e620000000800 */
[----:B------:R-:W-:Y:S01]  /*a190*/  SHF.R.S32.HI R15, RZ, 0x1f, R18 ;  /* 0x0000001fff0f7819 */ /* 0x000fe20000011412 */
[----:B------:R-:W-:Y:S01]  /*a1a0*/  ULDC.64 UR4, c[0x0][0xbd0] ;  /* 0x0002f40000047ab9 */ /* 0x000fe20000000a00 */
[----:B------:R-:W-:Y:S01]  /*a1b0*/  ULDC.64 UR6, c[0x0][0xb38] ;  /* 0x0002ce0000067ab9 */ /* 0x000fe20000000a00 */
[----:B------:R-:W-:Y:S01]  /*a1c0*/  ULDC.64 UR10, c[0x0][0x208] ;  /* 0x00008200000a7ab9 */ /* 0x000fe20000000a00 */
[----:B------:R-:W-:Y:S03]  /*a1d0*/  BSSY B0, `(.L_x_34) ;  /* 0x0000144000007945 */ /* 0x000fe60003800000 */
[----:B------:R-:W2:Y:S08]  /*a1e0*/  S2UR UR9, SR_CTAID.Z ;  /* 0x00000000000979c3 */ /* 0x000eb00000002700 */
[----:B------:R-:W3:Y:S08]  /*a1f0*/  LDC.64 R22, c[0x0][0xbd8] ;  /* 0x0002f600ff167b82 */ /* 0x000ef00000000a00 */
[----:B------:R-:W-:Y:S01]  /*a200*/  BAR.SYNC.DEFER_BLOCKING 0x1, 0x100 ;  /* 0x0044000000007b1d */ /* 0x000fe20000010000 */
[----:B-1----:R-:W-:-:S07]  /*a210*/  ISETP.NE.AND P0, PT, R8, 0x1, PT ;  /* 0x000000010800780c */ /* 0x002fce0003f05270 */
[----:B------:R-:W1:Y:S01]  /*a220*/  S2UR UR8, SR_CTAID.Y ;  /* 0x00000000000879c3 */ /* 0x000e620000002600 */
[----:B0-----:R-:W-:-:S07]  /*a230*/  IADD3 R7, R2, -0x80, RZ ;  /* 0xffffff8002077810 */ /* 0x001fce0007ffe0ff */
[----:B------:R-:W1:Y:S01]  /*a240*/  LDC R19, c[0x0][0xc50] ;  /* 0x00031400ff137b82 */ /* 0x000e620000000800 */
[----:B------:R-:W-:-:S04]  /*a250*/  SHF.R.S32.HI R6, RZ, 0x1f, R7 ;  /* 0x0000001fff067819 */ /* 0x000fc80000011407 */
[CC--:B------:R-:W-:Y:S02]  /*a260*/  LEA.HI R9, R6.reuse, R7.reuse, RZ, 0x7 ;  /* 0x0000000706097211 */ /* 0x0c0fe400078f38ff */
[----:B------:R-:W-:Y:S01]  /*a270*/  LEA.HI R6, R6, R7, RZ, 0x2 ;  /* 0x0000000706067211 */ /* 0x000fe200078f10ff */
[----:B------:R-:W0:Y:S01]  /*a280*/  @P0 LDC R20, c[0x0][0xbec] ;  /* 0x0002fb00ff140b82 */ /* 0x000e220000000800 */
[----:B------:R-:W-:Y:S02]  /*a290*/  LOP3.LUT R2, R9, 0xffffff80, RZ, 0xc0, !PT ;  /* 0xffffff8009027812 */ /* 0x000fe400078ec0ff */
[----:B------:R-:W-:Y:S02]  /*a2a0*/  LOP3.LUT R6, R6, 0xfffffffc, RZ, 0xc0, !PT ;  /* 0xfffffffc06067812 */ /* 0x000fe400078ec0ff */
[----:B------:R-:W-:Y:S01]  /*a2b0*/  SHF.R.S32.HI R12, RZ, 0x7, R9 ;  /* 0x00000007ff0c7819 */ /* 0x000fe20000011409 */
[C---:B------:R-:W-:Y:S02]  /*a2c0*/  IMAD.IADD R2, R7.reuse, 0x1, -R2 ;  /* 0x0000000107027824 */ /* 0x040fe400078e0a02 */
[----:B------:R-:W-:Y:S01]  /*a2d0*/  IMAD.IADD R7, R7, 0x1, -R6 ;  /* 0x0000000107077824 */ /* 0x000fe200078e0a06 */
[----:B------:R-:W4:Y:S02]  /*a2e0*/  LDC.64 R152, c[0x0][0xb40] ;  /* 0x0002d000ff987b82 */ /* 0x000f240000000a00 */
[----:B------:R-:W-:-:S04]  /*a2f0*/  SHF.R.S32.HI R11, RZ, 0x1f, R2 ;  /* 0x0000001fff0b7819 */ /* 0x000fc80000011402 */
[----:B------:R-:W-:Y:S02]  /*a300*/  LEA.HI R10, R11, R2, RZ, 0x2 ;  /* 0x000000020b0a7211 */ /* 0x000fe400078f10ff */
[----:B------:R-:W5:Y:S02]  /*a310*/  @P0 LDC R17, c[0x0][0xbf0] ;  /* 0x0002fc00ff110b82 */ /* 0x000f640000000800 */
[--C-:B------:R-:W-:Y:S02]  /*a320*/  SHF.R.S32.HI R4, RZ, 0x2, R10.reuse ;  /* 0x00000002ff047819 */ /* 0x100fe4000001140a */
[----:B------:R-:W-:-:S04]  /*a330*/  SHF.R.S32.HI R5, RZ, 0x1f, R10 ;  /* 0x0000001fff057819 */ /* 0x000fc8000001140a */
[----:B------:R-:W-:Y:S01]  /*a340*/  LEA.HI R5, R5, R4, RZ, 0x3 ;  /* 0x0000000405057211 */ /* 0x000fe200078f18ff */
[----:B------:R-:W5:Y:S03]  /*a350*/  @P0 LDC R154, c[0x0][0xbec] ;  /* 0x0002fb00ff9a0b82 */ /* 0x000f660000000800 */
[----:B------:R-:W-:-:S05]  /*a360*/  LOP3.LUT R5, R5, 0xfffffff8, RZ, 0xc0, !PT ;  /* 0xfffffff805057812 */ /* 0x000fca00078ec0ff */
[----:B------:R-:W-:Y:S01]  /*a370*/  IMAD.IADD R6, R4, 0x1, -R5 ;  /* 0x0000000104067824 */ /* 0x000fe200078e0a05 */
[----:B------:R-:W-:Y:S01]  /*a380*/  LEA.HI R4, R9, R12, RZ, 0x1 ;  /* 0x0000000c09047211 */ /* 0x000fe200078f08ff */
[----:B------:R-:W5:Y:S01]  /*a390*/  @P0 LDC R155, c[0x0][0xbf0] ;  /* 0x0002fc00ff9b0b82 */ /* 0x000f620000000800 */
[----:B------:R-:W3:Y:S01]  /*a3a0*/  S2R R9, SR_CTAID.X ;  /* 0x0000000000097919 */ /* 0x000ee20000002500 */
[----:B------:R-:W-:Y:S02]  /*a3b0*/  LEA.HI R5, R11, R2, RZ, 0x5 ;  /* 0x000000020b057211 */ /* 0x000fe400078f28ff */
[----:B------:R-:W-:Y:S02]  /*a3c0*/  LOP3.LUT R4, R4, 0x3fffffe, RZ, 0xc0, !PT ;  /* 0x03fffffe04047812 */ /* 0x000fe400078ec0ff */
[----:B------:R-:W-:Y:S02]  /*a3d0*/  SHF.R.S32.HI R5, RZ, 0x5, R5 ;  /* 0x00000005ff057819 */ /* 0x000fe40000011405 */
[----:B------:R-:W-:Y:S01]  /*a3e0*/  LEA.HI R11, R7, R7, RZ, 0x1 ;  /* 0x00000007070b7211 */ /* 0x000fe200078f08ff */
[----:B------:R-:W-:-:S02]  /*a3f0*/  IMAD.IADD R4, R12, 0x1, -R4 ;  /* 0x000000010c047824 */ /* 0x000fc400078e0a04 */
[----:B------:R-:W-:Y:S01]  /*a400*/  IMAD R5, R5, 0x10, R6 ;  /* 0x0000001005057824 */ /* 0x000fe200078e0206 */
[----:B------:R-:W-:-:S04]  /*a410*/  LOP3.LUT R12, R11, 0x1ffffffe, RZ, 0xc0, !PT ;  /* 0x1ffffffe0b0c7812 */ /* 0x000fc800078ec0ff */
[----:B------:R-:W-:Y:S01]  /*a420*/  LEA R16, R4, R5, 0x6 ;  /* 0x0000000504107211 */ /* 0x000fe200078e30ff */
[----:B------:R-:W-:Y:S02]  /*a430*/  IMAD.IADD R11, R7, 0x1, -R12 ;  /* 0x00000001070b7824 */ /* 0x000fe400078e0a0c */
[----:B------:R-:W-:Y:S02]  /*a440*/  IMAD R7, R15, UR4, RZ ;  /* 0x000000040f077c24 */ /* 0x000fe4000f8e02ff */
[----:B------:R-:W-:Y:S01]  /*a450*/  IMAD.WIDE.U32 R4, R18, UR4, RZ ;  /* 0x0000000412047c25 */ /* 0x000fe2000f8e00ff */
[----:B--2---:R-:W-:-:S03]  /*a460*/  USHF.R.S32.HI UR4, URZ, 0x1f, UR9 ;  /* 0x0000001f3f047899 */ /* 0x004fc60008011409 */
[C---:B------:R-:W-:Y:S02]  /*a470*/  IMAD R13, R18.reuse, UR5, R7 ;  /* 0x00000005120d7c24 */ /* 0x040fe4000f8e0207 */
[----:B------:R-:W-:Y:S02]  /*a480*/  IMAD R12, R11, 0x8, R16 ;  /* 0x000000080b0c7824 */ /* 0x000fe400078e0210 */
[----:B------:R-:W-:Y:S02]  /*a490*/  IMAD R15, R15, UR6, RZ ;  /* 0x000000060f0f7c24 */ /* 0x000fe4000f8e02ff */
[----:B------:R-:W-:Y:S02]  /*a4a0*/  IMAD.IADD R5, R5, 0x1, R13 ;  /* 0x0000000105057824 */ /* 0x000fe400078e020d */
[----:B---3--:R-:W-:Y:S02]  /*a4b0*/  IMAD R11, R9, 0x80, R12 ;  /* 0x00000080090b7824 */ /* 0x008fe400078e020c */
[----:B------:R-:W-:-:S04]  /*a4c0*/  IMAD.WIDE.U32 R6, R18, UR6, RZ ;  /* 0x0000000612067c25 */ /* 0x000fc8000f8e00ff */
[----:B------:R-:W-:Y:S01]  /*a4d0*/  IMAD R13, R18, UR7, R15 ;  /* 0x00000007120d7c24 */ /* 0x000fe2000f8e020f */
[----:B------:R-:W-:Y:S01]  /*a4e0*/  ULDC.64 UR6, c[0x0][0xb48] ;  /* 0x0002d20000067ab9 */ /* 0x000fe20000000a00 */
[----:B------:R-:W-:Y:S02]  /*a4f0*/  IMAD R14, R22, UR4, RZ ;  /* 0x00000004160e7c24 */ /* 0x000fe4000f8e02ff */
[----:B------:R-:W-:Y:S02]  /*a500*/  IMAD.MOV R18, RZ, RZ, -R18 ;  /* 0x000000ffff127224 */ /* 0x000fe400078e0a12 */
[----:B0-----:R-:W-:-:S04]  /*a510*/  @P0 IMAD.HI.U32 R12, R11, R20, RZ ;  /* 0x000000140b0c0227 */ /* 0x001fc800078e00ff */
[----:B------:R-:W-:Y:S02]  /*a520*/  IMAD R15, R23, UR9, R14 ;  /* 0x00000009170f7c24 */ /* 0x000fe4000f8e020e */
[----:B------:R-:W-:-:S04]  /*a530*/  IMAD.WIDE.U32 R4, R22, UR9, R4 ;  /* 0x0000000916047c25 */ /* 0x000fc8000f8e0004 */
[C---:B----4-:R-:W-:Y:S01]  /*a540*/  IMAD R14, R152.reuse, UR4, RZ ;  /* 0x00000004980e7c24 */ /* 0x050fe2000f8e02ff */
[----:B------:R-:W-:Y:S01]  /*a550*/  IADD3 R5, R5, R15, RZ ;  /* 0x0000000f05057210 */ /* 0x000fe20007ffe0ff */
[----:B-1----:R-:W-:Y:S01]  /*a560*/  IMAD R21, R19, R18, UR8 ;  /* 0x0000000813157e24 */ /* 0x002fe2000f8e0212 */
[----:B------:R-:W-:Y:S01]  /*a570*/  ULDC.64 UR4, c[0x0][0xbe0] ;  /* 0x0002f80000047ab9 */ /* 0x000fe20000000a00 */
[----:B------:R-:W-:Y:S02]  /*a580*/  IMAD.IADD R7, R7, 0x1, R13 ;  /* 0x0000000107077824 */ /* 0x000fe400078e020d */
[----:B------:R-:W-:Y:S01]  /*a590*/  IMAD.MOV.U32 R13, RZ, RZ, R11 ;  /* 0x000000ffff0d7224 */ /* 0x000fe200078e000b */
[----:B-----5:R-:W-:Y:S01]  /*a5a0*/  @P0 SHF.R.U32.HI R13, RZ, R17, R12 ;  /* 0x00000011ff0d0219 */ /* 0x020fe2000001160c */
[----:B------:R-:W-:Y:S01]  /*a5b0*/  IMAD R17, R153, UR9, R14 ;  /* 0x0000000999117c24 */ /* 0x000fe2000f8e020e */
[----:B------:R-:W-:Y:S01]  /*a5c0*/  SHF.R.S32.HI R14, RZ, 0x1f, R21 ;  /* 0x0000001fff0e7819 */ /* 0x000fe20000011415 */
[----:B------:R-:W-:Y:S01]  /*a5d0*/  IMAD.WIDE.U32 R6, R152, UR9, R6 ;  /* 0x0000000998067c25 */ /* 0x000fe2000f8e0006 */
[----:B------:R-:W-:-:S03]  /*a5e0*/  ULDC.64 UR8, c[0x0][0xb28] ;  /* 0x0002ca0000087ab9 */ /* 0x000fc60000000a00 */
[----:B------:R-:W-:-:S04]  /*a5f0*/  @P0 IMAD.HI.U32 R154, R11, R154, RZ ;  /* 0x0000009a0b9a0227 */ /* 0x000fc800078e00ff */
[----:B------:R-:W-:Y:S02]  /*a600*/  IMAD.IADD R7, R7, 0x1, R17 ;  /* 0x0000000107077824 */ /* 0x000fe400078e0211 */
[----:B------:R-:W-:Y:S01]  /*a610*/  IMAD.MOV.U32 R15, RZ, RZ, R11 ;  /* 0x000000ffff0f7224 */ /* 0x000fe200078e000b */
[----:B------:R-:W-:Y:S01]  /*a620*/  @P0 SHF.R.U32.HI R15, RZ, R155, R154 ;  /* 0x0000009bff0f0219 */ /* 0x000fe2000001169a */
[C---:B------:R-:W-:Y:S02]  /*a630*/  IMAD R12, R14.reuse, UR4, RZ ;  /* 0x000000040e0c7c24 */ /* 0x040fe4000f8e02ff */
[----:B------:R-:W-:Y:S02]  /*a640*/  IMAD R17, R14, UR6, RZ ;  /* 0x000000060e117c24 */ /* 0x000fe4000f8e02ff */
[----:B------:R-:W-:-:S04]  /*a650*/  IMAD.WIDE.U32 R4, R21, UR4, R4 ;  /* 0x0000000415047c25 */ /* 0x000fc8000f8e0004 */
[----:B------:R-:W-:Y:S01]  /*a660*/  IMAD R14, R21, UR5, R12 ;  /* 0x00000005150e7c24 */ /* 0x000fe2000f8e020c */
[----:B------:R-:W-:Y:S01]  /*a670*/  IADD3 R4, P0, R13, R4, RZ ;  /* 0x000000040d047210 */ /* 0x000fe20007f1e0ff */
[----:B------:R-:W-:Y:S01]  /*a680*/  IMAD R19, R21, UR7, R17 ;  /* 0x0000000715137c24 */ /* 0x000fe2000f8e0211 */
[--C-:B------:R-:W-:Y:S01]  /*a690*/  SHF.R.S32.HI R17, RZ, 0x1f, R13.reuse ;  /* 0x0000001fff117819 */ /* 0x100fe2000001140d */
[----:B------:R-:W-:Y:S01]  /*a6a0*/  IMAD.MOV R13, RZ, RZ, -R13 ;  /* 0x000000ffff0d7224 */ /* 0x000fe200078e0a0d */
[--C-:B------:R-:W-:Y:S01]  /*a6b0*/  SHF.R.S32.HI R12, RZ, 0x1f, R15.reuse ;  /* 0x0000001fff0c7819 */ /* 0x100fe2000001140f */
[----:B------:R-:W-:Y:S01]  /*a6c0*/  ULDC.64 UR4, c[0x0][0xb30] ;  /* 0x0002cc0000047ab9 */ /* 0x000fe20000000a00 */
[----:B------:R-:W-:Y:S01]  /*a6d0*/  IMAD.MOV R18, RZ, RZ, -R15 ;  /* 0x000000ffff127224 */ /* 0x000fe200078e0a0f */
[----:B------:R-:W-:Y:S01]  /*a6e0*/  IADD3.X R5, R17, R5, R14, P0, !PT ;  /* 0x0000000511057210 */ /* 0x000fe200007fe40e */
[----:B------:R-:W-:Y:S02]  /*a6f0*/  IMAD R13, R8, R13, R11 ;  /* 0x0000000d080d7224 */ /* 0x000fe400078e020b */
[----:B------:R-:W-:-:S02]  /*a700*/  IMAD R12, R12, UR4, RZ ;  /* 0x000000040c0c7c24 */ /* 0x000fc4000f8e02ff */
[----:B------:R-:W-:Y:S01]  /*a710*/  IMAD.WIDE.U32 R6, R21, UR6, R6 ;  /* 0x0000000615067c25 */ /* 0x000fe2000f8e0006 */
[----:B------:R-:W-:-:S03]  /*a720*/  ULDC.64 UR6, c[0x0][0xbc8] ;  /* 0x0002f20000067ab9 */ /* 0x000fc60000000a00 */
[----:B------:R-:W-:Y:S02]  /*a730*/  IMAD R11, R8, R18, R11 ;  /* 0x00000012080b7224 */ /* 0x000fe400078e020b */
[----:B------:R-:W-:Y:S01]  /*a740*/  IMAD R17, R15, UR5, R12 ;  /* 0x000000050f117c24 */ /* 0x000fe2000f8e020c */
[----:B------:R-:W-:Y:S01]  /*a750*/  SHF.R.S32.HI R12, RZ, 0x1f, R13 ;  /* 0x0000001fff0c7819 */ /* 0x000fe2000001140d */
[----:B------:R-:W-:Y:S01]  /*a760*/  IMAD.IADD R7, R7, 0x1, R19 ;  /* 0x0000000107077824 */ /* 0x000fe200078e0213 */
[----:B------:R-:W-:Y:S01]  /*a770*/  SHF.R.S32.HI R14, RZ, 0x1f, R11 ;  /* 0x0000001fff0e7819 */ /* 0x000fe2000001140b */
[----:B------:R-:W0:Y:S01]  /*a780*/  S2UR UR5, SR_CgaCtaId ;  /* 0x00000000000579c3 */ /* 0x000e220000008800 */
[----:B------:R-:W-:-:S04]  /*a790*/  IMAD.WIDE.U32 R4, R13, UR6, R4 ;  /* 0x000000060d047c25 */ /* 0x000fc8000f8e0004 */
[----:B------:R-:W-:Y:S01]  /*a7a0*/  IMAD.WIDE.U32 R6, R15, UR4, R6 ;  /* 0x000000040f067c25 */ /* 0x000fe2000f8e0006 */
[----:B------:R-:W-:-:S03]  /*a7b0*/  UMOV UR4, 0x400 ;  /* 0x0000040000047882 */ /* 0x000fc60000000000 */
[----:B------:R-:W-:Y:S02]  /*a7c0*/  IMAD R12, R12, UR6, RZ ;  /* 0x000000060c0c7c24 */ /* 0x000fe4000f8e02ff */
[----:B------:R-:W-:Y:S02]  /*a7d0*/  IMAD.IADD R7, R7, 0x1, R17 ;  /* 0x0000000107077824 */ /* 0x000fe400078e0211 */
[----:B------:R-:W-:Y:S02]  /*a7e0*/  IMAD R14, R14, UR8, RZ ;  /* 0x000000080e0e7c24 */ /* 0x000fe4000f8e02ff */
[----:B------:R-:W-:Y:S01]  /*a7f0*/  IMAD R15, R13, UR7, R12 ;  /* 0x000000070d0f7c24 */ /* 0x000fe2000f8e020c */
[----:B------:R-:W-:Y:S01]  /*a800*/  ULDC.64 UR6, c[0x0][0xba8] ;  /* 0x0002ea0000067ab9 */ /* 0x000fe20000000a00 */
[C---:B------:R-:W-:Y:S01]  /*a810*/  IMAD R17, R11.reuse, UR9, R14 ;  /* 0x000000090b117c24 */ /* 0x040fe2000f8e020e */
[----:B------:R-:W-:Y:S01]  /*a820*/  LEA R18, P0, R4, UR6, 0x2 ;  /* 0x0000000604127c11 */ /* 0x000fe2000f8010ff */
[----:B------:R-:W-:Y:S01]  /*a830*/  IMAD.WIDE.U32 R12, R11, UR8, R6 ;  /* 0x000000080b0c7c25 */ /* 0x000fe2000f8e0006 */
[----:B------:R-:W-:Y:S01]  /*a840*/  IADD3 R5, R5, R15, RZ ;  /* 0x0000000f05057210 */ /* 0x000fe20007ffe0ff */
[----:B------:R-:W-:Y:S01]  /*a850*/  ULDC.64 UR8, c[0x0][0xb00] ;  /* 0x0002c00000087ab9 */ /* 0x000fe20000000a00 */
[----:B------:R-:W-:Y:S01]  /*a860*/  ULDC UR6, c[0x0][0xa88] ;  /* 0x0002a20000067ab9 */ /* 0x000fe20000000800 */
[----:B------:R-:W-:Y:S01]  /*a870*/  IMAD.IADD R7, R13, 0x1, R17 ;  /* 0x000000010d077824 */ /* 0x000fe200078e0211 */
[----:B------:R-:W-:Y:S01]  /*a880*/  LEA R6, P1, R12, UR8, 0x2 ;  /* 0x000000080c067c11 */ /* 0x000fe2000f8210ff */
[----:B------:R-:W-:Y:S01]  /*a890*/  SHFL.IDX PT, R14, R18, 0x1, 0x1c1f ;  /* 0x003c1f00120e7f89 */ /* 0x000fe200000e0000 */
[----:B------:R-:W-:Y:S01]  /*a8a0*/  LEA.HI.X R17, R4, UR7, R5, 0x2, P0 ;  /* 0x0000000704117c11 */ /* 0x000fe200080f1405 */
[----:B------:R-:W-:Y:S01]  /*a8b0*/  IMAD R11, R9, 0x80, R16 ;  /* 0x00000080090b7824 */ /* 0x000fe200078e0210 */
[----:B------:R-:W-:Y:S01]  /*a8c0*/  LEA.HI.X R7, R12, UR9, R7, 0x2, P1 ;  /* 0x000000090c077c11 */ /* 0x000fe200088f1407 */
[----:B0-----:R-:W-:Y:S01]  /*a8d0*/  ULEA UR4, UR5, UR4, 0x18 ;  /* 0x0000000405047291 */ /* 0x001fe2000f8ec03f */
[----:B------:R-:W-:Y:S01]  /*a8e0*/  SHFL.IDX PT, R12, R18, RZ, 0x1c1f ;  /* 0x001c1fff120c7589 */ /* 0x000fe200000e0000 */
[----:B------:R-:W-:Y:S01]  /*a8f0*/  IMAD R8, R8, UR6, RZ ;  /* 0x0000000608087c24 */ /* 0x000fe2000f8e02ff */
[----:B------:R-:W-:Y:S01]  /*a900*/  LOP3.LUT P0, RZ, R2, 0x3, RZ, 0xc0, !PT ;  /* 0x0000000302ff7812 */ /* 0x000fe2000780c0ff */
[C---:B------:R-:W-:Y:S01]  /*a910*/  VIADD R9, R11.reuse, 0x8 ;  /* 0x000000080b097836 */ /* 0x040fe20000000000 */
[----:B------:R-:W0:Y:S01]  /*a920*/  SHFL.IDX PT, R13, R17, RZ, 0x1c1f ;  /* 0x001c1fff110d7589 */ /* 0x000e2200000e0000 */
[----:B------:R-:W-:Y:S01]  /*a930*/  UIADD3 UR4, UR4, 0x38820, URZ ;  /* 0x0003882004047890 */ /* 0x000fe2000fffe03f */
[----:B------:R-:W-:-:S02]  /*a940*/  ISETP.GE.OR P1, PT, R11, R8, P0 ;  /* 0x000000080b00720c */ /* 0x000fc40000726670 */
[----:B------:R1:W2:Y:S01]  /*a950*/  SHFL.IDX PT, R15, R17, 0x1, 0x1c1f ;  /* 0x003c1f00110f7f89 */ /* 0x0002a200000e0000 */
[-C--:B------:R-:W-:Y:S01]  /*a960*/  ISETP.GE.OR P0, PT, R9, R8.reuse, P0 ;  /* 0x000000080900720c */ /* 0x080fe20000706670 */
[----:B------:R-:W-:Y:S01]  /*a970*/  UPRMT UR4, URZ, 0x654, UR4 ;  /* 0x000006543f047896 */ /* 0x000fe20008000004 */
[----:B------:R-:W-:Y:S01]  /*a980*/  ISETP.GE.AND P2, PT, R11, R8, PT ;  /* 0x000000080b00720c */ /* 0x000fe20003f46270 */
[----:B------:R3:W4:Y:S01]  /*a990*/  SHFL.IDX PT, R4, R6, RZ, 0x1c1f ;  /* 0x001c1fff06047589 */ /* 0x00072200000e0000 */
[----:B-1----:R-:W-:-:S03]  /*a9a0*/  LOP3.LUT R17, R10, 0x7ffffffc, RZ, 0xc0, !PT ;  /* 0x7ffffffc0a117812 */ /* 0x002fc600078ec0ff */
[----:B------:R3:W1:Y:S03]  /*a9b0*/  SHFL.IDX PT, R5, R7, RZ, 0x1c1f ;  /* 0x001c1fff07057589 */ /* 0x00066600000e0000 */
[----:B------:R-:W-:Y:S01]  /*a9c0*/  SYNCS.ARRIVE.TRANS64.RED.A1T0 RZ, [UR4], RZ ;  /* 0x000000ffffff79a7 */ /* 0x000fe20008100404 */
[----:B------:R-:W-:-:S04]  /*a9d0*/  IMAD.IADD R2, R2, 0x1, -R17 ;  /* 0x0000000102027824 */ /* 0x000fc800078e0a11 */
[----:B------:R-:W-:Y:S01]  /*a9e0*/  IMAD.SHL.U32 R2, R2, 0x2, RZ ;  /* 0x0000000202027824 */ /* 0x000fe200078e00ff */
[----:B0-----:R3:W-:Y:S04]  /*a9f0*/  @!P1 ST.E desc[UR10][R12.64], R0 ;  /* 0x000000000c009985 */ /* 0x0017e8000c10190a */
[----:B--2---:R3:W-:Y:S01]  /*aa00*/  @!P0 ST.E desc[UR10][R14.64], R3 ;  /* 0x000000030e008985 */ /* 0x0047e2000c10190a */
[----:B------:R-:W-:Y:S05]  /*aa10*/  @P2 BRA `(.L_x_35) ;  /* 0x0000000800fc2947 */ /* 0x000fea0003800000 */
[C---:B---3--:R-:W-:Y:S01]  /*aa20*/  VIADD R0, R2.reuse, 0x8 ;  /* 0x0000000802007836 */ /* 0x048fe20000000000 */
[C---:B------:R-:W-:Y:S01]  /*aa30*/  IADD3 R3, R2.reuse, 0x10, RZ ;  /* 0x0000001002037810 */ /* 0x040fe20007ffe0ff */
[C---:B------:R-:W-:Y:S01]  /*aa40*/  VIADD R10, R2.reuse, 0x18 ;  /* 0x00000018020a7836 */ /* 0x040fe20000000000 */
[----:B------:R-:W-:Y:S01]  /*aa50*/  ULDC UR4, c[0x0][0xac8] ;  /* 0x0002b20000047ab9 */ /* 0x000fe20000000800 */
[----:B------:R-:W-:Y:S01]  /*aa60*/  VIADD R18, R2, 0x20 ;  /* 0x0000002002127836 */ /* 0x000fe20000000000 */
[----:B------:R-:W-:Y:S01]  /*aa70*/  ISETP.GE.AND P3, PT, R0, UR4, PT ;  /* 0x0000000400007c0c */ /* 0x000fe2000bf66270 */
[----:B------:R-:W-:Y:S01]  /*aa80*/  VIADD R19, R2, 0x28 ;  /* 0x0000002802137836 */ /* 0x000fe20000000000 */
[----:B------:R-:W-:Y:S01]  /*aa90*/  ISETP.GE.AND P4, PT, R3, UR4, PT ;  /* 0x0000000403007c0c */ /* 0x000fe2000bf86270 */
[----:B------:R-:W-:Y:S01]  /*aaa0*/  ULDC.64 UR6, c[0x0][0x208] ;  /* 0x0000820000067ab9 */ /* 0x000fe20000000a00 */
[----:B------:R-:W-:Y:S01]  /*aab0*/  ISETP.GE.AND P5, PT, R10, UR4, PT ;  /* 0x000000040a007c0c */ /* 0x000fe2000bfa6270 */
[C---:B------:R-:W-:Y:S01]  /*aac0*/  VIADD R20, R2.reuse, 0x40 ;  /* 0x0000004002147836 */ /* 0x040fe20000000000 */
[C---:B------:R-:W-:Y:S01]  /*aad0*/  ISETP.GE.AND P2, PT, R2.reuse, UR4, PT ;  /* 0x0000000402007c0c */ /* 0x040fe2000bf46270 */
[----:B------:R-:W-:Y:S01]  /*aae0*/  VIADD R22, R2, 0x50 ;  /* 0x0000005002167836 */ /* 0x000fe20000000000 */
[----:B------:R-:W-:Y:S01]  /*aaf0*/  ISETP.GE.AND P0, PT, R18, UR4, PT ;  /* 0x0000000412007c0c */ /* 0x000fe2000bf06270 */
[----:B------:R-:W-:Y:S01]  /*ab00*/  VIADD R23, R2, 0x58 ;  /* 0x0000005802177836 */ /* 0x000fe20000000000 */
[----:B------:R-:W-:-:S02]  /*ab10*/  ISETP.GE.AND P1, PT, R19, UR4, PT ;  /* 0x0000000413007c0c */ /* 0x000fc4000bf26270 */
[----:B------:R-:W-:Y:S02]  /*ab20*/  IADD3 R21, R2, 0x48, RZ ;  /* 0x0000004802157810 */ /* 0x000fe40007ffe0ff */
[----:B------:R-:W-:Y:S02]  /*ab30*/  @!P3 LEA.HI R0, R0, R0, RZ, 0x1 ;  /* 0x000000000000b211 */ /* 0x000fe400078f08ff */
[----:B------:R-:W-:Y:S02]  /*ab40*/  @!P4 LEA.HI R3, R3, R3, RZ, 0x1 ;  /* 0x000000030303c211 */ /* 0x000fe400078f08ff */
[----:B------:R-:W-:Y:S02]  /*ab50*/  @!P5 LEA.HI R10, R10, R10, RZ, 0x1 ;  /* 0x0000000a0a0ad211 */ /* 0x000fe400078f08ff */
[----:B------:R-:W-:Y:S01]  /*ab60*/  @!P3 LOP3.LUT R13, R0, 0xfffffffe, RZ, 0xc0, !PT ;  /* 0xfffffffe000db812 */ /* 0x000fe200078ec0ff */
[----:B------:R-:W-:Y:S01]  /*ab70*/  VIADD R0, R2, 0x30 ;  /* 0x0000003002007836 */ /* 0x000fe20000000000 */
[----:B------:R-:W-:-:S02]  /*ab80*/  @!P4 LOP3.LUT R3, R3, 0xfffffffe, RZ, 0xc0, !PT ;  /* 0xfffffffe0303c812 */ /* 0x000fc400078ec0ff */
[----:B------:R-:W-:Y:S01]  /*ab90*/  @!P5 LOP3.LUT R17, R10, 0xfffffffe, RZ, 0xc0, !PT ;  /* 0xfffffffe0a11d812 */ /* 0x000fe200078ec0ff */
[--C-:B-1--4-:R-:W-:Y:S01]  /*aba0*/  @!P2 IMAD.WIDE R10, R2, 0x4, R4.reuse ;  /* 0x00000004020aa825 */ /* 0x112fe200078e0204 */
[----:B------:R-:W-:Y:S02]  /*abb0*/  ISETP.GE.AND P6, PT, R22, UR4, PT ;  /* 0x0000000416007c0c */ /* 0x000fe4000bfc6270 */
[----:B------:R-:W-:Y:S01]  /*abc0*/  @!P0 LEA.HI R18, R18, R18, RZ, 0x1 ;  /* 0x0000001212128211 */ /* 0x000fe200078f08ff */
[--C-:B------:R-:W-:Y:S01]  /*abd0*/  @!P3 IMAD.WIDE R12, R13, 0x4, R4.reuse ;  /* 0x000000040d0cb825 */ /* 0x100fe200078e0204 */
[----:B------:R0:W-:Y:S01]  /*abe0*/  @!P2 ST.E.64 desc[UR6][R10.64], R24 ;  /* 0x000000180a00a985 */ /* 0x0001e2000c101b06 */
[----:B------:R-:W-:Y:S02]  /*abf0*/  ISETP.GE.AND P2, PT, R0, UR4, PT ;  /* 0x0000000400007c0c */ /* 0x000fe4000bf46270 */
[----:B------:R-:W-:Y:S01]  /*ac00*/  @!P4 IMAD.WIDE R14, R3, 0x4, R4 ;  /* 0x00000004030ec825 */ /* 0x000fe200078e0204 */
[----:B------:R1:W-:Y:S01]  /*ac10*/  @!P3 ST.E.64 desc[UR6][R12.64], R28 ;  /* 0x0000001c0c00b985 */ /* 0x0003e2000c101b06 */
[----:B------:R-:W-:-:S02]  /*ac20*/  @!P1 LEA.HI R19, R19, R19, RZ, 0x1 ;  /* 0x0000001313139211 */ /* 0x000fc400078f08ff */
[----:B------:R-:W-:Y:S01]  /*ac30*/  VIADD R3, R2, 0x38 ;  /* 0x0000003802037836 */ /* 0x000fe20000000000 */
[----:B------:R2:W-:Y:S01]  /*ac40*/  @!P4 ST.E.64 desc[UR6][R14.64], R32 ;  /* 0x000000200e00c985 */ /* 0x0005e2000c101b06 */
[----:B------:R-:W-:Y:S01]  /*ac50*/  @!P5 IMAD.WIDE R16, R17, 0x4, R4 ;  /* 0x000000041110d825 */ /* 0x000fe200078e0204 */
[----:B------:R-:W-:Y:S02]  /*ac60*/  ISETP.GE.AND P4, PT, R20, UR4, PT ;  /* 0x0000000414007c0c */ /* 0x000fe4000bf86270 */
[----:B------:R-:W-:Y:S02]  /*ac70*/  ISETP.GE.AND P3, PT, R3, UR4, PT ;  /* 0x0000000403007c0c */ /* 0x000fe4000bf66270 */
[----:B------:R3:W-:Y:S01]  /*ac80*/  @!P5 ST.E.64 desc[UR6][R16.64], R36 ;  /* 0x000000241000d985 */ /* 0x0007e2000c101b06 */
[----:B------:R-:W-:Y:S01]  /*ac90*/  ISETP.GE.AND P5, PT, R21, UR4, PT ;  /* 0x0000000415007c0c */ /* 0x000fe2000bfa6270 */
[----:B0-----:R-:W-:Y:S01]  /*aca0*/  VIADD R24, R2, 0x60 ;  /* 0x0000006002187836 */ /* 0x001fe20000000000 */
[----:B------:R-:W-:-:S02]  /*acb0*/  @!P0 LOP3.LUT R11, R18, 0xfffffffe, RZ, 0xc0, !PT ;  /* 0xfffffffe120b8812 */ /* 0x000fc400078ec0ff */
[----:B-1----:R-:W-:Y:S02]  /*acc0*/  @!P1 LOP3.LUT R13, R19, 0xfffffffe, RZ, 0xc0, !PT ;  /* 0xfffffffe130d9812 */ /* 0x002fe400078ec0ff */
[----:B------:R-:W-:Y:S01]  /*acd0*/  @!P2 LEA.HI R0, R0, R0, RZ, 0x1 ;  /* 0x000000000000a211 */ /* 0x000fe200078f08ff */
[--C-:B------:R-:W-:Y:S01]  /*ace0*/  @!P0 IMAD.WIDE R10, R11, 0x4, R4.reuse ;  /* 0x000000040b0a8825 */ /* 0x100fe200078e0204 */
[----:B------:R-:W-:Y:S02]  /*acf0*/  @!P4 LEA.HI R20, R20, R20, RZ, 0x1 ;  /* 0x000000141414c211 */ /* 0x000fe400078f08ff */
[----:B--2---:R-:W-:Y:S01]  /*ad00*/  @!P3 LEA.HI R14, R3, R3, RZ, 0x1 ;  /* 0x00000003030eb211 */ /* 0x004fe200078f08ff */
[----:B------:R-:W-:Y:S01]  /*ad10*/  @!P1 IMAD.WIDE R12, R13, 0x4, R4 ;  /* 0x000000040d0c9825 */ /* 0x000fe200078e0204 */
[----:B------:R-:W-:Y:S01]  /*ad20*/  @!P6 LEA.HI R22, R22, R22, RZ, 0x1 ;  /* 0x000000161616e211 */ /* 0x000fe200078f08ff */
[----:B------:R0:W-:Y:S01]  /*ad30*/  @!P0 ST.E.64 desc[UR6][R10.64], R40 ;  /* 0x000000280a008985 */ /* 0x0001e2000c101b06 */
[----:B------:R-:W-:-:S02]  /*ad40*/  @!P5 LEA.HI R21, R21, R21, RZ, 0x1 ;  /* 0x000000151515d211 */ /* 0x000fc400078f08ff */
[----:B------:R-:W-:Y:S01]  /*ad50*/  @!P2 LOP3.LUT R3, R0, 0xfffffffe, RZ, 0xc0, !PT ;  /* 0xfffffffe0003a812 */ /* 0x000fe200078ec0ff */
[----:B------:R1:W-:Y:S01]  /*ad60*/  @!P1 ST.E.64 desc[UR6][R12.64], R44 ;  /* 0x0000002c0c009985 */ /* 0x0003e2000c101b06 */
[----:B------:R-:W-:Y:S01]  /*ad70*/  @!P3 LOP3.LUT R15, R14, 0xfffffffe, RZ, 0xc0, !PT ;  /* 0xfffffffe0e0fb812 */ /* 0x000fe200078ec0ff */
[----:B------:R-:W-:Y:S01]  /*ad80*/  VIADD R0, R2, 0x68 ;  /* 0x0000006802007836 */ /* 0x000fe20000000000 */
[----:B---3--:R-:W-:Y:S01]  /*ad90*/  @!P4 LOP3.LUT R17, R20, 0xfffffffe, RZ, 0xc0, !PT ;  /* 0xfffffffe1411c812 */ /* 0x008fe200078ec0ff */
[----:B------:R-:W-:Y:S01]  /*ada0*/  VIADD R20, R2, 0x78 ;  /* 0x0000007802147836 */ /* 0x000fe20000000000 */
[----:B------:R-:W-:Y:S02]  /*adb0*/  @!P5 LOP3.LUT R21, R21, 0xfffffffe, RZ, 0xc0, !PT ;  /* 0xfffffffe1515d812 */ /* 0x000fe400078ec0ff */
[----:B------:R-:W-:Y:S01]  /*adc0*/  @!P6 LOP3.LUT R19, R22, 0xfffffffe, RZ, 0xc0, !PT ;  /* 0xfffffffe1613e812 */ /* 0x000fe200078ec0ff */
[----:B------:R-:W-:Y:S01]  /*add0*/  VIADD R22, R2, 0x88 ;  /* 0x0000008802167836 */ /* 0x000fe20000000000 */
[----:B------:R-:W-:Y:S01]  /*ade0*/  ISETP.GE.AND P1, PT, R23, UR4, PT ;  /* 0x0000000417007c0c */ /* 0x000fe2000bf26270 */
[----:B0-----:R-:W-:Y:S01]  /*adf0*/  @!P2 IMAD.WIDE R10, R3, 0x4, R4 ;  /* 0x00000004030aa825 */ /* 0x001fe200078e0204 */
[----:B------:R-:W-:-:S03]  /*ae00*/  ISETP.GE.AND P0, PT, R24, UR4, PT ;  /* 0x0000000418007c0c */ /* 0x000fc6000bf06270 */
[--C-:B-1----:R-:W-:Y:S01]  /*ae10*/  @!P3 IMAD.WIDE R12, R15, 0x4, R4.reuse ;  /* 0x000000040f0cb825 */ /* 0x102fe200078e0204 */
[----:B------:R0:W-:Y:S01]  /*ae20*/  @!P2 ST.E.64 desc[UR6][R10.64], R48 ;  /* 0x000000300a00a985 */ /* 0x0001e2000c101b06 */
[----:B------:R-:W-:Y:S02]  /*ae30*/  ISETP.GE.AND P2, PT, R0, UR4, PT ;  /* 0x0000000400007c0c */ /* 0x000fe4000bf46270 */
[--C-:B------:R-:W-:Y:S01]  /*ae40*/  @!P4 IMAD.WIDE R14, R17, 0x4, R4.reuse ;  /* 0x00000004110ec825 */ /* 0x100fe200078e0204 */
[----:B------:R1:W-:Y:S01]  /*ae50*/  @!P3 ST.E.64 desc[UR6][R12.64], R52 ;  /* 0x000000340c00b985 */ /* 0x0003e2000c101b06 */
[----:B------:R-:W-:Y:S02]  /*ae60*/  ISETP.GE.AND P3, PT, R22, UR4, PT ;  /* 0x0000000416007c0c */ /* 0x000fe4000bf66270 */
[----:B------:R-:W-:Y:S01]  /*ae70*/  @!P5 IMAD.WIDE R16, R21, 0x4, R4 ;  /* 0x000000041510d825 */ /* 0x000fe200078e0204 */
[----:B------:R2:W-:Y:S01]  /*ae80*/  @!P4 ST.E.64 desc[UR6][R14.64], R56 ;  /* 0x000000380e00c985 */ /* 0x0005e2000c101b06 */
[----:B------:R-:W-:-:S02]  /*ae90*/  IADD3 R21, R2, 0x80, RZ ;  /* 0x0000008002157810 */ /* 0x000fc40007ffe0ff */
[----:B------:R-:W-:Y:S01]  /*aea0*/  @!P6 IMAD.WIDE R18, R19, 0x4, R4 ;  /* 0x000000041312e825 */ /* 0x000fe200078e0204 */
[----:B------:R3:W-:Y:S01]  /*aeb0*/  @!P5 ST.E.64 desc[UR6][R16.64], R60 ;  /* 0x0000003c1000d985 */ /* 0x0007e2000c101b06 */
[----:B------:R-:W-:Y:S02]  /*aec0*/  ISETP.GE.AND P5, PT, R20, UR4, PT ;  /* 0x0000000414007c0c */ /* 0x000fe4000bfa6270 */
[----:B------:R-:W-:Y:S01]  /*aed0*/  VIADD R3, R2, 0x70 ;  /* 0x0000007002037836 */ /* 0x000fe20000000000 */
[----:B------:R4:W-:Y:S01]  /*aee0*/  @!P6 ST.E.64 desc[UR6][R18.64], R64 ;  /* 0x000000401200e985 */ /* 0x0009e2000c101b06 */
[----:B------:R-:W-:Y:S02]  /*aef0*/  ISETP.GE.AND P4, PT, R21, UR4, PT ;  /* 0x0000000415007c0c */ /* 0x000fe4000bf86270 */
[----:B------:R-:W-:Y:S02]  /*af00*/  @!P1 LEA.HI R23, R23, R23, RZ, 0x1 ;  /* 0x0000001717179211 */ /* 0x000fe400078f08ff */
[----:B------:R-:W-:-:S02]  /*af10*/  ISETP.GE.AND P6, PT, R3, UR4, PT ;  /* 0x0000000403007c0c */ /* 0x000fc4000bfc6270 */
[----:B------:R-:W-:Y:S02]  /*af20*/  @!P0 LEA.HI R24, R24, R24, RZ, 0x1 ;  /* 0x0000001818188211 */ /* 0x000fe400078f08ff */
[----:B0-----:R-:W-:Y:S01]  /*af30*/  @!P1 LOP3.LUT R11, R23, 0xfffffffe, RZ, 0xc0, !PT ;  /* 0xfffffffe170b9812 */ /* 0x001fe200078ec0ff */
[----:B------:R-:W-:Y:S01]  /*af40*/  VIADD R23, R2, 0x90 ;  /* 0x0000009002177836 */ /* 0x000fe20000000000 */
[----:B-1----:R-:W-:Y:S01]  /*af50*/  @!P0 LOP3.LUT R13, R24, 0xfffffffe, RZ, 0xc0, !PT ;  /* 0xfffffffe180d8812 */ /* 0x002fe200078ec0ff */
[----:B------:R-:W-:Y:S01]  /*af60*/  VIADD R24, R2, 0x98 ;  /* 0x0000009802187836 */ /* 0x000fe20000000000 */
[----:B------:R-:W-:Y:S01]  /*af70*/  @!P2 LEA.HI R0, R0, R0, RZ, 0x1 ;  /* 0x000000000000a211 */ /* 0x000fe200078f08ff */
[--C-:B------:R-:W-:Y:S01]  /*af80*/  @!P1 IMAD.WIDE R10, R11, 0x4, R4.reuse ;  /* 0x000000040b0a9825 */ /* 0x100fe200078e0204 */
[----:B------:R-:W-:Y:S02]  /*af90*/  @!P5 LEA.HI R20, R20, R20, RZ, 0x1 ;  /* 0x000000141414d211 */ /* 0x000fe400078f08ff */
[----:B------:R-:W-:Y:S01]  /*afa0*/  @!P4 LEA.HI R21, R21, R21, RZ, 0x1 ;  /* 0x000000151515c211 */ /* 0x000fe200078f08ff */
[----:B------:R-:W-:Y:S01]  /*afb0*/  @!P0 IMAD.WIDE R12, R13, 0x4, R4 ;  /* 0x000000040d0c8825 */ /* 0x000fe200078e0204 */
[----:B--2---:R-:W-:Y:S01]  /*afc0*/  @!P6 LEA.HI R14, R3, R3, RZ, 0x1 ;  /* 0x00000003030ee211 */ /* 0x004fe200078f08ff */
        /* <DEDUP_REMOVED lines=9> */
[----:B----4-:R-:W-:Y:S01]  /*b060*/  @!P3 LOP3.LUT R19, R22, 0xfffffffe, RZ, 0xc0, !PT ;  /* 0xfffffffe1613b812 */ /* 0x010fe200078ec0ff */
        /* <DEDUP_REMOVED lines=22> */
[----:B0-----:R-:W-:Y:S02]  /*b1d0*/  @!P0 LOP3.LUT R11, R23, 0xfffffffe, RZ, 0xc0, !PT ;  /* 0xfffffffe170b8812 */ /* 0x001fe400078ec0ff */
[----:B------:R-:W-:Y:S02]  /*b1e0*/  @!P2 LEA.HI R0, R0, R0, RZ, 0x1 ;  /* 0x000000000000a211 */ /* 0x000fe400078f08ff */
[----:B-1----:R-:W-:Y:S01]  /*b1f0*/  @!P1 LOP3.LUT R13, R24, 0xfffffffe, RZ, 0xc0, !PT ;  /* 0xfffffffe180d9812 */ /* 0x002fe200078ec0ff */
[--C-:B------:R-:W-:Y:S01]  /*b200*/  @!P0 IMAD.WIDE R10, R11, 0x4, R4.reuse ;  /* 0x000000040b0a8825 */ /* 0x100fe200078e0204 */
[----:B------:R-:W-:Y:S02]  /*b210*/  @!P4 LEA.HI R20, R20, R20, RZ, 0x1 ;  /* 0x000000141414c211 */ /* 0x000fe400078f08ff */
[----:B--2---:R-:W-:Y:S01]  /*b220*/  @!P2 LOP3.LUT R15, R0, 0xfffffffe, RZ, 0xc0, !PT ;  /* 0xfffffffe000fa812 */ /* 0x004fe200078ec0ff */
[--C-:B------:R-:W-:Y:S01]  /*b230*/  @!P1 IMAD.WIDE R12, R13, 0x4, R4.reuse ;  /* 0x000000040d0c9825 */ /* 0x100fe200078e0204 */
[----:B------:R-:W-:Y:S01]  /*b240*/  @!P3 LEA.HI R3, R3, R3, RZ, 0x1 ;  /* 0x000000030303b211 */ /* 0x000fe200078f08ff */
[----:B------:R0:W-:Y:S01]  /*b250*/  @!P0 ST.E.64 desc[UR6][R10.64], R96 ;  /* 0x000000600a008985 */ /* 0x0001e2000c101b06 */
[----:B------:R-:W-:Y:S01]  /*b260*/  @!P5 LEA.HI R21, R21, R21, RZ, 0x1 ;  /* 0x000000151515d211 */ /* 0x000fe200078f08ff */
[----:B------:R-:W-:Y:S01]  /*b270*/  @!P2 IMAD.WIDE R14, R15, 0x4, R4 ;  /* 0x000000040f0ea825 */ /* 0x000fe200078e0204 */
[----:B------:R-:W-:Y:S01]  /*b280*/  @!P3 LOP3.LUT R3, R3, 0xfffffffe, RZ, 0xc0, !PT ;  /* 0xfffffffe0303b812 */ /* 0x000fe200078ec0ff */
[----:B------:R1:W-:Y:S01]  /*b290*/  @!P1 ST.E.64 desc[UR6][R12.64], R100 ;  /* 0x000000640c009985 */ /* 0x0003e2000c101b06 */
[----:B------:R-:W-:Y:S01]  /*b2a0*/  @!P6 LEA.HI R22, R22, R22, RZ, 0x1 ;  /* 0x000000161616e211 */ /* 0x000fe200078f08ff */
[----:B------:R-:W-:Y:S01]  /*b2b0*/  VIADD R0, R2, 0xc8 ;  /* 0x000000c802007836 */ /* 0x000fe20000000000 */
[----:B---3--:R-:W-:Y:S01]  /*b2c0*/  @!P4 LOP3.LUT R17, R20, 0xfffffffe, RZ, 0xc0, !PT ;  /* 0xfffffffe1411c812 */ /* 0x008fe200078ec0ff */
[----:B------:R2:W-:Y:S01]  /*b2d0*/  @!P2 ST.E.64 desc[UR6][R14.64], R104 ;  /* 0x000000680e00a985 */ /* 0x0005e2000c101b06 */
[----:B------:R-:W-:Y:S01]  /*b2e0*/  @!P5 LOP3.LUT R21, R21, 0xfffffffe, RZ, 0xc0, !PT ;  /* 0xfffffffe1515d812 */ /* 0x000fe200078ec0ff */
[----:B------:R-:W-:Y:S01]  /*b2f0*/  VIADD R20, R2, 0xd8 ;  /* 0x000000d802147836 */ /* 0x000fe20000000000 */
[----:B----4-:R-:W-:-:S02]  /*b300*/  @!P6 LOP3.LUT R19, R22, 0xfffffffe, RZ, 0xc0, !PT ;  /* 0xfffffffe1613e812 */ /* 0x010fc400078ec0ff */
[----:B------:R-:W-:Y:S01]  /*b310*/  ISETP.GE.AND P0, PT, R0, UR4, PT ;  /* 0x0000000400007c0c */ /* 0x000fe2000bf06270 */
[----:B0-----:R-:W-:Y:S01]  /*b320*/  @!P3 IMAD.WIDE R10, R3, 0x4, R4 ;  /* 0x00000004030ab825 */ /* 0x001fe200078e0204 */
[----:B------:R-:W-:-:S03]  /*b330*/  ISETP.GE.AND P2, PT, R20, UR4, PT ;  /* 0x0000000414007c0c */ /* 0x000fc6000bf46270 */
[--C-:B-1----:R-:W-:Y:S01]  /*b340*/  @!P4 IMAD.WIDE R12, R17, 0x4, R4.reuse ;  /* 0x00000004110cc825 */ /* 0x102fe200078e0204 */
[----:B------:R0:W-:Y:S03]  /*b350*/  @!P3 ST.E.64 desc[UR6][R10.64], R108 ;  /* 0x0000006c0a00b985 */ /* 0x0001e6000c101b06 */
[--C-:B------:R-:W-:Y:S01]  /*b360*/  @!P5 IMAD.WIDE R16, R21, 0x4, R4.reuse ;  /* 0x000000041510d825 */ /* 0x100fe200078e0204 */
[----:B------:R1:W-:Y:S01]  /*b370*/  @!P4 ST.E.64 desc[UR6][R12.64], R112 ;  /* 0x000000700c00c985 */ /* 0x0003e2000c101b06 */
[C---:B--2---:R-:W-:Y:S02]  /*b380*/  IADD3 R15, R2.reuse, 0xf0, RZ ;  /* 0x000000f0020f7810 */ /* 0x044fe40007ffe0ff */
[----:B------:R-:W-:Y:S01]  /*b390*/  VIADD R3, R2, 0xd0 ;  /* 0x000000d002037836 */ /* 0x000fe20000000000 */
[----:B------:R2:W-:Y:S01]  /*b3a0*/  @!P5 ST.E.64 desc[UR6][R16.64], R116 ;  /* 0x000000741000d985 */ /* 0x0005e2000c101b06 */
[----:B------:R-:W-:Y:S01]  /*b3b0*/  @!P6 IMAD.WIDE R18, R19, 0x4, R4 ;  /* 0x000000041312e825 */ /* 0x000fe200078e0204 */
[----:B------:R-:W-:-:S02]  /*b3c0*/  ISETP.GE.AND P5, PT, R15, UR4, PT ;  /* 0x000000040f007c0c */ /* 0x000fc4000bfa6270 */
[----:B------:R-:W-:Y:S01]  /*b3d0*/  ISETP.GE.AND P1, PT, R3, UR4, PT ;  /* 0x0000000403007c0c */ /* 0x000fe2000bf26270 */
[C---:B------:R-:W-:Y:S01]  /*b3e0*/  VIADD R21, R2.reuse, 0xe0 ;  /* 0x000000e002157836 */ /* 0x040fe20000000000 */
[----:B------:R3:W-:Y:S01]  /*b3f0*/  @!P6 ST.E.64 desc[UR6][R18.64], R120 ;  /* 0x000000781200e985 */ /* 0x0007e2000c101b06 */
[----:B0-----:R-:W-:Y:S01]  /*b400*/  VIADD R11, R2, 0xf8 ;  /* 0x000000f8020b7836 */ /* 0x001fe20000000000 */
[----:B------:R-:W-:Y:S01]  /*b410*/  @!P0 LEA.HI R0, R0, R0, RZ, 0x1 ;  /* 0x0000000000008211 */ /* 0x000fe200078f08ff */
[----:B------:R-:W-:Y:S01]  /*b420*/  VIADD R14, R2, 0xe8 ;  /* 0x000000e8020e7836 */ /* 0x000fe20000000000 */
[----:B------:R-:W-:Y:S02]  /*b430*/  ISETP.GE.AND P3, PT, R21, UR4, PT ;  /* 0x0000000415007c0c */ /* 0x000fe4000bf66270 */
[----:B------:R-:W-:Y:S02]  /*b440*/  ISETP.GE.AND P6, PT, R11, UR4, PT ;  /* 0x000000040b007c0c */ /* 0x000fe4000bfc6270 */
[----:B------:R-:W-:-:S02]  /*b450*/  ISETP.GE.AND P4, PT, R14, UR4, PT ;  /* 0x000000040e007c0c */ /* 0x000fc4000bf86270 */
[----:B------:R-:W-:Y:S02]  /*b460*/  @!P2 LEA.HI R20, R20, R20, RZ, 0x1 ;  /* 0x000000141414a211 */ /* 0x000fe400078f08ff */
[----:B------:R-:W-:Y:S02]  /*b470*/  @!P1 LEA.HI R3, R3, R3, RZ, 0x1 ;  /* 0x0000000303039211 */ /* 0x000fe400078f08ff */
[----:B------:R-:W-:Y:S02]  /*b480*/  @!P5 LEA.HI R10, R15, R15, RZ, 0x1 ;  /* 0x0000000f0f0ad211 */ /* 0x000fe400078f08ff */
[----:B------:R-:W-:Y:S02]  /*b490*/  @!P1 LOP3.LUT R3, R3, 0xfffffffe, RZ, 0xc0, !PT ;  /* 0xfffffffe03039812 */ /* 0x000fe400078ec0ff */
[----:B------:R-:W-:Y:S02]  /*b4a0*/  @!P3 LEA.HI R21, R21, R21, RZ, 0x1 ;  /* 0x000000151515b211 */ /* 0x000fe400078f08ff */
[----:B-1----:R-:W-:-:S02]  /*b4b0*/  @!P6 LEA.HI R12, R11, R11, RZ, 0x1 ;  /* 0x0000000b0b0ce211 */ /* 0x002fc400078f08ff */
[----:B------:R-:W-:Y:S02]  /*b4c0*/  @!P4 LEA.HI R14, R14, R14, RZ, 0x1 ;  /* 0x0000000e0e0ec211 */ /* 0x000fe400078f08ff */
[----:B------:R-:W-:Y:S02]  /*b4d0*/  @!P0 LOP3.LUT R11, R0, 0xfffffffe, RZ, 0xc0, !PT ;  /* 0xfffffffe000b8812 */ /* 0x000fe400078ec0ff */
[----:B------:R-:W-:Y:S02]  /*b4e0*/  @!P2 LOP3.LUT R15, R20, 0xfffffffe, RZ, 0xc0, !PT ;  /* 0xfffffffe140fa812 */ /* 0x000fe400078ec0ff */
[----:B--2---:R-:W-:Y:S02]  /*b4f0*/  @!P3 LOP3.LUT R17, R21, 0xfffffffe, RZ, 0xc0, !PT ;  /* 0xfffffffe1511b812 */ /* 0x004fe400078ec0ff */
[----:B---3--:R-:W-:Y:S01]  /*b500*/  @!P4 LOP3.LUT R19, R14, 0xfffffffe, RZ, 0xc0, !PT ;  /* 0xfffffffe0e13c812 */ /* 0x008fe200078ec0ff */
[----:B------:R-:W-:Y:S01]  /*b510*/  @!P2 IMAD.WIDE R14, R15, 0x4, R4 ;  /* 0x000000040f0ea825 */ /* 0x000fe200078e0204 */
[----:B------:R-:W-:-:S02]  /*b520*/  @!P5 LOP3.LUT R21, R10, 0xfffffffe, RZ, 0xc0, !PT ;  /* 0xfffffffe0a15d812 */ /* 0x000fc400078ec0ff */
[----:B------:R-:W-:Y:S01]  /*b530*/  @!P6 LOP3.LUT R23, R12, 0xfffffffe, RZ, 0xc0, !PT ;  /* 0xfffffffe0c17e812 */ /* 0x000fe200078ec0ff */
[----:B------:R-:W-:-:S04]  /*b540*/  @!P0 IMAD.WIDE R10, R11, 0x4, R4 ;  /* 0x000000040b0a8825 */ /* 0x000fc800078e0204 */
[--C-:B------:R-:W-:Y:S01]  /*b550*/  @!P1 IMAD.WIDE R12, R3, 0x4, R4.reuse ;  /* 0x00000004030c9825 */ /* 0x100fe200078e0204 */
[----:B------:R0:W-:Y:S03]  /*b560*/  @!P0 ST.E.64 desc[UR6][R10.64], R124 ;  /* 0x0000007c0a008985 */ /* 0x0001e6000c101b06 */
[--C-:B------:R-:W-:Y:S01]  /*b570*/  @!P3 IMAD.WIDE R16, R17, 0x4, R4.reuse ;  /* 0x000000041110b825 */ /* 0x100fe200078e0204 */
[----:B------:R0:W-:Y:S03]  /*b580*/  @!P1 ST.E.64 desc[UR6][R12.64], R128 ;  /* 0x000000800c009985 */ /* 0x0001e6000c101b06 */
[--C-:B------:R-:W-:Y:S01]  /*b590*/  @!P4 IMAD.WIDE R18, R19, 0x4, R4.reuse ;  /* 0x000000041312c825 */ /* 0x100fe200078e0204 */
[----:B------:R0:W-:Y:S03]  /*b5a0*/  @!P2 ST.E.64 desc[UR6][R14.64], R132 ;  /* 0x000000840e00a985 */ /* 0x0001e6000c101b06 */
[--C-:B------:R-:W-:Y:S01]  /*b5b0*/  @!P5 IMAD.WIDE R20, R21, 0x4, R4.reuse ;  /* 0x000000041514d825 */ /* 0x100fe200078e0204 */
[----:B------:R0:W-:Y:S03]  /*b5c0*/  @!P3 ST.E.64 desc[UR6][R16.64], R136 ;  /* 0x000000881000b985 */ /* 0x0001e6000c101b06 */
[----:B------:R-:W-:Y:S01]  /*b5d0*/  @!P6 IMAD.WIDE R4, R23, 0x4, R4 ;  /* 0x000000041704e825 */ /* 0x000fe200078e0204 */
[----:B------:R0:W-:Y:S04]  /*b5e0*/  @!P4 ST.E.64 desc[UR6][R18.64], R140 ;  /* 0x0000008c1200c985 */ /* 0x0001e8000c101b06 */
[----:B------:R0:W-:Y:S04]  /*b5f0*/  @!P5 ST.E.64 desc[UR6][R20.64], R144 ;  /* 0x000000901400d985 */ /* 0x0001e8000c101b06 */
[----:B------:R0:W-:Y:S02]  /*b600*/  @!P6 ST.E.64 desc[UR6][R4.64], R148 ;  /* 0x000000940400e985 */ /* 0x0001e4000c101b06 */
.L_x_35:
[----:B------:R-:W-:Y:S05]  /*b610*/  BSYNC B0 ;  /* 0x0000000000007941 */ /* 0x000fea0003800000 */
.L_x_34:
[----:B------:R-:W-:Y:S01]  /*b620*/  ISETP.GE.AND P0, PT, R9, R8, PT ;  /* 0x000000080900720c */ /* 0x000fe20003f06270 */
[----:B01----:R0:W1:Y:S04]  /*b630*/  SHFL.IDX PT, R5, R7, 0x1, 0x1c1f ;  /* 0x003c1f0007057f89 */ /* 0x00306800000e0000 */
[----:B----4-:R0:W2:Y:S08]  /*b640*/  SHFL.IDX PT, R4, R6, 0x1, 0x1c1f ;  /* 0x003c1f0006047f89 */ /* 0x0100b000000e0000 */
[----:B0-----:R-:W-:Y:S05]  /*b650*/  @P0 BRA `(.L_x_10) ;  /* 0x0000005400e00947 */ /* 0x001fea0003800000 */
[C---:B---3--:R-:W-:Y:S01]  /*b660*/  VIADD R0, R2.reuse, 0x8 ;  /* 0x0000000802007836 */ /* 0x048fe20000000000 */
[----:B------:R-:W-:Y:S01]  /*b670*/  ULDC UR4, c[0x0][0xac8] ;  /* 0x0002b20000047ab9 */ /* 0x000fe20000000800 */
[C---:B------:R-:W-:Y:S01]  /*b680*/  VIADD R3, R2.reuse, 0x10 ;  /* 0x0000001002037836 */ /* 0x040fe20000000000 */
[C---:B------:R-:W-:Y:S01]  /*b690*/  ISETP.GE.AND P0, PT, R2.reuse, UR4, PT ;  /* 0x0000000402007c0c */ /* 0x040fe2000bf06270 */
[----:B------:R-:W-:Y:S01]  /*b6a0*/  VIADD R12, R2, 0x18 ;  /* 0x00000018020c7836 */ /* 0x000fe20000000000 */
[----:B------:R-:W-:Y:S01]  /*b6b0*/  ISETP.GE.AND P1, PT, R0, UR4, PT ;  /* 0x0000000400007c0c */ /* 0x000fe2000bf26270 */
[----:B------:R-:W-:Y:S01]  /*b6c0*/  VIADD R13, R2, 0x20 ;  /* 0x00000020020d7836 */ /* 0x000fe20000000000 */
[----:B------:R-:W-:Y:S01]  /*b6d0*/  ISETP.GE.AND P2, PT, R3, UR4, PT ;  /* 0x0000000403007c0c */ /* 0x000fe2000bf46270 */
[----:B------:R-:W-:Y:S01]  /*b6e0*/  ULDC.64 UR6, c[0x0][0x208] ;  /* 0x0000820000067ab9 */ /* 0x000fe20000000a00 */
[----:B------:R-:W-:Y:S01]  /*b6f0*/  ISETP.GE.AND P5, PT, R12, UR4, PT ;  /* 0x000000040c007c0c */ /* 0x000fe2000bfa6270 */
[C---:B------:R-:W-:Y:S01]  /*b700*/  VIADD R14, R2.reuse, 0x38 ;  /* 0x00000038020e7836 */ /* 0x040fe20000000000 */
[----:B------:R-:W-:Y:S01]  /*b710*/  ISETP.GE.AND P6, PT, R13, UR4, PT ;  /* 0x000000040d007c0c */ /* 0x000fe2000bfc6270 */
[----:B------:R-:W-:-:S02]  /*b720*/  VIADD R15, R2, 0x40 ;  /* 0x00000040020f7836 */ /* 0x000fc40000000000 */
[C---:B------:R-:W-:Y:S02]  /*b730*/  VIADD R16, R2.reuse, 0x48 ;  /* 0x0000004802107836 */ /* 0x040fe40000000000 */
[--C-:B-12---:R-:W-:Y:S01]  /*b740*/  @!P0 IMAD.WIDE R6, R2, 0x4, R4.reuse ;  /* 0x0000000402068825 */ /* 0x106fe200078e0204 */
[----:B------:R-:W-:Y:S02]  /*b750*/  ISETP.GE.AND P3, PT, R15, UR4, PT ;  /* 0x000000040f007c0c */ /* 0x000fe4000bf66270 */
[----:B------:R-:W-:Y:S01]  /*b760*/  @!P1 LEA.HI R0, R0, R0, RZ, 0x1 ;  /* 0x0000000000009211 */ /* 0x000fe200078f08ff */
[----:B------:R-:W-:Y:S01]  /*b770*/  VIADD R18, R2, 0x50 ;  /* 0x0000005002127836 */ /* 0x000fe20000000000 */
[----:B------:R-:W-:Y:S01]  /*b780*/  @!P2 LEA.HI R3, R3, R3, RZ, 0x1 ;  /* 0x000000030303a211 */ /* 0x000fe200078f08ff */
[----:B------:R0:W-:Y:S01]  /*b790*/  @!P0 ST.E.64 desc[UR6][R6.64], R26 ;  /* 0x0000001a06008985 */ /* 0x0001e2000c101b06 */
[----:B------:R-:W-:Y:S01]  /*b7a0*/  @!P1 LOP3.LUT R9, R0, 0xfffffffe, RZ, 0xc0, !PT ;  /* 0xfffffffe00099812 */ /* 0x000fe200078ec0ff */
[C---:B------:R-:W-:Y:S01]  /*b7b0*/  VIADD R0, R2.reuse, 0x28 ;  /* 0x0000002802007836 */ /* 0x040fe20000000000 */
[----:B------:R-:W-:Y:S01]  /*b7c0*/  @!P2 LOP3.LUT R3, R3, 0xfffffffe, RZ, 0xc0, !PT ;  /* 0xfffffffe0303a812 */ /* 0x000fe200078ec0ff */
[----:B------:R-:W-:Y:S01]  /*b7d0*/  VIADD R19, R2, 0x58 ;  /* 0x0000005802137836 */ /* 0x000fe20000000000 */
[----:B------:R-:W-:Y:S01]  /*b7e0*/  ISETP.GE.AND P4, PT, R16, UR4, PT ;  /* 0x0000000410007c0c */ /* 0x000fe2000bf86270 */
[----:B------:R-:W-:Y:S01]  /*b7f0*/  @!P1 IMAD.WIDE R8, R9, 0x4, R4 ;  /* 0x0000000409089825 */ /* 0x000fe200078e0204 */
[----:B------:R-:W-:-:S02]  /*b800*/  ISETP.GE.AND P0, PT, R0, UR4, PT ;  /* 0x0000000400007c0c */ /* 0x000fc4000bf06270 */
[----:B------:R-:W-:Y:S01]  /*b810*/  @!P5 LEA.HI R12, R12, R12, RZ, 0x1 ;  /* 0x0000000c0c0cd211 */ /* 0x000fe200078f08ff */
[----:B------:R-:W-:Y:S01]  /*b820*/  @!P2 IMAD.WIDE R10, R3, 0x4, R4 ;  /* 0x00000004030aa825 */ /* 0x000fe200078e0204 */
[C---:B------:R-:W-:Y:S01]  /*b830*/  IADD3 R3, R2.reuse, 0x30, RZ ;  /* 0x0000003002037810 */ /* 0x040fe20007ffe0ff */
[----:B------:R1:W-:Y:S01]  /*b840*/  @!P1 ST.E.64 desc[UR6][R8.64], R30 ;  /* 0x0000001e08009985 */ /* 0x0003e2000c101b06 */
[----:B------:R-:W-:Y:S01]  /*b850*/  @!P6 LEA.HI R13, R13, R13, RZ, 0x1 ;  /* 0x0000000d0d0de211 */ /* 0x000fe200078f08ff */
[----:B------:R-:W-:Y:S01]  /*b860*/  VIADD R20, R2, 0x80 ;  /* 0x0000008002147836 */ /* 0x000fe20000000000 */
[----:B------:R-:W-:Y:S01]  /*b870*/  ISETP.GE.AND P1, PT, R3, UR4, PT ;  /* 0x0000000403007c0c */ /* 0x000fe2000bf26270 */
[----:B------:R2:W-:Y:S01]  /*b880*/  @!P2 ST.E.64 desc[UR6][R10.64], R34 ;  /* 0x000000220a00a985 */ /* 0x0005e2000c101b06 */
[----:B------:R-:W-:Y:S02]  /*b890*/  ISETP.GE.AND P2, PT, R14, UR4, PT ;  /* 0x000000040e007c0c */ /* 0x000fe4000bf46270 */
[----:B0-----:R-:W-:-:S02]  /*b8a0*/  @!P5 LOP3.LUT R7, R12, 0xfffffffe, RZ, 0xc0, !PT ;  /* 0xfffffffe0c07d812 */ /* 0x001fc400078ec0ff */
[----:B------:R-:W-:Y:S02]  /*b8b0*/  @!P0 LEA.HI R0, R0, R0, RZ, 0x1 ;  /* 0x0000000000008211 */ /* 0x000fe400078f08ff */
[----:B------:R-:W-:Y:S01]  /*b8c0*/  @!P3 LEA.HI R15, R15, R15, RZ, 0x1 ;  /* 0x0000000f0f0fb211 */ /* 0x000fe200078f08ff */
[--C-:B------:R-:W-:Y:S01]  /*b8d0*/  @!P5 IMAD.WIDE R6, R7, 0x4, R4.reuse ;  /* 0x000000040706d825 */ /* 0x100fe200078e0204 */
[----:B------:R-:W-:Y:S02]  /*b8e0*/  @!P4 LEA.HI R16, R16, R16, RZ, 0x1 ;  /* 0x000000101010c211 */ /* 0x000fe400078f08ff */
[----:B-1----:R-:W-:Y:S02]  /*b8f0*/  @!P6 LOP3.LUT R9, R13, 0xfffffffe, RZ, 0xc0, !PT ;  /* 0xfffffffe0d09e812 */ /* 0x002fe400078ec0ff */
[----:B------:R-:W-:Y:S01]  /*b900*/  @!P3 LOP3.LUT R15, R15, 0xfffffffe, RZ, 0xc0, !PT ;  /* 0xfffffffe0f0fb812 */ /* 0x000fe200078ec0ff */
[----:B------:R0:W-:Y:S01]  /*b910*/  @!P5 ST.E.64 desc[UR6][R6.64], R38 ;  /* 0x000000260600d985 */ /* 0x0001e2000c101b06 */
[----:B--2---:R-:W-:Y:S01]  /*b920*/  @!P1 LEA.HI R10, R3, R3, RZ, 0x1 ;  /* 0x00000003030a9211 */ /* 0x004fe200078f08ff */
[----:B------:R-:W-:Y:S01]  /*b930*/  @!P6 IMAD.WIDE R8, R9, 0x4, R4 ;  /* 0x000000040908e825 */ /* 0x000fe200078e0204 */
[----:B------:R-:W-:-:S02]  /*b940*/  @!P2 LEA.HI R14, R14, R14, RZ, 0x1 ;  /* 0x0000000e0e0ea211 */ /* 0x000fc400078f08ff */
[----:B------:R-:W-:Y:S01]  /*b950*/  @!P0 LOP3.LUT R3, R0, 0xfffffffe, RZ, 0xc0, !PT ;  /* 0xfffffffe00038812 */ /* 0x000fe200078ec0ff */
[----:B------:R-:W-:Y:S01]  /*b960*/  VIADD R0, R2, 0x60 ;  /* 0x0000006002007836 */ /* 0x000fe20000000000 */
[----:B------:R-:W-:Y:S01]  /*b970*/  @!P1 LOP3.LUT R11, R10, 0xfffffffe, RZ, 0xc0, !PT ;  /* 0xfffffffe0a0b9812 */ /* 0x000fe200078ec0ff */
[----:B------:R1:W-:Y:S01]  /*b980*/  @!P6 ST.E.64 desc[UR6][R8.64], R42 ;  /* 0x0000002a0800e985 */ /* 0x0003e2000c101b06 */
[----:B------:R-:W-:Y:S02]  /*b990*/  @!P2 LOP3.LUT R13, R14, 0xfffffffe, RZ, 0xc0, !PT ;  /* 0xfffffffe0e0da812 */ /* 0x000fe400078ec0ff */
[----:B------:R-:W-:Y:S01]  /*b9a0*/  @!P4 LOP3.LUT R17, R16, 0xfffffffe, RZ, 0xc0, !PT ;  /* 0xfffffffe1011c812 */ /* 0x000fe200078ec0ff */
[----:B------:R-:W-:Y:S01]  /*b9b0*/  VIADD R16, R2, 0x70 ;  /* 0x0000007002107836 */ /* 0x000fe20000000000 */
[----:B------:R-:W-:Y:S01]  /*b9c0*/  ISETP.GE.AND P5, PT, R18, UR4, PT ;  /* 0x0000000412007c0c */ /* 0x000fe2000bfa6270 */
[----:B0-----:R-:W-:Y:S01]  /*b9d0*/  @!P0 IMAD.WIDE R6, R3, 0x4, R4 ;  /* 0x0000000403068825 */ /* 0x001fe200078e0204 */
[----:B------:R-:W-:-:S02]  /*b9e0*/  ISETP.GE.AND P6, PT, R19, UR4, PT ;  /* 0x0000000413007c0c */ /* 0x000fc4000bfc6270 */
[----:B------:R-:W-:Y:S02]  /*b9f0*/  IADD3 R3, R2, 0x68, RZ ;  /* 0x0000006802037810 */ /* 0x000fe40007ffe0ff */
[----:B------:R0:W-:Y:S01]  /*ba00*/  @!P0 ST.E.64 desc[UR6][R6.64], R46 ;  /* 0x0000002e06008985 */ /* 0x0001e2000c101b06 */
[----:B------:R-:W-:Y:S01]  /*ba10*/  ISETP.GE.AND P0, PT, R20, UR4, PT ;  /* 0x0000000414007c0c */ /* 0x000fe2000bf06270 */
[----:B-1----:R-:W-:-:S04]  /*ba20*/  @!P1 IMAD.WIDE R8, R11, 0x4, R4 ;  /* 0x000000040b089825 */ /* 0x002fc800078e0204 */
[--C-:B------:R-:W-:Y:S01]  /*ba30*/  @!P2 IMAD.WIDE R10, R13, 0x4, R4.reuse ;  /* 0x000000040d0aa825 */ /* 0x100fe200078e0204 */
[----:B------:R1:W-:Y:S01]  /*ba40*/  @!P1 ST.E.64 desc[UR6][R8.64], R50 ;  /* 0x0000003208009985 */ /* 0x0003e2000c101b06 */
[----:B------:R-:W-:Y:S02]  /*ba50*/  @!P5 LEA.HI R18, R18, R18, RZ, 0x1 ;  /* 0x000000121212d211 */ /* 0x000fe400078f08ff */
[--C-:B------:R-:W-:Y:S01]  /*ba60*/  @!P3 IMAD.WIDE R12, R15, 0x4, R4.reuse ;  /* 0x000000040f0cb825 */ /* 0x100fe200078e0204 */
[----:B------:R2:W-:Y:S01]  /*ba70*/  @!P2 ST.E.64 desc[UR6][R10.64], R54 ;  /* 0x000000360a00a985 */ /* 0x0005e2000c101b06 */
[----:B------:R-:W-:Y:S02]  /*ba80*/  ISETP.GE.AND P2, PT, R16, UR4, PT ;  /* 0x0000000410007c0c */ /* 0x000fe4000bf46270 */
[----:B------:R-:W-:Y:S01]  /*ba90*/  @!P4 IMAD.WIDE R14, R17, 0x4, R4 ;  /* 0x00000004110ec825 */ /* 0x000fe200078e0204 */
[----:B------:R3:W-:Y:S01]  /*baa0*/  @!P3 ST.E.64 desc[UR6][R12.64], R58 ;  /* 0x0000003a0c00b985 */ /* 0x0007e2000c101b06 */
[----:B------:R-:W-:-:S02]  /*bab0*/  ISETP.GE.AND P3, PT, R3, UR4, PT ;  /* 0x0000000403007c0c */ /* 0x000fc4000bf66270 */
[----:B------:R-:W-:Y:S01]  /*bac0*/  VIADD R17, R2, 0x78 ;  /* 0x0000007802117836 */ /* 0x000fe20000000000 */
[----:B------:R4:W-:Y:S01]  /*bad0*/  @!P4 ST.E.64 desc[UR6][R14.64], R62 ;  /* 0x0000003e0e00c985 */ /* 0x0009e2000c101b06 */
[----:B------:R-:W-:Y:S02]  /*bae0*/  ISETP.GE.AND P4, PT, R0, UR4, PT ;  /* 0x0000000400007c0c */ /* 0x000fe4000bf86270 */
[----:B------:R-:W-:Y:S02]  /*baf0*/  @!P6 LEA.HI R19, R19, R19, RZ, 0x1 ;  /* 0x000000131313e211 */ /* 0x000fe400078f08ff */
[----:B------:R-:W-:Y:S02]  /*bb00*/  ISETP.GE.AND P1, PT, R17, UR4, PT ;  /* 0x0000000411007c0c */ /* 0x000fe4000bf26270 */
[----:B0-----:R-:W-:Y:S01]  /*bb10*/  @!P5 LOP3.LUT R7, R18, 0xfffffffe, RZ, 0xc0, !PT ;  /* 0xfffffffe1207d812 */ /* 0x001fe200078ec0ff */
[C---:B------:R-:W-:Y:S01]  /*bb20*/  VIADD R18, R2.reuse, 0x88 ;  /* 0x0000008802127836 */ /* 0x040fe20000000000 */
[----:B-1----:R-:W-:Y:S01]  /*bb30*/  @!P6 LOP3.LUT R9, R19, 0xfffffffe, RZ, 0xc0, !PT ;  /* 0xfffffffe1309e812 */ /* 0x002fe200078ec0ff */
[----:B------:R-:W-:Y:S01]  /*bb40*/  VIADD R19, R2, 0x90 ;  /* 0x0000009002137836 */ /* 0x000fe20000000000 */
[----:B--2---:R-:W-:Y:S01]  /*bb50*/  @!P3 LEA.HI R10, R3, R3, RZ, 0x1 ;  /* 0x00000003030ab211 */ /* 0x004fe200078f08ff */
[----:B------:R-:W-:Y:S01]  /*bb60*/  @!P5 IMAD.WIDE R6, R7, 0x4, R4 ;  /* 0x000000040706d825 */ /* 0x000fe200078e0204 */
[----:B------:R-:W-:-:S02]  /*bb70*/  @!P2 LEA.HI R16, R16, R16, RZ, 0x1 ;  /* 0x000000101010a211 */ /* 0x000fc400078f08ff */
[----:B------:R-:W-:Y:S01]  /*bb80*/  @!P4 LEA.HI R0, R0, R0, RZ, 0x1 ;  /* 0x000000000000c211 */ /* 0x000fe200078f08ff */
[----:B------:R-:W-:Y:S01]  /*bb90*/  @!P6 IMAD.WIDE R8, R9, 0x4, R4 ;  /* 0x000000040908e825 */ /* 0x000fe200078e0204 */
[----:B------:R-:W-:Y:S01]  /*bba0*/  @!P0 LEA.HI R20, R20, R20, RZ, 0x1 ;  /* 0x0000001414148211 */ /* 0x000fe200078f08ff */
[----:B------:R0:W-:Y:S01]  /*bbb0*/  @!P5 ST.E.64 desc[UR6][R6.64], R66 ;  /* 0x000000420600d985 */ /* 0x0001e2000c101b06 */
[----:B------:R-:W-:Y:S02]  /*bbc0*/  @!P1 LEA.HI R17, R17, R17, RZ, 0x1 ;  /* 0x0000001111119211 */ /* 0x000fe400078f08ff */
[----:B------:R-:W-:Y:S01]  /*bbd0*/  @!P4 LOP3.LUT R3, R0, 0xfffffffe, RZ, 0xc0, !PT ;  /* 0xfffffffe0003c812 */ /* 0x000fe200078ec0ff */
[----:B------:R1:W-:Y:S01]  /*bbe0*/  @!P6 ST.E.64 desc[UR6][R8.64], R70 ;  /* 0x000000460800e985 */ /* 0x0003e2000c101b06 */
[----:B------:R-:W-:Y:S01]  /*bbf0*/  @!P3 LOP3.LUT R11, R10, 0xfffffffe, RZ, 0xc0, !PT ;  /* 0xfffffffe0a0bb812 */ /* 0x000fe200078ec0ff */
[----:B------:R-:W-:Y:S01]  /*bc00*/  VIADD R0, R2, 0x98 ;  /* 0x0000009802007836 */ /* 0x000fe20000000000 */
[----:B---3--:R-:W-:Y:S01]  /*bc10*/  @!P2 LOP3.LUT R13, R16, 0xfffffffe, RZ, 0xc0, !PT ;  /* 0xfffffffe100da812 */ /* 0x008fe200078ec0ff */
[----:B------:R-:W-:Y:S01]  /*bc20*/  VIADD R16, R2, 0xa8 ;  /* 0x000000a802107836 */ /* 0x000fe20000000000 */
[----:B------:R-:W-:-:S02]  /*bc30*/  @!P1 LOP3.LUT R17, R17, 0xfffffffe, RZ, 0xc0, !PT ;  /* 0xfffffffe11119812 */ /* 0x000fc400078ec0ff */
[----:B----4-:R-:W-:Y:S01]  /*bc40*/  @!P0 LOP3.LUT R15, R20, 0xfffffffe, RZ, 0xc0, !PT ;  /* 0xfffffffe140f8812 */ /* 0x010fe200078ec0ff */
[----:B------:R-:W-:Y:S01]  /*bc50*/  VIADD R20, R2, 0xb8 ;  /* 0x000000b802147836 */ /* 0x000fe20000000000 */
[----:B------:R-:W-:Y:S01]  /*bc60*/  ISETP.GE.AND P6, PT, R18, UR4, PT ;  /* 0x0000000412007c0c */ /* 0x000fe2000bfc6270 */
[--C-:B0-----:R-:W-:Y:S01]  /*bc70*/  @!P4 IMAD.WIDE R6, R3, 0x4, R4.reuse ;  /* 0x000000040306c825 */ /* 0x101fe200078e0204 */
[----:B------:R-:W-:Y:S02]  /*bc80*/  ISETP.GE.AND P5, PT, R19, UR4, PT ;  /* 0x0000000413007c0c */ /* 0x000fe4000bfa6270 */
[----:B------:R-:W-:Y:S01]  /*bc90*/  IADD3 R3, R2, 0xa0, RZ ;  /* 0x000000a002037810 */ /* 0x000fe20007ffe0ff */
[--C-:B-1----:R-:W-:Y:S01]  /*bca0*/  @!P3 IMAD.WIDE R8, R11, 0x4, R4.reuse ;  /* 0x000000040b08b825 */ /* 0x102fe200078e0204 */
[----:B------:R0:W-:Y:S02]  /*bcb0*/  @!P4 ST.E.64 desc[UR6][R6.64], R74 ;  /* 0x0000004a0600c985 */ /* 0x0001e4000c101b06 */
[----:B------:R-:W-:Y:S01]  /*bcc0*/  ISETP.GE.AND P4, PT, R3, UR4, PT ;  /* 0x0000000403007c0c */ /* 0x000fe2000bf86270 */
[----:B------:R-:W-:Y:S01]  /*bcd0*/  @!P2 IMAD.WIDE R10, R13, 0x4, R4 ;  /* 0x000000040d0aa825 */ /* 0x000fe200078e0204 */
[----:B------:R1:W-:Y:S01]  /*bce0*/  @!P3 ST.E.64 desc[UR6][R8.64], R78 ;  /* 0x0000004e0800b985 */ /* 0x0003e2000c101b06 */
[----:B------:R-:W-:-:S02]  /*bcf0*/  ISETP.GE.AND P3, PT, R16, UR4, PT ;  /* 0x0000000410007c0c */ /* 0x000fc4000bf66270 */
[--C-:B------:R-:W-:Y:S01]  /*bd00*/  @!P1 IMAD.WIDE R12, R17, 0x4, R4.reuse ;  /* 0x00000004110c9825 */ /* 0x100fe200078e0204 */
[----:B------:R2:W-:Y:S01]  /*bd10*/  @!P2 ST.E.64 desc[UR6][R10.64], R82 ;  /* 0x000000520a00a985 */ /* 0x0005e2000c101b06 */
[----:B------:R-:W-:Y:S02]  /*bd20*/  @!P6 LEA.HI R18, R18, R18, RZ, 0x1 ;  /* 0x000000121212e211 */ /* 0x000fe400078f08ff */
[----:B------:R-:W-:Y:S01]  /*bd30*/  @!P0 IMAD.WIDE R14, R15, 0x4, R4 ;  /* 0x000000040f0e8825 */ /* 0x000fe200078e0204 */
[----:B------:R3:W-:Y:S01]  /*bd40*/  @!P1 ST.E.64 desc[UR6][R12.64], R86 ;  /* 0x000000560c009985 */ /* 0x0007e2000c101b06 */
[----:B------:R-:W-:Y:S02]  /*bd50*/  ISETP.GE.AND P1, PT, R20, UR4, PT ;  /* 0x0000000414007c0c */ /* 0x000fe4000bf26270 */
[----:B------:R-:W-:Y:S01]  /*bd60*/  VIADD R17, R2, 0xb0 ;  /* 0x000000b002117836 */ /* 0x000fe20000000000 */
[----:B------:R4:W-:Y:S01]  /*bd70*/  @!P0 ST.E.64 desc[UR6][R14.64], R90 ;  /* 0x0000005a0e008985 */ /* 0x0009e2000c101b06 */
[----:B------:R-:W-:-:S02]  /*bd80*/  ISETP.GE.AND P0, PT, R0, UR4, PT ;  /* 0x0000000400007c0c */ /* 0x000fc4000bf06270 */
        /* <DEDUP_REMOVED lines=28> */
[----:B------:R0:W-:Y:S01]  /*bf50*/  @!P0 ST.E.64 desc[UR6][R6.64], R102 ;  /* 0x0000006606008985 */ /* 0x0001e2000c101b06 */
[----:B------:R-:W-:Y:S02]  /*bf60*/  ISETP.GE.AND P0, PT, R0, UR4, PT ;  /* 0x0000000400007c0c */ /* 0x000fe4000bf06270 */
[----:B------:R-:W-:Y:S01]  /*bf70*/  @!P3 IMAD.WIDE R10, R13, 0x4, R4 ;  /* 0x000000040d0ab825 */ /* 0x000fe200078e0204 */
[----:B------:R1:W-:Y:S01]  /*bf80*/  @!P4 ST.E.64 desc[UR6][R8.64], R106 ;  /* 0x0000006a0800c985 */ /* 0x0003e2000c101b06 */
[----:B------:R-:W-:-:S02]  /*bf90*/  ISETP.GE.AND P4, PT, R20, UR4, PT ;  /* 0x0000000414007c0c */ /* 0x000fc4000bf86270 */
[--C-:B------:R-:W-:Y:S01]  /*bfa0*/  @!P2 IMAD.WIDE R12, R17, 0x4, R4.reuse ;  /* 0x00000004110ca825 */ /* 0x100fe200078e0204 */
[----:B------:R2:W-:Y:S01]  /*bfb0*/  @!P3 ST.E.64 desc[UR6][R10.64], R110 ;  /* 0x0000006e0a00b985 */ /* 0x0005e2000c101b06 */
[----:B------:R-:W-:Y:S02]  /*bfc0*/  @!P5 LEA.HI R18, R18, R18, RZ, 0x1 ;  /* 0x000000121212d211 */ /* 0x000fe400078f08ff */
[----:B------:R-:W-:Y:S01]  /*bfd0*/  @!P1 IMAD.WIDE R14, R15, 0x4, R4 ;  /* 0x000000040f0e9825 */ /* 0x000fe200078e0204 */
[----:B------:R-:W-:Y:S01]  /*bfe0*/  @!P2 ST.E.64 desc[UR6][R12.64], R114 ;  /* 0x000000720c00a985 */ /* 0x000fe2000c101b06 */
[----:B------:R-:W-:Y:S02]  /*bff0*/  ISETP.GE.AND P2, PT, R16, UR4, PT ;  /* 0x0000000410007c0c */ /* 0x000fe4000bf46270 */
[C---:B------:R-:W-:Y:S01]  /*c000*/  VIADD R17, R2.reuse, 0xe8 ;  /* 0x000000e802117836 */ /* 0x040fe20000000000 */
[----:B------:R-:W-:Y:S01]  /*c010*/  @!P1 ST.E.64 desc[UR6][R14.64], R118 ;  /* 0x000000760e009985 */ /* 0x000fe2000c101b06 */
[----:B------:R-:W-:Y:S01]  /*c020*/  ISETP.GE.AND P1, PT, R3, UR4, PT ;  /* 0x0000000403007c0c */ /* 0x000fe2000bf26270 */
[----:B------:R-:W-:Y:S01]  /*c030*/  VIADD R2, R2, 0xf8 ;  /* 0x000000f802027836 */ /* 0x000fe20000000000 */
[----:B0-----:R-:W-:-:S02]  /*c040*/  @!P5 LOP3.LUT R7, R18, 0xfffffffe, RZ, 0xc0, !PT ;  /* 0xfffffffe1207d812 */ /* 0x001fc400078ec0ff */
[----:B------:R-:W-:Y:S02]  /*c050*/  @!P6 LEA.HI R19, R19, R19, RZ, 0x1 ;  /* 0x000000131313e211 */ /* 0x000fe400078f08ff */
[----:B------:R-:W-:Y:S01]  /*c060*/  ISETP.GE.AND P3, PT, R17, UR4, PT ;  /* 0x0000000411007c0c */ /* 0x000fe2000bf66270 */
[--C-:B------:R-:W-:Y:S01]  /*c070*/  @!P5 IMAD.WIDE R6, R7, 0x4, R4.reuse ;  /* 0x000000040706d825 */ /* 0x100fe200078e0204 */
[----:B------:R-:W-:Y:S02]  /*c080*/  @!P0 LEA.HI R0, R0, R0, RZ, 0x1 ;  /* 0x0000000000008211 */ /* 0x000fe400078f08ff */
[----:B-1----:R-:W-:Y:S02]  /*c090*/  @!P6 LOP3.LUT R9, R19, 0xfffffffe, RZ, 0xc0, !PT ;  /* 0xfffffffe1309e812 */ /* 0x002fe400078ec0ff */
[----:B------:R0:W-:Y:S01]  /*c0a0*/  @!P5 ST.E.64 desc[UR6][R6.64], R122 ;  /* 0x0000007a0600d985 */ /* 0x0001e2000c101b06 */
[----:B--2---:R-:W-:Y:S02]  /*c0b0*/  @!P1 LEA.HI R10, R3, R3, RZ, 0x1 ;  /* 0x00000003030a9211 */ /* 0x004fe400078f08ff */
[----:B------:R-:W-:Y:S01]  /*c0c0*/  @!P0 LOP3.LUT R3, R0, 0xfffffffe, RZ, 0xc0, !PT ;  /* 0xfffffffe00038812 */ /* 0x000fe200078ec0ff */
[----:B------:R-:W-:Y:S01]  /*c0d0*/  @!P6 IMAD.WIDE R8, R9, 0x4, R4 ;  /* 0x000000040908e825 */ /* 0x000fe200078e0204 */
[----:B------:R-:W-:-:S02]  /*c0e0*/  @!P2 LEA.HI R16, R16, R16, RZ, 0x1 ;  /* 0x000000101010a211 */ /* 0x000fc400078f08ff */
[----:B------:R-:W-:Y:S02]  /*c0f0*/  @!P3 LEA.HI R17, R17, R17, RZ, 0x1 ;  /* 0x000000111111b211 */ /* 0x000fe400078f08ff */
[----:B------:R1:W-:Y:S01]  /*c100*/  @!P6 ST.E.64 desc[UR6][R8.64], R126 ;  /* 0x0000007e0800e985 */ /* 0x0003e2000c101b06 */
[----:B------:R-:W-:Y:S02]  /*c110*/  @!P4 LEA.HI R20, R20, R20, RZ, 0x1 ;  /* 0x000000141414c211 */ /* 0x000fe400078f08ff */
[----:B------:R-:W-:Y:S01]  /*c120*/  @!P1 LOP3.LUT R11, R10, 0xfffffffe, RZ, 0xc0, !PT ;  /* 0xfffffffe0a0b9812 */ /* 0x000fe200078ec0ff */
[----:B0-----:R-:W-:Y:S01]  /*c130*/  @!P0 IMAD.WIDE R6, R3, 0x4, R4 ;  /* 0x0000000403068825 */ /* 0x001fe200078e0204 */
[----:B------:R-:W-:Y:S02]  /*c140*/  @!P2 LOP3.LUT R13, R16, 0xfffffffe, RZ, 0xc0, !PT ;  /* 0xfffffffe100da812 */ /* 0x000fe400078ec0ff */
[----:B------:R-:W-:Y:S02]  /*c150*/  @!P3 LOP3.LUT R17, R17, 0xfffffffe, RZ, 0xc0, !PT ;  /* 0xfffffffe1111b812 */ /* 0x000fe400078ec0ff */
[----:B------:R0:W-:Y:S01]  /*c160*/  @!P0 ST.E.64 desc[UR6][R6.64], R130 ;  /* 0x0000008206008985 */ /* 0x0001e2000c101b06 */
[----:B------:R-:W-:-:S02]  /*c170*/  ISETP.GE.AND P0, PT, R2, UR4, PT ;  /* 0x0000000402007c0c */ /* 0x000fc4000bf06270 */
[----:B------:R-:W-:Y:S01]  /*c180*/  @!P4 LOP3.LUT R15, R20, 0xfffffffe, RZ, 0xc0, !PT ;  /* 0xfffffffe140fc812 */ /* 0x000fe200078ec0ff */
[----:B-1----:R-:W-:-:S04]  /*c190*/  @!P1 IMAD.WIDE R8, R11, 0x4, R4 ;  /* 0x000000040b089825 */ /* 0x002fc800078e0204 */
[--C-:B------:R-:W-:Y:S01]  /*c1a0*/  @!P2 IMAD.WIDE R10, R13, 0x4, R4.reuse ;  /* 0x000000040d0aa825 */ /* 0x100fe200078e0204 */
[----:B------:R0:W-:Y:S03]  /*c1b0*/  @!P1 ST.E.64 desc[UR6][R8.64], R134 ;  /* 0x0000008608009985 */ /* 0x0001e6000c101b06 */
[--C-:B------:R-:W-:Y:S01]  /*c1c0*/  @!P3 IMAD.WIDE R12, R17, 0x4, R4.reuse ;  /* 0x00000004110cb825 */ /* 0x100fe200078e0204 */
[----:B------:R0:W-:Y:S03]  /*c1d0*/  @!P2 ST.E.64 desc[UR6][R10.64], R138 ;  /* 0x0000008a0a00a985 */ /* 0x0001e6000c101b06 */
[----:B------:R-:W-:Y:S01]  /*c1e0*/  @!P4 IMAD.WIDE R14, R15, 0x4, R4 ;  /* 0x000000040f0ec825 */ /* 0x000fe200078e0204 */
[----:B------:R0:W-:Y:S04]  /*c1f0*/  @!P3 ST.E.64 desc[UR6][R12.64], R142 ;  /* 0x0000008e0c00b985 */ /* 0x0001e8000c101b06 */
[----:B------:R0:W-:Y:S01]  /*c200*/  @!P4 ST.E.64 desc[UR6][R14.64], R146 ;  /* 0x000000920e00c985 */ /* 0x0001e2000c101b06 */
[----:B------:R-:W-:Y:S05]  /*c210*/  @P0 BRA `(.L_x_10) ;  /* 0x0000004800f00947 */ /* 0x000fea0003800000 */
[----:B------:R-:W-:Y:S01]  /*c220*/  LEA.HI R2, R2, R2, RZ, 0x1 ;  /* 0x0000000202027211 */ /* 0x000fe200078f08ff */
[----:B------:R-:W-:-:S03]  /*c230*/  ULDC.64 UR4, c[0x0][0x208] ;  /* 0x0000820000047ab9 */ /* 0x000fc60000000a00 */
[----:B------:R-:W-:-:S05]  /*c240*/  LOP3.LUT R3, R2, 0xfffffffe, RZ, 0xc0, !PT ;  /* 0xfffffffe02037812 */ /* 0x000fca00078ec0ff */
[----:B------:R-:W-:-:S05]  /*c250*/  IMAD.WIDE R4, R3, 0x4, R4 ;  /* 0x0000000403047825 */ /* 0x000fca00078e0204 */
[----:B------:R1:W-:Y:S01]  /*c260*/  ST.E.64 desc[UR4][R4.64], R150 ;  /* 0x0000009604007985 */ /* 0x0003e2000c101b04 */
[----:B------:R-:W-:Y:S05]  /*c270*/  BRA `(.L_x_10) ;  /* 0x0000004800d87947 */ /* 0x000fea0003800000 */
.L_x_33:
[----:B------:R-:W0:Y:S02]  /*c280*/  S2R R0, SR_TID.X ;  /* 0x0000000000007919 */ /* 0x000e240000002100 */
[----:B0-----:R-:W-:-:S05]  /*c290*/  VIADD R2, R0, 0xffffff80 ;  /* 0xffffff8000027836 */ /* 0x001fca0000000000 */
[----:B------:R-:W-:-:S13]  /*c2a0*/  ISETP.GT.AND P0, PT, R2, 0x7f, PT ;  /* 0x0000007f0200780c */ /* 0x000fda0003f04270 */
[----:B------:R-:W-:Y:S05]  /*c2b0*/  @P0 BRA `(.L_x_10) ;  /* 0x0000004800c80947 */ /* 0x000fea0003800000 */
[----:B------:R-:W0:Y:S01]  /*c2c0*/  S2R R3, SR_CTAID.X ;  /* 0x0000000000037919 */ /* 0x000e220000002500 */
[----:B------:R-:W1:Y:S01]  /*c2d0*/  LDC R6, c[0x0][0xbe8] ;  /* 0x0002fa00ff067b82 */ /* 0x000e620000000800 */
[----:B------:R-:W-:Y:S01]  /*c2e0*/  ULDC UR4, c[0x0][0xa88] ;  /* 0x0002a20000047ab9 */ /* 0x000fe20000000800 */
[----:B0-----:R-:W-:Y:S02]  /*c2f0*/  IMAD R0, R3, 0x80, R0 ;  /* 0x0000008003007824 */ /* 0x001fe400078e0200 */
[----:B-1----:R-:W-:-:S03]  /*c300*/  IMAD R3, R6, UR4, RZ ;  /* 0x0000000406037c24 */ /* 0x002fc6000f8e02ff */
[----:B------:R-:W-:-:S04]  /*c310*/  IADD3 R0, R0, -0x80, RZ ;  /* 0xffffff8000007810 */ /* 0x000fc80007ffe0ff */
[----:B------:R-:W-:-:S13]  /*c320*/  ISETP.GE.AND P0, PT, R0, R3, PT ;  /* 0x000000030000720c */ /* 0x000fda0003f06270 */
[----:B------:R-:W-:Y:S05]  /*c330*/  @P0 BRA `(.L_x_10) ;  /* 0x0000004800a80947 */ /* 0x000fea0003800000 */
[----:B------:R-:W-:Y:S01]  /*c340*/  ISETP.NE.AND P0, PT, R6, 0x1, PT ;  /* 0x000000010600780c */ /* 0x000fe20003f05270 */
[----:B------:R-:W0:Y:S01]  /*c350*/  S2UR UR4, SR_CTAID.Z ;  /* 0x00000000000479c3 */ /* 0x000e220000002700 */
[----:B------:R-:W-:Y:S01]  /*c360*/  SHF.R.S32.HI R5, RZ, 0x1f, R18 ;  /* 0x0000001fff057819 */ /* 0x000fe20000011412 */
[----:B------:R-:W-:Y:S01]  /*c370*/  ULDC.64 UR6, c[0x0][0xbd0] ;  /* 0x0002f40000067ab9 */ /* 0x000fe20000000a00 */
[----:B------:R-:W-:Y:S01]  /*c380*/  ULDC.64 UR10, c[0x0][0x208] ;  /* 0x00008200000a7ab9 */ /* 0x000fe20000000a00 */
[----:B------:R-:W-:-:S04]  /*c390*/  IMAD.WIDE.U32 R2, R18, UR6, RZ ;  /* 0x0000000612027c25 */ /* 0x000fc8000f8e00ff */
[----:B------:R-:W1:Y:S01]  /*c3a0*/  LDC.64 R12, c[0x0][0xbd8] ;  /* 0x0002f600ff0c7b82 */ /* 0x000e620000000a00 */
[----:B------:R-:W-:-:S04]  /*c3b0*/  IMAD R5, R5, UR6, RZ ;  /* 0x0000000605057c24 */ /* 0x000fc8000f8e02ff */
[----:B------:R-:W-:Y:S02]  /*c3c0*/  IMAD R5, R18, UR7, R5 ;  /* 0x0000000712057c24 */ /* 0x000fe4000f8e0205 */
[----:B------:R-:W-:Y:S01]  /*c3d0*/  IMAD.MOV R18, RZ, RZ, -R18 ;  /* 0x000000ffff127224 */ /* 0x000fe200078e0a12 */
[----:B------:R-:W2:Y:S01]  /*c3e0*/  @P0 LDC R9, c[0x0][0xbec] ;  /* 0x0002fb00ff090b82 */ /* 0x000ea20000000800 */
[----:B------:R-:W-:Y:S02]  /*c3f0*/  IMAD.IADD R3, R3, 0x1, R5 ;  /* 0x0000000103037824 */ /* 0x000fe400078e0205 */
[----:B------:R-:W-:-:S05]  /*c400*/  IMAD.MOV.U32 R5, RZ, RZ, R0 ;  /* 0x000000ffff057224 */ /* 0x000fca00078e0000 */
[----:B------:R-:W3:Y:S01]  /*c410*/  S2UR UR8, SR_CTAID.Y ;  /* 0x00000000000879c3 */ /* 0x000ee20000002600 */
[----:B0-----:R-:W-:-:S07]  /*c420*/  USHF.R.S32.HI UR5, URZ, 0x1f, UR4 ;  /* 0x0000001f3f057899 */ /* 0x001fce0008011404 */
[----:B------:R-:W3:Y:S01]  /*c430*/  LDC R7, c[0x0][0xc50] ;  /* 0x00031400ff077b82 */ /* 0x000ee20000000800 */
[C---:B-1----:R-:W-:Y:S02]  /*c440*/  IMAD R8, R12.reuse, UR5, RZ ;  /* 0x000000050c087c24 */ /* 0x042fe4000f8e02ff */
[----:B------:R-:W-:-:S04]  /*c450*/  IMAD.WIDE.U32 R2, R12, UR4, R2 ;  /* 0x000000040c027c25 */ /* 0x000fc8000f8e0002 */
[----:B------:R-:W-:Y:S01]  /*c460*/  IMAD R13, R13, UR4, R8 ;  /* 0x000000040d0d7c24 */ /* 0x000fe2000f8e0208 */
[----:B------:R-:W0:Y:S01]  /*c470*/  @P0 LDC R11, c[0x0][0xbf0] ;  /* 0x0002fc00ff0b0b82 */ /* 0x000e220000000800 */
[----:B--2---:R-:W-:Y:S01]  /*c480*/  @P0 IMAD.HI.U32 R4, R0, R9, RZ ;  /* 0x0000000900040227 */ /* 0x004fe200078e00ff */
[----:B------:R-:W-:-:S03]  /*c490*/  ULDC.64 UR4, c[0x0][0xbe0] ;  /* 0x0002f80000047ab9 */ /* 0x000fc60000000a00 */
[----:B------:R-:W-:Y:S02]  /*c4a0*/  IMAD.IADD R3, R13, 0x1, R3 ;  /* 0x000000010d037824 */ /* 0x000fe400078e0203 */
[----:B---3--:R-:W-:-:S04]  /*c4b0*/  IMAD R9, R7, R18, UR8 ;  /* 0x0000000807097e24 */ /* 0x008fc8000f8e0212 */
[----:B------:R-:W-:Y:S01]  /*c4c0*/  IMAD.WIDE.U32 R2, R9, UR4, R2 ;  /* 0x0000000409027c25 */ /* 0x000fe2000f8e0002 */
[----:B0-----:R-:W-:Y:S02]  /*c4d0*/  @P0 SHF.R.U32.HI R5, RZ, R11, R4 ;  /* 0x0000000bff050219 */ /* 0x001fe40000011604 */
[----:B------:R-:W-:Y:S02]  /*c4e0*/  SHF.R.S32.HI R4, RZ, 0x1f, R9 ;  /* 0x0000001fff047819 */ /* 0x000fe40000011409 */
[----:B------:R-:W-:Y:S01]  /*c4f0*/  IADD3 R2, P0, R5, R2, RZ ;  /* 0x0000000205027210 */ /* 0x000fe20007f1e0ff */
[----:B------:R-:W-:Y:S02]  /*c500*/  IMAD.MOV R7, RZ, RZ, -R5 ;  /* 0x000000ffff077224 */ /* 0x000fe400078e0a05 */
[----:B------:R-:W-:Y:S02]  /*c510*/  IMAD R4, R4, UR4, RZ ;  /* 0x0000000404047c24 */ /* 0x000fe4000f8e02ff */
[----:B------:R-:W-:-:S02]  /*c520*/  IMAD R7, R6, R7, R0 ;  /* 0x0000000706077224 */ /* 0x000fc400078e0200 */
[----:B------:R-:W-:Y:S01]  /*c530*/  IMAD R4, R9, UR5, R4 ;  /* 0x0000000509047c24 */ /* 0x000fe2000f8e0204 */
[----:B------:R-:W-:Y:S01]  /*c540*/  SHF.R.S32.HI R9, RZ, 0x1f, R5 ;  /* 0x0000001fff097819 */ /* 0x000fe20000011405 */
[----:B------:R-:W-:Y:S01]  /*c550*/  ULDC.64 UR4, c[0x0][0xbc8] ;  /* 0x0002f20000047ab9 */ /* 0x000fe20000000a00 */
[----:B------:R-:W-:Y:S02]  /*c560*/  SHF.R.S32.HI R0, RZ, 0x1f, R7 ;  /* 0x0000001fff007819 */ /* 0x000fe40000011407 */
[----:B------:R-:W-:-:S03]  /*c570*/  IADD3.X R3, R9, R3, R4, P0, !PT ;  /* 0x0000000309037210 */ /* 0x000fc600007fe404 */
[----:B------:R-:W-:Y:S02]  /*c580*/  IMAD R0, R0, UR4, RZ ;  /* 0x0000000400007c24 */ /* 0x000fe4000f8e02ff */
[----:B------:R-:W-:-:S04]  /*c590*/  IMAD.WIDE.U32 R2, R7, UR4, R2 ;  /* 0x0000000407027c25 */ /* 0x000fc8000f8e0002 */
[----:B------:R-:W-:Y:S01]  /*c5a0*/  IMAD R5, R7, UR5, R0 ;  /* 0x0000000507057c24 */ /* 0x000fe2000f8e0200 */
[----:B------:R-:W-:Y:S02]  /*c5b0*/  ULDC.64 UR4, c[0x0][0xba8] ;  /* 0x0002ea0000047ab9 */ /* 0x000fe40000000a00 */
[----:B------:R-:W-:Y:S01]  /*c5c0*/  LEA R4, P0, R2, UR4, 0x2 ;  /* 0x0000000402047c11 */ /* 0x000fe2000f8010ff */
[----:B------:R-:W-:-:S05]  /*c5d0*/  IMAD.IADD R3, R3, 0x1, R5 ;  /* 0x0000000103037824 */ /* 0x000fca00078e0205 */
[----:B------:R-:W-:Y:S02]  /*c5e0*/  LEA.HI.X R5, R2, UR5, R3, 0x2, P0 ;  /* 0x0000000502057c11 */ /* 0x000fe400080f1403 */
[----:B------:R-:W-:-:S05]  /*c5f0*/  MOV R3, 0xff800000 ;  /* 0xff80000000037802 */ /* 0x000fca0000000f00 */
[----:B------:R4:W-:Y:S01]  /*c600*/  STG.E desc[UR10][R4.64], R3 ;  /* 0x0000000304007986 */ /* 0x0009e2000c10190a */
[----:B------:R-:W-:Y:S05]  /*c610*/  BRA `(.L_x_10) ;  /* 0x0000004400f07947 */ /* 0x000fea0003800000 */
.L_x_8:
[----:B------:R-:W-:-:S08]  /*c620*/  NOP ;  /* 0x0000000000007918 */ /* 0x000fd00000000000 */
[----:B0-----:R-:W0:-:S00]  /*c630*/  USETMAXREG.DEALLOC.CTAPOOL 0x18 ;  /* 0x00000018000079c8 */ /* 0x001e0000080e0500 */
[----:B0-----:R-:W-:Y:S01]  /*c640*/  LOP3.LUT R0, R0, 0x3, RZ, 0xc0, !PT ;  /* 0x0000000300007812 */ /* 0x001fe200078ec0ff */
[----:B------:R-:W0:Y:S05]  /*c650*/  S2R R18, SR_CTAID.Z ;  /* 0x0000000000127919 */ /* 0x000e2a0000002700 */
[----:B------:R-:W1:Y:S01]  /*c660*/  S2UR UR6, SR_CTAID.Y ;  /* 0x00000000000679c3 */ /* 0x000e620000002600 */
[----:B------:R-:W2:Y:S02]  /*c670*/  SHFL.IDX PT, R0, R0, RZ, 0x1f ;  /* 0x00001fff00007589 */ /* 0x000ea400000e0000 */
[----:B--2---:R-:W-:-:S13]  /*c680*/  ISETP.NE.AND P0, PT, R0, RZ, PT ;  /* 0x000000ff0000720c */ /* 0x004fda0003f05270 */
[----:B01----:R-:W-:Y:S05]  /*c690*/  @!P0 BRA `(.L_x_36) ;  /* 0x0000000000288947 */ /* 0x003fea0003800000 */
[----:B------:R-:W-:Y:S01]  /*c6a0*/  ULDC UR7, c[0x0][0xc50] ;  /* 0x0003140000077ab9 */ /* 0x000fe20000000800 */
[----:B------:R-:W-:Y:S01]  /*c6b0*/  UMOV UR36, UR6 ;  /* 0x0000000600247c82 */ /* 0x000fe20008000000 */
[----:B------:R-:W-:-:S06]  /*c6c0*/  UISETP.NE.AND UP0, UPT, UR7, 0x1, UPT ;  /* 0x000000010700788c */ /* 0x000fcc000bf05270 */
[----:B------:R-:W-:-:S13]  /*c6d0*/  PLOP3.LUT P0, PT, PT, PT, UP0, 0x80, 0x0 ;  /* 0x000000000000781c */ /* 0x000fda0003f0f008 */
[----:B------:R-:W-:Y:S05]  /*c6e0*/  @!P0 BRA `(.L_x_37) ;  /* 0x0000000000308947 */ /* 0x000fea0003800000 */
[----:B------:R-:W-:Y:S01]  /*c6f0*/  ULDC UR4, c[0x0][0xc54] ;  /* 0x0003150000047ab9 */ /* 0x000fe20000000800 */
[----:B------:R-:W-:Y:S01]  /*c700*/  ULDC UR36, c[0x0][0xc58] ;  /* 0x0003160000247ab9 */ /* 0x000fe20000000800 */
[----:B------:R-:W-:-:S04]  /*c710*/  UIMAD.WIDE.U32 UR4, UR6, UR4, URZ ;  /* 0x00000004060472a5 */ /* 0x000fc8000f8e003f */
[----:B------:R-:W-:Y:S01]  /*c720*/  USHF.R.U32.HI UR36, URZ, UR36, UR5 ;  /* 0x000000243f247299 */ /* 0x000fe20008011605 */
[----:B------:R-:W-:Y:S11]  /*c730*/  BRA `(.L_x_37) ;  /* 0x00000000001c7947 */ /* 0x000ff60003800000 */
.L_x_36:
[----:B------:R-:W-:Y:S01]  /*c740*/  ULDC UR7, c[0x0][0xc50] ;  /* 0x0003140000077ab9 */ /* 0x000fe20000000800 */
[----:B------:R-:W-:Y:S01]  /*c750*/  UMOV UR36, UR6 ;  /* 0x0000000600247c82 */ /* 0x000fe20008000000 */
[----:B------:R-:W-:-:S11]  /*c760*/  UISETP.NE.AND UP0, UPT, UR7, 0x1, UPT ;  /* 0x000000010700788c */ /* 0x000fd6000bf05270 */
[----:B------:R-:W-:Y:S01]  /*c770*/  @UP0 ULDC UR4, c[0x0][0xc54] ;  /* 0x0003150000040ab9 */ /* 0x000fe20000000800 */
[----:B------:R-:W-:Y:S01]  /*c780*/  @UP0 ULDC UR8, c[0x0][0xc58] ;  /* 0x0003160000080ab9 */ /* 0x000fe20000000800 */
[----:B------:R-:W-:-:S04]  /*c790*/  UIMAD.WIDE.U32 UR4, UR6, UR4, URZ ;  /* 0x00000004060472a5 */ /* 0x000fc8000f8e003f */
[----:B------:R-:W-:-:S12]  /*c7a0*/  @UP0 USHF.R.U32.HI UR36, URZ, UR8, UR5 ;  /* 0x000000083f240299 */ /* 0x000fd80008011605 */
.L_x_37:
[----:B------:R-:W-:Y:S01]  /*c7b0*/  ISETP.GE.AND P0, PT, R18, RZ, PT ;  /* 0x000000ff1200720c */ /* 0x000fe20003f06270 */
[----:B------:R-:W-:Y:S01]  /*c7c0*/  UIADD3 UR4, -UR36, URZ, URZ ;  /* 0x0000003f24047290 */ /* 0x000fe2000fffe13f */
[----:B------:R-:W-:Y:S02]  /*c7d0*/  IMAD.MOV.U32 R9, RZ, RZ, 0x1 ;  /* 0x00000001ff097424 */ /* 0x000fe400078e00ff */
[----:B------:R-:W-:Y:S01]  /*c7e0*/  IMAD.MOV.U32 R0, RZ, RZ, RZ ;  /* 0x000000ffff007224 */ /* 0x000fe200078e00ff */
[----:B------:R-:W-:Y:S01]  /*c7f0*/  UIMAD UR6, UR7, UR4, UR6 ;  /* 0x00000004070672a4 */ /* 0x000fe2000f8e0206 */
[----:B------:R-:W-:-:S07]  /*c800*/  IMAD.MOV.U32 R3, RZ, RZ, 0x1 ;  /* 0x00000001ff037424 */ /* 0x000fce00078e00ff */
[----:B------:R-:W-:Y:S05]  /*c810*/  @!P0 BRA `(.L_x_38) ;  /* 0x0000004000b08947 */ /* 0x000fea0003800000 */
[----:B------:R-:W-:Y:S01]  /*c820*/  ULDC.64 UR4, c[0x0][0x418] ;  /* 0x0001060000047ab9 */ /* 0x000fe20000000a00 */
[----:B------:R0:W-:Y:S01]  /*c830*/  STL [R1+0xc], RZ ;  /* 0x00000cff01007387 */ /* 0x0001e20000100800 */
[----:B------:R-:W-:Y:S02]  /*c840*/  UISETP.NE.U32.AND UP0, UPT, UR4, URZ, UPT ;  /* 0x0000003f0400728c */ /* 0x000fe4000bf05070 */
[----:B------:R-:W-:Y:S02]  /*c850*/  ULOP3.LUT UR40, UR6, 0xffff, URZ, 0xc0, !UPT ;  /* 0x0000ffff06287892 */ /* 0x000fe4000f8ec03f */
[----:B------:R-:W-:Y:S01]  /*c860*/  UISETP.NE.AND.EX UP0, UPT, UR5, URZ, UPT, UP0 ;  /* 0x0000003f0500728c */ /* 0x000fe2000bf05300 */
[----:B------:R-:W-:Y:S02]  /*c870*/  ULDC UR4, c[0x0][0x424] ;  /* 0x0001090000047ab9 */ /* 0x000fe40000000800 */
[----:B------:R-:W-:Y:S01]  /*c880*/  ULDC UR5, c[0x0][0x2f0] ;  /* 0x0000bc0000057ab9 */ /* 0x000fe20000000800 */
[----:B------:R-:W-:-:S04]  /*c890*/  USEL UR4, UR4, 0x1, UP0 ;  /* 0x0000000104047887 */ /* 0x000fc80008000000 */
[----:B------:R-:W-:-:S04]  /*c8a0*/  UIMAD UR4, UR4, UR5, URZ ;  /* 0x00000005040472a4 */ /* 0x000fc8000f8e023f */
[----:B------:R-:W-:Y:S02]  /*c8b0*/  UISETP.GE.AND UP0, UPT, UR4, 0x1, UPT ;  /* 0x000000010400788c */ /* 0x000fe4000bf06270 */
[----:B------:R-:W-:-:S04]  /*c8c0*/  UIADD3 UR5, UR4, 0x4f, URZ ;  /* 0x0000004f04057890 */ /* 0x000fc8000fffe03f */
[----:B------:R-:W-:Y:S01]  /*c8d0*/  PLOP3.LUT P0, PT, PT, PT, UP0, 0x80, 0x0 ;  /* 0x000000000000781c */ /* 0x000fe20003f0f008 */
[----:B------:R-:W-:-:S04]  /*c8e0*/  UIMAD.WIDE UR4, UR5, 0x66666667, URZ ;  /* 0x66666667050478a5 */ /* 0x000fc8000f8e023f */
[----:B------:R-:W-:-:S04]  /*c8f0*/  USHF.R.U32.HI UR39, URZ, 0x1f, UR5 ;  /* 0x0000001f3f277899 */ /* 0x000fc80008011605 */
[----:B------:R-:W-:-:S04]  /*c900*/  ULEA.HI.SX32 UR39, UR5, UR39, 0x1b ;  /* 0x0000002705277291 */ /* 0x000fc8000f8fda3f */
[----:B0-----:R-:W-:Y:S08]  /*c910*/  @!P0 BRA `(.L_x_39) ;  /* 0x00000000007c8947 */ /* 0x001ff00003800000 */
[----:B------:R-:W-:-:S04]  /*c920*/  USHF.R.U32.HI UR4, URZ, 0x10, UR6 ;  /* 0x000000103f047899 */ /* 0x000fc80008011606 */
[----:B------:R-:W-:-:S11]  /*c930*/  UISETP.NE.AND UP0, UPT, UR4, URZ, UPT ;  /* 0x0000003f0400728c */ /* 0x000fd6000bf05270 */
[----:B------:R-:W-:Y:S02]  /*c940*/  @!UP0 ULDC UR4, c[0x0][0x9f0] ;  /* 0x00027c0000048ab9 */ /* 0x000fe40000000800 */
[----:B------:R-:W-:Y:S01]  /*c950*/  IMAD.U32 R6, RZ, RZ, UR4 ;  /* 0x00000004ff067e24 */ /* 0x000fe2000f8e00ff */
[----:B------:R-:W-:-:S04]  /*c960*/  UIADD3 UR5, UR39, -0x1, UR4 ;  /* 0xffffffff27057890 */ /* 0x000fc8000fffe004 */
[-C--:B------:R-:W-:Y:S02]  /*c970*/  IABS R0, R6.reuse ;  /* 0x0000000600007213 */ /* 0x080fe40000000000 */
[----:B------:R-:W-:Y:S02]  /*c980*/  IABS R6, R6 ;  /* 0x0000000600067213 */ /* 0x000fe40000000000 */
[----:B------:R-:W0:Y:S08]  /*c990*/  I2F.RP R4, R0 ;  /* 0x0000000000047306 */ /* 0x000e300000209400 */
[----:B0-----:R-:W0:Y:S02]  /*c9a0*/  MUFU.RCP R4, R4 ;  /* 0x0000000400047308 */ /* 0x001e240000001000 */
[----:B0-----:R-:W-:-:S06]  /*c9b0*/  VIADD R2, R4, 0xffffffe ;  /* 0x0ffffffe04027836 */ /* 0x001fcc0000000000 */
[----:B------:R0:W1:Y:S02]  /*c9c0*/  F2I.FTZ.U32.TRUNC.NTZ R3, R2 ;  /* 0x0000000200037305 */ /* 0x000064000021f000 */
[----:B0-----:R-:W-:Y:S01]  /*c9d0*/  MOV R2, RZ ;  /* 0x000000ff00027202 */ /* 0x001fe20000000f00 */
[----:B-1----:R-:W-:-:S04]  /*c9e0*/  IMAD.MOV R5, RZ, RZ, -R3 ;  /* 0x000000ffff057224 */ /* 0x002fc800078e0a03 */
[----:B------:R-:W-:-:S04]  /*c9f0*/  IMAD R5, R5, R0, RZ ;  /* 0x0000000005057224 */ /* 0x000fc800078e02ff */
[----:B------:R-:W-:-:S04]  /*ca00*/  IMAD.HI.U32 R3, R3, R5, R2 ;  /* 0x0000000503037227 */ /* 0x000fc800078e0002 */
[----:B------:R-:W-:Y:S01]  /*ca10*/  IMAD.U32 R5, RZ, RZ, UR5 ;  /* 0x00000005ff057e24 */ /* 0x000fe2000f8e00ff */
[----:B------:R-:W-:-:S04]  /*ca20*/  ULOP3.LUT UR5, UR5, UR4, URZ, 0x3c, !UPT ;  /* 0x0000000405057292 */ /* 0x000fc8000f8e3c3f */
[----:B------:R-:W-:Y:S01]  /*ca30*/  IABS R2, R5 ;  /* 0x0000000500027213 */ /* 0x000fe20000000000 */
[----:B------:R-:W-:Y:S01]  /*ca40*/  IMAD.MOV R5, RZ, RZ, -R6 ;  /* 0x000000ffff057224 */ /* 0x000fe200078e0a06 */
[----:B------:R-:W-:-:S03]  /*ca50*/  ISETP.LE.AND P2, PT, RZ, UR5, PT ;  /* 0x00000005ff007c0c */ /* 0x000fc6000bf43270 */
[----:B------:R-:W-:-:S04]  /*ca60*/  IMAD.HI.U32 R3, R3, R2, RZ ;  /* 0x0000000203037227 */ /* 0x000fc800078e00ff */
[----:B------:R-:W-:-:S05]  /*ca70*/  IMAD R5, R3, R5, R2 ;  /* 0x0000000503057224 */ /* 0x000fca00078e0202 */
[----:B------:R-:W-:-:S13]  /*ca80*/  ISETP.GT.U32.AND P1, PT, R0, R5, PT ;  /* 0x000000050000720c */ /* 0x000fda0003f24070 */
[----:B------:R-:W-:Y:S02]  /*ca90*/  @!P1 IMAD.IADD R5, R5, 0x1, -R0 ;  /* 0x0000000105059824 */ /* 0x000fe400078e0a00 */
[----:B------:R-:W-:Y:S01]  /*caa0*/  @!P1 VIADD R3, R3, 0x1 ;  /* 0x0000000103039836 */ /* 0x000fe20000000000 */
[----:B------:R-:W-:Y:S02]  /*cab0*/  ISETP.NE.AND P1, PT, RZ, UR4, PT ;  /* 0x00000004ff007c0c */ /* 0x000fe4000bf25270 */
[----:B------:R-:W-:-:S13]  /*cac0*/  ISETP.GE.U32.AND P0, PT, R5, R0, PT ;  /* 0x000000000500720c */ /* 0x000fda0003f06070 */
[----:B------:R-:W-:-:S05]  /*cad0*/  @P0 VIADD R3, R3, 0x1 ;  /* 0x0000000103030836 */ /* 0x000fca0000000000 */
[----:B------:R-:W-:Y:S02]  /*cae0*/  @!P2 IADD3 R3, -R3, RZ, RZ ;  /* 0x000000ff0303a210 */ /* 0x000fe40007ffe1ff */
[----:B------:R-:W-:-:S05]  /*caf0*/  @!P1 LOP3.LUT R3, RZ, UR4, RZ, 0x33, !PT ;  /* 0x00000004ff039c12 */ /* 0x000fca000f8e33ff */
[----:B------:R0:W-:Y:S02]  /*cb00*/  STL [R1+0xc], R3 ;  /* 0x00000c0301007387 */ /* 0x0001e40000100800 */
.L_x_39:
[----:B------:R-:W2:Y:S01]  /*cb10*/  LDL R2, [R1+0xc] ;  /* 0x00000c0001027983 */ /* 0x000ea20000100800 */
[----:B0-----:R-:W-:Y:S02]  /*cb20*/  IMAD.MOV.U32 R3, RZ, RZ, 0x1 ;  /* 0x00000001ff037424 */ /* 0x001fe400078e00ff */
[----:B--2---:R-:W-:-:S05]  /*cb30*/  IMAD R0, R2, UR40, RZ ;  /* 0x0000002802007c24 */ /* 0x004fca000f8e02ff */
[----:B------:R-:W-:Y:S01]  /*cb40*/  VIADDMNMX R17, R0, R2, UR39, PT ;  /* 0x0000002700117e46 */ /* 0x000fe2000b800102 */
[----:B------:R0:W-:Y:S03]  /*cb50*/  STL [R1+0x8], R0 ;  /* 0x0000080001007387 */ /* 0x0001e60000100800 */
[----:B------:R-:W-:Y:S01]  /*cb60*/  ISETP.GT.AND P0, PT, R17, R0, PT ;  /* 0x000000001100720c */ /* 0x000fe20003f04270 */
[----:B------:R1:W-:Y:S01]  /*cb70*/  STL [R1+0x10], R17 ;  /* 0x0000101101007387 */ /* 0x0003e20000100800 */
[----:B0-----:R-:W-:-:S11]  /*cb80*/  IMAD.MOV.U32 R0, RZ, RZ, RZ ;  /* 0x000000ffff007224 */ /* 0x001fd600078e00ff */
[----:B-1----:R-:W-:Y:S05]  /*cb90*/  @!P0 BRA `(.L_x_38) ;  /* 0x0000003c00d08947 */ /* 0x002fea0003800000 */
[----:B------:R-:W0:Y:S01]  /*cba0*/  S2UR UR4, SR_CgaCtaId ;  /* 0x00000000000479c3 */ /* 0x000e220000008800 */
[----:B------:R-:W-:Y:S02]  /*cbb0*/  UMOV UR38, 0x400 ;  /* 0x0000040000267882 */ /* 0x000fe40000000000 */
[----:B0-----:R-:W-:-:S04]  /*cbc0*/  ULEA UR38, UR4, UR38, 0x18 ;  /* 0x0000002604267291 */ /* 0x001fc8000f8ec03f */
[----:B------:R-:W-:-:S04]  /*cbd0*/  UIADD3 UR4, UR38, 0x24400, URZ ;  /* 0x0002440026047890 */ /* 0x000fc8000fffe03f */
[----:B------:R-:W-:-:S06]  /*cbe0*/  ULOP3.LUT UP0, URZ, UR4, 0x3ff, URZ, 0xc0, !UPT ;  /* 0x000003ff043f7892 */ /* 0x000fcc000f80c03f */
[----:B------:R-:W-:-:S13]  /*cbf0*/  PLOP3.LUT P0, PT, PT, PT, UP0, 0x80, 0x0 ;  /* 0x000000000000781c */ /* 0x000fda0003f0f008 */
[----:B------:R-:W-:Y:S05]  /*cc00*/  @!P0 BRA `(.L_x_40) ;  /* 0x0000000000408947 */ /* 0x000fea0003800000 */
[----:B------:R-:W-:Y:S01]  /*cc10*/  MOV R2, 0x0 ;  /* 0x0000000000027802 */ /* 0x000fe20000000f00 */
[----:B------:R-:W-:Y:S01]  /*cc20*/  ULDC.64 UR6, c[0x4][0xa8] ;  /* 0x01002a0000067ab9 */ /* 0x000fe20000000a00 */
[----:B------:R-:W-:Y:S01]  /*cc30*/  ULDC.64 UR8, c[0x4][0xb0] ;  /* 0x01002c0000087ab9 */ /* 0x000fe20000000a00 */
[----:B------:R-:W-:Y:S01]  /*cc40*/  ULDC.64 UR4, c[0x4][0x8] ;  /* 0x0100020000047ab9 */ /* 0x000fe20000000a00 */
[----:B------:R-:W-:Y:S01]  /*cc50*/  IMAD.U32 R4, RZ, RZ, UR6 ;  /* 0x00000006ff047e24 */ /* 0x000fe2000f8e00ff */
[----:B------:R-:W-:Y:S01]  /*cc60*/  MOV R7, UR9 ;  /* 0x0000000900077c02 */ /* 0x000fe20008000f00 */
[----:B------:R-:W0:Y:S01]  /*cc70*/  LDC.64 R2, c[0x4][R2] ;  /* 0x0100000002027b82 */ /* 0x000e220000000a00 */
[----:B------:R-:W-:Y:S02]  /*cc80*/  IMAD.U32 R5, RZ, RZ, UR7 ;  /* 0x00000007ff057e24 */ /* 0x000fe4000f8e00ff */
[----:B------:R-:W-:Y:S02]  /*cc90*/  IMAD.U32 R6, RZ, RZ, UR8 ;  /* 0x00000008ff067e24 */ /* 0x000fe4000f8e00ff */
[----:B------:R-:W-:-:S02]  /*cca0*/  IMAD.U32 R10, RZ, RZ, UR4 ;  /* 0x00000004ff0a7e24 */ /* 0x000fc4000f8e00ff */
[----:B------:R-:W-:Y:S02]  /*ccb0*/  IMAD.U32 R11, RZ, RZ, UR5 ;  /* 0x00000005ff0b7e24 */ /* 0x000fe4000f8e00ff */
[----:B------:R-:W-:Y:S02]  /*ccc0*/  IMAD.MOV.U32 R8, RZ, RZ, 0x70 ;  /* 0x00000070ff087424 */ /* 0x000fe400078e00ff */
[----:B------:R-:W-:Y:S02]  /*ccd0*/  IMAD.MOV.U32 R12, RZ, RZ, 0x1 ;  /* 0x00000001ff0c7424 */ /* 0x000fe400078e00ff */
[----:B------:R-:W-:-:S07]  /*cce0*/  IMAD.MOV.U32 R13, RZ, RZ, RZ ;  /* 0x000000ffff0d7224 */ /* 0x000fce00078e00ff */
[----:B------:R-:W-:-:S07]  /*ccf0*/  LEPC R20, `(.L_x_40) ;  /* 0x000000001014794e */ /* 0x000fce0000000000 */
[----:B0-----:R-:W-:Y:S05]  /*cd00*/  CALL.ABS.NOINC R2 ;  /* 0x0000000002007343 */ /* 0x001fea0003c00000 */
.L_x_40:
        /* <DEDUP_REMOVED lines=8> */
[----:B------:R0:W1:Y:S01]  /*cd90*/  LDC.64 R2, c[0x4][R16] ;  /* 0x0100000010027b82 */ /* 0x0000620000000a00 */
[----:B------:R-:W-:Y:S01]  /*cda0*/  MOV R4, UR6 ;  /* 0x0000000600047c02 */ /* 0x000fe20008000f00 */
[----:B------:R-:W-:Y:S01]  /*cdb0*/  IMAD.U32 R5, RZ, RZ, UR7 ;  /* 0x00000007ff057e24 */ /* 0x000fe2000f8e00ff */
[----:B------:R-:W-:Y:S01]  /*cdc0*/  MOV R8, 0x70 ;  /* 0x0000007000087802 */ /* 0x000fe20000000f00 */
[----:B------:R-:W-:Y:S02]  /*cdd0*/  IMAD.U32 R6, RZ, RZ, UR8 ;  /* 0x00000008ff067e24 */ /* 0x000fe4000f8e00ff */
[----:B------:R-:W-:-:S02]  /*cde0*/  IMAD.U32 R7, RZ, RZ, UR9 ;  /* 0x00000009ff077e24 */ /* 0x000fc4000f8e00ff */
[----:B------:R-:W-:Y:S02]  /*cdf0*/  IMAD.U32 R10, RZ, RZ, UR4 ;  /* 0x00000004ff0a7e24 */ /* 0x000fe4000f8e00ff */
[----:B------:R-:W-:Y:S02]  /*ce00*/  IMAD.U32 R11, RZ, RZ, UR5 ;  /* 0x00000005ff0b7e24 */ /* 0x000fe4000f8e00ff */
[----:B------:R-:W-:Y:S02]  /*ce10*/  IMAD.MOV.U32 R12, RZ, RZ, 0x1 ;  /* 0x00000001ff0c7424 */ /* 0x000fe400078e00ff */
[----:B0-----:R-:W-:-:S07]  /*ce20*/  IMAD.MOV.U32 R13, RZ, RZ, RZ ;  /* 0x000000ffff0d7224 */ /* 0x001fce00078e00ff */
[----:B------:R-:W-:-:S07]  /*ce30*/  LEPC R20, `(.L_x_42) ;  /* 0x000000001014794e */ /* 0x000fce0000000000 */
[----:B-1----:R-:W-:Y:S05]  /*ce40*/  CALL.ABS.NOINC R2 ;  /* 0x0000000002007343 */ /* 0x002fea0003c00000 */
.L_x_42:
[----:B------:R0:W1:Y:S01]  /*ce50*/  LDC.64 R2, c[0x4][R16] ;  /* 0x0100000010027b82 */ /* 0x0000620000000a00 */
[----:B------:R-:W-:Y:S01]  /*ce60*/  ULDC.64 UR6, c[0x4][0xa8] ;  /* 0x01002a0000067ab9 */ /* 0x000fe20000000a00 */
[----:B------:R-:W-:Y:S01]  /*ce70*/  ULDC.64 UR8, c[0x4][0xb0] ;  /* 0x01002c0000087ab9 */ /* 0x000fe20000000a00 */
[----:B------:R-:W-:Y:S01]  /*ce80*/  ULDC.64 UR4, c[0x4][0x18] ;  /* 0x0100060000047ab9 */ /* 0x000fe20000000a00 */
[----:B------:R-:W-:Y:S01]  /*ce90*/  IMAD.U32 R4, RZ, RZ, UR6 ;  /* 0x00000006ff047e24 */ /* 0x000fe2000f8e00ff */
[----:B------:R-:W-:Y:S01]  /*cea0*/  MOV R7, UR9 ;  /* 0x0000000900077c02 */ /* 0x000fe20008000f00 */
[----:B------:R-:W-:Y:S02]  /*ceb0*/  IMAD.U32 R5, RZ, RZ, UR7 ;  /* 0x00000007ff057e24 */ /* 0x000fe4000f8e00ff */
[----:B------:R-:W-:Y:S02]  /*cec0*/  IMAD.U32 R6, RZ, RZ, UR8 ;  /* 0x00000008ff067e24 */ /* 0x000fe4000f8e00ff */
[----:B------:R-:W-:-:S02]  /*ced0*/  IMAD.U32 R10, RZ, RZ, UR4 ;  /* 0x00000004ff0a7e24 */ /* 0x000fc4000f8e00ff */
[----:B------:R-:W-:Y:S02]  /*cee0*/  IMAD.U32 R11, RZ, RZ, UR5 ;  /* 0x00000005ff0b7e24 */ /* 0x000fe4000f8e00ff */
[----:B------:R-:W-:Y:S02]  /*cef0*/  IMAD.MOV.U32 R8, RZ, RZ, 0x70 ;  /* 0x00000070ff087424 */ /* 0x000fe400078e00ff */
[----:B------:R-:W-:Y:S02]  /*cf00*/  IMAD.MOV.U32 R12, RZ, RZ, 0x1 ;  /* 0x00000001ff0c7424 */ /* 0x000fe400078e00ff */
[----:B0-----:R-:W-:-:S07]  /*cf10*/  IMAD.MOV.U32 R13, RZ, RZ, RZ ;  /* 0x000000ffff0d7224 */ /* 0x001fce00078e00ff */
[----:B------:R-:W-:-:S07]  /*cf20*/  LEPC R20, `(.L_x_41) ;  /* 0x000000001014794e */ /* 0x000fce0000000000 */
[----:B-1----:R-:W-:Y:S05]  /*cf30*/  CALL.ABS.NOINC R2 ;  /* 0x0000000002007343 */ /* 0x002fea0003c00000 */
.L_x_41:
[----:B------:R-:W0:Y:S01]  /*cf40*/  LDC.64 R2, c[0x0][0x9f8] ;  /* 0x00027e00ff027b82 */ /* 0x000e220000000a00 */
[----:B------:R-:W-:Y:S01]  /*cf50*/  ULDC.64 UR4, c[0x0][0x208] ;  /* 0x0000820000047ab9 */ /* 0x000fe20000000a00 */
[----:B0-----:R-:W-:-:S04]  /*cf60*/  ISETP.NE.U32.AND P0, PT, R2, RZ, PT ;  /* 0x000000ff0200720c */ /* 0x001fc80003f05070 */
[----:B------:R-:W-:-:S13]  /*cf70*/  ISETP.NE.AND.EX P0, PT, R3, RZ, PT, P0 ;  /* 0x000000ff0300720c */ /* 0x000fda0003f05300 */
[----:B------:R-:W0:Y:S02]  /*cf80*/  @P0 LDC.64 R2, c[0x0][0x9f8] ;  /* 0x00027e00ff020b82 */ /* 0x000e240000000a00 */
[----:B0-----:R-:W-:-:S05]  /*cf90*/  @P0 IMAD.WIDE R2, R18, 0x4, R2 ;  /* 0x0000000412020825 */ /* 0x001fca00078e0202 */
[----:B------:R0:W2:Y:S01]  /*cfa0*/  @P0 LDG.E R18, desc[UR4][R2.64] ;  /* 0x0000000402120981 */ /* 0x0000a2000c1e1900 */
[----:B------:R-:W-:Y:S01]  /*cfb0*/  UMOV UR4, 0xffffffff ;  /* 0xffffffff00047882 */ /* 0x000fe20000000000 */
[----:B------:R-:W-:Y:S01]  /*cfc0*/  IADD3 R17, R17, -0x1, RZ ;  /* 0xffffffff11117810 */ /* 0x000fe20007ffe0ff */
[----:B------:R-:W1:Y:S01]  /*cfd0*/  S2R R16, SR_TID.X ;  /* 0x0000000000107919 */ /* 0x000e620000002100 */
[----:B0-----:R-:W0:Y:S02]  /*cfe0*/  LDC.64 R2, c[0x0][0x418] ;  /* 0x00010600ff027b82 */ /* 0x001e240000000a00 */
[----:B0-----:R-:W-:Y:S02]  /*cff0*/  ISETP.NE.U32.AND P0, PT, R2, RZ, PT ;  /* 0x000000ff0200720c */ /* 0x001fe40003f05070 */
[----:B-1----:R-:W-:Y:S02]  /*d000*/  SHF.R.U32.HI R0, RZ, 0x5, R16 ;  /* 0x00000005ff007819 */ /* 0x002fe40000011610 */
[----:B------:R-:W-:-:S02]  /*d010*/  ISETP.NE.AND.EX P1, PT, R3, RZ, PT, P0 ;  /* 0x000000ff0300720c */ /* 0x000fc40003f25300 */
[----:B------:R-:W-:Y:S02]  /*d020*/  LOP3.LUT R0, R0, 0x3, RZ, 0xc0, !PT ;  /* 0x0000000300007812 */ /* 0x000fe400078ec0ff */
[----:B------:R-:W-:-:S05]  /*d030*/  P2R R4, PR, RZ, 0x2 ;  /* 0x00000002ff047803 */ /* 0x000fca0000000000 */
[----:B------:R0:W-:Y:S01]  /*d040*/  STL [R1+0x4], R4 ;  /* 0x0000040401007387 */ /* 0x0001e20000100800 */
[----:B--2---:R-:W-:Y:S02]  /*d050*/  SHF.R.S32.HI R19, RZ, 0x1f, R18 ;  /* 0x0000001fff137819 */ /* 0x004fe40000011412 */
[----:B------:R-:W-:Y:S01]  /*d060*/  SEL R16, R18, RZ, !P1 ;  /* 0x000000ff12107207 */ /* 0x000fe20004800000 */
[----:B0-----:R-:W-:Y:S06]  /*d070*/  BRA.DIV UR4, `(.L_x_43) ;  /* 0x0000003e04e07947 */ /* 0x001fec000b800000 */
[----:B------:R0:W1:Y:S02]  /*d080*/  SHFL.IDX PT, R14, R0, RZ, 0x1f ;  /* 0x00001fff000e7589 */ /* 0x00006400000e0000 */
.L_x_134:
[----:B------:R-:W-:Y:S02]  /*d090*/  PLOP3.LUT P2, PT, PT, PT, PT, 0x8, 0x0 ;  /* 0x000000000000781c */ /* 0x000fe40003f4e170 */
[----:B-1----:R-:W-:Y:S02]  /*d0a0*/  ISETP.NE.AND P0, PT, R14, RZ, PT ;  /* 0x000000ff0e00720c */ /* 0x002fe40003f05270 */
[----:B0-----:R-:W-:-:S05]  /*d0b0*/  P2R R0, PR, RZ, 0x4 ;  /* 0x00000004ff007803 */ /* 0x001fca0000000000 */
[----:B------:R0:W-:Y:S06]  /*d0c0*/  STL [R1], R0 ;  /* 0x0000000001007387 */ /* 0x0001ec0000100800 */
[----:B------:R-:W-:Y:S05]  /*d0d0*/  @P0 BRA `(.L_x_44) ;  /* 0x00000004002c0947 */ /* 0x000fea0003800000 */
[----:B------:R-:W-:-:S03]  /*d0e0*/  UMOV UR4, 0xffffffff ;  /* 0xffffffff00047882 */ /* 0x000fc60000000000 */
[----:B------:R-:W-:Y:S05]  /*d0f0*/  BRA.DIV UR4, `(.L_x_45) ;  /* 0x0000003e04e07947 */ /* 0x000fea000b800000 */
[----:B------:R-:W-:-:S13]  /*d100*/  ELECT P6, URZ, PT ;  /* 0x00000000003f782f */ /* 0x000fda00038c0000 */
.L_x_137:
[----:B------:R-:W-:Y:S05]  /*d110*/  @!P6 BRA `(.L_x_44) ;  /* 0x00000004001ce947 */ /* 0x000fea0003800000 */
[----:B------:R-:W-:Y:S01]  /*d120*/  IMAD.MOV.U32 R16, RZ, RZ, R18 ;  /* 0x000000ffff107224 */ /* 0x000fe200078e0012 */
[----:B------:R-:W-:Y:S06]  /*d130*/  @!P1 BRA `(.L_x_46) ;  /* 0x0000000000489947 */ /* 0x000fec0003800000 */
[----:B------:R-:W1:Y:S01]  /*d140*/  LDC R6, c[0x0][0x43c] ;  /* 0x00010f00ff067b82 */ /* 0x000e620000000800 */
[----:B------:R-:W-:Y:S01]  /*d150*/  ULDC.64 UR4, c[0x0][0x428] ;  /* 0x00010a0000047ab9 */ /* 0x000fe20000000a00 */
[----:B------:R-:W-:Y:S01]  /*d160*/  ULDC.64 UR6, c[0x0][0x208] ;  /* 0x0000820000067ab9 */ /* 0x000fe20000000a00 */
[----:B------:R-:W-:-:S04]  /*d170*/  IMAD R7, R19, UR4, RZ ;  /* 0x0000000413077c24 */ /* 0x000fc8000f8e02ff */
[----:B------:R-:W-:Y:S01]  /*d180*/  IMAD R7, R18, UR5, R7 ;  /* 0x0000000512077c24 */ /* 0x000fe2000f8e0207 */
[----:B-1----:R-:W-:-:S13]  /*d190*/  ISETP.NE.AND P0, PT, R6, 0x1, PT ;  /* 0x000000010600780c */ /* 0x002fda0003f05270 */
[----:B------:R-:W0:Y:S02]  /*d1a0*/  @P0 LDC.64 R4, c[0x0][0x440] ;  /* 0x00011000ff040b82 */ /* 0x000e240000000a00 */
[----:B0-----:R-:W-:-:S04]  /*d1b0*/  @P0 IMAD.HI.U32 R0, R17, R4, RZ ;  /* 0x0000000411000227 */ /* 0x001fc800078e00ff */
[----:B------:R-:W-:Y:S01]  /*d1c0*/  IMAD.MOV.U32 R4, RZ, RZ, R17 ;  /* 0x000000ffff047224 */ /* 0x000fe200078e0011 */
[----:B------:R-:W-:-:S04]  /*d1d0*/  @P0 SHF.R.U32.HI R4, RZ, R5, R0 ;  /* 0x00000005ff040219 */ /* 0x000fc80000011600 */
[--C-:B------:R-:W-:Y:S01]  /*d1e0*/  SHF.R.S32.HI R5, RZ, 0x1f, R4.reuse ;  /* 0x0000001fff057819 */ /* 0x100fe20000011404 */
[--C-:B------:R-:W-:Y:S02]  /*d1f0*/  IMAD.MOV R0, RZ, RZ, -R4.reuse ;  /* 0x000000ffff007224 */ /* 0x100fe400078e0a04 */
[----:B------:R-:W-:-:S04]  /*d200*/  IMAD.WIDE.U32 R4, R18, UR4, R4 ;  /* 0x0000000412047c25 */ /* 0x000fc8000f8e0004 */
[----:B------:R-:W-:Y:S01]  /*d210*/  IMAD R17, R6, R0, R17 ;  /* 0x0000000006117224 */ /* 0x000fe200078e0211 */
[----:B------:R-:W-:Y:S01]  /*d220*/  LEA R2, P0, R4, R2, 0x2 ;  /* 0x0000000204027211 */ /* 0x000fe200078010ff */
[----:B------:R-:W-:-:S05]  /*d230*/  IMAD.IADD R0, R5, 0x1, R7 ;  /* 0x0000000105007824 */ /* 0x000fca00078e0207 */
[----:B------:R-:W-:-:S05]  /*d240*/  LEA.HI.X R3, R4, R3, R0, 0x2, P0 ;  /* 0x0000000304037211 */ /* 0x000fca00000f1400 */
[----:B------:R1:W5:Y:S02]  /*d250*/  LDG.E R16, desc[UR6][R2.64] ;  /* 0x0000000602107981 */ /* 0x000364000c1e1900 */
.L_x_46:
[----:B0-----:R-:W-:Y:S01]  /*d260*/  IMAD.MOV.U32 R0, RZ, RZ, 0x1 ;  /* 0x00000001ff007424 */ /* 0x001fe200078e00ff */
[----:B------:R-:W1:Y:S04]  /*d270*/  S2R R8, SR_TID.X ;  /* 0x0000000000087919 */ /* 0x000e680000002100 */
[----:B------:R-:W-:-:S04]  /*d280*/  SHF.L.U32 R0, R0, 0x1f, RZ ;  /* 0x0000001f00007819 */ /* 0x000fc800000006ff */
[----:B------:R-:W0:Y:S01]  /*d290*/  SYNCS.PHASECHK.TRANS64.TRYWAIT P0, [UR38+0x38840], R0 ;  /* 0x03884000ff0075a7 */ /* 0x000e220008000166 */
[----:B-1----:R-:W-:-:S04]  /*d2a0*/  LOP3.LUT R2, R8, 0x7f, RZ, 0xc0, !PT ;  /* 0x0000007f08027812 */ /* 0x002fc800078ec0ff */
[----:B------:R-:W-:Y:S01]  /*d2b0*/  ISETP.NE.AND P1, PT, R2, RZ, PT ;  /* 0x000000ff0200720c */ /* 0x000fe20003f25270 */
[----:B0-----:R-:W-:-:S12]  /*d2c0*/  @!P0 BRA `(.L_x_47) ;  /* 0x0000003c008c8947 */ /* 0x001fd80003800000 */
.L_x_138:
[----:B------:R-:W-:Y:S05]  /*d2d0*/  @P1 BRA `(.L_x_48) ;  /* 0x0000000000181947 */ /* 0x000fea0003800000 */
[----:B------:R-:W1:Y:S01]  /*d2e0*/  S2R R2, SR_TID.X ;  /* 0x0000000000027919 */ /* 0x000e620000002100 */
[----:B0-----:R-:W-:-:S04]  /*d2f0*/  MOV R0, 0xa000 ;  /* 0x0000a00000007802 */ /* 0x001fc80000000f00 */
[----:B------:R2:W-:Y:S01]  /*d300*/  SYNCS.ARRIVE.TRANS64 RZ, [UR38+0x38830], R0 ;  /* 0x03883000ffff79a7 */ /* 0x0005e20008000026 */
[----:B-1----:R-:W-:-:S13]  /*d310*/  LOP3.LUT P0, RZ, R2, 0x1f, RZ, 0xc0, !PT ;  /* 0x0000001f02ff7812 */ /* 0x002fda000780c0ff */
[----:B--2---:R-:W-:Y:S05]  /*d320*/  @!P0 BRA `(.L_x_48) ;  /* 0x0000000000048947 */ /* 0x004fea0003800000 */
[----:B------:R-:W-:Y:S01]  /*d330*/  BPT.TRAP 0x1 ;  /* 0x000000040000795c */ /* 0x000fe20000300000 */
.L_x_48:
[----:B------:R-:W-:Y:S01]  /*d340*/  R2UR UR11, R17 ;  /* 0x00000000110b72ca */ /* 0x000fe200000e0000 */
[----:B------:R-:W-:Y:S01]  /*d350*/  ULDC.64 UR4, c[0x0][0x198] ;  /* 0x0000660000047ab9 */ /* 0x000fe20000000a00 */
[----:B-----5:R-:W-:Y:S01]  /*d360*/  R2UR UR13, R16 ;  /* 0x00000000100d72ca */ /* 0x020fe200000e0000 */
[----:B------:R-:W-:Y:S01]  /*d370*/  UIADD3 UR4, UP0, UR4, 0x370, URZ ;  /* 0x0000037004047890 */ /* 0x000fe2000ff1e03f */
[----:B------:R-:W-:Y:S01]  /*d380*/  PLOP3.LUT P0, PT, PT, PT, PT, 0x80, 0x0 ;  /* 0x000000000000781c */ /* 0x000fe20003f0f070 */
[----:B------:R-:W-:Y:S02]  /*d390*/  UIADD3 UR8, UR38, 0x24400, URZ ;  /* 0x0002440026087890 */ /* 0x000fe4000fffe03f */
[----:B------:R-:W-:Y:S01]  /*d3a0*/  UIADD3 UR9, UR38, 0x38830, URZ ;  /* 0x0003883026097890 */ /* 0x000fe2000fffe03f */
[----:B0-----:R-:W-:Y:S01]  /*d3b0*/  P2R R0, PR, RZ, 0x1 ;  /* 0x00000001ff007803 */ /* 0x001fe20000000000 */
[----:B------:R-:W-:Y:S02]  /*d3c0*/  UIADD3.X UR5, URZ, UR5, URZ, UP0, !UPT ;  /* 0x000000053f057290 */ /* 0x000fe400087fe43f */
[----:B------:R-:W-:-:S02]  /*d3d0*/  UIADD3 UR24, UR38, 0x26c00, URZ ;  /* 0x00026c0026187890 */ /* 0x000fc4000fffe03f */
[----:B------:R-:W-:Y:S01]  /*d3e0*/  UIMAD UR11, UR11, 0x50, URZ ;  /* 0x000000500b0b78a4 */ /* 0x000fe2000f8e023f */
[----:B------:R1:W-:Y:S01]  /*d3f0*/  STL [R1], R0 ;  /* 0x0000000001007387 */ /* 0x0003e20000100800 */
[----:B------:R-:W-:Y:S02]  /*d400*/  UIADD3 UR16, UR38, 0x29400, URZ ;  /* 0x0002940026107890 */ /* 0x000fe4000fffe03f */
[----:B------:R-:W-:Y:S01]  /*d410*/  UIADD3 UR32, UR38, 0x2bc00, URZ ;  /* 0x0002bc0026207890 */ /* 0x000fe2000fffe03f */
[----:B------:R-:W-:Y:S01]  /*d420*/  UMOV UR6, 0x0 ;  /* 0x0000000000067882 */ /* 0x000fe20000000000 */
[----:B------:R-:W-:Y:S01]  /*d430*/  UMOV UR7, 0x14f00000 ;  /* 0x14f0000000077882 */ /* 0x000fe20000000000 */
[----:B------:R-:W-:Y:S01]  /*d440*/  UMOV UR10, URZ ;  /* 0x0000003f000a7c82 */ /* 0x000fe20008000000 */
[----:B------:R-:W-:Y:S01]  /*d450*/  UMOV UR12, UR36 ;  /* 0x00000024000c7c82 */ /* 0x000fe20008000000 */
[----:B------:R-:W-:Y:S01]  /*d460*/  UMOV UR26, 0x40 ;  /* 0x00000040001a7882 */ /* 0x000fe20000000000 */
[----:B------:R-:W-:Y:S01]  /*d470*/  UMOV UR28, UR36 ;  /* 0x00000024001c7c82 */ /* 0x000fe20008000000 */
[----:B------:R-:W-:Y:S01]  /*d480*/  UMOV UR25, UR9 ;  /* 0x0000000900197c82 */ /* 0x000fe20008000000 */
[----:B------:R-:W-:Y:S01]  /*d490*/  UMOV UR29, UR13 ;  /* 0x0000000d001d7c82 */ /* 0x000fe20008000000 */
[----:B------:R-:W-:Y:S01]  /*d4a0*/  UMOV UR27, UR11 ;  /* 0x0000000b001b7c82 */ /* 0x000fe20008000000 */
[----:B------:R-:W-:Y:S01]  /*d4b0*/  UMOV UR18, 0x80 ;  /* 0x0000008000127882 */ /* 0x000fe20000000000 */
[----:B------:R-:W-:Y:S01]  /*d4c0*/  UMOV UR20, UR36 ;  /* 0x0000002400147c82 */ /* 0x000fe20008000000 */
[----:B------:R1:W-:Y:S01]  /*d4d0*/  UTMALDG.4D [UR8], [UR4], desc[UR6] ;  /* 0x00000608040075b4 */ /* 0x0003e20008019000 */
[----:B------:R-:W-:Y:S01]  /*d4e0*/  UMOV UR17, UR9 ;  /* 0x0000000900117c82 */ /* 0x000fe20008000000 */
[----:B------:R-:W-:Y:S01]  /*d4f0*/  UMOV UR21, UR13 ;  /* 0x0000000d00157c82 */ /* 0x000fe20008000000 */
[----:B------:R-:W-:Y:S01]  /*d500*/  UMOV UR19, UR11 ;  /* 0x0000000b00137c82 */ /* 0x000fe20008000000 */
[----:B------:R-:W-:Y:S01]  /*d510*/  UMOV UR34, 0xc0 ;  /* 0x000000c000227882 */ /* 0x000fe20000000000 */
[----:B------:R-:W-:Y:S01]  /*d520*/  UMOV UR33, UR9 ;  /* 0x0000000900217c82 */ /* 0x000fe20008000000 */
[----:B------:R-:W-:Y:S01]  /*d530*/  UMOV UR37, UR13 ;  /* 0x0000000d00257c82 */ /* 0x000fe20008000000 */
[----:B------:R-:W-:Y:S01]  /*d540*/  UMOV UR35, UR11 ;  /* 0x0000000b00237c82 */ /* 0x000fe20008000000 */
[----:B------:R1:W-:Y:S01]  /*d550*/  UTMALDG.4D [UR24], [UR4], desc[UR6] ;  /* 0x00000618040075b4 */ /* 0x0003e20008019000 */
[----:B------:R1:W-:Y:S01]  /*d560*/  UTMALDG.4D [UR16], [UR4], desc[UR6] ;  /* 0x00000610040075b4 */ /* 0x0003e20008019000 */
[----:B------:R1:W-:Y:S02]  /*d570*/  UTMALDG.4D [UR32], [UR4], desc[UR6] ;  /* 0x00000620040075b4 */ /* 0x0003e40008019000 */
[----:B-1----:R-:W-:Y:S01]  /*d580*/  NOP ;  /* 0x0000000000007918 */ /* 0x002fe20000000000 */
.L_x_44:
[----:B------:R-:W-:Y:S05]  /*d590*/  WARPSYNC.ALL ;  /* 0x0000000000007948 */ /* 0x000fea0003800000 */
[----:B------:R-:W-:Y:S01]  /*d5a0*/  UIADD3 UR4, UR38, 0x14400, URZ ;  /* 0x0001440026047890 */ /* 0x000fe2000fffe03f */
[----:B------:R-:W-:Y:S03]  /*d5b0*/  BAR.SYNC.DEFER_BLOCKING 0x8, 0x180 ;  /* 0x0206000000007b1d */ /* 0x000fe60000010000 */
        /* <DEDUP_REMOVED lines=9> */
[----:B------:R-:W1:Y:S01]  /*d650*/  LDC.64 R2, c[0x4][R2] ;  /* 0x0100000002027b82 */ /* 0x000e620000000a00 */
        /* <DEDUP_REMOVED lines=8> */
[----:B01----:R-:W-:Y:S05]  /*d6e0*/  CALL.ABS.NOINC R2 ;  /* 0x0000000002007343 */ /* 0x003fea0003c00000 */
.L_x_49:
[----:B------:R-:W1:Y:S01]  /*d6f0*/  S2R R4, SR_CTAID.Z ;  /* 0x0000000000047919 */ /* 0x000e620000002700 */
[----:B------:R-:W2:Y:S01]  /*d700*/  LDC R20, c[0x0][0x448] ;  /* 0x00011200ff147b82 */ /* 0x000ea20000000800 */
[----:B------:R-:W-:Y:S01]  /*d710*/  USHF.R.S32.HI UR4, URZ, 0x1f, UR36 ;  /* 0x0000001f3f047899 */ /* 0x000fe20008011424 */
[----:B------:R-:W3:Y:S01]  /*d720*/  S2R R12, SR_TID.X ;  /* 0x00000000000c7919 */ /* 0x000ee20000002100 */
[----:B------:R-:W-:Y:S02]  /*d730*/  ULDC.64 UR8, c[0x0][0x2d8] ;  /* 0x0000b60000087ab9 */ /* 0x000fe40000000a00 */
[----:B------:R-:W-:Y:S01]  /*d740*/  UIMAD UR6, UR4, UR8, URZ ;  /* 0x00000008040672a4 */ /* 0x000fe2000f8e023f */
[----:B------:R-:W4:Y:S02]  /*d750*/  S2R R11, SR_CTAID.X ;  /* 0x00000000000b7919 */ /* 0x000f240000002500 */
[----:B------:R-:W0:Y:S01]  /*d760*/  LDC.64 R2, c[0x0][0x2e0] ;  /* 0x0000b800ff027b82 */ /* 0x000e220000000a00 */
[----:B------:R-:W-:-:S02]  /*d770*/  UIMAD.WIDE.U32 UR4, UR36, UR8, URZ ;  /* 0x00000008240472a5 */ /* 0x000fc4000f8e003f */
[----:B------:R-:W-:-:S04]  /*d780*/  UIMAD UR6, UR36, UR9, UR6 ;  /* 0x00000009240672a4 */ /* 0x000fc8000f8e0206 */
[----:B------:R-:W-:Y:S01]  /*d790*/  UIADD3 UR5, UR5, UR6, URZ ;  /* 0x0000000605057290 */ /* 0x000fe2000fffe03f */
[----:B--2---:R-:W-:Y:S02]  /*d7a0*/  ISETP.NE.AND P0, PT, R20, 0x1, PT ;  /* 0x000000011400780c */ /* 0x004fe40003f05270 */
[----:B-1----:R-:W-:Y:S02]  /*d7b0*/  SHF.R.S32.HI R5, RZ, 0x1f, R4 ;  /* 0x0000001fff057819 */ /* 0x002fe40000011404 */
[----:B---3--:R-:W-:-:S03]  /*d7c0*/  LOP3.LUT R9, R12, 0x7f, RZ, 0xc0, !PT ;  /* 0x0000007f0c097812 */ /* 0x008fc600078ec0ff */
[----:B0-----:R-:W-:-:S06]  /*d7d0*/  IMAD R0, R5, R2, RZ ;  /* 0x0000000205007224 */ /* 0x001fcc00078e02ff */
[----:B------:R-:W0:Y:S01]  /*d7e0*/  @P0 LDC R6, c[0x0][0x44c] ;  /* 0x00011300ff060b82 */ /* 0x000e220000000800 */
[----:B------:R-:W-:Y:S01]  /*d7f0*/  SHF.R.U32.HI R8, RZ, 0x3, R9 ;  /* 0x00000003ff087819 */ /* 0x000fe20000011609 */
[C---:B------:R-:W-:Y:S01]  /*d800*/  IMAD R5, R4.reuse, R3, R0 ;  /* 0x0000000304057224 */ /* 0x040fe200078e0200 */
[----:B------:R-:W-:Y:S01]  /*d810*/  SHF.L.U32 R9, R9, 0x3, RZ ;  /* 0x0000000309097819 */ /* 0x000fe200000006ff */
[----:B------:R-:W-:Y:S01]  /*d820*/  IMAD.WIDE.U32 R2, R4, R2, UR4 ;  /* 0x0000000404027e25 */ /* 0x000fe2000f8e0002 */
[----:B------:R-:W-:-:S03]  /*d830*/  ULDC.64 UR4, c[0x0][0x2d0] ;  /* 0x0000b40000047ab9 */ /* 0x000fc60000000a00 */
[----:B------:R-:W1:Y:S01]  /*d840*/  @P0 LDC R0, c[0x0][0x450] ;  /* 0x00011400ff000b82 */ /* 0x000e620000000800 */
[----:B------:R-:W-:Y:S02]  /*d850*/  IMAD.IADD R3, R3, 0x1, R5 ;  /* 0x0000000103037824 */ /* 0x000fe400078e0205 */
[----:B------:R-:W-:-:S05]  /*d860*/  IMAD.SHL.U32 R5, R12, 0x10, RZ ;  /* 0x000000100c057824 */ /* 0x000fca00078e00ff */
[----:B------:R-:W-:-:S04]  /*d870*/  LOP3.LUT R5, R8, 0x70, R5, 0xf8, !PT ;  /* 0x0000007008057812 */ /* 0x000fc800078ef805 */
[----:B----4-:R-:W-:-:S05]  /*d880*/  LEA R5, R11, R5, 0x7 ;  /* 0x000000050b057211 */ /* 0x010fca00078e38ff */
[----:B0-----:R-:W-:-:S04]  /*d890*/  @P0 IMAD.HI.U32 R6, R5, R6, RZ ;  /* 0x0000000605060227 */ /* 0x001fc800078e00ff */
[----:B------:R-:W-:Y:S01]  /*d8a0*/  IMAD.MOV.U32 R4, RZ, RZ, R5 ;  /* 0x000000ffff047224 */ /* 0x000fe200078e0005 */
[----:B-1----:R-:W-:-:S05]  /*d8b0*/  @P0 SHF.R.U32.HI R4, RZ, R0, R6 ;  /* 0x00000000ff040219 */ /* 0x002fca0000011606 */
[----:B------:R-:W-:Y:S02]  /*d8c0*/  IMAD.MOV R0, RZ, RZ, -R4 ;  /* 0x000000ffff007224 */ /* 0x000fe400078e0a04 */
[----:B------:R-:W-:-:S04]  /*d8d0*/  IMAD.WIDE.U32 R2, R4, UR4, R2 ;  /* 0x0000000404027c25 */ /* 0x000fc8000f8e0002 */
[----:B------:R-:W-:Y:S01]  /*d8e0*/  IMAD R0, R20, R0, R5 ;  /* 0x0000000014007224 */ /* 0x000fe200078e0205 */
[----:B------:R-:W-:-:S05]  /*d8f0*/  SHF.R.S32.HI R5, RZ, 0x1f, R4 ;  /* 0x0000001fff057819 */ /* 0x000fca0000011404 */
[----:B------:R-:W-:-:S04]  /*d900*/  IMAD R5, R5, UR4, RZ ;  /* 0x0000000405057c24 */ /* 0x000fc8000f8e02ff */
[----:B------:R-:W-:Y:S01]  /*d910*/  IMAD R5, R4, UR5, R5 ;  /* 0x0000000504057c24 */ /* 0x000fe2000f8e0205 */
[----:B------:R-:W-:Y:S01]  /*d920*/  SHF.R.S32.HI R4, RZ, 0x1f, R0 ;  /* 0x0000001fff047819 */ /* 0x000fe20000011400 */
[----:B------:R-:W-:Y:S02]  /*d930*/  ULDC.64 UR4, c[0x0][0x2c8] ;  /* 0x0000b20000047ab9 */ /* 0x000fe40000000a00 */
[----:B------:R-:W-:Y:S02]  /*d940*/  IMAD.IADD R3, R3, 0x1, R5 ;  /* 0x0000000103037824 */ /* 0x000fe400078e0205 */
[----:B------:R-:W-:Y:S02]  /*d950*/  IMAD R5, R4, UR4, RZ ;  /* 0x0000000404057c24 */ /* 0x000fe4000f8e02ff */
[----:B------:R-:W-:-:S04]  /*d960*/  IMAD.WIDE.U32 R2, R0, UR4, R2 ;  /* 0x0000000400027c25 */ /* 0x000fc8000f8e0002 */
[----:B------:R-:W-:Y:S01]  /*d970*/  IMAD R4, R0, UR5, R5 ;  /* 0x0000000500047c24 */ /* 0x000fe2000f8e0205 */
[----:B------:R-:W-:Y:S01]  /*d980*/  ULDC.64 UR4, c[0x0][0x280] ;  /* 0x0000a00000047ab9 */ /* 0x000fe20000000a00 */
[----:B------:R-:W-:Y:S01]  /*d990*/  IMAD.SHL.U32 R0, R12, 0x8, RZ ;  /* 0x000000080c007824 */ /* 0x000fe200078e00ff */
[----:B------:R-:W-:Y:S01]  /*d9a0*/  LEA R7, P0, R2, UR4, 0x1 ;  /* 0x0000000402077c11 */ /* 0x000fe2000f8008ff */
[----:B------:R-:W-:Y:S01]  /*d9b0*/  IMAD.IADD R3, R3, 0x1, R4 ;  /* 0x0000000103037824 */ /* 0x000fe200078e0204 */
[----:B------:R-:W-:Y:S02]  /*d9c0*/  ULDC UR4, c[0x0][0x2b8] ;  /* 0x0000ae0000047ab9 */ /* 0x000fe40000000800 */
[----:B------:R-:W-:Y:S02]  /*d9d0*/  LOP3.LUT R10, R0, 0x38, RZ, 0xc0, !PT ;  /* 0x00000038000a7812 */ /* 0x000fe400078ec0ff */
[----:B------:R-:W-:Y:S02]  /*d9e0*/  LEA.HI.X R6, R2, UR5, R3, 0x1, P0 ;  /* 0x0000000502067c11 */ /* 0x000fe400080f0c03 */
[----:B------:R-:W-:-:S02]  /*d9f0*/  LOP3.LUT R2, R10, 0x40, RZ, 0xfc, !PT ;  /* 0x000000400a027812 */ /* 0x000fc400078efcff */
[----:B------:R-:W-:Y:S02]  /*da00*/  LOP3.LUT R3, R0, 0x1c0, RZ, 0xc0, !PT ;  /* 0x000001c000037812 */ /* 0x000fe400078ec0ff */
[----:B------:R-:W-:Y:S02]  /*da10*/  ISETP.GE.AND P0, PT, R2, UR4, PT ;  /* 0x0000000402007c0c */ /* 0x000fe4000bf06270 */
[----:B------:R-:W-:Y:S02]  /*da20*/  LOP3.LUT R2, R10, 0x80, RZ, 0xfc, !PT ;  /* 0x000000800a027812 */ /* 0x000fe400078efcff */
[----:B------:R-:W-:Y:S02]  /*da30*/  LOP3.LUT R3, R3, 0x38, R0, 0xf8, !PT ;  /* 0x0000003803037812 */ /* 0x000fe400078ef800 */
[----:B------:R-:W-:Y:S02]  /*da40*/  ISETP.GE.AND P1, PT, R2, UR4, PT ;  /* 0x0000000402007c0c */ /* 0x000fe4000bf26270 */
[----:B------:R-:W-:-:S02]  /*da50*/  LOP3.LUT R2, R10, 0xc0, RZ, 0xfc, !PT ;  /* 0x000000c00a027812 */ /* 0x000fc400078efcff */
[----:B------:R-:W-:Y:S02]  /*da60*/  ISETP.GE.AND P3, PT, R10, UR4, PT ;  /* 0x000000040a007c0c */ /* 0x000fe4000bf66270 */
[----:B------:R-:W-:Y:S01]  /*da70*/  ISETP.GE.AND P2, PT, R2, UR4, PT ;  /* 0x0000000402007c0c */ /* 0x000fe2000bf46270 */
[----:B------:R-:W-:Y:S01]  /*da80*/  UMOV UR4, 0xffffffff ;  /* 0xffffffff00047882 */ /* 0x000fe20000000000 */
[----:B------:R-:W-:-:S04]  /*da90*/  LOP3.LUT R0, R3, 0x38, R12, 0x78, !PT ;  /* 0x0000003803007812 */ /* 0x000fc800078e780c */
[----:B------:R-:W-:Y:S01]  /*daa0*/  LOP3.LUT R9, R0, 0x200, R9, 0xf8, !PT ;  /* 0x0000020000097812 */ /* 0x000fe200078ef809 */
[----:B------:R-:W-:Y:S06]  /*dab0*/  BRA.DIV UR4, `(.L_x_50) ;  /* 0x0000003604a87947 */ /* 0x000fec000b800000 */
[----:B------:R-:W0:Y:S01]  /*dac0*/  S2R R2, SR_CTAID.X ;  /* 0x0000000000027919 */ /* 0x000e220000002500 */
[----:B------:R-:W-:Y:S01]  /*dad0*/  ULDC UR4, c[0x0][0x288] ;  /* 0x0000a20000047ab9 */ /* 0x000fe20000000800 */
[----:B------:R-:W-:Y:S01]  /*dae0*/  ULDC.64 UR6, c[0x0][0x208] ;  /* 0x0000820000067ab9 */ /* 0x000fe20000000a00 */
[----:B------:R-:W-:Y:S01]  /*daf0*/  IMAD R0, R20, UR4, RZ ;  /* 0x0000000414007c24 */ /* 0x000fe2000f8e02ff */
[----:B------:R-:W-:Y:S04]  /*db00*/  SHFL.IDX PT, R3, R7, RZ, 0x181f ;  /* 0x00181fff07037589 */ /* 0x000fe800000e0000 */
[----:B------:R-:W-:Y:S04]  /*db10*/  SHFL.IDX PT, R4, R7, 0x1, 0x181f ;  /* 0x00381f0007047f89 */ /* 0x000fe800000e0000 */
[----:B------:R-:W-:Y:S01]  /*db20*/  SHFL.IDX PT, R14, R7, 0x7, 0x181f ;  /* 0x00f81f00070e7f89 */ /* 0x000fe200000e0000 */
[----:B0-----:R-:W-:-:S03]  /*db30*/  IMAD R8, R2, 0x80, R8 ;  /* 0x0000008002087824 */ /* 0x001fc600078e0208 */
[----:B------:R-:W0:Y:S01]  /*db40*/  SHFL.IDX PT, R2, R6, RZ, 0x181f ;  /* 0x00181fff06027589 */ /* 0x000e2200000e0000 */
[C---:B------:R-:W-:Y:S01]  /*db50*/  VIADD R5, R8.reuse, 0x10 ;  /* 0x0000001008057836 */ /* 0x040fe20000000000 */
[----:B------:R-:W-:-:S13]  /*db60*/  ISETP.GE.AND P4, PT, R8, R0, PT ;  /* 0x000000000800720c */ /* 0x000fda0003f86270 */
[----:B------:R-:W-:Y:S02]  /*db70*/  @!P4 LEA R21, R9, UR38, 0x1 ;  /* 0x000000260915cc11 */ /* 0x000fe4000f8e08ff */
[----:B0-----:R-:W-:-:S04]  /*db80*/  LOP3.LUT R3, R3, R2, RZ, 0x3c, !PT ;  /* 0x0000000203037212 */ /* 0x001fc800078e3cff */
[----:B------:R-:W-:-:S04]  /*db90*/  LOP3.LUT R2, R3, R2, RZ, 0x3c, !PT ;  /* 0x0000000203027212 */ /* 0x000fc800078e3cff */
[----:B------:R-:W-:-:S03]  /*dba0*/  LOP3.LUT R3, R3, R2, RZ, 0x3c, !PT ;  /* 0x0000000203037212 */ /* 0x000fc600078e3cff */
[----:B------:R-:W-:-:S05]  /*dbb0*/  @!P4 IMAD.WIDE.U32 R2, R10, 0x2, R2 ;  /* 0x000000020a02c825 */ /* 0x000fca00078e0002 */
[----:B------:R-:W-:Y:S04]  /*dbc0*/  @!P4 LDGSTS.E.BYPASS.LTC128B.128 [R21+0x14400], desc[UR6][R2.64], !P3 ;  /* 0x144000000215cfae */ /* 0x000fe8000d901d46 */
[----:B------:R-:W-:Y:S04]  /*dbd0*/  @!P4 LDGSTS.E.BYPASS.LTC128B.128 [R21+0x18400], desc[UR6][R2.64+0x80], !P0 ;  /* 0x184000800215cfae */ /* 0x000fe8000c101d46 */
[----:B------:R-:W-:Y:S04]  /*dbe0*/  @!P4 LDGSTS.E.BYPASS.LTC128B.128 [R21+0x1c400], desc[UR6][R2.64+0x100], !P1 ;  /* 0x1c4001000215cfae */ /* 0x000fe8000c901d46 */
[----:B------:R0:W-:Y:S01]  /*dbf0*/  @!P4 LDGSTS.E.BYPASS.LTC128B.128 [R21+0x20400], desc[UR6][R2.64+0x180], !P2 ;  /* 0x204001800215cfae */ /* 0x0001e2000d101d46 */
[----:B------:R-:W-:-:S03]  /*dc00*/  ISETP.GE.AND P4, PT, R5, R0, PT ;  /* 0x000000000500720c */ /* 0x000fc60003f86270 */
[----:B------:R-:W1:Y:S01]  /*dc10*/  SHFL.IDX PT, R5, R6, 0x1, 0x181f ;  /* 0x00381f0006057f89 */ /* 0x000e6200000e0000 */
[----:B0-----:R-:W-:-:S03]  /*dc20*/  VIADD R3, R8, 0x20 ;  /* 0x0000002008037836 */ /* 0x001fc60000000000 */
[----:B------:R-:W-:Y:S06]  /*dc30*/  SHFL.IDX PT, R2, R7, 0x2, 0x181f ;  /* 0x00581f0007027f89 */ /* 0x000fec00000e0000 */
[----:B------:R-:W-:Y:S01]  /*dc40*/  @!P4 LEA R20, R9, UR38, 0x1 ;  /* 0x000000260914cc11 */ /* 0x000fe2000f8e08ff */
[----:B-1----:R-:W-:-:S05]  /*dc50*/  @!P4 IMAD.WIDE.U32 R4, R10, 0x2, R4 ;  /* 0x000000020a04c825 */ /* 0x002fca00078e0004 */
        /* <DEDUP_REMOVED lines=26> */
[----:B0-----:R-:W-:-:S03]  /*de00*/  IADD3 R5, R8, 0x50, RZ ;  /* 0x0000005008057810 */ /* 0x001fc60007ffe0ff */
        /* <DEDUP_REMOVED lines=18> */
[----:B------:R-:W1:Y:S04]  /*df30*/  SHFL.IDX PT, R3, R6, 0x6, 0x181f ;  /* 0x00d81f0006037f89 */ /* 0x000e6800000e0000 */
[----:B0-----:R0:W2:Y:S06]  /*df40*/  SHFL.IDX PT, R4, R6, 0x7, 0x181f ;  /* 0x00f81f0006047f89 */ /* 0x0010ac00000e0000 */
[----:B------:R-:W-:Y:S01]  /*df50*/  @!P4 LEA R21, R9, UR38, 0x1 ;  /* 0x000000260915cc11 */ /* 0x000fe2000f8e08ff */
[----:B-1----:R-:W-:-:S05]  /*df60*/  @!P4 IMAD.WIDE.U32 R2, R10, 0x2, R2 ;  /* 0x000000020a02c825 */ /* 0x002fca00078e0002 */
[----:B------:R0:W-:Y:S04]  /*df70*/  @!P4 LDGSTS.E.BYPASS.LTC128B.128 [R21+0x17400], desc[UR6][R2.64], !P3 ;  /* 0x174000000215cfae */ /* 0x0001e8000d901d46 */
[----:B------:R0:W-:Y:S04]  /*df80*/  @!P4 LDGSTS.E.BYPASS.LTC128B.128 [R21+0x1b400], desc[UR6][R2.64+0x80], !P0 ;  /* 0x1b4000800215cfae */ /* 0x0001e8000c101d46 */
[----:B------:R0:W-:Y:S04]  /*df90*/  @!P4 LDGSTS.E.BYPASS.LTC128B.128 [R21+0x1f400], desc[UR6][R2.64+0x100], !P1 ;  /* 0x1f4001000215cfae */ /* 0x0001e8000c901d46 */
[----:B--2---:R0:W-:Y:S02]  /*dfa0*/  @!P4 LDGSTS.E.BYPASS.LTC128B.128 [R21+0x23400], desc[UR6][R2.64+0x180], !P2 ;  /* 0x234001800215cfae */ /* 0x0041e4000d101d46 */
.L_x_155:
[----:B0-----:R-:W-:Y:S01]  /*dfb0*/  VIADD R3, R8, 0x70 ;  /* 0x0000007008037836 */ /* 0x001fe20000000000 */
[----:B------:R-:W-:Y:S01]  /*dfc0*/  BSSY B0, `(.L_x_51) ;  /* 0x000000f000007945 */ /* 0x000fe20003800000 */
[----:B------:R-:W-:-:S03]  /*dfd0*/  IMAD.MOV.U32 R2, RZ, RZ, R14 ;  /* 0x000000ffff027224 */ /* 0x000fc600078e000e */
[----:B------:R-:W-:Y:S01]  /*dfe0*/  ISETP.GE.AND P4, PT, R3, R0, PT ;  /* 0x000000000300720c */ /* 0x000fe20003f86270 */
[----:B------:R-:W-:-:S12]  /*dff0*/  IMAD.MOV.U32 R3, RZ, RZ, R4 ;  /* 0x000000ffff037224 */ /* 0x000fd800078e0004 */
[----:B------:R-:W-:Y:S05]  /*e000*/  @P4 BRA `(.L_x_52) ;  /* 0x0000000000284947 */ /* 0x000fea0003800000 */
[----:B------:R-:W-:Y:S01]  /*e010*/  IMAD.WIDE.U32 R10, R10, 0x2, R2 ;  /* 0x000000020a0a7825 */ /* 0x000fe200078e0002 */
[----:B------:R-:W-:Y:S01]  /*e020*/  LEA R9, R9, UR38, 0x1 ;  /* 0x0000002609097c11 */ /* 0x000fe2000f8e08ff */
[----:B------:R-:W-:-:S04]  /*e030*/  ULDC.64 UR4, c[0x0][0x208] ;  /* 0x0000820000047ab9 */ /* 0x000fc80000000a00 */
[----:B------:R-:W-:Y:S01]  /*e040*/  @!PT LDS RZ, [RZ] ;  /* 0x00000000fffff984 */ /* 0x000fe20000000800 */
[----:B------:R-:W-:Y:S01]  /*e050*/  @!PT LDS RZ, [RZ] ;  /* 0x00000000fffff984 */ /* 0x000fe20000000800 */
[----:B------:R-:W-:Y:S01]  /*e060*/  @!PT LDS RZ, [RZ] ;  /* 0x00000000fffff984 */ /* 0x000fe20000000800 */
[----:B------:R0:W-:Y:S04]  /*e070*/  LDGSTS.E.BYPASS.LTC128B.128 [R9+0x17c00], desc[UR4][R10.64], !P3 ;  /* 0x17c000000a097fae */ /* 0x0001e8000d901d44 */
[----:B------:R0:W-:Y:S04]  /*e080*/  LDGSTS.E.BYPASS.LTC128B.128 [R9+0x1bc00], desc[UR4][R10.64+0x80], !P0 ;  /* 0x1bc000800a097fae */ /* 0x0001e8000c101d44 */
[----:B------:R0:W-:Y:S04]  /*e090*/  LDGSTS.E.BYPASS.LTC128B.128 [R9+0x1fc00], desc[UR4][R10.64+0x100], !P1 ;  /* 0x1fc001000a097fae */ /* 0x0001e8000c901d44 */
[----:B------:R0:W-:Y:S02]  /*e0a0*/  LDGSTS.E.BYPASS.LTC128B.128 [R9+0x23c00], desc[UR4][R10.64+0x180], !P2 ;  /* 0x23c001800a097fae */ /* 0x0001e4000d101d44 */
.L_x_52:
[----:B------:R-:W-:Y:S05]  /*e0b0*/  BSYNC B0 ;  /* 0x0000000000007941 */ /* 0x000fea0003800000 */
.L_x_51:
[----:B------:R-:W-:Y:S01]  /*e0c0*/  NOP ;  /* 0x0000000000007918 */ /* 0x000fe20000000000 */
[----:B------:R-:W-:Y:S01]  /*e0d0*/  SYNCS.ARRIVE.TRANS64.RED.A0T1 RZ, [UR38+0x38800], RZ ;  /* 0x038800ffffff79a7 */ /* 0x000fe20008200426 */
[----:B------:R-:W-:Y:S01]  /*e0e0*/  IMAD.MOV.U32 R2, RZ, RZ, 0x1 ;  /* 0x00000001ff027424 */ /* 0x000fe200078e00ff */
[----:B------:R-:W-:Y:S04]  /*e0f0*/  ARRIVES.LDGSTSBAR.64.TRANSCNT [UR38+0x38800] ;  /* 0x03880000ff0079b0 */ /* 0x000fe80008000aa6 */
[----:B------:R-:W-:Y:S01]  /*e100*/  SHF.L.U32 R2, R2, 0x1f, RZ ;  /* 0x0000001f02027819 */ /* 0x000fe200000006ff */
[----:B------:R-:W-:Y:S01]  /*e110*/  NOP ;  /* 0x0000000000007918 */ /* 0x000fe20000000000 */
[----:B------:R-:W2:Y:S01]  /*e120*/  LDL.LU R4, [R1+0x10] ;  /* 0x0000100001047983 */ /* 0x000ea20000300800 */
[----:B------:R-:W-:Y:S03]  /*e130*/  SYNCS.ARRIVE.TRANS64.A1T0 RZ, [UR38+0x38800], RZ ;  /* 0x038800ffffff79a7 */ /* 0x000fe60008100026 */
[----:B------:R-:W3:Y:S01]  /*e140*/  LDL R3, [R1+0x8] ;  /* 0x0000080001037983 */ /* 0x000ee20000100800 */
[----:B------:R-:W1:Y:S01]  /*e150*/  SYNCS.PHASECHK.TRANS64.TRYWAIT P0, [UR38+0x38820], R2 ;  /* 0x03882002ff0075a7 */ /* 0x000e620008000166 */
[----:B--2---:R-:W-:-:S04]  /*e160*/  IADD3 R0, R4, -0x2, RZ ;  /* 0xfffffffe04007810 */ /* 0x004fc80007ffe0ff */
[----:B---3--:R-:W-:Y:S01]  /*e170*/  ISETP.GE.AND P1, PT, R0, R3, PT ;  /* 0x000000030000720c */ /* 0x008fe20003f26270 */
[----:B-1----:R-:W-:-:S12]  /*e180*/  @!P0 BRA `(.L_x_53) ;  /* 0x0000003800c08947 */ /* 0x002fd80003800000 */
.L_x_156:
[----:B0-----:R-:W-:Y:S02]  /*e190*/  IMAD.MOV.U32 R9, RZ, RZ, 0x1 ;  /* 0x00000001ff097424 */ /* 0x001fe400078e00ff */
[----:B------:R-:W-:Y:S01]  /*e1a0*/  IMAD.MOV.U32 R8, RZ, RZ, RZ ;  /* 0x000000ffff087224 */ /* 0x000fe200078e00ff */
[----:B------:R-:W-:Y:S06]  /*e1b0*/  @!P1 BRA `(.L_x_54) ;  /* 0x0000002000e49947 */ /* 0x000fec0003800000 */
[----:B------:R-:W2:Y:S04]  /*e1c0*/  LDL.LU R4, [R1+0xc] ;  /* 0x00000c0001047983 */ /* 0x000ea80000300800 */
[----:B-1----:R-:W3:Y:S01]  /*e1d0*/  LDL.LU R3, [R1+0x8] ;  /* 0x0000080001037983 */ /* 0x002ee20000300800 */
[----:B------:R-:W-:Y:S01]  /*e1e0*/  UIADD3 UR4, UR40, 0x1, URZ ;  /* 0x0000000128047890 */ /* 0x000fe2000fffe03f */
[----:B------:R-:W-:Y:S01]  /*e1f0*/  MOV R9, 0x1 ;  /* 0x0000000100097802 */ /* 0x000fe20000000f00 */
[----:B------:R-:W0:Y:S02]  /*e200*/  S2R R6, SR_TID.X ;  /* 0x0000000000067919 */ /* 0x000e240000002100 */
[----:B0-----:R-:W-:Y:S02]  /*e210*/  LOP3.LUT R10, R6, 0x1f, RZ, 0xc0, !PT ;  /* 0x0000001f060a7812 */ /* 0x001fe400078ec0ff */
[----:B--2---:R-:W-:Y:S01]  /*e220*/  IMAD R2, R4, UR4, RZ ;  /* 0x0000000404027c24 */ /* 0x004fe2000f8e02ff */
[----:B---3--:R-:W-:-:S04]  /*e230*/  LOP3.LUT R3, RZ, R3, RZ, 0x33, !PT ;  /* 0x00000003ff037212 */ /* 0x008fc800078e33ff */
[----:B------:R-:W-:-:S05]  /*e240*/  VIMNMX R2, R2, UR39, PT ;  /* 0x0000002702027c48 */ /* 0x000fca000bfe0100 */
[----:B------:R-:W-:-:S05]  /*e250*/  IMAD.MOV R4, RZ, RZ, -R2 ;  /* 0x000000ffff047224 */ /* 0x000fca00078e0a02 */
[----:B------:R-:W-:Y:S02]  /*e260*/  VIADDMNMX R5, R4, 0x1, R3, !PT ;  /* 0x0000000104057846 */ /* 0x000fe40007800103 */
[----:B------:R-:W-:-:S03]  /*e270*/  LOP3.LUT R3, RZ, R2, RZ, 0x33, !PT ;  /* 0x00000002ff037212 */ /* 0x000fc600078e33ff */
[----:B------:R-:W-:Y:S02]  /*e280*/  VIADD R4, R5, 0xfffffffe ;  /* 0xfffffffe05047836 */ /* 0x000fe40000000000 */
[----:B------:R-:W-:-:S03]  /*e290*/  IMAD.IADD R5, R2, 0x1, R5 ;  /* 0x0000000102057824 */ /* 0x000fc600078e0205 */
[----:B------:R-:W-:Y:S01]  /*e2a0*/  ISETP.NE.AND P0, PT, R4, R3, PT ;  /* 0x000000030400720c */ /* 0x000fe20003f05270 */
[----:B------:R-:W-:Y:S01]  /*e2b0*/  IMAD.MOV.U32 R4, RZ, RZ, R16 ;  /* 0x000000ffff047224 */ /* 0x000fe200078e0010 */
[----:B------:R-:W-:-:S11]  /*e2c0*/  LOP3.LUT R12, R5, 0x1, RZ, 0xc0, !PT ;  /* 0x00000001050c7812 */ /* 0x000fd600078ec0ff */
[----:B------:R-:W-:Y:S05]  /*e2d0*/  @!P0 BRA `(.L_x_55) ;  /* 0x0000001400c88947 */ /* 0x000fea0003800000 */
[----:B------:R-:W-:Y:S01]  /*e2e0*/  BSSY B0, `(.L_x_55) ;  /* 0x0000171000007945 */ /* 0x000fe20003800000 */
[----:B------:R-:W-:Y:S02]  /*e2f0*/  IMAD.IADD R6, R5, 0x1, -R12 ;  /* 0x0000000105067824 */ /* 0x000fe400078e0a0c */
[----:B------:R-:W-:Y:S02]  /*e300*/  IMAD.MOV.U32 R7, RZ, RZ, 0x1 ;  /* 0x00000001ff077424 */ /* 0x000fe400078e00ff */
[----:B------:R-:W-:-:S07]  /*e310*/  IMAD.MOV.U32 R4, RZ, RZ, R16 ;  /* 0x000000ffff047224 */ /* 0x000fce00078e0010 */
.L_x_94:
[----:B------:R-:W2:Y:S01]  /*e320*/  LDL R2, [R1] ;  /* 0x0000000001027983 */ /* 0x000ea20000100800 */
[----:B------:R-:W-:Y:S01]  /*e330*/  VIADD R6, R6, 0xfffffffe ;  /* 0xfffffffe06067836 */ /* 0x000fe20000000000 */
[----:B------:R-:W-:Y:S04]  /*e340*/  BSSY B1, `(.L_x_56) ;  /* 0x00000b3000017945 */ /* 0x000fe80003800000 */
[----:B------:R-:W-:Y:S02]  /*e350*/  ISETP.NE.AND P2, PT, R6, RZ, PT ;  /* 0x000000ff0600720c */ /* 0x000fe40003f45270 */
[----:B--2---:R-:W-:-:S13]  /*e360*/  ISETP.NE.AND P0, PT, R2, RZ, PT ;  /* 0x000000ff0200720c */ /* 0x004fda0003f05270 */
[----:B------:R-:W-:Y:S05]  /*e370*/  @!P0 BRA `(.L_x_57) ;  /* 0x0000000800bc8947 */ /* 0x000fea0003800000 */
[----:B------:R-:W2:Y:S01]  /*e380*/  LDL R2, [R1+0x4] ;  /* 0x0000040001027983 */ /* 0x000ea20000100800 */
[----:B------:R-:W-:Y:S02]  /*e390*/  MOV R9, R0 ;  /* 0x0000000000097202 */ /* 0x000fe40000000f00 */
[----:B--2---:R-:W-:-:S13]  /*e3a0*/  ISETP.NE.AND P0, PT, R2, RZ, PT ;  /* 0x000000ff0200720c */ /* 0x004fda0003f05270 */
[----:B------:R-:W-:Y:S05]  /*e3b0*/  @!P0 BRA `(.L_x_58) ;  /* 0x00000000004c8947 */ /* 0x000fea0003800000 */
[----:B------:R-:W0:Y:S01]  /*e3c0*/  LDC R9, c[0x0][0x43c] ;  /* 0x00010f00ff097b82 */ /* 0x000e220000000800 */
[----:B------:R-:W-:Y:S01]  /*e3d0*/  ULDC.64 UR4, c[0x0][0x428] ;  /* 0x00010a0000047ab9 */ /* 0x000fe20000000a00 */
[----:B------:R-:W-:Y:S01]  /*e3e0*/  ULDC.64 UR6, c[0x0][0x208] ;  /* 0x0000820000067ab9 */ /* 0x000fe20000000a00 */
[----:B------:R-:W-:Y:S01]  /*e3f0*/  IMAD R5, R19, UR4, RZ ;  /* 0x0000000413057c24 */ /* 0x000fe2000f8e02ff */
[----:B0-----:R-:W-:-:S13]  /*e400*/  ISETP.NE.AND P0, PT, R9, 0x1, PT ;  /* 0x000000010900780c */ /* 0x001fda0003f05270 */
[----:B------:R-:W0:Y:S02]  /*e410*/  @P0 LDC.64 R2, c[0x0][0x440] ;  /* 0x00011000ff020b82 */ /* 0x000e240000000a00 */
[----:B0-----:R-:W-:-:S04]  /*e420*/  @P0 IMAD.HI.U32 R4, R0, R2, RZ ;  /* 0x0000000200040227 */ /* 0x001fc800078e00ff */
[----:B------:R-:W-:Y:S01]  /*e430*/  IMAD.MOV.U32 R2, RZ, RZ, R0 ;  /* 0x000000ffff027224 */ /* 0x000fe200078e0000 */
[----:B------:R-:W-:Y:S01]  /*e440*/  @P0 SHF.R.U32.HI R2, RZ, R3, R4 ;  /* 0x00000003ff020219 */ /* 0x000fe20000011604 */
[----:B------:R-:W-:-:S04]  /*e450*/  IMAD R4, R18, UR5, R5 ;  /* 0x0000000512047c24 */ /* 0x000fc8000f8e0205 */
[----:B------:R-:W-:-:S04]  /*e460*/  IMAD.MOV R3, RZ, RZ, -R2 ;  /* 0x000000ffff037224 */ /* 0x000fc800078e0a02 */
[----:B------:R-:W-:Y:S01]  /*e470*/  IMAD R9, R9, R3, R0 ;  /* 0x0000000309097224 */ /* 0x000fe200078e0200 */
[----:B------:R-:W-:-:S03]  /*e480*/  SHF.R.S32.HI R3, RZ, 0x1f, R2 ;  /* 0x0000001fff037819 */ /* 0x000fc60000011402 */
[----:B------:R-:W-:Y:S01]  /*e490*/  IMAD.WIDE.U32 R2, R18, UR4, R2 ;  /* 0x0000000412027c25 */ /* 0x000fe2000f8e0002 */
[----:B------:R-:W-:-:S03]  /*e4a0*/  ULDC.64 UR4, c[0x0][0x418] ;  /* 0x0001060000047ab9 */ /* 0x000fc60000000a00 */
[----:B------:R-:W-:Y:S01]  /*e4b0*/  IMAD.IADD R3, R4, 0x1, R3 ;  /* 0x0000000104037824 */ /* 0x000fe200078e0203 */
[----:B------:R-:W-:-:S04]  /*e4c0*/  LEA R4, P0, R2, UR4, 0x2 ;  /* 0x0000000402047c11 */ /* 0x000fc8000f8010ff */
[----:B------:R-:W-:-:S05]  /*e4d0*/  LEA.HI.X R5, R2, UR5, R3, 0x2, P0 ;  /* 0x0000000502057c11 */ /* 0x000fca00080f1403 */
[----:B------:R0:W5:Y:S04]  /*e4e0*/  LDG.E R4, desc[UR6][R4.64] ;  /* 0x0000000604047981 */ /* 0x000168000c1e1900 */
.L_x_58:
[----:B------:R-:W1:Y:S01]  /*e4f0*/  S2R R2, SR_TID.X ;  /* 0x0000000000027919 */ /* 0x000e620000002100 */
[----:B------:R-:W-:Y:S01]  /*e500*/  BSSY B2, `(.L_x_59) ;  /* 0x0000006000027945 */ /* 0x000fe20003800000 */
[----:B-1----:R-:W-:Y:S02]  /*e510*/  LOP3.LUT R3, R2, 0x7f, RZ, 0xc0, !PT ;  /* 0x0000007f02037812 */ /* 0x002fe400078ec0ff */
[----:B------:R-:W-:Y:S02]  /*e520*/  SHF.L.U32 R2, R7, 0x1f, RZ ;  /* 0x0000001f07027819 */ /* 0x000fe400000006ff */
[----:B------:R-:W-:Y:S02]  /*e530*/  ISETP.NE.AND P1, PT, R3, RZ, PT ;  /* 0x000000ff0300720c */ /* 0x000fe40003f25270 */
[----:B------:R-:W1:Y:S02]  /*e540*/  SYNCS.PHASECHK.TRANS64.TRYWAIT P0, [UR38+0x38848], R2 ;  /* 0x03884802ff0075a7 */ /* 0x000e640008000166 */
[----:B-1----:R-:W-:Y:S09]  /*e550*/  @!P0 BRA `(.L_x_60) ;  /* 0x0000003400e48947 */ /* 0x002ff20003800000 */
.L_x_157:
[----:B------:R-:W-:Y:S05]  /*e560*/  BSYNC B2 ;  /* 0x0000000000027941 */ /* 0x000fea0003800000 */
.L_x_59:
[----:B------:R-:W-:Y:S04]  /*e570*/  BSSY B2, `(.L_x_61) ;  /* 0x0000007000027945 */ /* 0x000fe80003800000 */
[----:B------:R-:W-:Y:S05]  /*e580*/  @P1 BRA `(.L_x_62) ;  /* 0x0000000000141947 */ /* 0x000fea0003800000 */
[----:B------:R-:W-:Y:S01]  /*e590*/  ISETP.NE.AND P0, PT, R10, RZ, PT ;  /* 0x000000ff0a00720c */ /* 0x000fe20003f05270 */
[----:B-1----:R-:W-:-:S04]  /*e5a0*/  IMAD.MOV.U32 R3, RZ, RZ, 0xa000 ;  /* 0x0000a000ff037424 */ /* 0x002fc800078e00ff */
[----:B------:R2:W-:Y:S08]  /*e5b0*/  SYNCS.ARRIVE.TRANS64 RZ, [UR38+0x38838], R3 ;  /* 0x03883803ffff79a7 */ /* 0x0005f00008000026 */
[----:B--2---:R-:W-:Y:S05]  /*e5c0*/  @!P0 BRA `(.L_x_62) ;  /* 0x0000000000048947 */ /* 0x004fea0003800000 */
[----:B------:R-:W-:Y:S01]  /*e5d0*/  BPT.TRAP 0x1 ;  /* 0x000000040000795c */ /* 0x000fe20000300000 */
.L_x_62:
[----:B------:R-:W-:Y:S05]  /*e5e0*/  BSYNC B2 ;  /* 0x0000000000027941 */ /* 0x000fea0003800000 */
.L_x_61:
[----:B------:R-:W-:Y:S01]  /*e5f0*/  IMAD.MOV.U32 R14, RZ, RZ, RZ ;  /* 0x000000ffff0e7224 */ /* 0x000fe200078e00ff */
[----:B------:R-:W-:Y:S01]  /*e600*/  ULDC.64 UR4, c[0x0][0x198] ;  /* 0x0000660000047ab9 */ /* 0x000fe20000000a00 */
[----:B------:R-:W-:Y:S01]  /*e610*/  PLOP3.LUT P0, PT, PT, PT, PT, 0x80, 0x0 ;  /* 0x000000000000781c */ /* 0x000fe20003f0f070 */
[----:B------:R-:W-:Y:S01]  /*e620*/  UIADD3 UR4, UP0, UR4, 0x370, URZ ;  /* 0x0000037004047890 */ /* 0x000fe2000ff1e03f */
[----:B-1----:R-:W-:Y:S01]  /*e630*/  IMAD R3, R9, 0x50, RZ ;  /* 0x0000005009037824 */ /* 0x002fe200078e02ff */
[----:B------:R-:W-:Y:S01]  /*e640*/  R2UR UR34, R14 ;  /* 0x000000000e2272ca */ /* 0x000fe200000e0000 */
[----:B------:R-:W-:Y:S02]  /*e650*/  UIADD3 UR32, UR38, 0x2e400, URZ ;  /* 0x0002e40026207890 */ /* 0x000fe4000fffe03f */
[----:B------:R-:W-:Y:S02]  /*e660*/  UIADD3 UR33, UR38, 0x38838, URZ ;  /* 0x0003883826217890 */ /* 0x000fe4000fffe03f */
[----:B------:R-:W-:Y:S01]  /*e670*/  UIADD3.X UR5, URZ, UR5, URZ, UP0, !UPT ;  /* 0x000000053f057290 */ /* 0x000fe200087fe43f */
[----:B------:R-:W-:Y:S01]  /*e680*/  UMOV UR6, 0x0 ;  /* 0x0000000000067882 */ /* 0x000fe20000000000 */
[----:B------:R-:W-:-:S10]  /*e690*/  UMOV UR7, 0x14f00000 ;  /* 0x14f0000000077882 */ /* 0x000fd40000000000 */
.L_x_63:
[----:B------:R-:W-:-:S13]  /*e6a0*/  @P0 ELECT P3, URZ, PT ;  /* 0x00000000003f082f */ /* 0x000fda0003860000 */
[----:B-----5:R-:W-:Y:S02]  /*e6b0*/  @P3 R2UR UR37, R4 ;  /* 0x00000000042532ca */ /* 0x020fe400000e0000 */
[----:B------:R-:W-:Y:S02]  /*e6c0*/  @P3 R2UR UR35, R3 ;  /* 0x00000000032332ca */ /* 0x000fe400000e0000 */
[----:B------:R-:W-:Y:S02]  /*e6d0*/  @P3 PLOP3.LUT P0, PT, P3, PT, PT, 0x8, 0x0 ;  /* 0x000000000000381c */ /* 0x000fe40001f0e170 */
[----:B------:R-:W-:-:S09]  /*e6e0*/  PLOP3.LUT P3, PT, PT, PT, PT, 0x8, 0x0 ;  /* 0x000000000000781c */ /* 0x000fd20003f6e170 */
[----:B------:R1:W-:Y:S02]  /*e6f0*/  UTMALDG.4D [UR32], [UR4], desc[UR6] ;  /* 0x00000620040075b4 */ /* 0x0003e40008019000 */
[----:B-1----:R-:W-:Y:S05]  /*e700*/  @P0 BRA.U.ANY `(.L_x_63) ;  /* 0xfffffffd00e40947 */ /* 0x002fea000393ffff */
[----:B0-----:R-:W-:Y:S01]  /*e710*/  MOV R5, 0x40 ;  /* 0x0000004000057802 */ /* 0x001fe20000000f00 */
[----:B------:R-:W-:Y:S01]  /*e720*/  UIADD3 UR8, UR38, 0x30c00, URZ ;  /* 0x00030c0026087890 */ /* 0x000fe2000fffe03f */
[----:B------:R-:W-:Y:S01]  /*e730*/  PLOP3.LUT P0, PT, PT, PT, PT, 0x80, 0x0 ;  /* 0x000000000000781c */ /* 0x000fe20003f0f070 */
[----:B------:R-:W-:Y:S01]  /*e740*/  UMOV UR6, 0x0 ;  /* 0x0000000000067882 */ /* 0x000fe20000000000 */
[----:B------:R-:W-:Y:S01]  /*e750*/  R2UR UR10, R5 ;  /* 0x00000000050a72ca */ /* 0x000fe200000e0000 */
[----:B------:R-:W-:-:S14]  /*e760*/  UMOV UR7, 0x14f00000 ;  /* 0x14f0000000077882 */ /* 0x000fdc0000000000 */
.L_x_64:
[----:B------:R-:W-:-:S13]  /*e770*/  @P0 ELECT P3, URZ, PT ;  /* 0x00000000003f082f */ /* 0x000fda0003860000 */
[----:B------:R-:W-:Y:S01]  /*e780*/  @P3 R2UR UR13, R4 ;  /* 0x00000000040d32ca */ /* 0x000fe200000e0000 */
[----:B------:R-:W-:Y:S01]  /*e790*/  UMOV UR9, UR33 ;  /* 0x0000002100097c82 */ /* 0x000fe20008000000 */
[----:B------:R-:W-:Y:S01]  /*e7a0*/  @P3 R2UR UR11, R3 ;  /* 0x00000000030b32ca */ /* 0x000fe200000e0000 */
[----:B------:R-:W-:Y:S01]  /*e7b0*/  UMOV UR12, UR36 ;  /* 0x00000024000c7c82 */ /* 0x000fe20008000000 */
[----:B------:R-:W-:Y:S02]  /*e7c0*/  @P3 PLOP3.LUT P0, PT, P3, PT, PT, 0x8, 0x0 ;  /* 0x000000000000381c */ /* 0x000fe40001f0e170 */
[----:B------:R-:W-:-:S09]  /*e7d0*/  PLOP3.LUT P3, PT, PT, PT, PT, 0x8, 0x0 ;  /* 0x000000000000781c */ /* 0x000fd20003f6e170 */
[----:B------:R0:W-:Y:S02]  /*e7e0*/  UTMALDG.4D [UR8], [UR4], desc[UR6] ;  /* 0x00000608040075b4 */ /* 0x0001e40008019000 */
[----:B0-----:R-:W-:Y:S05]  /*e7f0*/  @P0 BRA.U.ANY `(.L_x_64) ;  /* 0xfffffffd00dc0947 */ /* 0x001fea000393ffff */
[----:B------:R-:W-:Y:S01]  /*e800*/  IMAD.MOV.U32 R11, RZ, RZ, 0x80 ;  /* 0x00000080ff0b7424 */ /* 0x000fe200078e00ff */
[----:B------:R-:W-:Y:S01]  /*e810*/  PLOP3.LUT P0, PT, PT, PT, PT, 0x80, 0x0 ;  /* 0x000000000000781c */ /* 0x000fe20003f0f070 */
[----:B------:R-:W-:Y:S01]  /*e820*/  UIADD3 UR8, UR38, 0x33400, URZ ;  /* 0x0003340026087890 */ /* 0x000fe2000fffe03f */
[----:B------:R-:W-:Y:S02]  /*e830*/  UMOV UR6, 0x0 ;  /* 0x0000000000067882 */ /* 0x000fe40000000000 */
[----:B------:R-:W-:Y:S01]  /*e840*/  R2UR UR10, R11 ;  /* 0x000000000b0a72ca */ /* 0x000fe200000e0000 */
[----:B------:R-:W-:-:S14]  /*e850*/  UMOV UR7, 0x14f00000 ;  /* 0x14f0000000077882 */ /* 0x000fdc0000000000 */
.L_x_65:
        /* <DEDUP_REMOVED lines=15> */
.L_x_66:
        /* <DEDUP_REMOVED lines=9> */
[----:B------:R-:W0:Y:S01]  /*e9e0*/  SYNCS.PHASECHK.TRANS64.TRYWAIT P0, [UR38+0x38860], R2 ;  /* 0x03886002ff0075a7 */ /* 0x000e220008000166 */
[----:B------:R-:W-:Y:S04]  /*e9f0*/  BSSY B2, `(.L_x_67) ;  /* 0x0000002000027945 */ /* 0x000fe80003800000 */
[----:B0-----:R-:W-:Y:S05]  /*ea00*/  @!P0 BRA `(.L_x_68) ;  /* 0x0000003000d08947 */ /* 0x001fea0003800000 */
.L_x_158:
[----:B------:R-:W-:Y:S05]  /*ea10*/  BSYNC B2 ;  /* 0x0000000000027941 */ /* 0x000fea0003800000 */
.L_x_67:
[----:B------:R-:W-:Y:S01]  /*ea20*/  BSSY B2, `(.L_x_69) ;  /* 0x0000009000027945 */ /* 0x000fe20003800000 */
[----:B0-----:R-:W-:Y:S02]  /*ea30*/  IMAD.MOV.U32 R2, RZ, RZ, 0x0 ;  /* 0x00000000ff027424 */ /* 0x001fe400078e00ff */
[----:B------:R-:W-:Y:S01]  /*ea40*/  IMAD.MOV.U32 R3, RZ, RZ, 0x14f00000 ;  /* 0x14f00000ff037424 */ /* 0x000fe200078e00ff */
[----:B------:R-:W-:Y:S06]  /*ea50*/  @P1 BRA `(.L_x_70) ;  /* 0x0000000000141947 */ /* 0x000fec0003800000 */
[----:B------:R-:W-:Y:S01]  /*ea60*/  ISETP.NE.AND P0, PT, R10, RZ, PT ;  /* 0x000000ff0a00720c */ /* 0x000fe20003f05270 */
[----:B------:R-:W-:-:S04]  /*ea70*/  IMAD.MOV.U32 R15, RZ, RZ, 0xa000 ;  /* 0x0000a000ff0f7424 */ /* 0x000fc800078e00ff */
[----:B------:R0:W-:Y:S08]  /*ea80*/  SYNCS.ARRIVE.TRANS64 RZ, [UR38+0x38850], R15 ;  /* 0x0388500fffff79a7 */ /* 0x0001f00008000026 */
[----:B0-----:R-:W-:Y:S05]  /*ea90*/  @!P0 BRA `(.L_x_70) ;  /* 0x0000000000048947 */ /* 0x001fea0003800000 */
[----:B------:R-:W-:Y:S01]  /*eaa0*/  BPT.TRAP 0x1 ;  /* 0x000000040000795c */ /* 0x000fe20000300000 */
.L_x_70:
[----:B------:R-:W-:Y:S05]  /*eab0*/  BSYNC B2 ;  /* 0x0000000000027941 */ /* 0x000fea0003800000 */
.L_x_69:
[----:B------:R-:W-:Y:S01]  /*eac0*/  R2UR UR6, R2 ;  /* 0x00000000020672ca */ /* 0x000fe200000e0000 */
[----:B------:R-:W-:Y:S01]  /*ead0*/  ULDC.64 UR4, c[0x0][0x198] ;  /* 0x0000660000047ab9 */ /* 0x000fe20000000a00 */
[----:B------:R-:W-:Y:S01]  /*eae0*/  R2UR UR7, R3 ;  /* 0x00000000030772ca */ /* 0x000fe200000e0000 */
[----:B------:R-:W-:Y:S01]  /*eaf0*/  UIADD3 UR4, UP0, UR4, 0x470, URZ ;  /* 0x0000047004047890 */ /* 0x000fe2000ff1e03f */
[----:B------:R-:W-:Y:S01]  /*eb00*/  R2UR UR10, R14 ;  /* 0x000000000e0a72ca */ /* 0x000fe200000e0000 */
[----:B------:R-:W-:Y:S01]  /*eb10*/  IMAD R14, R17, 0x50, RZ ;  /* 0x00000050110e7824 */ /* 0x000fe200078e02ff */
[----:B------:R-:W-:Y:S01]  /*eb20*/  PLOP3.LUT P0, PT, PT, PT, PT, 0x80, 0x0 ;  /* 0x000000000000781c */ /* 0x000fe20003f0f070 */
[----:B------:R-:W-:Y:S02]  /*eb30*/  UIADD3 UR8, UR38, 0x400, URZ ;  /* 0x0000040026087890 */ /* 0x000fe4000fffe03f */
[----:B------:R-:W-:Y:S02]  /*eb40*/  UIADD3 UR9, UR38, 0x38850, URZ ;  /* 0x0003885026097890 */ /* 0x000fe4000fffe03f */
[----:B------:R-:W-:-:S12]  /*eb50*/  UIADD3.X UR5, URZ, UR5, URZ, UP0, !UPT ;  /* 0x000000053f057290 */ /* 0x000fd800087fe43f */
.L_x_71:
[----:B------:R-:W-:-:S13]  /*eb60*/  @P0 ELECT P1, URZ, PT ;  /* 0x00000000003f082f */ /* 0x000fda0003820000 */
[----:B------:R-:W-:Y:S01]  /*eb70*/  @P1 R2UR UR13, R16 ;  /* 0x00000000100d12ca */ /* 0x000fe200000e0000 */
[----:B------:R-:W-:Y:S01]  /*eb80*/  UMOV UR12, UR36 ;  /* 0x00000024000c7c82 */ /* 0x000fe20008000000 */
[----:B------:R-:W-:Y:S02]  /*eb90*/  @P1 R2UR UR11, R14 ;  /* 0x000000000e0b12ca */ /* 0x000fe400000e0000 */
[----:B------:R-:W-:Y:S02]  /*eba0*/  @P1 PLOP3.LUT P0, PT, P1, PT, PT, 0x8, 0x0 ;  /* 0x000000000000181c */ /* 0x000fe40000f0e170 */
[----:B------:R-:W-:-:S09]  /*ebb0*/  PLOP3.LUT P1, PT, PT, PT, PT, 0x8, 0x0 ;  /* 0x000000000000781c */ /* 0x000fd20003f2e170 */
[----:B------:R0:W-:Y:S02]  /*ebc0*/  UTMALDG.4D [UR8], [UR4], desc[UR6] ;  /* 0x00000608040075b4 */ /* 0x0001e40008019000 */
[----:B0-----:R-:W-:Y:S05]  /*ebd0*/  @P0 BRA.U.ANY `(.L_x_71) ;  /* 0xfffffffd00e00947 */ /* 0x001fea000393ffff */
[----:B------:R-:W-:Y:S01]  /*ebe0*/  R2UR UR10, R5 ;  /* 0x00000000050a72ca */ /* 0x000fe200000e0000 */
[----:B------:R-:W-:Y:S01]  /*ebf0*/  UIADD3 UR8, UR38, 0x2c00, URZ ;  /* 0x00002c0026087890 */ /* 0x000fe2000fffe03f */
[----:B------:R-:W-:Y:S02]  /*ec00*/  R2UR UR6, R2 ;  /* 0x00000000020672ca */ /* 0x000fe400000e0000 */
[----:B------:R-:W-:Y:S02]  /*ec10*/  R2UR UR7, R3 ;  /* 0x00000000030772ca */ /* 0x000fe400000e0000 */
[----:B------:R-:W-:-:S13]  /*ec20*/  PLOP3.LUT P0, PT, PT, PT, PT, 0x80, 0x0 ;  /* 0x000000000000781c */ /* 0x000fda0003f0f070 */
.L_x_72:
        /* <DEDUP_REMOVED lines=13> */
.L_x_73:
        /* <DEDUP_REMOVED lines=13> */
.L_x_74:
        /* <DEDUP_REMOVED lines=8> */
[----:B------:R-:W-:Y:S01]  /*ee50*/  MOV R17, R9 ;  /* 0x0000000900117202 */ /* 0x000fe20000000f00 */
[----:B------:R-:W-:-:S07]  /*ee60*/  IMAD.MOV.U32 R16, RZ, RZ, R4 ;  /* 0x000000ffff107224 */ /* 0x000fce00078e0004 */
.L_x_57:
[----:B------:R-:W-:Y:S05]  /*ee70*/  BSYNC B1 ;  /* 0x0000000000017941 */ /* 0x000fea0003800000 */
.L_x_56:
[----:B------:R-:W2:Y:S01]  /*ee80*/  LDL R2, [R1] ;  /* 0x0000000001027983 */ /* 0x000ea20000100800 */
[----:B------:R-:W-:Y:S01]  /*ee90*/  BSSY B1, `(.L_x_75) ;  /* 0x00000b2000017945 */ /* 0x000fe20003800000 */
[----:B------:R-:W-:Y:S02]  /*eea0*/  LOP3.LUT R9, R7, 0x1, RZ, 0x3c, !PT ;  /* 0x0000000107097812 */ /* 0x000fe400078e3cff */
[----:B--2---:R-:W-:-:S13]  /*eeb0*/  ISETP.NE.AND P0, PT, R2, RZ, PT ;  /* 0x000000ff0200720c */ /* 0x004fda0003f05270 */
[----:B------:R-:W-:Y:S05]  /*eec0*/  @!P0 BRA `(.L_x_76) ;  /* 0x0000000800b88947 */ /* 0x000fea0003800000 */
[----:B------:R-:W2:Y:S01]  /*eed0*/  LDL R2, [R1+0x4] ;  /* 0x0000040001027983 */ /* 0x000ea20000100800 */
[----:B------:R-:W-:Y:S01]  /*eee0*/  VIADD R11, R0, 0xffffffff ;  /* 0xffffffff000b7836 */ /* 0x000fe20000000000 */
[----:B--2---:R-:W-:-:S13]  /*eef0*/  ISETP.NE.AND P0, PT, R2, RZ, PT ;  /* 0x000000ff0200720c */ /* 0x004fda0003f05270 */
[----:B------:R-:W-:Y:S05]  /*ef00*/  @!P0 BRA `(.L_x_77) ;  /* 0x00000000004c8947 */ /* 0x000fea0003800000 */
[----:B------:R-:W0:Y:S01]  /*ef10*/  LDC R4, c[0x0][0x43c] ;  /* 0x00010f00ff047b82 */ /* 0x000e220000000800 */
[----:B------:R-:W-:Y:S01]  /*ef20*/  ULDC.64 UR4, c[0x0][0x428] ;  /* 0x00010a0000047ab9 */ /* 0x000fe20000000a00 */
[----:B------:R-:W-:Y:S01]  /*ef30*/  ULDC.64 UR6, c[0x0][0x208] ;  /* 0x0000820000067ab9 */ /* 0x000fe20000000a00 */
[----:B0-----:R-:W-:-:S13]  /*ef40*/  ISETP.NE.AND P0, PT, R4, 0x1, PT ;  /* 0x000000010400780c */ /* 0x001fda0003f05270 */
[----:B------:R-:W0:Y:S02]  /*ef50*/  @P0 LDC.64 R2, c[0x0][0x440] ;  /* 0x00011000ff020b82 */ /* 0x000e240000000a00 */
[----:B0-----:R-:W-:-:S04]  /*ef60*/  @P0 IMAD.HI.U32 R5, R11, R2, RZ ;  /* 0x000000020b050227 */ /* 0x001fc800078e00ff */
[----:B------:R-:W-:Y:S01]  /*ef70*/  IMAD.MOV.U32 R2, RZ, RZ, R11 ;  /* 0x000000ffff027224 */ /* 0x000fe200078e000b */
[----:B------:R-:W-:-:S05]  /*ef80*/  @P0 SHF.R.U32.HI R2, RZ, R3, R5 ;  /* 0x00000003ff020219 */ /* 0x000fca0000011605 */
[----:B------:R-:W-:-:S04]  /*ef90*/  IMAD.MOV R3, RZ, RZ, -R2 ;  /* 0x000000ffff037224 */ /* 0x000fc800078e0a02 */
[----:B------:R-:W-:Y:S01]  /*efa0*/  IMAD R11, R4, R3, R11 ;  /* 0x00000003040b7224 */ /* 0x000fe200078e020b */
[----:B------:R-:W-:Y:S01]  /*efb0*/  SHF.R.S32.HI R3, RZ, 0x1f, R2 ;  /* 0x0000001fff037819 */ /* 0x000fe20000011402 */
[----:B------:R-:W-:-:S04]  /*efc0*/  IMAD R4, R19, UR4, RZ ;  /* 0x0000000413047c24 */ /* 0x000fc8000f8e02ff */
[C---:B------:R-:W-:Y:S02]  /*efd0*/  IMAD R4, R18.reuse, UR5, R4 ;  /* 0x0000000512047c24 */ /* 0x040fe4000f8e0204 */
[----:B------:R-:W-:Y:S01]  /*efe0*/  IMAD.WIDE.U32 R2, R18, UR4, R2 ;  /* 0x0000000412027c25 */ /* 0x000fe2000f8e0002 */
[----:B------:R-:W-:-:S03]  /*eff0*/  ULDC.64 UR4, c[0x0][0x418] ;  /* 0x0001060000047ab9 */ /* 0x000fc60000000a00 */
[----:B------:R-:W-:Y:S01]  /*f000*/  IMAD.IADD R3, R4, 0x1, R3 ;  /* 0x0000000104037824 */ /* 0x000fe200078e0203 */
[----:B------:R-:W-:-:S04]  /*f010*/  LEA R4, P0, R2, UR4, 0x2 ;  /* 0x0000000402047c11 */ /* 0x000fc8000f8010ff */
[----:B------:R-:W-:-:S05]  /*f020*/  LEA.HI.X R5, R2, UR5, R3, 0x2, P0 ;  /* 0x0000000502057c11 */ /* 0x000fca00080f1403 */
[----:B------:R0:W5:Y:S04]  /*f030*/  LDG.E R4, desc[UR6][R4.64] ;  /* 0x0000000604047981 */ /* 0x000168000c1e1900 */
.L_x_77:
[----:B------:R-:W1:Y:S01]  /*f040*/  S2R R2, SR_TID.X ;  /* 0x0000000000027919 */ /* 0x000e620000002100 */
[----:B------:R-:W-:Y:S01]  /*f050*/  BSSY B2, `(.L_x_78) ;  /* 0x0000006000027945 */ /* 0x000fe20003800000 */
[----:B-1----:R-:W-:Y:S02]  /*f060*/  LOP3.LUT R3, R2, 0x7f, RZ, 0xc0, !PT ;  /* 0x0000007f02037812 */ /* 0x002fe400078ec0ff */
[----:B------:R-:W-:Y:S02]  /*f070*/  SHF.L.U32 R2, R9, 0x1f, RZ ;  /* 0x0000001f09027819 */ /* 0x000fe400000006ff */
[----:B------:R-:W-:Y:S02]  /*f080*/  ISETP.NE.AND P1, PT, R3, RZ, PT ;  /* 0x000000ff0300720c */ /* 0x000fe40003f25270 */
[----:B------:R-:W1:Y:S02]  /*f090*/  SYNCS.PHASECHK.TRANS64.TRYWAIT P0, [UR38+0x38840], R2 ;  /* 0x03884002ff0075a7 */ /* 0x000e640008000166 */
[----:B-1----:R-:W-:Y:S09]  /*f0a0*/  @!P0 BRA `(.L_x_79) ;  /* 0x0000002c00408947 */ /* 0x002ff20003800000 */
.L_x_159:
[----:B------:R-:W-:Y:S05]  /*f0b0*/  BSYNC B2 ;  /* 0x0000000000027941 */ /* 0x000fea0003800000 */
.L_x_78:
[----:B------:R-:W-:Y:S04]  /*f0c0*/  BSSY B2, `(.L_x_80) ;  /* 0x0000007000027945 */ /* 0x000fe80003800000 */
[----:B------:R-:W-:Y:S05]  /*f0d0*/  @P1 BRA `(.L_x_81) ;  /* 0x0000000000141947 */ /* 0x000fea0003800000 */
[----:B------:R-:W-:Y:S02]  /*f0e0*/  ISETP.NE.AND P0, PT, R10, RZ, PT ;  /* 0x000000ff0a00720c */ /* 0x000fe40003f05270 */
[----:B-1----:R-:W-:-:S04]  /*f0f0*/  MOV R2, 0xa000 ;  /* 0x0000a00000027802 */ /* 0x002fc80000000f00 */
[----:B------:R2:W-:Y:S07]  /*f100*/  SYNCS.ARRIVE.TRANS64 RZ, [UR38+0x38830], R2 ;  /* 0x03883002ffff79a7 */ /* 0x0005ee0008000026 */
[----:B------:R-:W-:Y:S05]  /*f110*/  @!P0 BRA `(.L_x_81) ;  /* 0x0000000000048947 */ /* 0x000fea0003800000 */
[----:B------:R-:W-:Y:S01]  /*f120*/  BPT.TRAP 0x1 ;  /* 0x000000040000795c */ /* 0x000fe20000300000 */
.L_x_81:
[----:B------:R-:W-:Y:S05]  /*f130*/  BSYNC B2 ;  /* 0x0000000000027941 */ /* 0x000fea0003800000 */
.L_x_80:
[----:B------:R-:W-:Y:S01]  /*f140*/  IMAD.MOV.U32 R15, RZ, RZ, RZ ;  /* 0x000000ffff0f7224 */ /* 0x000fe200078e00ff */
[----:B------:R-:W-:Y:S01]  /*f150*/  ULDC.64 UR4, c[0x0][0x198] ;  /* 0x0000660000047ab9 */ /* 0x000fe20000000a00 */
[----:B------:R-:W-:Y:S01]  /*f160*/  PLOP3.LUT P0, PT, PT, PT, PT, 0x80, 0x0 ;  /* 0x000000000000781c */ /* 0x000fe20003f0f070 */
[----:B------:R-:W-:Y:S01]  /*f170*/  UIADD3 UR4, UP0, UR4, 0x370, URZ ;  /* 0x0000037004047890 */ /* 0x000fe2000ff1e03f */
[----:B-12---:R-:W-:Y:S01]  /*f180*/  IMAD R2, R11, 0x50, RZ ;  /* 0x000000500b027824 */ /* 0x006fe200078e02ff */
[----:B------:R-:W-:Y:S01]  /*f190*/  R2UR UR10, R15 ;  /* 0x000000000f0a72ca */ /* 0x000fe200000e0000 */
[----:B------:R-:W-:Y:S02]  /*f1a0*/  UIADD3 UR8, UR38, 0x24400, URZ ;  /* 0x0002440026087890 */ /* 0x000fe4000fffe03f */
[----:B------:R-:W-:Y:S02]  /*f1b0*/  UIADD3 UR9, UR38, 0x38830, URZ ;  /* 0x0003883026097890 */ /* 0x000fe4000fffe03f */
[----:B------:R-:W-:Y:S01]  /*f1c0*/  UIADD3.X UR5, URZ, UR5, URZ, UP0, !UPT ;  /* 0x000000053f057290 */ /* 0x000fe200087fe43f */
[----:B------:R-:W-:Y:S01]  /*f1d0*/  UMOV UR6, 0x0 ;  /* 0x0000000000067882 */ /* 0x000fe20000000000 */
[----:B------:R-:W-:-:S10]  /*f1e0*/  UMOV UR7, 0x14f00000 ;  /* 0x14f0000000077882 */ /* 0x000fd40000000000 */
.L_x_82:
[----:B------:R-:W-:-:S13]  /*f1f0*/  @P0 ELECT P3, URZ, PT ;  /* 0x00000000003f082f */ /* 0x000fda0003860000 */
[----:B-----5:R-:W-:Y:S01]  /*f200*/  @P3 R2UR UR13, R4 ;  /* 0x00000000040d32ca */ /* 0x020fe200000e0000 */
[----:B------:R-:W-:Y:S01]  /*f210*/  UMOV UR12, UR36 ;  /* 0x00000024000c7c82 */ /* 0x000fe20008000000 */
[----:B------:R-:W-:Y:S02]  /*f220*/  @P3 R2UR UR11, R2 ;  /* 0x00000000020b32ca */ /* 0x000fe400000e0000 */
[----:B------:R-:W-:Y:S02]  /*f230*/  @P3 PLOP3.LUT P0, PT, P3, PT, PT, 0x8, 0x0 ;  /* 0x000000000000381c */ /* 0x000fe40001f0e170 */
[----:B------:R-:W-:-:S09]  /*f240*/  PLOP3.LUT P3, PT, PT, PT, PT, 0x8, 0x0 ;  /* 0x000000000000781c */ /* 0x000fd20003f6e170 */
[----:B------:R1:W-:Y:S02]  /*f250*/  UTMALDG.4D [UR8], [UR4], desc[UR6] ;  /* 0x00000608040075b4 */ /* 0x0003e40008019000 */
[----:B-1----:R-:W-:Y:S05]  /*f260*/  @P0 BRA.U.ANY `(.L_x_82) ;  /* 0xfffffffd00e00947 */ /* 0x002fea000393ffff */
[----:B------:R-:W-:Y:S01]  /*f270*/  IMAD.MOV.U32 R14, RZ, RZ, 0x40 ;  /* 0x00000040ff0e7424 */ /* 0x000fe200078e00ff */
[----:B------:R-:W-:Y:S01]  /*f280*/  PLOP3.LUT P0, PT, PT, PT, PT, 0x80, 0x0 ;  /* 0x000000000000781c */ /* 0x000fe20003f0f070 */
[----:B------:R-:W-:Y:S01]  /*f290*/  UIADD3 UR8, UR38, 0x26c00, URZ ;  /* 0x00026c0026087890 */ /* 0x000fe2000fffe03f */
[----:B------:R-:W-:Y:S02]  /*f2a0*/  UMOV UR6, 0x0 ;  /* 0x0000000000067882 */ /* 0x000fe40000000000 */
[----:B------:R-:W-:Y:S01]  /*f2b0*/  R2UR UR10, R14 ;  /* 0x000000000e0a72ca */ /* 0x000fe200000e0000 */
[----:B------:R-:W-:-:S14]  /*f2c0*/  UMOV UR7, 0x14f00000 ;  /* 0x14f0000000077882 */ /* 0x000fdc0000000000 */
.L_x_83:
[----:B------:R-:W-:-:S13]  /*f2d0*/  @P0 ELECT P3, URZ, PT ;  /* 0x00000000003f082f */ /* 0x000fda0003860000 */
[----:B------:R-:W-:Y:S01]  /*f2e0*/  @P3 R2UR UR13, R4 ;  /* 0x00000000040d32ca */ /* 0x000fe200000e0000 */
[----:B------:R-:W-:Y:S01]  /*f2f0*/  UMOV UR12, UR36 ;  /* 0x00000024000c7c82 */ /* 0x000fe20008000000 */
[----:B------:R-:W-:Y:S02]  /*f300*/  @P3 R2UR UR11, R2 ;  /* 0x00000000020b32ca */ /* 0x000fe400000e0000 */
[----:B------:R-:W-:Y:S02]  /*f310*/  @P3 PLOP3.LUT P0, PT, P3, PT, PT, 0x8, 0x0 ;  /* 0x000000000000381c */ /* 0x000fe40001f0e170 */
[----:B------:R-:W-:-:S09]  /*f320*/  PLOP3.LUT P3, PT, PT, PT, PT, 0x8, 0x0 ;  /* 0x000000000000781c */ /* 0x000fd20003f6e170 */
[----:B------:R1:W-:Y:S02]  /*f330*/  UTMALDG.4D [UR8], [UR4], desc[UR6] ;  /* 0x00000608040075b4 */ /* 0x0003e40008019000 */
[----:B-1----:R-:W-:Y:S05]  /*f340*/  @P0 BRA.U.ANY `(.L_x_83) ;  /* 0xfffffffd00e00947 */ /* 0x002fea000393ffff */
[----:B0-----:R-:W-:Y:S01]  /*f350*/  IMAD.MOV.U32 R5, RZ, RZ, 0x80 ;  /* 0x00000080ff057424 */ /* 0x001fe200078e00ff */
[----:B------:R-:W-:Y:S01]  /*f360*/  PLOP3.LUT P0, PT, PT, PT, PT, 0x80, 0x0 ;  /* 0x000000000000781c */ /* 0x000fe20003f0f070 */
[----:B------:R-:W-:Y:S01]  /*f370*/  UIADD3 UR8, UR38, 0x29400, URZ ;  /* 0x0002940026087890 */ /* 0x000fe2000fffe03f */
[----:B------:R-:W-:Y:S02]  /*f380*/  UMOV UR6, 0x0 ;  /* 0x0000000000067882 */ /* 0x000fe40000000000 */
[----:B------:R-:W-:Y:S01]  /*f390*/  R2UR UR10, R5 ;  /* 0x00000000050a72ca */ /* 0x000fe200000e0000 */
[----:B------:R-:W-:-:S14]  /*f3a0*/  UMOV UR7, 0x14f00000 ;  /* 0x14f0000000077882 */ /* 0x000fdc0000000000 */
.L_x_84:
        /* <DEDUP_REMOVED lines=14> */
.L_x_85:
        /* <DEDUP_REMOVED lines=8> */
[----:B------:R-:W-:Y:S01]  /*f510*/  SHF.L.U32 R2, R7, 0x1f, RZ ;  /* 0x0000001f07027819 */ /* 0x000fe200000006ff */
[----:B------:R-:W-:Y:S03]  /*f520*/  BSSY B2, `(.L_x_86) ;  /* 0x0000003000027945 */ /* 0x000fe60003800000 */
[----:B------:R-:W0:Y:S02]  /*f530*/  SYNCS.PHASECHK.TRANS64.TRYWAIT P0, [UR38+0x38868], R2 ;  /* 0x03886802ff0075a7 */ /* 0x000e240008000166 */
[----:B0-----:R-:W-:Y:S05]  /*f540*/  @!P0 BRA `(.L_x_87) ;  /* 0x0000002800308947 */ /* 0x001fea0003800000 */
.L_x_160:
[----:B------:R-:W-:Y:S05]  /*f550*/  BSYNC B2 ;  /* 0x0000000000027941 */ /* 0x000fea0003800000 */
.L_x_86:
[----:B------:R-:W-:Y:S01]  /*f560*/  BSSY B2, `(.L_x_88) ;  /* 0x0000009000027945 */ /* 0x000fe20003800000 */
[----:B0-----:R-:W-:Y:S01]  /*f570*/  IMAD.MOV.U32 R2, RZ, RZ, 0x0 ;  /* 0x00000000ff027424 */ /* 0x001fe200078e00ff */
[----:B------:R-:W-:Y:S02]  /*f580*/  MOV R3, 0x14f00000 ;  /* 0x14f0000000037802 */ /* 0x000fe40000000f00 */
[----:B------:R-:W-:Y:S05]  /*f590*/  @P1 BRA `(.L_x_89) ;  /* 0x0000000000141947 */ /* 0x000fea0003800000 */
[----:B------:R-:W-:Y:S01]  /*f5a0*/  ISETP.NE.AND P0, PT, R10, RZ, PT ;  /* 0x000000ff0a00720c */ /* 0x000fe20003f05270 */
[----:B------:R-:W-:-:S04]  /*f5b0*/  IMAD.MOV.U32 R7, RZ, RZ, 0xa000 ;  /* 0x0000a000ff077424 */ /* 0x000fc800078e00ff */
[----:B------:R0:W-:Y:S08]  /*f5c0*/  SYNCS.ARRIVE.TRANS64 RZ, [UR38+0x38858], R7 ;  /* 0x03885807ffff79a7 */ /* 0x0001f00008000026 */
[----:B0-----:R-:W-:Y:S05]  /*f5d0*/  @!P0 BRA `(.L_x_89) ;  /* 0x0000000000048947 */ /* 0x001fea0003800000 */
[----:B------:R-:W-:Y:S01]  /*f5e0*/  BPT.TRAP 0x1 ;  /* 0x000000040000795c */ /* 0x000fe20000300000 */
.L_x_89:
[----:B------:R-:W-:Y:S05]  /*f5f0*/  BSYNC B2 ;  /* 0x0000000000027941 */ /* 0x000fea0003800000 */
.L_x_88:
        /* <DEDUP_REMOVED lines=10> */
.L_x_90:
        /* <DEDUP_REMOVED lines=13> */
.L_x_91:
        /* <DEDUP_REMOVED lines=13> */
.L_x_92:
        /* <DEDUP_REMOVED lines=13> */
.L_x_93:
        /* <DEDUP_REMOVED lines=8> */
[----:B------:R-:W-:Y:S02]  /*f990*/  IMAD.MOV.U32 R17, RZ, RZ, R11 ;  /* 0x000000ffff117224 */ /* 0x000fe400078e000b */
[----:B------:R-:W-:-:S07]  /*f9a0*/  IMAD.MOV.U32 R16, RZ, RZ, R4 ;  /* 0x000000ffff107224 */ /* 0x000fce00078e0004 */
.L_x_76:
[----:B------:R-:W-:Y:S05]  /*f9b0*/  BSYNC B1 ;  /* 0x0000000000017941 */ /* 0x000fea0003800000 */
.L_x_75:
[----:B------:R-:W-:Y:S02]  /*f9c0*/  VIADD R0, R0, 0xfffffffe ;  /* 0xfffffffe00007836 */ /* 0x000fe40000000000 */
[----:B------:R-:W-:Y:S01]  /*f9d0*/  IMAD.MOV.U32 R7, RZ, RZ, R9 ;  /* 0x000000ffff077224 */ /* 0x000fe200078e0009 */
[----:B------:R-:W-:Y:S06]  /*f9e0*/  @P2 BRA `(.L_x_94) ;  /* 0xffffffe8004c2947 */ /* 0x000fec000383ffff */
[----:B------:R-:W-:Y:S05]  /*f9f0*/  BSYNC B0 ;  /* 0x0000000000007941 */ /* 0x000fea0003800000 */
.L_x_55:
[----:B------:R-:W-:Y:S01]  /*fa00*/  ISETP.NE.AND P0, PT, R12, RZ, PT ;  /* 0x000000ff0c00720c */ /* 0x000fe20003f05270 */
[----:B------:R-:W-:-:S12]  /*fa10*/  BSSY B0, `(.L_x_54) ;  /* 0x00000b3000007945 */ /* 0x000fd80003800000 */
[----:B------:R-:W-:Y:S05]  /*fa20*/  @!P0 BRA `(.L_x_95) ;  /* 0x0000000800c48947 */ /* 0x000fea0003800000 */
[----:B------:R-:W2:Y:S01]  /*fa30*/  LDL R2, [R1] ;  /* 0x0000000001027983 */ /* 0x000ea20000100800 */
[----:B------:R-:W-:Y:S02]  /*fa40*/  MOV R8, 0x1 ;  /* 0x0000000100087802 */ /* 0x000fe40000000f00 */
[----:B--2---:R-:W-:-:S13]  /*fa50*/  ISETP.NE.AND P1, PT, R2, RZ, PT ;  /* 0x000000ff0200720c */ /* 0x004fda0003f25270 */
[----:B------:R-:W-:Y:S05]  /*fa60*/  @!P1 BRA `(.L_x_95) ;  /* 0x0000000800b49947 */ /* 0x000fea0003800000 */
[----:B------:R-:W2:Y:S02]  /*fa70*/  LDL.LU R2, [R1+0x4] ;  /* 0x0000040001027983 */ /* 0x000ea40000300800 */
[----:B--2---:R-:W-:-:S13]  /*fa80*/  ISETP.NE.AND P1, PT, R2, RZ, PT ;  /* 0x000000ff0200720c */ /* 0x004fda0003f25270 */
[----:B------:R-:W-:Y:S05]  /*fa90*/  @!P1 BRA `(.L_x_96) ;  /* 0x0000000000509947 */ /* 0x000fea0003800000 */
[----:B------:R-:W0:Y:S01]  /*faa0*/  LDC R7, c[0x0][0x43c] ;  /* 0x00010f00ff077b82 */ /* 0x000e220000000800 */
[----:B------:R-:W-:Y:S01]  /*fab0*/  IMAD.MOV.U32 R6, RZ, RZ, R0 ;  /* 0x000000ffff067224 */ /* 0x000fe200078e0000 */
[----:B------:R-:W-:Y:S01]  /*fac0*/  ULDC.64 UR4, c[0x0][0x428] ;  /* 0x00010a0000047ab9 */ /* 0x000fe20000000a00 */
[----:B------:R-:W-:Y:S01]  /*fad0*/  ULDC.64 UR6, c[0x0][0x208] ;  /* 0x0000820000067ab9 */ /* 0x000fe20000000a00 */
[----:B------:R-:W-:-:S04]  /*fae0*/  IMAD R19, R19, UR4, RZ ;  /* 0x0000000413137c24 */ /* 0x000fc8000f8e02ff */
[----:B------:R-:W-:Y:S01]  /*faf0*/  IMAD R19, R18, UR5, R19 ;  /* 0x0000000512137c24 */ /* 0x000fe2000f8e0213 */
[----:B0-----:R-:W-:-:S13]  /*fb00*/  ISETP.NE.AND P0, PT, R7, 0x1, PT ;  /* 0x000000010700780c */ /* 0x001fda0003f05270 */
[----:B------:R-:W0:Y:S02]  /*fb10*/  @P0 LDC.64 R2, c[0x0][0x440] ;  /* 0x00011000ff020b82 */ /* 0x000e240000000a00 */
[----:B0-----:R-:W-:-:S05]  /*fb20*/  @P0 IMAD.HI.U32 R2, R0, R2, RZ ;  /* 0x0000000200020227 */ /* 0x001fca00078e00ff */
[----:B------:R-:W-:-:S04]  /*fb30*/  @P0 SHF.R.U32.HI R6, RZ, R3, R2 ;  /* 0x00000003ff060219 */ /* 0x000fc80000011602 */
[--C-:B------:R-:W-:Y:S01]  /*fb40*/  SHF.R.S32.HI R3, RZ, 0x1f, R6.reuse ;  /* 0x0000001fff037819 */ /* 0x100fe20000011406 */
[----:B------:R-:W-:-:S04]  /*fb50*/  IMAD.MOV.U32 R2, RZ, RZ, R6 ;  /* 0x000000ffff027224 */ /* 0x000fc800078e0006 */
[----:B------:R-:W-:Y:S01]  /*fb60*/  IMAD.WIDE.U32 R2, R18, UR4, R2 ;  /* 0x0000000412027c25 */ /* 0x000fe2000f8e0002 */
[----:B------:R-:W-:-:S03]  /*fb70*/  ULDC.64 UR4, c[0x0][0x418] ;  /* 0x0001060000047ab9 */ /* 0x000fc60000000a00 */
[----:B------:R-:W-:Y:S01]  /*fb80*/  IMAD.IADD R3, R19, 0x1, R3 ;  /* 0x0000000113037824 */ /* 0x000fe200078e0203 */
[----:B------:R-:W-:-:S04]  /*fb90*/  LEA R4, P0, R2, UR4, 0x2 ;  /* 0x0000000402047c11 */ /* 0x000fc8000f8010ff */
[----:B------:R-:W-:-:S05]  /*fba0*/  LEA.HI.X R5, R2, UR5, R3, 0x2, P0 ;  /* 0x0000000502057c11 */ /* 0x000fca00080f1403 */
[----:B------:R0:W5:Y:S01]  /*fbb0*/  LDG.E R4, desc[UR6][R4.64] ;  /* 0x0000000604047981 */ /* 0x000162000c1e1900 */
[----:B------:R-:W-:-:S04]  /*fbc0*/  IMAD.MOV R2, RZ, RZ, -R6 ;  /* 0x000000ffff027224 */ /* 0x000fc800078e0a06 */
[----:B------:R-:W-:-:S07]  /*fbd0*/  IMAD R0, R7, R2, R0 ;  /* 0x0000000207007224 */ /* 0x000fce00078e0200 */
.L_x_96:
[----:B------:R-:W1:Y:S01]  /*fbe0*/  S2R R2, SR_TID.X ;  /* 0x0000000000027919 */ /* 0x000e620000002100 */
[----:B------:R-:W-:Y:S01]  /*fbf0*/  BSSY B1, `(.L_x_97) ;  /* 0x0000006000017945 */ /* 0x000fe20003800000 */
[----:B-1----:R-:W-:Y:S02]  /*fc00*/  LOP3.LUT R3, R2, 0x7f, RZ, 0xc0, !PT ;  /* 0x0000007f02037812 */ /* 0x002fe400078ec0ff */
[----:B------:R-:W-:Y:S02]  /*fc10*/  SHF.L.U32 R2, R9, 0x1f, RZ ;  /* 0x0000001f09027819 */ /* 0x000fe400000006ff */
[----:B------:R-:W-:Y:S02]  /*fc20*/  ISETP.NE.AND P1, PT, R3, RZ, PT ;  /* 0x000000ff0300720c */ /* 0x000fe40003f25270 */
[----:B------:R-:W1:Y:S02]  /*fc30*/  SYNCS.PHASECHK.TRANS64.TRYWAIT P0, [UR38+0x38848], R2 ;  /* 0x03884802ff0075a7 */ /* 0x000e640008000166 */
[----:B-1----:R-:W-:Y:S09]  /*fc40*/  @!P0 BRA `(.L_x_98) ;  /* 0x0000002000888947 */ /* 0x002ff20003800000 */
.L_x_161:
[----:B------:R-:W-:Y:S05]  /*fc50*/  BSYNC B1 ;  /* 0x0000000000017941 */ /* 0x000fea0003800000 */
.L_x_97:
[----:B------:R-:W-:Y:S04]  /*fc60*/  BSSY B1, `(.L_x_99) ;  /* 0x0000007000017945 */ /* 0x000fe80003800000 */
[----:B------:R-:W-:Y:S05]  /*fc70*/  @P1 BRA `(.L_x_100) ;  /* 0x0000000000141947 */ /* 0x000fea0003800000 */
[----:B------:R-:W-:Y:S01]  /*fc80*/  ISETP.NE.AND P0, PT, R10, RZ, PT ;  /* 0x000000ff0a00720c */ /* 0x000fe20003f05270 */
[----:B-1----:R-:W-:-:S04]  /*fc90*/  IMAD.MOV.U32 R3, RZ, RZ, 0xa000 ;  /* 0x0000a000ff037424 */ /* 0x002fc800078e00ff */
[----:B------:R2:W-:Y:S08]  /*fca0*/  SYNCS.ARRIVE.TRANS64 RZ, [UR38+0x38838], R3 ;  /* 0x03883803ffff79a7 */ /* 0x0005f00008000026 */
[----:B--2---:R-:W-:Y:S05]  /*fcb0*/  @!P0 BRA `(.L_x_100) ;  /* 0x0000000000048947 */ /* 0x004fea0003800000 */
[----:B------:R-:W-:Y:S01]  /*fcc0*/  BPT.TRAP 0x1 ;  /* 0x000000040000795c */ /* 0x000fe20000300000 */
.L_x_100:
[----:B------:R-:W-:Y:S05]  /*fcd0*/  BSYNC B1 ;  /* 0x0000000000017941 */ /* 0x000fea0003800000 */
.L_x_99:
[----:B0-----:R-:W-:Y:S01]  /*fce0*/  MOV R5, RZ ;  /* 0x000000ff00057202 */ /* 0x001fe20000000f00 */
[----:B------:R-:W-:Y:S01]  /*fcf0*/  ULDC.64 UR4, c[0x0][0x198] ;  /* 0x0000660000047ab9 */ /* 0x000fe20000000a00 */
[----:B------:R-:W-:Y:S01]  /*fd00*/  PLOP3.LUT P0, PT, PT, PT, PT, 0x80, 0x0 ;  /* 0x000000000000781c */ /* 0x000fe20003f0f070 */
[----:B------:R-:W-:Y:S01]  /*fd10*/  UIADD3 UR4, UP0, UR4, 0x370, URZ ;  /* 0x0000037004047890 */ /* 0x000fe2000ff1e03f */
[----:B------:R-:W-:Y:S01]  /*fd20*/  R2UR UR10, R5 ;  /* 0x00000000050a72ca */ /* 0x000fe200000e0000 */
[----:B-1----:R-:W-:Y:S01]  /*fd30*/  IMAD R3, R0, 0x50, RZ ;  /* 0x0000005000037824 */ /* 0x002fe200078e02ff */
[----:B------:R-:W-:Y:S02]  /*fd40*/  UIADD3 UR8, UR38, 0x2e400, URZ ;  /* 0x0002e40026087890 */ /* 0x000fe4000fffe03f */
[----:B------:R-:W-:Y:S02]  /*fd50*/  UIADD3 UR9, UR38, 0x38838, URZ ;  /* 0x0003883826097890 */ /* 0x000fe4000fffe03f */
[----:B------:R-:W-:Y:S01]  /*fd60*/  UIADD3.X UR5, URZ, UR5, URZ, UP0, !UPT ;  /* 0x000000053f057290 */ /* 0x000fe200087fe43f */
[----:B------:R-:W-:Y:S01]  /*fd70*/  UMOV UR6, 0x0 ;  /* 0x0000000000067882 */ /* 0x000fe20000000000 */
[----:B------:R-:W-:-:S10]  /*fd80*/  UMOV UR7, 0x14f00000 ;  /* 0x14f0000000077882 */ /* 0x000fd40000000000 */
.L_x_101:
[----:B------:R-:W-:-:S13]  /*fd90*/  @P0 ELECT P2, URZ, PT ;  /* 0x00000000003f082f */ /* 0x000fda0003840000 */
[----:B-----5:R-:W-:Y:S01]  /*fda0*/  @P2 R2UR UR13, R4 ;  /* 0x00000000040d22ca */ /* 0x020fe200000e0000 */
        /* <DEDUP_REMOVED lines=12> */
.L_x_102:
        /* <DEDUP_REMOVED lines=14> */
.L_x_103:
        /* <DEDUP_REMOVED lines=14> */
.L_x_104:
        /* <DEDUP_REMOVED lines=8> */
[----:B------:R-:W0:Y:S01]  /*100b0*/  SYNCS.PHASECHK.TRANS64.TRYWAIT P0, [UR38+0x38860], R2 ;  /* 0x03886002ff0075a7 */ /* 0x000e220008000166 */
[----:B------:R-:W-:Y:S04]  /*100c0*/  BSSY B1, `(.L_x_105) ;  /* 0x0000002000017945 */ /* 0x000fe80003800000 */
[----:B0-----:R-:W-:Y:S05]  /*100d0*/  @!P0 BRA `(.L_x_106) ;  /* 0x0000001c007c8947 */ /* 0x001fea0003800000 */
.L_x_162:
[----:B------:R-:W-:Y:S05]  /*100e0*/  BSYNC B1 ;  /* 0x0000000000017941 */ /* 0x000fea0003800000 */
.L_x_105:
[----:B------:R-:W-:Y:S01]  /*100f0*/  BSSY B1, `(.L_x_107) ;  /* 0x0000009000017945 */ /* 0x000fe20003800000 */
[----:B0-----:R-:W-:Y:S02]  /*10100*/  IMAD.MOV.U32 R2, RZ, RZ, 0x0 ;  /* 0x00000000ff027424 */ /* 0x001fe400078e00ff */
[----:B------:R-:W-:Y:S01]  /*10110*/  IMAD.MOV.U32 R3, RZ, RZ, 0x14f00000 ;  /* 0x14f00000ff037424 */ /* 0x000fe200078e00ff */
[----:B------:R-:W-:Y:S06]  /*10120*/  @P1 BRA `(.L_x_108) ;  /* 0x0000000000141947 */ /* 0x000fec0003800000 */
[----:B------:R-:W-:Y:S02]  /*10130*/  ISETP.NE.AND P0, PT, R10, RZ, PT ;  /* 0x000000ff0a00720c */ /* 0x000fe40003f05270 */
[----:B------:R-:W-:-:S04]  /*10140*/  MOV R12, 0xa000 ;  /* 0x0000a000000c7802 */ /* 0x000fc80000000f00 */
[----:B------:R0:W-:Y:S07]  /*10150*/  SYNCS.ARRIVE.TRANS64 RZ, [UR38+0x38850], R12 ;  /* 0x0388500cffff79a7 */ /* 0x0001ee0008000026 */
[----:B------:R-:W-:Y:S05]  /*10160*/  @!P0 BRA `(.L_x_108) ;  /* 0x0000000000048947 */ /* 0x000fea0003800000 */
[----:B------:R-:W-:Y:S01]  /*10170*/  BPT.TRAP 0x1 ;  /* 0x000000040000795c */ /* 0x000fe20000300000 */
.L_x_108:
[----:B------:R-:W-:Y:S05]  /*10180*/  BSYNC B1 ;  /* 0x0000000000017941 */ /* 0x000fea0003800000 */
.L_x_107:
        /* <DEDUP_REMOVED lines=10> */
.L_x_109:
        /* <DEDUP_REMOVED lines=8> */
[----:B------:R-:W-:Y:S01]  /*102b0*/  R2UR UR10, R6 ;  /* 0x00000000060a72ca */ /* 0x000fe200000e0000 */
[----:B------:R-:W-:Y:S01]  /*102c0*/  UIADD3 UR8, UR38, 0x2c00, URZ ;  /* 0x00002c0026087890 */ /* 0x000fe2000fffe03f */
[----:B------:R-:W-:Y:S02]  /*102d0*/  R2UR UR6, R2 ;  /* 0x00000000020672ca */ /* 0x000fe400000e0000 */
[----:B------:R-:W-:Y:S02]  /*102e0*/  R2UR UR7, R3 ;  /* 0x00000000030772ca */ /* 0x000fe400000e0000 */
[----:B------:R-:W-:-:S13]  /*102f0*/  PLOP3.LUT P0, PT, PT, PT, PT, 0x80, 0x0 ;  /* 0x000000000000781c */ /* 0x000fda0003f0f070 */
.L_x_110:
        /* <DEDUP_REMOVED lines=13> */
.L_x_111:
        /* <DEDUP_REMOVED lines=13> */
.L_x_112:
        /* <DEDUP_REMOVED lines=8> */
[----:B------:R-:W-:Y:S02]  /*10520*/  IMAD.MOV.U32 R17, RZ, RZ, R0 ;  /* 0x000000ffff117224 */ /* 0x000fe400078e0000 */
[----:B------:R-:W-:-:S07]  /*10530*/  IMAD.MOV.U32 R16, RZ, RZ, R4 ;  /* 0x000000ffff107224 */ /* 0x000fce00078e0004 */
.L_x_95:
[----:B------:R-:W-:Y:S05]  /*10540*/  BSYNC B0 ;  /* 0x0000000000007941 */ /* 0x000fea0003800000 */
.L_x_54:
[----:B------:R-:W2:Y:S01]  /*10550*/  LDL.LU R0, [R1] ;  /* 0x0000000001007983 */ /* 0x000ea20000300800 */
[----:B------:R-:W-:Y:S01]  /*10560*/  BSSY B0, `(.L_x_113) ;  /* 0x0000051000007945 */ /* 0x000fe20003800000 */
[----:B--2---:R-:W-:-:S13]  /*10570*/  ISETP.NE.AND P0, PT, R0, RZ, PT ;  /* 0x000000ff0000720c */ /* 0x004fda0003f05270 */
[----:B------:R-:W-:Y:S05]  /*10580*/  @!P0 BRA `(.L_x_114) ;  /* 0x0000000400388947 */ /* 0x000fea0003800000 */
[----:B------:R-:W2:Y:S01]  /*10590*/  S2R R0, SR_TID.X ;  /* 0x0000000000007919 */ /* 0x000ea20000002100 */
[----:B-1----:R-:W-:Y:S01]  /*105a0*/  LEA R3, R8, UR38, 0x3 ;  /* 0x0000002608037c11 */ /* 0x002fe2000f8e18ff */
[----:B------:R-:W-:Y:S01]  /*105b0*/  BSSY B1, `(.L_x_115) ;  /* 0x0000006000017945 */ /* 0x000fe20003800000 */
[----:B--2---:R-:W-:Y:S02]  /*105c0*/  LOP3.LUT R2, R0, 0x7f, RZ, 0xc0, !PT ;  /* 0x0000007f00027812 */ /* 0x004fe400078ec0ff */
[----:B------:R-:W-:Y:S02]  /*105d0*/  SHF.L.U32 R0, R9, 0x1f, RZ ;  /* 0x0000001f09007819 */ /* 0x000fe400000006ff */
[----:B------:R-:W-:Y:S02]  /*105e0*/  ISETP.NE.AND P1, PT, R2, RZ, PT ;  /* 0x000000ff0200720c */ /* 0x000fe40003f25270 */
[----:B------:R-:W1:Y:S02]  /*105f0*/  SYNCS.PHASECHK.TRANS64.TRYWAIT P0, [R3+URZ+0x38860], R0 ;  /* 0x03886000030075a7 */ /* 0x000e64000800017f */
[----:B-1----:R-:W-:Y:S09]  /*10600*/  @!P0 BRA `(.L_x_116) ;  /* 0x0000001800488947 */ /* 0x002ff20003800000 */
.L_x_163:
[----:B------:R-:W-:Y:S05]  /*10610*/  BSYNC B1 ;  /* 0x0000000000017941 */ /* 0x000fea0003800000 */
.L_x_115:
[----:B------:R-:W-:Y:S04]  /*10620*/  BSSY B1, `(.L_x_117) ;  /* 0x0000008000017945 */ /* 0x000fe80003800000 */
[----:B------:R-:W-:Y:S05]  /*10630*/  @P1 BRA `(.L_x_118) ;  /* 0x0000000000181947 */ /* 0x000fea0003800000 */
[----:B------:R-:W2:Y:S01]  /*10640*/  S2R R2, SR_TID.X ;  /* 0x0000000000027919 */ /* 0x000ea20000002100 */
[----:B-1----:R-:W-:-:S04]  /*10650*/  IMAD.MOV.U32 R0, RZ, RZ, 0xa000 ;  /* 0x0000a000ff007424 */ /* 0x002fc800078e00ff */
[----:B------:R3:W-:Y:S01]  /*10660*/  SYNCS.ARRIVE.TRANS64 RZ, [R3+URZ+0x38850], R0 ;  /* 0x0388500003ff79a7 */ /* 0x0007e2000800003f */
[----:B--2---:R-:W-:-:S13]  /*10670*/  LOP3.LUT P0, RZ, R2, 0x1f, RZ, 0xc0, !PT ;  /* 0x0000001f02ff7812 */ /* 0x004fda000780c0ff */
[----:B---3--:R-:W-:Y:S05]  /*10680*/  @!P0 BRA `(.L_x_118) ;  /* 0x0000000000048947 */ /* 0x008fea0003800000 */
[----:B------:R-:W-:Y:S01]  /*10690*/  BPT.TRAP 0x1 ;  /* 0x000000040000795c */ /* 0x000fe20000300000 */
.L_x_118:
[----:B------:R-:W-:Y:S05]  /*106a0*/  BSYNC B1 ;  /* 0x0000000000017941 */ /* 0x000fea0003800000 */
.L_x_117:
[----:B------:R-:W-:Y:S01]  /*106b0*/  R2UR UR4, R8 ;  /* 0x00000000080472ca */ /* 0x000fe200000e0000 */
[----:B------:R-:W-:Y:S01]  /*106c0*/  ULDC.64 UR6, c[0x0][0x198] ;  /* 0x0000660000067ab9 */ /* 0x000fe20000000a00 */
[----:B------:R-:W-:Y:S01]  /*106d0*/  R2UR UR9, R3 ;  /* 0x00000000030972ca */ /* 0x000fe200000e0000 */
[----:B------:R-:W-:Y:S01]  /*106e0*/  UIADD3 UR6, UP0, UR6, 0x470, URZ ;  /* 0x0000047006067890 */ /* 0x000fe2000ff1e03f */
[----:B------:R-:W-:Y:S01]  /*106f0*/  PLOP3.LUT P0, PT, PT, PT, PT, 0x80, 0x0 ;  /* 0x000000000000781c */ /* 0x000fe20003f0f070 */
[----:B------:R-:W-:Y:S01]  /*10700*/  IMAD R17, R17, 0x50, RZ ;  /* 0x0000005011117824 */ /* 0x000fe200078e02ff */
[----:B------:R-:W-:Y:S01]  /*10710*/  UMOV UR14, 0x0 ;  /* 0x00000000000e7882 */ /* 0x000fe20000000000 */
[----:B------:R-:W-:Y:S01]  /*10720*/  UIADD3.X UR7, URZ, UR7, URZ, UP0, !UPT ;  /* 0x000000073f077290 */ /* 0x000fe200087fe43f */
[----:B------:R-:W-:Y:S01]  /*10730*/  UMOV UR15, 0x14f00000 ;  /* 0x14f00000000f7882 */ /* 0x000fe20000000000 */
[----:B------:R-:W-:-:S04]  /*10740*/  UMOV UR10, URZ ;  /* 0x0000003f000a7c82 */ /* 0x000fc80008000000 */
[----:B------:R-:W-:Y:S02]  /*10750*/  UIMAD UR4, UR4, 0xa000, UR38 ;  /* 0x0000a000040478a4 */ /* 0x000fe4000f8e0226 */
[----:B------:R-:W-:Y:S02]  /*10760*/  UIADD3 UR9, UR9, 0x38850, URZ ;  /* 0x0003885009097890 */ /* 0x000fe4000fffe03f */
[----:B------:R-:W-:-:S12]  /*10770*/  UIADD3 UR8, UR4, 0x400, URZ ;  /* 0x0000040004087890 */ /* 0x000fd8000fffe03f */
.L_x_119:
[----:B------:R-:W-:-:S13]  /*10780*/  @P0 ELECT P1, URZ, PT ;  /* 0x00000000003f082f */ /* 0x000fda0003820000 */
[----:B------:R-:W-:Y:S01]  /*10790*/  @P1 R2UR UR13, R16 ;  /* 0x00000000100d12ca */ /* 0x000fe200000e0000 */
[----:B------:R-:W-:Y:S01]  /*107a0*/  UMOV UR12, UR36 ;  /* 0x00000024000c7c82 */ /* 0x000fe20008000000 */
[----:B------:R-:W-:Y:S02]  /*107b0*/  @P1 R2UR UR11, R17 ;  /* 0x00000000110b12ca */ /* 0x000fe400000e0000 */
[----:B------:R-:W-:Y:S02]  /*107c0*/  @P1 PLOP3.LUT P0, PT, P1, PT, PT, 0x8, 0x0 ;  /* 0x000000000000181c */ /* 0x000fe40000f0e170 */
[----:B------:R-:W-:-:S09]  /*107d0*/  PLOP3.LUT P1, PT, PT, PT, PT, 0x8, 0x0 ;  /* 0x000000000000781c */ /* 0x000fd20003f2e170 */
[----:B------:R2:W-:Y:S02]  /*107e0*/  UTMALDG.4D [UR8], [UR6], desc[UR14] ;  /* 0x00000e08060075b4 */ /* 0x0005e40008019000 */
[----:B--2---:R-:W-:Y:S05]  /*107f0*/  @P0 BRA.U.ANY `(.L_x_119) ;  /* 0xfffffffd00e00947 */ /* 0x004fea000393ffff */
[----:B------:R-:W-:Y:S01]  /*10800*/  PLOP3.LUT P0, PT, PT, PT, PT, 0x80, 0x0 ;  /* 0x000000000000781c */ /* 0x000fe20003f0f070 */
[----:B------:R-:W-:Y:S01]  /*10810*/  UIADD3 UR8, UR4, 0x2c00, URZ ;  /* 0x00002c0004087890 */ /* 0x000fe2000fffe03f */
[----:B------:R-:W-:Y:S01]  /*10820*/  UMOV UR14, 0x0 ;  /* 0x00000000000e7882 */ /* 0x000fe20000000000 */
[----:B------:R-:W-:Y:S01]  /*10830*/  UMOV UR15, 0x14f00000 ;  /* 0x14f00000000f7882 */ /* 0x000fe20000000000 */
[----:B------:R-:W-:-:S09]  /*10840*/  UMOV UR10, 0x40 ;  /* 0x00000040000a7882 */ /* 0x000fd20000000000 */
.L_x_120:
        /* <DEDUP_REMOVED lines=13> */
.L_x_121:
        /* <DEDUP_REMOVED lines=10> */
[----:B------:R-:W-:Y:S02]  /*109c0*/  UMOV UR5, 0x14f00000 ;  /* 0x14f0000000057882 */ /* 0x000fe40000000000 */
[----:B------:R-:W-:Y:S01]  /*109d0*/  UMOV UR4, 0x0 ;  /* 0x0000000000047882 */ /* 0x000fe20000000000 */
[----:B------:R-:W-:-:S08]  /*109e0*/  UMOV UR10, 0xc0 ;  /* 0x000000c0000a7882 */ /* 0x000fd00000000000 */
.L_x_122:
        /* <DEDUP_REMOVED lines=8> */
.L_x_114:
[----:B------:R-:W-:Y:S05]  /*10a70*/  BSYNC B0 ;  /* 0x0000000000007941 */ /* 0x000fea0003800000 */
.L_x_113:
[----:B-1----:R-:W-:Y:S02]  /*10a80*/  VIADD R0, R8, 0x1 ;  /* 0x0000000108007836 */ /* 0x002fe40000000000 */
[----:B------:R-:W-:-:S03]  /*10a90*/  IMAD.MOV.U32 R3, RZ, RZ, RZ ;  /* 0x000000ffff037224 */ /* 0x000fc600078e00ff */
[----:B------:R-:W-:-:S04]  /*10aa0*/  ISETP.NE.AND P0, PT, R0, 0x2, PT ;  /* 0x000000020000780c */ /* 0x000fc80003f05270 */
[----:B------:R-:W-:Y:S02]  /*10ab0*/  SEL R2, RZ, 0x1, P0 ;  /* 0x00000001ff027807 */ /* 0x000fe40000000000 */
[----:B------:R-:W-:Y:S02]  /*10ac0*/  SEL R0, R0, RZ, P0 ;  /* 0x000000ff00007207 */ /* 0x000fe40000000000 */
[----:B------:R-:W-:-:S07]  /*10ad0*/  LOP3.LUT R9, R9, R2, RZ, 0x3c, !PT ;  /* 0x0000000209097212 */ /* 0x000fce00078e3cff */
.L_x_38:
[----:B------:R-:W1:Y:S01]  /*10ae0*/  S2R R5, SR_CgaCtaId ;  /* 0x0000000000057919 */ /* 0x000e620000008800 */
[----:B------:R-:W-:Y:S02]  /*10af0*/  MOV R2, 0x400 ;  /* 0x0000040000027802 */ /* 0x000fe40000000f00 */
[----:B------:R-:W-:Y:S02]  /*10b00*/  SHF.L.U32 R3, R3, 0x1f, RZ ;  /* 0x0000001f03037819 */ /* 0x000fe400000006ff */
[----:B-1----:R-:W-:-:S04]  /*10b10*/  LEA R2, R5, R2, 0x18 ;  /* 0x0000000205027211 */ /* 0x002fc800078ec0ff */
[----:B------:R-:W1:Y:S02]  /*10b20*/  SYNCS.PHASECHK.TRANS64.TRYWAIT P0, [R2+URZ+0x38820], R3 ;  /* 0x03882003020075a7 */ /* 0x000e64000800017f */
[----:B-1----:R-:W-:Y:S05]  /*10b30*/  @!P0 BRA `(.L_x_123) ;  /* 0x0000001400108947 */ /* 0x002fea0003800000 */
.L_x_164:
[----:B------:R-:W-:-:S03]  /*10b40*/  UMOV UR4, 0xffffffff ;  /* 0xffffffff00047882 */ /* 0x000fc60000000000 */
[----:B------:R-:W-:Y:S05]  /*10b50*/  BRA.DIV UR4, `(.L_x_124) ;  /* 0x00000016041c7947 */ /* 0x000fea000b800000 */
[----:B-1----:R-:W1:Y:S02]  /*10b60*/  S2R R3, SR_TID.X ;  /* 0x0000000000037919 */ /* 0x002e640000002100 */
[----:B-1----:R-:W-:-:S04]  /*10b70*/  SHF.R.U32.HI R3, RZ, 0x5, R3 ;  /* 0x00000005ff037819 */ /* 0x002fc80000011603 */
[----:B------:R-:W-:-:S05]  /*10b80*/  LOP3.LUT R3, R3, 0x3, RZ, 0xc0, !PT ;  /* 0x0000000303037812 */ /* 0x000fca00078ec0ff */
[----:B------:R1:W2:Y:S02]  /*10b90*/  SHFL.IDX PT, R14, R3, RZ, 0x1f ;  /* 0x00001fff030e7589 */ /* 0x0002a400000e0000 */
.L_x_167:
[----:B--2---:R-:W-:-:S13]  /*10ba0*/  ISETP.NE.AND P0, PT, R14, RZ, PT ;  /* 0x000000ff0e00720c */ /* 0x004fda0003f05270 */
[----:B------:R-:W-:Y:S05]  /*10bb0*/  @P0 BRA `(.L_x_10) ;  /* 0x0000000000880947 */ /* 0x000fea0003800000 */
[----:B------:R-:W-:-:S03]  /*10bc0*/  UMOV UR4, 0xffffffff ;  /* 0xffffffff00047882 */ /* 0x000fc60000000000 */
[----:B------:R-:W-:Y:S05]  /*10bd0*/  BRA.DIV UR4, `(.L_x_125) ;  /* 0x0000001604307947 */ /* 0x000fea000b800000 */
[----:B------:R-:W-:-:S13]  /*10be0*/  ELECT P6, URZ, PT ;  /* 0x00000000003f782f */ /* 0x000fda00038c0000 */
.L_x_170:
[----:B------:R-:W-:Y:S05]  /*10bf0*/  @!P6 BRA `(.L_x_10) ;  /* 0x000000000078e947 */ /* 0x000fea0003800000 */
[----:B-1----:R-:W2:Y:S02]  /*10c00*/  LDL.LU R3, [R1+0x14] ;  /* 0x0000140001037983 */ /* 0x002ea40000300800 */
[----:B--2---:R-:W-:-:S04]  /*10c10*/  LOP3.LUT R3, R3, 0x2, RZ, 0xfc, !PT ;  /* 0x0000000203037812 */ /* 0x004fc800078efcff */
[----:B------:R-:W-:-:S13]  /*10c20*/  ISETP.NE.AND P2, PT, R3, 0x3, PT ;  /* 0x000000030300780c */ /* 0x000fda0003f45270 */
[----:B------:R-:W-:Y:S05]  /*10c30*/  @!P2 BRA `(.L_x_126) ;  /* 0x000000000004a947 */ /* 0x000fea0003800000 */
[----:B------:R-:W-:Y:S01]  /*10c40*/  BPT.TRAP 0x1 ;  /* 0x000000040000795c */ /* 0x000fe20000300000 */
.L_x_126:
[----:B------:R-:W-:Y:S01]  /*10c50*/  IADD3 R7, R2, 0x38840, RZ ;  /* 0x0003884002077810 */ /* 0x000fe20007ffe0ff */
[----:B------:R-:W-:Y:S01]  /*10c60*/  VIADD R3, R0, 0x1 ;  /* 0x0000000100037836 */ /* 0x000fe20000000000 */
[----:B------:R-:W-:-:S03]  /*10c70*/  SHF.L.U32 R5, R9, 0x1f, RZ ;  /* 0x0000001f09057819 */ /* 0x000fc600000006ff */
[----:B------:R-:W-:Y:S01]  /*10c80*/  IMAD R6, R0, 0x8, R7 ;  /* 0x0000000800067824 */ /* 0x000fe200078e0207 */
[----:B------:R-:W-:-:S03]  /*10c90*/  ISETP.NE.AND P1, PT, R3, 0x2, PT ;  /* 0x000000020300780c */ /* 0x000fc60003f25270 */
[----:B------:R-:W1:Y:S01]  /*10ca0*/  SYNCS.PHASECHK.TRANS64.TRYWAIT P0, [R6+URZ], R5 ;  /* 0x00000005060075a7 */ /* 0x000e62000800017f */
[----:B------:R-:W-:Y:S02]  /*10cb0*/  SEL R4, RZ, 0x1, P1 ;  /* 0x00000001ff047807 */ /* 0x000fe40000800000 */
[----:B------:R-:W-:Y:S02]  /*10cc0*/  SEL R8, R3, RZ, P1 ;  /* 0x000000ff03087207 */ /* 0x000fe40000800000 */
[----:B------:R-:W-:-:S03]  /*10cd0*/  LOP3.LUT R4, R9, R4, RZ, 0x3c, !PT ;  /* 0x0000000409047212 */ /* 0x000fc600078e3cff */
[----:B------:R-:W-:Y:S01]  /*10ce0*/  IMAD R3, R8, 0x8, R7 ;  /* 0x0000000808037824 */ /* 0x000fe200078e0207 */
[----:B------:R-:W-:Y:S01]  /*10cf0*/  SHF.L.U32 R4, R4, 0x1f, RZ ;  /* 0x0000001f04047819 */ /* 0x000fe200000006ff */
[----:B-1----:R-:W-:Y:S06]  /*10d00*/  @!P0 BRA `(.L_x_127) ;  /* 0x0000001400048947 */ /* 0x002fec0003800000 */
.L_x_171:
[----:B------:R-:W2:Y:S02]  /*10d10*/  SYNCS.PHASECHK.TRANS64.TRYWAIT P0, [R3+URZ], R4 ;  /* 0x00000004030075a7 */ /* 0x000ea4000800017f */
[----:B--2---:R-:W-:Y:S05]  /*10d20*/  @!P0 BRA `(.L_x_128) ;  /* 0x0000001400108947 */ /* 0x004fea0003800000 */
.L_x_172:
[----:B------:R-:W-:Y:S05]  /*10d30*/  @!P2 BRA `(.L_x_129) ;  /* 0x000000000004a947 */ /* 0x000fea0003800000 */
[----:B------:R-:W-:Y:S01]  /*10d40*/  BPT.TRAP 0x1 ;  /* 0x000000040000795c */ /* 0x000fe20000300000 */
.L_x_129:
[----:B--2---:R-:W-:-:S04]  /*10d50*/  VIADD R3, R2, 0x38860 ;  /* 0x0003886002037836 */ /* 0x004fc80000000000 */
[----:B------:R-:W-:-:S04]  /*10d60*/  IMAD R0, R0, 0x8, R3 ;  /* 0x0000000800007824 */ /* 0x000fc800078e0203 */
[----:B------:R-:W2:Y:S02]  /*10d70*/  SYNCS.PHASECHK.TRANS64.TRYWAIT P0, [R0+URZ], R5 ;  /* 0x00000005000075a7 */ /* 0x000ea4000800017f */
[----:B--2---:R-:W-:Y:S05]  /*10d80*/  @!P0 BRA `(.L_x_130) ;  /* 0x00000014000c8947 */ /* 0x004fea0003800000 */
.L_x_173:
[----:B------:R-:W-:-:S07]  /*10d90*/  LEA R3, R8, R3, 0x3 ;  /* 0x0000000308037211 */ /* 0x000fce00078e18ff */
.L_x_131:
[----:B---3--:R3:W4:Y:S02]  /*10da0*/  SYNCS.PHASECHK.TRANS64.TRYWAIT P0, [R3+URZ], R4 ;  /* 0x00000004030075a7 */ /* 0x008724000800017f */
[----:B----4-:R-:W-:Y:S05]  /*10db0*/  @!P0 NANOSLEEP.SYNCS 0x989680 ;  /* 0x009896800000895d */ /* 0x010fea0003900000 */
[----:B------:R-:W4:Y:S02]  /*10dc0*/  @!P0 SYNCS.PHASECHK.TRANS64 P0, [R3+URZ], R4 ;  /* 0x00000004030085a7 */ /* 0x000f24000800007f */
[----:B----4-:R-:W-:Y:S05]  /*10dd0*/  @!P0 BRA `(.L_x_131) ;  /* 0xfffffffc00f08947 */ /* 0x010fea000383ffff */
.L_x_10:
[----:B------:R-:W-:Y:S05]  /*10de0*/  BSYNC B6 ;  /* 0x0000000000067941 */ /* 0x000fea0003800000 */
.L_x_7:
[----:B------:R-:W-:Y:S05]  /*10df0*/  EXIT ;  /* 0x000000000000794d */ /* 0x000fea0003800000 */
.L_x_14:
[----:B------:R-:W-:-:S13]  /*10e00*/  R2UR UR4, R16 ;  /* 0x00000000100472ca */ /* 0x000fda00000e0000 */
[----:B0-----:R-:W-:-:S04]  /*10e10*/  IMAD.U32 R3, RZ, RZ, UR4 ;  /* 0x00000004ff037e24 */ /* 0x001fc8000f8e00ff */
[----:B------:R0:W1:Y:S03]  /*10e20*/  SYNCS.PHASECHK.TRANS64.TRYWAIT P1, [R3+URZ+0x38800], R2 ;  /* 0x03880002030075a7 */ /* 0x000066000802017f */
[----:B-1----:R-:W-:Y:S05]  /*10e30*/  @!P1 NANOSLEEP.SYNCS 0x989680 ;  /* 0x009896800000995d */ /* 0x002fea0003900000 */
[----:B------:R-:W1:Y:S02]  /*10e40*/  @!P1 SYNCS.PHASECHK.TRANS64 P1, [R3+URZ+0x38800], R2 ;  /* 0x03880002030095a7 */ /* 0x000e64000802007f */
[----:B-1----:R-:W-:Y:S05]  /*10e50*/  @!P1 BRA `(.L_x_14) ;  /* 0xfffffffc00e89947 */ /* 0x002fea000383ffff */
[----:B------:R-:W-:Y:S05]  /*10e60*/  BRA `(.L_x_132) ;  /* 0xffffff0400847947 */ /* 0x000fea000383ffff */
.L_x_18:
[----:B------:R-:W-:-:S13]  /*10e70*/  R2UR UR4, R16 ;  /* 0x00000000100472ca */ /* 0x000fda00000e0000 */
[----:B0-----:R-:W-:-:S04]  /*10e80*/  IMAD.U32 R3, RZ, RZ, UR4 ;  /* 0x00000004ff037e24 */ /* 0x001fc8000f8e00ff */
[----:B------:R0:W2:Y:S03]  /*10e90*/  SYNCS.PHASECHK.TRANS64.TRYWAIT P2, [R3+URZ+0x38830], R2 ;  /* 0x03883002030075a7 */ /* 0x0000a6000804017f */
[----:B--2---:R-:W-:Y:S05]  /*10ea0*/  @!P2 NANOSLEEP.SYNCS 0x989680 ;  /* 0x009896800000a95d */ /* 0x004fea0003900000 */
[----:B------:R-:W2:Y:S02]  /*10eb0*/  @!P2 SYNCS.PHASECHK.TRANS64 P2, [R3+URZ+0x38830], R2 ;  /* 0x038830020300a5a7 */ /* 0x000ea4000804007f */
[----:B--2---:R-:W-:Y:S05]  /*10ec0*/  @!P2 BRA `(.L_x_18) ;  /* 0xfffffffc00e8a947 */ /* 0x004fea000383ffff */
[----:B------:R-:W-:Y:S05]  /*10ed0*/  BRA `(.L_x_17) ;  /* 0xffffff0400a07947 */ /* 0x000fea000383ffff */
.L_x_23:
[----:B------:R-:W-:-:S13]  /*10ee0*/  R2UR UR6, R215 ;  /* 0x00000000d70672ca */ /* 0x000fda00000e0000 */
[----:B-1----:R-:W-:-:S04]  /*10ef0*/  IMAD.U32 R7, RZ, RZ, UR6 ;  /* 0x00000006ff077e24 */ /* 0x002fc8000f8e00ff */
[----:B------:R1:W2:Y:S03]  /*10f00*/  SYNCS.PHASECHK.TRANS64.TRYWAIT P2, [R7+URZ+0x38830], R2 ;  /* 0x03883002070075a7 */ /* 0x0002a6000804017f */
[----:B--2---:R-:W-:Y:S05]  /*10f10*/  @!P2 NANOSLEEP.SYNCS 0x989680 ;  /* 0x009896800000a95d */ /* 0x004fea0003900000 */
[----:B------:R-:W2:Y:S02]  /*10f20*/  @!P2 SYNCS.PHASECHK.TRANS64 P2, [R7+URZ+0x38830], R2 ;  /* 0x038830020700a5a7 */ /* 0x000ea4000804007f */
[----:B--2---:R-:W-:Y:S05]  /*10f30*/  @!P2 BRA `(.L_x_23) ;  /* 0xfffffffc00e8a947 */ /* 0x004fea000383ffff */
[----:B------:R-:W-:Y:S05]  /*10f40*/  BRA `(.L_x_22) ;  /* 0xffffff4400287947 */ /* 0x000fea000383ffff */
.L_x_27:
[----:B-1----:R-:W-:-:S04]  /*10f50*/  IMAD.U32 R3, RZ, RZ, UR7 ;  /* 0x00000007ff037e24 */ /* 0x002fc8000f8e00ff */
[----:B------:R1:W2:Y:S03]  /*10f60*/  SYNCS.PHASECHK.TRANS64.TRYWAIT P2, [R3+URZ+0x38850], R0 ;  /* 0x03885000030075a7 */ /* 0x0002a6000804017f */
[----:B--2---:R-:W-:Y:S05]  /*10f70*/  @!P2 NANOSLEEP.SYNCS 0x989680 ;  /* 0x009896800000a95d */ /* 0x004fea0003900000 */
[----:B------:R-:W2:Y:S02]  /*10f80*/  @!P2 SYNCS.PHASECHK.TRANS64 P2, [R3+URZ+0x38850], R0 ;  /* 0x038850000300a5a7 */ /* 0x000ea4000804007f */
[----:B--2---:R-:W-:Y:S05]  /*10f90*/  @!P2 BRA `(.L_x_27) ;  /* 0xfffffffc00eca947 */ /* 0x004fea000383ffff */
[----:B------:R-:W-:Y:S05]  /*10fa0*/  BRA `(.L_x_26) ;  /* 0xffffff6c005c7947 */ /* 0x000fea000383ffff */
.L_x_32:
[----:B-1----:R1:W2:Y:S02]  /*10fb0*/  SYNCS.PHASECHK.TRANS64.TRYWAIT P0, [R11+URZ+0x38850], R8 ;  /* 0x038850080b0075a7 */ /* 0x0022a4000800017f */
[----:B--2---:R-:W-:Y:S05]  /*10fc0*/  @!P0 NANOSLEEP.SYNCS 0x989680 ;  /* 0x009896800000895d */ /* 0x004fea0003900000 */
[----:B------:R-:W2:Y:S02]  /*10fd0*/  @!P0 SYNCS.PHASECHK.TRANS64 P0, [R11+URZ+0x38850], R8 ;  /* 0x038850080b0085a7 */ /* 0x000ea4000800007f */
[----:B--2---:R-:W-:Y:S05]  /*10fe0*/  @!P0 BRA `(.L_x_32) ;  /* 0xfffffffc00f08947 */ /* 0x004fea000383ffff */
[----:B------:R-:W-:Y:S05]  /*10ff0*/  BRA `(.L_x_31) ;  /* 0xffffff84005c7947 */ /* 0x000fea000383ffff */
.L_x_43:
[----:B------:R-:W-:Y:S01]  /*11000*/  IMAD.MOV.U32 R13, RZ, RZ, R0 ;  /* 0x000000ffff0d7224 */ /* 0x000fe200078e0000 */
[----:B------:R-:W-:Y:S01]  /*11010*/  MOV R12, RZ ;  /* 0x000000ff000c7202 */ /* 0x000fe20000000f00 */
[----:B------:R-:W-:Y:S02]  /*11020*/  IMAD.MOV.U32 R11, RZ, RZ, 0x1f ;  /* 0x0000001fff0b7424 */ /* 0x000fe400078e00ff */
[----:B------:R-:W-:-:S07]  /*11030*/  IMAD.MOV.U32 R15, RZ, RZ, -0x1 ;  /* 0xffffffffff0f7424 */ /* 0x000fce00078e00ff */
[----:B------:R-:W-:Y:S05]  /*11040*/  WARPSYNC.COLLECTIVE R15, `(.L_x_133) ;  /* 0x000000000f087348 */ /* 0x000fea0003c00000 */
[----:B------:R0:W1:Y:S02]  /*11050*/  SHFL.IDX P6, R14, R13, R12, R11 ;  /* 0x0000000c0d0e7389 */ /* 0x00006400000c000b */
[----:B01----:R-:W-:Y:S01]  /*11060*/  ENDCOLLECTIVE ;  /* 0x000000000000791b */ /* 0x003fe20003800000 */
.L_x_133:
[----:B------:R-:W-:Y:S05]  /*11070*/  BRA `(.L_x_134) ;  /* 0xffffffc000047947 */ /* 0x000fea000383ffff */
.L_x_45:
[----:B------:R-:W-:Y:S01]  /*11080*/  BSSY B0, `(.L_x_135) ;  /* 0x0000006000007945 */ /* 0x000fe20003800000 */
[----:B------:R-:W-:-:S07]  /*11090*/  IMAD.MOV.U32 R15, RZ, RZ, -0x1 ;  /* 0xffffffffff0f7424 */ /* 0x000fce00078e00ff */
[----:B0-----:R-:W-:Y:S05]  /*110a0*/  WARPSYNC.COLLECTIVE R15, `(.L_x_136) ;  /* 0x000000000f0c7348 */ /* 0x001fea0003c00000 */
[----:B------:R-:W-:Y:S02]  /*110b0*/  ELECT P6, UR62, PT ;  /* 0x00000000003e782f */ /* 0x000fe400038c0000 */
[----:B------:R-:W-:Y:S01]  /*110c0*/  MOV R14, UR62 ;  /* 0x0000003e000e7c02 */ /* 0x000fe20008000f00 */
[----:B0-----:R-:W-:Y:S10]  /*110d0*/  ENDCOLLECTIVE ;  /* 0x000000000000791b */ /* 0x001ff40003800000 */
.L_x_136:
[----:B------:R-:W-:Y:S05]  /*110e0*/  BSYNC B0 ;  /* 0x0000000000007941 */ /* 0x000fea0003800000 */
.L_x_135:
[----:B------:R-:W-:Y:S05]  /*110f0*/  BRA `(.L_x_137) ;  /* 0xffffffc000047947 */ /* 0x000fea000383ffff */
.L_x_47:
[----:B0-----:R-:W-:-:S04]  /*11100*/  IMAD.U32 R3, RZ, RZ, UR38 ;  /* 0x00000026ff037e24 */ /* 0x001fc8000f8e00ff */
[----:B------:R0:W1:Y:S03]  /*11110*/  SYNCS.PHASECHK.TRANS64.TRYWAIT P0, [R3+URZ+0x38840], R0 ;  /* 0x03884000030075a7 */ /* 0x000066000800017f */
[----:B-1----:R-:W-:Y:S05]  /*11120*/  @!P0 NANOSLEEP.SYNCS 0x989680 ;  /* 0x009896800000895d */ /* 0x002fea0003900000 */
[----:B------:R-:W1:Y:S02]  /*11130*/  @!P0 SYNCS.PHASECHK.TRANS64 P0, [R3+URZ+0x38840], R0 ;  /* 0x03884000030085a7 */ /* 0x000e64000800007f */
[----:B-1----:R-:W-:Y:S05]  /*11140*/  @!P0 BRA `(.L_x_47) ;  /* 0xfffffffc00ec8947 */ /* 0x002fea000383ffff */
[----:B------:R-:W-:Y:S05]  /*11150*/  BRA `(.L_x_138) ;  /* 0xffffffc0005c7947 */ /* 0x000fea000383ffff */
.L_x_50:
[----:B------:R-:W-:Y:S01]  /*11160*/  IMAD R8, R11, 0x80, R8 ;  /* 0x000000800b087824 */ /* 0x000fe200078e0208 */
[----:B------:R-:W-:Y:S01]  /*11170*/  MOV R13, R6 ;  /* 0x00000006000d7202 */ /* 0x000fe20000000f00 */
[----:B------:R-:W-:Y:S02]  /*11180*/  IMAD.MOV.U32 R12, RZ, RZ, RZ ;  /* 0x000000ffff0c7224 */ /* 0x000fe400078e00ff */
[----:B------:R-:W-:Y:S02]  /*11190*/  IMAD.MOV.U32 R11, RZ, RZ, 0x181f ;  /* 0x0000181fff0b7424 */ /* 0x000fe400078e00ff */
[----:B------:R-:W-:Y:S02]  /*111a0*/  IMAD.MOV.U32 R15, RZ, RZ, -0x1 ;  /* 0xffffffffff0f7424 */ /* 0x000fe400078e00ff */
[----:B------:R-:W-:-:S07]  /*111b0*/  VIADD R5, R8, 0x10 ;  /* 0x0000001008057836 */ /* 0x000fce0000000000 */
[----:B------:R-:W-:Y:S05]  /*111c0*/  WARPSYNC.COLLECTIVE R15, `(.L_x_139) ;  /* 0x000000000f087348 */ /* 0x000fea0003c00000 */
[----:B------:R0:W1:Y:S02]  /*111d0*/  SHFL.IDX P6, R14, R13, R12, R11 ;  /* 0x0000000c0d0e7389 */ /* 0x00006400000c000b */
[----:B01----:R-:W-:Y:S01]  /*111e0*/  ENDCOLLECTIVE ;  /* 0x000000000000791b */ /* 0x003fe20003800000 */
.L_x_139:
[----:B------:R-:W-:Y:S02]  /*111f0*/  IMAD.MOV.U32 R13, RZ, RZ, R7 ;  /* 0x000000ffff0d7224 */ /* 0x000fe400078e0007 */
[----:B------:R-:W-:-:S07]  /*11200*/  IMAD.MOV.U32 R2, RZ, RZ, R14 ;  /* 0x000000ffff027224 */ /* 0x000fce00078e000e */
[----:B------:R-:W-:Y:S05]  /*11210*/  WARPSYNC.COLLECTIVE R15, `(.L_x_140) ;  /* 0x000000000f087348 */ /* 0x000fea0003c00000 */
[----:B------:R0:W1:Y:S02]  /*11220*/  SHFL.IDX P6, R14, R13, R12, R11 ;  /* 0x0000000c0d0e7389 */ /* 0x00006400000c000b */
[----:B01----:R-:W-:Y:S01]  /*11230*/  ENDCOLLECTIVE ;  /* 0x000000000000791b */ /* 0x003fe20003800000 */
.L_x_140:
[----:B------:R-:W-:Y:S01]  /*11240*/  ULDC UR4, c[0x0][0x288] ;  /* 0x0000a20000047ab9 */ /* 0x000fe20000000800 */
[----:B------:R-:W-:Y:S01]  /*11250*/  ULDC.64 UR6, c[0x0][0x208] ;  /* 0x0000820000067ab9 */ /* 0x000fe20000000a00 */
[----:B------:R-:W-:-:S05]  /*11260*/  IMAD R0, R20, UR4, RZ ;  /* 0x0000000414007c24 */ /* 0x000fca000f8e02ff */
[----:B------:R-:W-:Y:S01]  /*11270*/  ISETP.GE.AND P4, PT, R8, R0, PT ;  /* 0x000000000800720c */ /* 0x000fe20003f86270 */
[----:B------:R-:W-:Y:S02]  /*11280*/  IMAD.MOV.U32 R13, RZ, RZ, R6 ;  /* 0x000000ffff0d7224 */ /* 0x000fe400078e0006 */
[----:B------:R-:W-:-:S10]  /*11290*/  IMAD.MOV.U32 R12, RZ, RZ, 0x1 ;  /* 0x00000001ff0c7424 */ /* 0x000fd400078e00ff */
[----:B------:R-:W-:Y:S02]  /*112a0*/  @!P4 LEA R21, R9, UR38, 0x1 ;  /* 0x000000260915cc11 */ /* 0x000fe4000f8e08ff */
[----:B------:R-:W-:-:S04]  /*112b0*/  MOV R3, R14 ;  /* 0x0000000e00037202 */ /* 0x000fc80000000f00 */
[----:B------:R-:W-:-:S04]  /*112c0*/  LOP3.LUT R3, R3, R2, RZ, 0x3c, !PT ;  /* 0x0000000203037212 */ /* 0x000fc800078e3cff */
[----:B------:R-:W-:-:S04]  /*112d0*/  LOP3.LUT R2, R3, R2, RZ, 0x3c, !PT ;  /* 0x0000000203027212 */ /* 0x000fc800078e3cff */
[----:B------:R-:W-:-:S03]  /*112e0*/  LOP3.LUT R3, R3, R2, RZ, 0x3c, !PT ;  /* 0x0000000203037212 */ /* 0x000fc600078e3cff */
[----:B------:R-:W-:-:S05]  /*112f0*/  @!P4 IMAD.WIDE.U32 R2, R10, 0x2, R2 ;  /* 0x000000020a02c825 */ /* 0x000fca00078e0002 */
[----:B------:R-:W-:Y:S01]  /*11300*/  @!PT LDS RZ, [RZ] ;  /* 0x00000000fffff984 */ /* 0x000fe20000000800 */
[----:B------:R-:W-:Y:S01]  /*11310*/  @!PT LDS RZ, [RZ] ;  /* 0x00000000fffff984 */ /* 0x000fe20000000800 */
[----:B------:R-:W-:Y:S01]  /*11320*/  @!PT LDS RZ, [RZ] ;  /* 0x00000000fffff984 */ /* 0x000fe20000000800 */
[----:B------:R0:W-:Y:S04]  /*11330*/  @!P4 LDGSTS.E.BYPASS.LTC128B.128 [R21+0x14400], desc[UR6][R2.64], !P3 ;  /* 0x144000000215cfae */ /* 0x0001e8000d901d46 */
[----:B------:R0:W-:Y:S04]  /*11340*/  @!P4 LDGSTS.E.BYPASS.LTC128B.128 [R21+0x18400], desc[UR6][R2.64+0x80], !P0 ;  /* 0x184000800215cfae */ /* 0x0001e8000c101d46 */
[----:B------:R0:W-:Y:S04]  /*11350*/  @!P4 LDGSTS.E.BYPASS.LTC128B.128 [R21+0x1c400], desc[UR6][R2.64+0x100], !P1 ;  /* 0x1c4001000215cfae */ /* 0x0001e8000c901d46 */
[----:B------:R0:W-:Y:S01]  /*11360*/  @!P4 LDGSTS.E.BYPASS.LTC128B.128 [R21+0x20400], desc[UR6][R2.64+0x180], !P2 ;  /* 0x204001800215cfae */ /* 0x0001e2000d101d46 */
[----:B------:R-:W-:-:S13]  /*11370*/  ISETP.GE.AND P4, PT, R5, R0, PT ;  /* 0x000000000500720c */ /* 0x000fda0003f86270 */
[----:B0-----:R-:W-:Y:S05]  /*11380*/  WARPSYNC.COLLECTIVE R15, `(.L_x_141) ;  /* 0x000000000f087348 */ /* 0x001fea0003c00000 */
[----:B------:R1:W2:Y:S02]  /*11390*/  SHFL.IDX P6, R14, R13, R12, R11 ;  /* 0x0000000c0d0e7389 */ /* 0x0002a400000c000b */
[----:B012---:R-:W-:Y:S01]  /*113a0*/  ENDCOLLECTIVE ;  /* 0x000000000000791b */ /* 0x007fe20003800000 */
.L_x_141:
[----:B------:R-:W-:Y:S01]  /*113b0*/  VIADD R3, R8, 0x20 ;  /* 0x0000002008037836 */ /* 0x000fe20000000000 */
[----:B------:R-:W-:Y:S01]  /*113c0*/  @!P4 LEA R20, R9, UR38, 0x1 ;  /* 0x000000260914cc11 */ /* 0x000fe2000f8e08ff */
[----:B------:R-:W-:Y:S02]  /*113d0*/  IMAD.MOV.U32 R13, RZ, RZ, R7 ;  /* 0x000000ffff0d7224 */ /* 0x000fe400078e0007 */
[----:B------:R-:W-:-:S07]  /*113e0*/  IMAD.MOV.U32 R5, RZ, RZ, R14 ;  /* 0x000000ffff057224 */ /* 0x000fce00078e000e */
[----:B------:R-:W-:Y:S05]  /*113f0*/  WARPSYNC.COLLECTIVE R15, `(.L_x_142) ;  /* 0x000000000f087348 */ /* 0x000fea0003c00000 */
[----:B------:R0:W1:Y:S02]  /*11400*/  SHFL.IDX P6, R14, R13, R12, R11 ;  /* 0x0000000c0d0e7389 */ /* 0x00006400000c000b */
[----:B01----:R-:W-:Y:S01]  /*11410*/  ENDCOLLECTIVE ;  /* 0x000000000000791b */ /* 0x003fe20003800000 */
.L_x_142:
[----:B------:R-:W-:Y:S01]  /*11420*/  ULDC.64 UR4, c[0x0][0x208] ;  /* 0x0000820000047ab9 */ /* 0x000fe20000000a00 */
[----:B------:R-:W-:Y:S02]  /*11430*/  IMAD.MOV.U32 R13, RZ, RZ, R6 ;  /* 0x000000ffff0d7224 */ /* 0x000fe400078e0006 */
[----:B------:R-:W-:Y:S01]  /*11440*/  IMAD.MOV.U32 R12, RZ, RZ, 0x2 ;  /* 0x00000002ff0c7424 */ /* 0x000fe200078e00ff */
[----:B------:R-:W-:-:S05]  /*11450*/  MOV R4, R14 ;  /* 0x0000000e00047202 */ /* 0x000fca0000000f00 */
        /* <DEDUP_REMOVED lines=12> */
.L_x_143:
[----:B------:R-:W-:Y:S01]  /*11520*/  VIADD R5, R8, 0x30 ;  /* 0x0000003008057836 */ /* 0x000fe20000000000 */
[----:B------:R-:W-:Y:S01]  /*11530*/  @!P4 LEA R21, R9, UR38, 0x1 ;  /* 0x000000260915cc11 */ /* 0x000fe2000f8e08ff */
[----:B------:R-:W-:Y:S02]  /*11540*/  IMAD.MOV.U32 R13, RZ, RZ, R7 ;  /* 0x000000ffff0d7224 */ /* 0x000fe400078e0007 */
[----:B------:R-:W-:-:S07]  /*11550*/  IMAD.MOV.U32 R3, RZ, RZ, R14 ;  /* 0x000000ffff037224 */ /* 0x000fce00078e000e */
[----:B------:R-:W-:Y:S05]  /*11560*/  WARPSYNC.COLLECTIVE R15, `(.L_x_144) ;  /* 0x000000000f087348 */ /* 0x000fea0003c00000 */
[----:B------:R0:W1:Y:S02]  /*11570*/  SHFL.IDX P6, R14, R13, R12, R11 ;  /* 0x0000000c0d0e7389 */ /* 0x00006400000c000b */
[----:B01----:R-:W-:Y:S01]  /*11580*/  ENDCOLLECTIVE ;  /* 0x000000000000791b */ /* 0x003fe20003800000 */
.L_x_144:
        /* <DEDUP_REMOVED lines=16> */
.L_x_145:
[----:B------:R-:W-:Y:S01]  /*11690*/  VIADD R3, R8, 0x40 ;  /* 0x0000004008037836 */ /* 0x000fe20000000000 */
[----:B------:R-:W-:Y:S01]  /*116a0*/  @!P4 LEA R20, R9, UR38, 0x1 ;  /* 0x000000260914cc11 */ /* 0x000fe2000f8e08ff */
[----:B------:R-:W-:Y:S02]  /*116b0*/  IMAD.MOV.U32 R13, RZ, RZ, R7 ;  /* 0x000000ffff0d7224 */ /* 0x000fe400078e0007 */
[----:B------:R-:W-:-:S07]  /*116c0*/  IMAD.MOV.U32 R5, RZ, RZ, R14 ;  /* 0x000000ffff057224 */ /* 0x000fce00078e000e */
[----:B------:R-:W-:Y:S05]  /*116d0*/  WARPSYNC.COLLECTIVE R15, `(.L_x_146) ;  /* 0x000000000f087348 */ /* 0x000fea0003c00000 */
[----:B------:R0:W1:Y:S02]  /*116e0*/  SHFL.IDX P6, R14, R13, R12, R11 ;  /* 0x0000000c0d0e7389 */ /* 0x00006400000c000b */
[----:B01----:R-:W-:Y:S01]  /*116f0*/  ENDCOLLECTIVE ;  /* 0x000000000000791b */ /* 0x003fe20003800000 */
.L_x_146:
        /* <DEDUP_REMOVED lines=16> */
.L_x_147:
[----:B------:R-:W-:Y:S01]  /*11800*/  VIADD R5, R8, 0x50 ;  /* 0x0000005008057836 */ /* 0x000fe20000000000 */
[----:B------:R-:W-:Y:S01]  /*11810*/  @!P4 LEA R21, R9, UR38, 0x1 ;  /* 0x000000260915cc11 */ /* 0x000fe2000f8e08ff */
[----:B------:R-:W-:Y:S02]  /*11820*/  IMAD.MOV.U32 R13, RZ, RZ, R7 ;  /* 0x000000ffff0d7224 */ /* 0x000fe400078e0007 */
[----:B------:R-:W-:-:S07]  /*11830*/  IMAD.MOV.U32 R3, RZ, RZ, R14 ;  /* 0x000000ffff037224 */ /* 0x000fce00078e000e */
[----:B------:R-:W-:Y:S05]  /*11840*/  WARPSYNC.COLLECTIVE R15, `(.L_x_148) ;  /* 0x000000000f087348 */ /* 0x000fea0003c00000 */
[----:B------:R0:W1:Y:S02]  /*11850*/  SHFL.IDX P6, R14, R13, R12, R11 ;  /* 0x0000000c0d0e7389 */ /* 0x00006400000c000b */
[----:B01----:R-:W-:Y:S01]  /*11860*/  ENDCOLLECTIVE ;  /* 0x000000000000791b */ /* 0x003fe20003800000 */
.L_x_148:
        /* <DEDUP_REMOVED lines=16> */
.L_x_149:
[----:B------:R-:W-:Y:S01]  /*11970*/  VIADD R3, R8, 0x60 ;  /* 0x0000006008037836 */ /* 0x000fe20000000000 */
[----:B------:R-:W-:Y:S01]  /*11980*/  @!P4 LEA R20, R9, UR38, 0x1 ;  /* 0x000000260914cc11 */ /* 0x000fe2000f8e08ff */
[----:B------:R-:W-:Y:S02]  /*11990*/  IMAD.MOV.U32 R13, RZ, RZ, R7 ;  /* 0x000000ffff0d7224 */ /* 0x000fe400078e0007 */
[----:B------:R-:W-:-:S07]  /*119a0*/  IMAD.MOV.U32 R5, RZ, RZ, R14 ;  /* 0x000000ffff057224 */ /* 0x000fce00078e000e */
[----:B------:R-:W-:Y:S05]  /*119b0*/  WARPSYNC.COLLECTIVE R15, `(.L_x_150) ;  /* 0x000000000f087348 */ /* 0x000fea0003c00000 */
[----:B------:R0:W1:Y:S02]  /*119c0*/  SHFL.IDX P6, R14, R13, R12, R11 ;  /* 0x0000000c0d0e7389 */ /* 0x00006400000c000b */
[----:B01----:R-:W-:Y:S01]  /*119d0*/  ENDCOLLECTIVE ;  /* 0x000000000000791b */ /* 0x003fe20003800000 */
.L_x_150:
        /* <DEDUP_REMOVED lines=16> */
.L_x_151:
[----:B------:R-:W-:Y:S01]  /*11ae0*/  @!P4 LEA R21, R9, UR38, 0x1 ;  /* 0x000000260915cc11 */ /* 0x000fe2000f8e08ff */
[----:B------:R-:W-:Y:S02]  /*11af0*/  IMAD.MOV.U32 R13, RZ, RZ, R7 ;  /* 0x000000ffff0d7224 */ /* 0x000fe400078e0007 */
[----:B------:R-:W-:-:S07]  /*11b00*/  IMAD.MOV.U32 R3, RZ, RZ, R14 ;  /* 0x000000ffff037224 */ /* 0x000fce00078e000e */
[----:B------:R-:W-:Y:S05]  /*11b10*/  WARPSYNC.COLLECTIVE R15, `(.L_x_152) ;  /* 0x000000000f087348 */ /* 0x000fea0003c00000 */
[----:B------:R0:W1:Y:S02]  /*11b20*/  SHFL.IDX P6, R14, R13, R12, R11 ;  /* 0x0000000c0d0e7389 */ /* 0x00006400000c000b */
[----:B01----:R-:W-:Y:S01]  /*11b30*/  ENDCOLLECTIVE ;  /* 0x000000000000791b */ /* 0x003fe20003800000 */
.L_x_152:
        /* <DEDUP_REMOVED lines=11> */
[----:B------:R0:W-:Y:S02]  /*11bf0*/  @!P4 LDGSTS.E.BYPASS.LTC128B.128 [R21+0x23400], desc[UR4][R2.64+0x180], !P2 ;  /* 0x234001800215cfae */ /* 0x0001e4000d101d44 */
[----:B0-----:R-:W-:Y:S05]  /*11c00*/  WARPSYNC.COLLECTIVE R15, `(.L_x_153) ;  /* 0x000000000f087348 */ /* 0x001fea0003c00000 */
[----:B------:R1:W2:Y:S02]  /*11c10*/  SHFL.IDX P6, R14, R13, R12, R11 ;  /* 0x0000000c0d0e7389 */ /* 0x0002a400000c000b */
[----:B012---:R-:W-:Y:S01]  /*11c20*/  ENDCOLLECTIVE ;  /* 0x000000000000791b */ /* 0x007fe20003800000 */
.L_x_153:
[----:B------:R-:W-:Y:S02]  /*11c30*/  IMAD.MOV.U32 R13, RZ, RZ, R7 ;  /* 0x000000ffff0d7224 */ /* 0x000fe400078e0007 */
[----:B------:R-:W-:-:S07]  /*11c40*/  IMAD.MOV.U32 R4, RZ, RZ, R14 ;  /* 0x000000ffff047224 */ /* 0x000fce00078e000e */
[----:B------:R-:W-:Y:S05]  /*11c50*/  WARPSYNC.COLLECTIVE R15, `(.L_x_154) ;  /* 0x000000000f087348 */ /* 0x000fea0003c00000 */
[----:B------:R0:W1:Y:S02]  /*11c60*/  SHFL.IDX P6, R14, R13, R12, R11 ;  /* 0x0000000c0d0e7389 */ /* 0x00006400000c000b */
[----:B01----:R-:W-:Y:S01]  /*11c70*/  ENDCOLLECTIVE ;  /* 0x000000000000791b */ /* 0x003fe20003800000 */
.L_x_154:
[----:B------:R-:W-:Y:S05]  /*11c80*/  BRA `(.L_x_155) ;  /* 0xffffffc000c87947 */ /* 0x000fea000383ffff */
.L_x_53:
[----:B-1----:R-:W-:-:S04]  /*11c90*/  IMAD.U32 R3, RZ, RZ, UR38 ;  /* 0x00000026ff037e24 */ /* 0x002fc8000f8e00ff */
[----:B------:R1:W2:Y:S03]  /*11ca0*/  SYNCS.PHASECHK.TRANS64.TRYWAIT P0, [R3+URZ+0x38820], R2 ;  /* 0x03882002030075a7 */ /* 0x0002a6000800017f */
[----:B--2---:R-:W-:Y:S05]  /*11cb0*/  @!P0 NANOSLEEP.SYNCS 0x989680 ;  /* 0x009896800000895d */ /* 0x004fea0003900000 */
[----:B------:R-:W2:Y:S02]  /*11cc0*/  @!P0 SYNCS.PHASECHK.TRANS64 P0, [R3+URZ+0x38820], R2 ;  /* 0x03882002030085a7 */ /* 0x000ea4000800007f */
[----:B--2---:R-:W-:Y:S05]  /*11cd0*/  @!P0 BRA `(.L_x_53) ;  /* 0xfffffffc00ec8947 */ /* 0x004fea000383ffff */
[----:B------:R-:W-:Y:S05]  /*11ce0*/  BRA `(.L_x_156) ;  /* 0xffffffc400287947 */ /* 0x000fea000383ffff */
.L_x_60:
[----:B-1----:R-:W-:-:S04]  /*11cf0*/  MOV R3, UR38 ;  /* 0x0000002600037c02 */ /* 0x002fc80008000f00 */
[----:B------:R1:W2:Y:S03]  /*11d00*/  SYNCS.PHASECHK.TRANS64.TRYWAIT P0, [R3+URZ+0x38848], R2 ;  /* 0x03884802030075a7 */ /* 0x0002a6000800017f */
[----:B--2---:R-:W-:Y:S05]  /*11d10*/  @!P0 NANOSLEEP.SYNCS 0x989680 ;  /* 0x009896800000895d */ /* 0x004fea0003900000 */
[----:B------:R-:W2:Y:S02]  /*11d20*/  @!P0 SYNCS.PHASECHK.TRANS64 P0, [R3+URZ+0x38848], R2 ;  /* 0x03884802030085a7 */ /* 0x000ea4000800007f */
[----:B--2---:R-:W-:Y:S05]  /*11d30*/  @!P0 BRA `(.L_x_60) ;  /* 0xfffffffc00ec8947 */ /* 0x004fea000383ffff */
[----:B------:R-:W-:Y:S05]  /*11d40*/  BRA `(.L_x_157) ;  /* 0xffffffc800047947 */ /* 0x000fea000383ffff */
.L_x_68:
[----:B0-----:R-:W-:-:S04]  /*11d50*/  IMAD.U32 R3, RZ, RZ, UR38 ;  /* 0x00000026ff037e24 */ /* 0x001fc8000f8e00ff */
[----:B------:R0:W1:Y:S03]  /*11d60*/  SYNCS.PHASECHK.TRANS64.TRYWAIT P0, [R3+URZ+0x38860], R2 ;  /* 0x03886002030075a7 */ /* 0x000066000800017f */
[----:B-1----:R-:W-:Y:S05]  /*11d70*/  @!P0 NANOSLEEP.SYNCS 0x989680 ;  /* 0x009896800000895d */ /* 0x002fea0003900000 */
[----:B------:R-:W1:Y:S02]  /*11d80*/  @!P0 SYNCS.PHASECHK.TRANS64 P0, [R3+URZ+0x38860], R2 ;  /* 0x03886002030085a7 */ /* 0x000e64000800007f */
[----:B-1----:R-:W-:Y:S05]  /*11d90*/  @!P0 BRA `(.L_x_68) ;  /* 0xfffffffc00ec8947 */ /* 0x002fea000383ffff */
[----:B------:R-:W-:Y:S05]  /*11da0*/  BRA `(.L_x_158) ;  /* 0xffffffcc00187947 */ /* 0x000fea000383ffff */
.L_x_79:
[----:B-1----:R-:W-:-:S04]  /*11db0*/  IMAD.U32 R3, RZ, RZ, UR38 ;  /* 0x00000026ff037e24 */ /* 0x002fc8000f8e00ff */
[----:B------:R1:W2:Y:S03]  /*11dc0*/  SYNCS.PHASECHK.TRANS64.TRYWAIT P0, [R3+URZ+0x38840], R2 ;  /* 0x03884002030075a7 */ /* 0x0002a6000800017f */
[----:B--2---:R-:W-:Y:S05]  /*11dd0*/  @!P0 NANOSLEEP.SYNCS 0x989680 ;  /* 0x009896800000895d */ /* 0x004fea0003900000 */
[----:B------:R-:W2:Y:S02]  /*11de0*/  @!P0 SYNCS.PHASECHK.TRANS64 P0, [R3+URZ+0x38840], R2 ;  /* 0x03884002030085a7 */ /* 0x000ea4000800007f */
[----:B--2---:R-:W-:Y:S05]  /*11df0*/  @!P0 BRA `(.L_x_79) ;  /* 0xfffffffc00ec8947 */ /* 0x004fea000383ffff */
[----:B------:R-:W-:Y:S05]  /*11e00*/  BRA `(.L_x_159) ;  /* 0xffffffd000a87947 */ /* 0x000fea000383ffff */
.L_x_87:
[----:B0-----:R-:W-:-:S04]  /*11e10*/  IMAD.U32 R3, RZ, RZ, UR38 ;  /* 0x00000026ff037e24 */ /* 0x001fc8000f8e00ff */
[----:B------:R0:W1:Y:S03]  /*11e20*/  SYNCS.PHASECHK.TRANS64.TRYWAIT P0, [R3+URZ+0x38868], R2 ;  /* 0x03886802030075a7 */ /* 0x000066000800017f */
[----:B-1----:R-:W-:Y:S05]  /*11e30*/  @!P0 NANOSLEEP.SYNCS 0x989680 ;  /* 0x009896800000895d */ /* 0x002fea0003900000 */
[----:B------:R-:W1:Y:S02]  /*11e40*/  @!P0 SYNCS.PHASECHK.TRANS64 P0, [R3+URZ+0x38868], R2 ;  /* 0x03886802030085a7 */ /* 0x000e64000800007f */
[----:B-1----:R-:W-:Y:S05]  /*11e50*/  @!P0 BRA `(.L_x_87) ;  /* 0xfffffffc00ec8947 */ /* 0x002fea000383ffff */
[----:B------:R-:W-:Y:S05]  /*11e60*/  BRA `(.L_x_160) ;  /* 0xffffffd400b87947 */ /* 0x000fea000383ffff */
.L_x_98:
[----:B-1----:R-:W-:-:S04]  /*11e70*/  IMAD.U32 R3, RZ, RZ, UR38 ;  /* 0x00000026ff037e24 */ /* 0x002fc8000f8e00ff */
[----:B------:R1:W2:Y:S03]  /*11e80*/  SYNCS.PHASECHK.TRANS64.TRYWAIT P0, [R3+URZ+0x38848], R2 ;  /* 0x03884802030075a7 */ /* 0x0002a6000800017f */
[----:B--2---:R-:W-:Y:S05]  /*11e90*/  @!P0 NANOSLEEP.SYNCS 0x989680 ;  /* 0x009896800000895d */ /* 0x004fea0003900000 */
[----:B------:R-:W2:Y:S02]  /*11ea0*/  @!P0 SYNCS.PHASECHK.TRANS64 P0, [R3+URZ+0x38848], R2 ;  /* 0x03884802030085a7 */ /* 0x000ea4000800007f */
[----:B--2---:R-:W-:Y:S05]  /*11eb0*/  @!P0 BRA `(.L_x_98) ;  /* 0xfffffffc00ec8947 */ /* 0x004fea000383ffff */
[----:B------:R-:W-:Y:S05]  /*11ec0*/  BRA `(.L_x_161) ;  /* 0xffffffdc00607947 */ /* 0x000fea000383ffff */
.L_x_106:
[----:B0-----:R-:W-:-:S04]  /*11ed0*/  IMAD.U32 R3, RZ, RZ, UR38 ;  /* 0x00000026ff037e24 */ /* 0x001fc8000f8e00ff */
[----:B------:R0:W1:Y:S03]  /*11ee0*/  SYNCS.PHASECHK.TRANS64.TRYWAIT P0, [R3+URZ+0x38860], R2 ;  /* 0x03886002030075a7 */ /* 0x000066000800017f */
[----:B-1----:R-:W-:Y:S05]  /*11ef0*/  @!P0 NANOSLEEP.SYNCS 0x989680 ;  /* 0x009896800000895d */ /* 0x002fea0003900000 */
[----:B------:R-:W1:Y:S02]  /*11f00*/  @!P0 SYNCS.PHASECHK.TRANS64 P0, [R3+URZ+0x38860], R2 ;  /* 0x03886002030085a7 */ /* 0x000e64000800007f */
[----:B-1----:R-:W-:Y:S05]  /*11f10*/  @!P0 BRA `(.L_x_106) ;  /* 0xfffffffc00ec8947 */ /* 0x002fea000383ffff */
[----:B------:R-:W-:Y:S05]  /*11f20*/  BRA `(.L_x_162) ;  /* 0xffffffe0006c7947 */ /* 0x000fea000383ffff */
.L_x_116:
[----:B-1----:R1:W2:Y:S02]  /*11f30*/  SYNCS.PHASECHK.TRANS64.TRYWAIT P0, [R3+URZ+0x38860], R0 ;  /* 0x03886000030075a7 */ /* 0x0022a4000800017f */
[----:B--2---:R-:W-:Y:S05]  /*11f40*/  @!P0 NANOSLEEP.SYNCS 0x989680 ;  /* 0x009896800000895d */ /* 0x004fea0003900000 */
[----:B------:R-:W2:Y:S02]  /*11f50*/  @!P0 SYNCS.PHASECHK.TRANS64 P0, [R3+URZ+0x38860], R0 ;  /* 0x03886000030085a7 */ /* 0x000ea4000800007f */
[----:B--2---:R-:W-:Y:S05]  /*11f60*/  @!P0 BRA `(.L_x_116) ;  /* 0xfffffffc00f08947 */ /* 0x004fea000383ffff */
[----:B------:R-:W-:Y:S05]  /*11f70*/  BRA `(.L_x_163) ;  /* 0xffffffe400a47947 */ /* 0x000fea000383ffff */
.L_x_123:
[----:B-1----:R1:W2:Y:S02]  /*11f80*/  SYNCS.PHASECHK.TRANS64.TRYWAIT P0, [R2+URZ+0x38820], R3 ;  /* 0x03882003020075a7 */ /* 0x0022a4000800017f */
[----:B--2---:R-:W-:Y:S05]  /*11f90*/  @!P0 NANOSLEEP.SYNCS 0x989680 ;  /* 0x009896800000895d */ /* 0x004fea0003900000 */
[----:B------:R-:W2:Y:S02]  /*11fa0*/  @!P0 SYNCS.PHASECHK.TRANS64 P0, [R2+URZ+0x38820], R3 ;  /* 0x03882003020085a7 */ /* 0x000ea4000800007f */
[----:B--2---:R-:W-:Y:S05]  /*11fb0*/  @!P0 BRA `(.L_x_123) ;  /* 0xfffffffc00f08947 */ /* 0x004fea000383ffff */
[----:B------:R-:W-:Y:S05]  /*11fc0*/  BRA `(.L_x_164) ;  /* 0xffffffe800dc7947 */ /* 0x000fea000383ffff */
.L_x_124:
[----:B------:R-:W2:Y:S01]  /*11fd0*/  S2R R4, SR_TID.X ;  /* 0x0000000000047919 */ /* 0x000ea20000002100 */
[----:B------:R-:W-:Y:S01]  /*11fe0*/  BSSY B0, `(.L_x_165) ;  /* 0x000000a000007945 */ /* 0x000fe20003800000 */
[----:B0-----:R-:W-:Y:S02]  /*11ff0*/  IMAD.MOV.U32 R12, RZ, RZ, RZ ;  /* 0x000000ffff0c7224 */ /* 0x001fe400078e00ff */
[----:B------:R-:W-:Y:S02]  /*12000*/  IMAD.MOV.U32 R11, RZ, RZ, 0x1f ;  /* 0x0000001fff0b7424 */ /* 0x000fe400078e00ff */
[----:B------:R-:W-:Y:S01]  /*12010*/  IMAD.MOV.U32 R15, RZ, RZ, -0x1 ;  /* 0xffffffffff0f7424 */ /* 0x000fe200078e00ff */
[----:B--2---:R-:W-:-:S04]  /*12020*/  SHF.R.U32.HI R4, RZ, 0x5, R4 ;  /* 0x00000005ff047819 */ /* 0x004fc80000011604 */
[----:B------:R-:W-:-:S04]  /*12030*/  LOP3.LUT R4, R4, 0x3, RZ, 0xc0, !PT ;  /* 0x0000000304047812 */ /* 0x000fc800078ec0ff */
[----:B------:R-:W-:-:S07]  /*12040*/  MOV R13, R4 ;  /* 0x00000004000d7202 */ /* 0x000fce0000000f00 */
[----:B-1----:R-:W-:Y:S05]  /*12050*/  WARPSYNC.COLLECTIVE R15, `(.L_x_166) ;  /* 0x000000000f087348 */ /* 0x002fea0003c00000 */
[----:B------:R0:W2:Y:S02]  /*12060*/  SHFL.IDX P6, R14, R13, R12, R11 ;  /* 0x0000000c0d0e7389 */ /* 0x0000a400000c000b */
[----:B012---:R-:W-:Y:S01]  /*12070*/  ENDCOLLECTIVE ;  /* 0x000000000000791b */ /* 0x007fe20003800000 */
.L_x_166:
[----:B------:R-:W-:Y:S05]  /*12080*/  BSYNC B0 ;  /* 0x0000000000007941 */ /* 0x000fea0003800000 */
.L_x_165:
[----:B------:R-:W-:Y:S05]  /*12090*/  BRA `(.L_x_167) ;  /* 0xffffffe800c07947 */ /* 0x000fea000383ffff */
.L_x_125:
[----:B------:R-:W-:Y:S01]  /*120a0*/  BSSY B0, `(.L_x_168) ;  /* 0x0000006000007945 */ /* 0x000fe20003800000 */
[----:B------:R-:W-:-:S07]  /*120b0*/  IMAD.MOV.U32 R15, RZ, RZ, -0x1 ;  /* 0xffffffffff0f7424 */ /* 0x000fce00078e00ff */
[----:B01----:R-:W-:Y:S05]  /*120c0*/  WARPSYNC.COLLECTIVE R15, `(.L_x_169) ;  /* 0x000000000f0c7348 */ /* 0x003fea0003c00000 */
[----:B------:R-:W-:Y:S02]  /*120d0*/  ELECT P6, UR62, PT ;  /* 0x00000000003e782f */ /* 0x000fe400038c0000 */
[----:B------:R-:W-:Y:S01]  /*120e0*/  MOV R14, UR62 ;  /* 0x0000003e000e7c02 */ /* 0x000fe20008000f00 */
[----:B01----:R-:W-:Y:S10]  /*120f0*/  ENDCOLLECTIVE ;  /* 0x000000000000791b */ /* 0x003ff40003800000 */
.L_x_169:
[----:B------:R-:W-:Y:S05]  /*12100*/  BSYNC B0 ;  /* 0x0000000000007941 */ /* 0x000fea0003800000 */
.L_x_168:
[----:B------:R-:W-:Y:S05]  /*12110*/  BRA `(.L_x_170) ;  /* 0xffffffe800b47947 */ /* 0x000fea000383ffff */
.L_x_127:
[----:B-1----:R1:W2:Y:S02]  /*12120*/  SYNCS.PHASECHK.TRANS64.TRYWAIT P0, [R6+URZ], R5 ;  /* 0x00000005060075a7 */ /* 0x0022a4000800017f */
[----:B--2---:R-:W-:Y:S05]  /*12130*/  @!P0 NANOSLEEP.SYNCS 0x989680 ;  /* 0x009896800000895d */ /* 0x004fea0003900000 */
[----:B------:R-:W2:Y:S02]  /*12140*/  @!P0 SYNCS.PHASECHK.TRANS64 P0, [R6+URZ], R5 ;  /* 0x00000005060085a7 */ /* 0x000ea4000800007f */
[----:B--2---:R-:W-:Y:S05]  /*12150*/  @!P0 BRA `(.L_x_127) ;  /* 0xfffffffc00f08947 */ /* 0x004fea000383ffff */
[----:B------:R-:W-:Y:S05]  /*12160*/  BRA `(.L_x_171) ;  /* 0xffffffe800e87947 */ /* 0x000fea000383ffff */
.L_x_128:
[----:B--2---:R2:W3:Y:S02]  /*12170*/  SYNCS.PHASECHK.TRANS64.TRYWAIT P0, [R3+URZ], R4 ;  /* 0x00000004030075a7 */ /* 0x0044e4000800017f */
[----:B---3--:R-:W-:Y:S05]  /*12180*/  @!P0 NANOSLEEP.SYNCS 0x989680 ;  /* 0x009896800000895d */ /* 0x008fea0003900000 */
[----:B------:R-:W3:Y:S02]  /*12190*/  @!P0 SYNCS.PHASECHK.TRANS64 P0, [R3+URZ], R4 ;  /* 0x00000004030085a7 */ /* 0x000ee4000800007f */
[----:B---3--:R-:W-:Y:S05]  /*121a0*/  @!P0 BRA `(.L_x_128) ;  /* 0xfffffffc00f08947 */ /* 0x008fea000383ffff */
[----:B------:R-:W-:Y:S05]  /*121b0*/  BRA `(.L_x_172) ;  /* 0xffffffe800dc7947 */ /* 0x000fea000383ffff */
.L_x_130:
[----:B--2---:R2:W3:Y:S02]  /*121c0*/  SYNCS.PHASECHK.TRANS64.TRYWAIT P0, [R0+URZ], R5 ;  /* 0x00000005000075a7 */ /* 0x0044e4000800017f */
[----:B---3--:R-:W-:Y:S05]  /*121d0*/  @!P0 NANOSLEEP.SYNCS 0x989680 ;  /* 0x009896800000895d */ /* 0x008fea0003900000 */
[----:B------:R-:W3:Y:S02]  /*121e0*/  @!P0 SYNCS.PHASECHK.TRANS64 P0, [R0+URZ], R5 ;  /* 0x00000005000085a7 */ /* 0x000ee4000800007f */
[----:B---3--:R-:W-:Y:S05]  /*121f0*/  @!P0 BRA `(.L_x_130) ;  /* 0xfffffffc00f08947 */ /* 0x008fea000383ffff */
[----:B------:R-:W-:Y:S05]  /*12200*/  BRA `(.L_x_173) ;  /* 0xffffffe800e07947 */ /* 0x000fea000383ffff */
.L_x_174:
[----:B------:R-:W-:-:S00]  /*12210*/  BRA `(.L_x_174) ;  /* 0xfffffffc00fc7947 */ /* 0x000fc0000383ffff */
[----:B------:R-:W-:-:S00]  /*12220*/  NOP ;  /* 0x0000000000007918 */ /* 0x000fc00000000000 */
        /* <DEDUP_REMOVED lines=13> */
.L_x_3200:


//--------------------- .text._ZN7cutlass13device_kernelIN5flash11enable_sm90INS1_16FlashAttnFwdSm90INS1_25CollectiveMainloopFwdSm90ILi2EN4cute5tupleIJNS5_1CILi1EEES8_S8_EEENS6_IJNS7_ILi128EEENS7_ILi80EEENS7_ILi256EEEEEELi256ENS_6half_tEfNS_4arch4Sm90ELb0ELb0ELb0ELb1ELb0ELb0ELb0ELb1ELb1ELb1ELb1ELb0EEENS1_21CollectiveEpilogueFwdINS6_IJSA_SC_SB_EEES9_SE_SG_Li256ELb1ELb1ELb1ELb0EEENS1_36VarlenDynamicPersistentTileSchedulerILi128ELi80ELi256ELi128ELb1ELb1ELb1ELb0ELb1ELb1EEEEEEEEEvNT_6ParamsE --------------------------
	.section	.text._ZN7cutlass13device_kernelIN5flash11enable_sm90INS1_16FlashAttnFwdSm90INS1_25CollectiveMainloopFwdSm90ILi2EN4cute5tupleIJNS5_1CILi1EEES8_S8_EEENS6_IJNS7_ILi128EEENS7_ILi80EEENS7_ILi256EEEEEELi256ENS_6half_tEfNS_4arch4Sm90ELb0ELb0ELb0ELb1ELb0ELb0ELb0ELb1ELb1ELb1ELb1ELb0EEENS1_21CollectiveEpilogueFwdINS6_IJSA_SC_SB_EEES9_SE_SG_Li256ELb1ELb1ELb1ELb0EEENS1_36VarlenDynamicPersistentTileSchedulerILi128ELi80ELi256ELi128ELb1ELb1ELb1ELb0ELb1ELb1EEEEEEEEEvNT_6ParamsE,"ax",@progbits
	.align	128
.text._ZN7cutlass13device_kernelIN5flash11enable_sm90INS1_16FlashAttnFwdSm90INS1_25CollectiveMainloopFwdSm90ILi2EN4cute5tupleIJNS5_1CILi1EEES8_S8_EEENS6_IJNS7_ILi128EEENS7_ILi80EEENS7_ILi256EEEEEELi256ENS_6half_tEfNS_4arch4Sm90ELb0ELb0ELb0ELb1ELb0ELb0ELb0ELb1ELb1ELb1ELb1ELb0EEENS1_21CollectiveEpilogueFwdINS6_IJSA_SC_SB_EEES9_SE_SG_Li256ELb1ELb1ELb1ELb0EEENS1_36VarlenDynamicPersistentTileSchedulerILi128ELi80ELi256ELi128ELb1ELb1ELb1ELb0ELb1ELb1EEEEEEEEEvNT_6ParamsE:
        .type           _ZN7cutlass13device_kernelIN5flash11enable_sm90INS1_16FlashAttnFwdSm90INS1_25CollectiveMainloopFwdSm90ILi2EN4cute5tupleIJNS5_1CILi1EEES8_S8_EEENS6_IJNS7_ILi128EEENS7_ILi80EEENS7_ILi256EEEEEELi256ENS_6half_tEfNS_4arch4Sm90ELb0ELb0ELb0ELb1ELb0ELb0ELb0ELb1ELb1ELb1ELb1ELb0EEENS1_21CollectiveEpilogueFwdINS6_IJSA_SC_SB_EEES9_SE_SG_Li256ELb1ELb1ELb1ELb0EEENS1_36VarlenDynamicPersistentTileSchedulerILi128ELi80ELi256ELi128ELb1ELb1ELb1ELb0ELb1ELb1EEEEEEEEEvNT_6ParamsE,@function
        .size           _ZN7cutlass13device_kernelIN5flash11enable_sm90INS1_16FlashAttnFwdSm90INS1_25CollectiveMainloopFwdSm90ILi2EN4cute5tupleIJNS5_1CILi1EEES8_S8_EEENS6_IJNS7_ILi128EEENS7_ILi80EEENS7_ILi256EEEEEELi256ENS_6half_tEfNS_4arch4Sm90ELb0ELb0ELb0ELb1ELb0ELb0ELb0ELb1ELb1ELb1ELb1ELb0EEENS1_21CollectiveEpilogueFwdINS6_IJSA_SC_SB_EEES9_SE_SG_Li256ELb1ELb1ELb1ELb0EEENS1_36VarlenDynamicPersistentTileSchedulerILi128ELi80ELi256ELi128ELb1ELb1ELb1ELb0ELb1ELb1EEEEEEEEEvNT_6ParamsE,(.L_x_3201 - _ZN7cutlass13device_kernelIN5flash11enable_sm90INS1_16FlashAttnFwdSm90INS1_25CollectiveMainloopFwdSm90ILi2EN4cute5tupleIJNS5_1CILi1EEES8_S8_EEENS6_IJNS7_ILi128EEENS7_ILi80EEENS7_ILi256EEEEEELi256ENS_6half_tEfNS_4arch4Sm90ELb0ELb0ELb0ELb1ELb0ELb0ELb0ELb1ELb1ELb1ELb1ELb0EEENS1_21CollectiveEpilogueFwdINS6_IJSA_SC_SB_EEES9_SE_SG_Li256ELb1ELb1ELb1ELb0EEENS1_36VarlenDynamicPersistentTileSchedulerILi128ELi80ELi256ELi128ELb1ELb1ELb1ELb0ELb1ELb1EEEEEEEEEvNT_6ParamsE)
        .other          _ZN7cutlass13device_kernelIN5flash11enable_sm90INS1_16FlashAttnFwdSm90INS1_25CollectiveMainloopFwdSm90ILi2EN4cute5tupleIJNS5_1CILi1EEES8_S8_EEENS6_IJNS7_ILi128EEENS7_ILi80EEENS7_ILi256EEEEEELi256ENS_6half_tEfNS_4arch4Sm90ELb0ELb0ELb0ELb1ELb0ELb0ELb0ELb1ELb1ELb1ELb1ELb0EEENS1_21CollectiveEpilogueFwdINS6_IJSA_SC_SB_EEES9_SE_SG_Li256ELb1ELb1ELb1ELb0EEENS1_36VarlenDynamicPersistentTileSchedulerILi128ELi80ELi256ELi128ELb1ELb1ELb1ELb0ELb1ELb1EEEEEEEEEvNT_6ParamsE,@"STO_CUDA_ENTRY STV_DEFAULT"
_ZN7cutlass13device_kernelIN5flash11enable_sm90INS1_16FlashAttnFwdSm90INS1_25CollectiveMainloopFwdSm90ILi2EN4cute5tupleIJNS5_1CILi1EEES8_S8_EEENS6_IJNS7_ILi128EEENS7_ILi80EEENS7_ILi256EEEEEELi256ENS_6half_tEfNS_4arch4Sm90ELb0ELb0ELb0ELb1ELb0ELb0ELb0ELb1ELb1ELb1ELb1ELb0EEENS1_21CollectiveEpilogueFwdINS6_IJSA_SC_SB_EEES9_SE_SG_Li256ELb1ELb1ELb1ELb0EEENS1_36VarlenDynamicPersistentTileSchedulerILi128ELi80ELi256ELi128ELb1ELb1ELb1ELb0ELb1ELb1EEEEEEEEEvNT_6ParamsE:
[----:B------:R-:W0:Y:S02]  /*0000*/  LDC R1, c[0x0][0x28] ;  /* 0x00000a00ff017b82 */ /* 0x000e240000000800 */
[----:B0-----:R-:W-:Y:S01]  /*0010*/  VIADD R1, R1, 0xffffff88 ;  /* 0xffffff8801017836 */ /* 0x001fe20000000000 */
[----:B------:R-:W0:Y:S01]  /*0020*/  S2R R6, SR_TID.X ;  /* 0x0000000000067919 */ /* 0x000e220000002100 */
[----:B------:R-:W-:Y:S01]  /*0030*/  ELECT P0, URZ, PT ;  /* 0x00000000003f782f */ /* 0x000fe20003800000 */
[----:B------:R-:W-:Y:S01]  /*0040*/  BSSY B0, `(.L_x_175) ;  /* 0x000000e000007945 */ /* 0x000fe20003800000 */
[----:B0-----:R-:W-:-:S05]  /*0050*/  SHF.R.U32.HI R0, RZ, 0x5, R6 ;  /* 0x00000005ff007819 */ /* 0x001fca0000011606 */
[----:B------:R-:W0:Y:S02]  /*0060*/  SHFL.IDX PT, R2, R0, RZ, 0x1f ;  /* 0x00001fff00027589 */ /* 0x000e2400000e0000 */
[----:B0-----:R-:W-:Y:S02]  /*0070*/  ISETP.EQ.AND P0, PT, R2, RZ, P0 ;  /* 0x000000ff0200720c */ /* 0x001fe40000702270 */
[----:B------:R-:W-:-:S11]  /*0080*/  SHF.R.U32.HI R2, RZ, 0x7, R6 ;  /* 0x00000007ff027819 */ /* 0x000fd60000011606 */
        /* <DEDUP_REMOVED lines=9> */
.L_x_176:
[----:B------:R-:W-:Y:S05]  /*0120*/  BSYNC B0 ;  /* 0x0000000000007941 */ /* 0x000fea0003800000 */
.L_x_175:
[----:B------:R-:W-:Y:S01]  /*0130*/  VOTEU.ANY UP0, P0 ;  /* 0x00000000003f7886 */ /* 0x000fe20000000100 */
[----:B------:R-:W0:Y:S01]  /*0140*/  SHFL.IDX PT, R2, R2, RZ, 0x1f ;  /* 0x00001fff02027589 */ /* 0x000e2200000e0000 */
[----:B------:R-:W-:Y:S01]  /*0150*/  UMOV UR4, 0x80 ;  /* 0x0000008000047882 */ /* 0x000fe20000000000 */
[----:B------:R-:W-:Y:S01]  /*0160*/  UMOV UR7, 0x100 ;  /* 0x0000010000077882 */ /* 0x000fe20000000000 */
[----:B------:R-:W-:Y:S01]  /*0170*/  VOTEU.ANY UP1, P0 ;  /* 0x00000000003f7886 */ /* 0x000fe20000020100 */
[----:B------:R-:W1:Y:S01]  /*0180*/  @UP0 S2UR UR8, SR_CgaCtaId ;  /* 0x00000000000809c3 */ /* 0x000e620000008800 */
[----:B------:R-:W2:Y:S01]  /*0190*/  SHFL.IDX PT, R3, R0, RZ, 0x1f ;  /* 0x00001fff00037589 */ /* 0x000ea200000e0000 */
[----:B------:R-:W-:Y:S01]  /*01a0*/  @UP0 UMOV UR6, 0x400 ;  /* 0x0000040000060882 */ /* 0x000fe20000000000 */
[----:B------:R-:W-:-:S04]  /*01b0*/  @UP0 UIADD3 UR4, -UR4, 0x100000, URZ ;  /* 0x0010000004040890 */ /* 0x000fc8000fffe13f */
[----:B------:R-:W-:Y:S02]  /*01c0*/  @UP0 USHF.L.U32 UR5, UR4, 0xb, URZ ;  /* 0x0000000b04050899 */ /* 0x000fe4000800063f */
[----:B------:R-:W-:Y:S01]  /*01d0*/  @UP0 USHF.L.U32 UR4, UR4, 0x1, URZ ;  /* 0x0000000104040899 */ /* 0x000fe2000800063f */
[----:B------:R-:W-:Y:S01]  /*01e0*/  VOTEU.ANY UP2, P0 ;  /* 0x00000000003f7886 */ /* 0x000fe20000040100 */
[----:B0-----:R-:W-:Y:S01]  /*01f0*/  R2UR UR9, R2 ;  /* 0x00000000020972ca */ /* 0x001fe200000e0000 */
[----:B-1----:R-:W-:Y:S01]  /*0200*/  @UP0 ULEA UR8, UR8, UR6, 0x18 ;  /* 0x0000000608080291 */ /* 0x002fe2000f8ec03f */
[----:B--2---:R-:W-:Y:S01]  /*0210*/  ISETP.NE.AND P1, PT, R3, RZ, PT ;  /* 0x000000ff0300720c */ /* 0x004fe20003f25270 */
[----:B------:R-:W-:-:S04]  /*0220*/  @UP0 UIADD3 UR6, -UR7, 0x100000, URZ ;  /* 0x0010000007060890 */ /* 0x000fc8000fffe13f */
[----:B------:R-:W-:Y:S02]  /*0230*/  @UP0 USHF.L.U32 UR7, UR6, 0xb, URZ ;  /* 0x0000000b06070899 */ /* 0x000fe4000800063f */
[----:B------:R-:W-:-:S04]  /*0240*/  @UP0 USHF.L.U32 UR6, UR6, 0x1, URZ ;  /* 0x0000000106060899 */ /* 0x000fc8000800063f */
[----:B------:R-:W-:Y:S01]  /*0250*/  UISETP.NE.AND UP0, UPT, UR9, URZ, UPT ;  /* 0x0000003f0900728c */ /* 0x000fe2000bf05270 */
[----:B------:R-:W0:Y:S02]  /*0260*/  FENCE.VIEW.ASYNC.S ;  /* 0x00000000000073c6 */ /* 0x000e240000000000 */
[----:B0-----:R0:W1:Y:S05]  /*0270*/  @UP1 SYNCS.EXCH.64 URZ, [UR8+0x38800], UR4 ;  /* 0x03880004083f15b2 */ /* 0x00106a0008000100 */
[----:B------:R0:W2:Y:S01]  /*0280*/  @UP2 SYNCS.EXCH.64 URZ, [UR8+0x38820], UR6 ;  /* 0x03882006083f25b2 */ /* 0x0000a20008000100 */
[----:B------:R-:W-:Y:S05]  /*0290*/  @P1 BRA `(.L_x_177) ;  /* 0x0000000000481947 */ /* 0x000fea0003800000 */
[----:B0-----:R-:W0:Y:S01]  /*02a0*/  S2UR UR5, SR_CgaCtaId ;  /* 0x00000000000579c3 */ /* 0x001e220000008800 */
[----:B------:R-:W-:Y:S01]  /*02b0*/  UMOV UR4, 0x400 ;  /* 0x0000040000047882 */ /* 0x000fe20000000000 */
[----:B------:R-:W-:Y:S01]  /*02c0*/  UMOV UR6, 0x1 ;  /* 0x0000000100067882 */ /* 0x000fe20000000000 */
[----:B------:R-:W-:Y:S01]  /*02d0*/  UMOV UR7, 0x2 ;  /* 0x0000000200077882 */ /* 0x000fe20000000000 */
[----:B------:R-:W-:Y:S01]  /*02e0*/  ELECT P0, URZ, PT ;  /* 0x00000000003f782f */ /* 0x000fe20003800000 */
[----:B0-----:R-:W-:Y:S02]  /*02f0*/  ULEA UR8, UR5, UR4, 0x18 ;  /* 0x0000000405087291 */ /* 0x001fe4000f8ec03f */
[----:B------:R-:W-:-:S04]  /*0300*/  UIADD3 UR4, -UR6, 0x100000, URZ ;  /* 0x0010000006047890 */ /* 0x000fc8000fffe13f */
[----:B------:R-:W-:Y:S02]  /*0310*/  USHF.L.U32 UR5, UR4, 0xb, URZ ;  /* 0x0000000b04057899 */ /* 0x000fe4000800063f */
[----:B------:R-:W-:Y:S02]  /*0320*/  USHF.L.U32 UR4, UR4, 0x1, URZ ;  /* 0x0000000104047899 */ /* 0x000fe4000800063f */
[----:B------:R-:W-:-:S04]  /*0330*/  UIADD3 UR6, -UR7, 0x100000, URZ ;  /* 0x0010000007067890 */ /* 0x000fc8000fffe13f */
[----:B------:R-:W-:Y:S02]  /*0340*/  USHF.L.U32 UR7, UR6, 0xb, URZ ;  /* 0x0000000b06077899 */ /* 0x000fe4000800063f */
[----:B------:R-:W-:Y:S01]  /*0350*/  USHF.L.U32 UR6, UR6, 0x1, URZ ;  /* 0x0000000106067899 */ /* 0x000fe2000800063f */
[----:B------:R-:W0:Y:S03]  /*0360*/  FENCE.VIEW.ASYNC.S ;  /* 0x00000000000073c6 */ /* 0x000e260000000000 */
[----:B0-----:R3:W4:Y:S08]  /*0370*/  SYNCS.EXCH.64 URZ, [UR8+0x38830], UR4 ;  /* 0x03883004083f75b2 */ /* 0x0017300008000100 */
[----:B------:R3:W0:Y:S01]  /*0380*/  SYNCS.EXCH.64 URZ, [UR8+0x38840], UR6 ;  /* 0x03884006083f75b2 */ /* 0x0006220008000100 */
[----:B------:R3:W0:Y:S01]  /*0390*/  SYNCS.EXCH.64 URZ, [UR8+0x38838], UR4 ;  /* 0x03883804083f75b2 */ /* 0x0006220008000100 */
[----:B------:R3:W0:Y:S02]  /*03a0*/  SYNCS.EXCH.64 URZ, [UR8+0x38848], UR6 ;  /* 0x03884806083f75b2 */ /* 0x0006240008000100 */
[----:B---3--:R-:W-:Y:S01]  /*03b0*/  NOP ;  /* 0x0000000000007918 */ /* 0x008fe20000000000 */
.L_x_177:
[----:B------:R-:W3:Y:S01]  /*03c0*/  SHFL.IDX PT, R2, R0, RZ, 0x1f ;  /* 0x00001fff00027589 */ /* 0x000ee200000e0000 */
[----:B------:R-:W-:Y:S01]  /*03d0*/  NOP ;  /* 0x0000000000007918 */ /* 0x000fe20000000000 */
[----:B---3--:R-:W-:-:S13]  /*03e0*/  ISETP.NE.AND P0, PT, R2, RZ, PT ;  /* 0x000000ff0200720c */ /* 0x008fda0003f05270 */
        /* <DEDUP_REMOVED lines=14> */
[----:B0-----:R3:W0:Y:S08]  /*04d0*/  SYNCS.EXCH.64 URZ, [UR8+0x38850], UR4 ;  /* 0x03885004083f75b2 */ /* 0x0016300008000100 */
[----:B------:R3:W0:Y:S01]  /*04e0*/  SYNCS.EXCH.64 URZ, [UR8+0x38860], UR6 ;  /* 0x03886006083f75b2 */ /* 0x0006220008000100 */
[----:B------:R3:W0:Y:S01]  /*04f0*/  SYNCS.EXCH.64 URZ, [UR8+0x38858], UR4 ;  /* 0x03885804083f75b2 */ /* 0x0006220008000100 */
[----:B------:R3:W0:Y:S02]  /*0500*/  SYNCS.EXCH.64 URZ, [UR8+0x38868], UR6 ;  /* 0x03886806083f75b2 */ /* 0x0006240008000100 */
[----:B---3--:R-:W-:Y:S01]  /*0510*/  NOP ;  /* 0x0000000000007918 */ /* 0x008fe20000000000 */
.L_x_178:
[----:B------:R-:W3:Y:S01]  /*0520*/  SHFL.IDX PT, R2, R0, RZ, 0x1f ;  /* 0x00001fff00027589 */ /* 0x000ee200000e0000 */
[----:B------:R-:W-:Y:S01]  /*0530*/  NOP ;  /* 0x0000000000007918 */ /* 0x000fe20000000000 */
[----:B---3--:R-:W-:-:S13]  /*0540*/  ISETP.NE.AND P0, PT, R2, RZ, PT ;  /* 0x000000ff0200720c */ /* 0x008fda0003f05270 */
[----:B------:R-:W-:Y:S05]  /*0550*/  @P0 BRA `(.L_x_179) ;  /* 0x0000000000380947 */ /* 0x000fea0003800000 */
[----:B0-----:R-:W0:Y:S01]  /*0560*/  S2UR UR5, SR_CgaCtaId ;  /* 0x00000000000579c3 */ /* 0x001e220000008800 */
[----:B------:R-:W-:Y:S01]  /*0570*/  UMOV UR4, 0x400 ;  /* 0x0000040000047882 */ /* 0x000fe20000000000 */
[----:B------:R-:W-:Y:S01]  /*0580*/  UMOV UR7, 0x1 ;  /* 0x0000000100077882 */ /* 0x000fe20000000000 */
[----:B------:R-:W-:Y:S01]  /*0590*/  ELECT P0, URZ, PT ;  /* 0x00000000003f782f */ /* 0x000fe20003800000 */
[----:B0-----:R-:W-:Y:S02]  /*05a0*/  ULEA UR6, UR5, UR4, 0x18 ;  /* 0x0000000405067291 */ /* 0x001fe4000f8ec03f */
[----:B------:R-:W-:-:S04]  /*05b0*/  UIADD3 UR4, -UR7, 0x100000, URZ ;  /* 0x0010000007047890 */ /* 0x000fc8000fffe13f */
[----:B------:R-:W-:Y:S02]  /*05c0*/  USHF.L.U32 UR5, UR4, 0xb, URZ ;  /* 0x0000000b04057899 */ /* 0x000fe4000800063f */
[----:B------:R-:W-:Y:S01]  /*05d0*/  USHF.L.U32 UR4, UR4, 0x1, URZ ;  /* 0x0000000104047899 */ /* 0x000fe2000800063f */
[----:B------:R-:W0:Y:S11]  /*05e0*/  FENCE.VIEW.ASYNC.S ;  /* 0x00000000000073c6 */ /* 0x000e360000000000 */
[----:B0-----:R3:W0:Y:S01]  /*05f0*/  SYNCS.EXCH.64 URZ, [UR6+0x38870], UR4 ;  /* 0x03887004063f75b2 */ /* 0x0016220008000100 */
[----:B------:R3:W0:Y:S01]  /*0600*/  SYNCS.EXCH.64 URZ, [UR6+0x38880], UR4 ;  /* 0x03888004063f75b2 */ /* 0x0006220008000100 */
[----:B------:R3:W0:Y:S01]  /*0610*/  SYNCS.EXCH.64 URZ, [UR6+0x38878], UR4 ;  /* 0x03887804063f75b2 */ /* 0x0006220008000100 */
[----:B------:R3:W0:Y:S02]  /*0620*/  SYNCS.EXCH.64 URZ, [UR6+0x38888], UR4 ;  /* 0x03888804063f75b2 */ /* 0x0006240008000100 */
[----:B---3--:R-:W-:Y:S01]  /*0630*/  NOP ;  /* 0x0000000000007918 */ /* 0x008fe20000000000 */
.L_x_179:
        /* <DEDUP_REMOVED lines=22> */
.L_x_180:
        /* <DEDUP_REMOVED lines=22> */
.L_x_181:
[----:B0-----:R-:W-:Y:S01]  /*0900*/  UMOV UR4, 0x1 ;  /* 0x0000000100047882 */ /* 0x001fe20000000000 */
[----:B------:R-:W-:Y:S01]  /*0910*/  PLOP3.LUT P0, PT, PT, PT, UP0, 0x80, 0x0 ;  /* 0x000000000000781c */ /* 0x000fe20003f0f008 */
[----:B------:R-:W-:Y:S01]  /*0920*/  USEL UR4, UR4, 0x2, !UP0 ;  /* 0x0000000204047887 */ /* 0x000fe2000c000000 */
[----:B------:R-:W-:-:S05]  /*0930*/  NOP ;  /* 0x0000000000007918 */ /* 0x000fca0000000000 */
[----:B------:R-:W-:-:S05]  /*0940*/  IMAD.U32 R2, RZ, RZ, UR4 ;  /* 0x00000004ff027e24 */ /* 0x000fca000f8e00ff */
[----:B------:R0:W-:Y:S01]  /*0950*/  STL [R1+0x70], R2 ;  /* 0x0000700201007387 */ /* 0x0001e20000100800 */
[----:B-12-4-:R-:W-:Y:S06]  /*0960*/  BAR.SYNC.DEFER_BLOCKING 0x0 ;  /* 0x0000000000007b1d */ /* 0x016fec0000010000 */
[----:B------:R-:W-:Y:S05]  /*0970*/  @!P0 BRA `(.L_x_182) ;  /* 0x000000f000408947 */ /* 0x000fea0003800000 */
.L_x_183:
[----:B------:R-:W-:-:S08]  /*0980*/  NOP ;  /* 0x0000000000007918 */ /* 0x000fd00000000000 */
[----:B------:R-:W1:Y:S02]  /*0990*/  USETMAXREG.TRY_ALLOC.CTAPOOL UP0, 0xf0 ;  /* 0x000000f0000079c8 */ /* 0x000e640008000600 */
[----:B-1----:R-:W-:-:S13]  /*09a0*/  PLOP3.LUT P0, PT, PT, PT, UP0, 0x80, 0x0 ;  /* 0x000000000000781c */ /* 0x002fda0003f0f008 */
[----:B------:R-:W-:Y:S05]  /*09b0*/  @!P0 BRA `(.L_x_183) ;  /* 0xfffffffc00f08947 */ /* 0x000fea000383ffff */
[----:B------:R-:W1:Y:S08]  /*09c0*/  S2UR UR5, SR_CgaCtaId ;  /* 0x00000000000579c3 */ /* 0x000e700000008800 */
[----:B------:R-:W-:Y:S06]  /*09d0*/  BAR.ARV 0x8, 0x180 ;  /* 0x0206000000007b1d */ /* 0x000fec0000002000 */
[----:B------:R-:W-:-:S02]  /*09e0*/  UMOV UR4, 0x400 ;  /* 0x0000040000047882 */ /* 0x000fc40000000000 */
[----:B------:R-:W-:Y:S01]  /*09f0*/  BAR.SYNC.DEFER_BLOCKING 0x5, 0x180 ;  /* 0x0146000000007b1d */ /* 0x000fe20000010000 */
[----:B-1----:R-:W-:-:S09]  /*0a00*/  ULEA UR4, UR5, UR4, 0x18 ;  /* 0x0000000405047291 */ /* 0x002fd2000f8ec03f */
[----:B------:R-:W1:Y:S01]  /*0a10*/  LDS.128 R8, [UR4+0x388d0] ;  /* 0x0388d004ff087984 */ /* 0x000e620008000c00 */
[----:B------:R-:W-:Y:S01]  /*0a20*/  ULDC UR4, c[0x0][0xc3c] ;  /* 0x00030f0000047ab9 */ /* 0x000fe20000000800 */
[----:B------:R-:W-:Y:S06]  /*0a30*/  BAR.ARV 0x4, 0x180 ;  /* 0x0106000000007b1d */ /* 0x000fec0000002000 */
[----:B-1----:R-:W-:-:S13]  /*0a40*/  ISETP.GE.AND P0, PT, R11, UR4, PT ;  /* 0x000000040b007c0c */ /* 0x002fda000bf06270 */
[----:B------:R-:W-:Y:S05]  /*0a50*/  @P0 EXIT ;  /* 0x000000000000094d */ /* 0x000fea0003800000 */
[----:B------:R-:W2:Y:S01]  /*0a60*/  LDL R0, [R1+0x70] ;  /* 0x0000700001007983 */ /* 0x000ea20000100800 */
[----:B------:R-:W-:Y:S01]  /*0a70*/  VIADD R6, R6, 0xffffff80 ;  /* 0xffffff8006067836 */ /* 0x000fe20000000000 */
[----:B------:R-:W-:Y:S02]  /*0a80*/  R2UR UR6, R9 ;  /* 0x00000000090672ca */ /* 0x000fe400000e0000 */
[----:B------:R-:W-:Y:S02]  /*0a90*/  CS2R R16, SRZ ;  /* 0x0000000000107805 */ /* 0x000fe4000001ff00 */
[----:B------:R-:W-:Y:S02]  /*0aa0*/  R2UR UR5, R10 ;  /* 0x000000000a0572ca */ /* 0x000fe400000e0000 */
[----:B------:R-:W-:Y:S02]  /*0ab0*/  SHF.R.S32.HI R3, RZ, 0x1f, R6 ;  /* 0x0000001fff037819 */ /* 0x000fe40000011406 */
[----:B------:R-:W-:-:S02]  /*0ac0*/  R2UR UR7, R11 ;  /* 0x000000000b0772ca */ /* 0x000fc400000e0000 */
[CC--:B0-----:R-:W-:Y:S02]  /*0ad0*/  LEA.HI R2, R3.reuse, R6.reuse, RZ, 0x4 ;  /* 0x0000000603027211 */ /* 0x0c1fe400078f20ff */
[----:B------:R-:W-:-:S04]  /*0ae0*/  LEA.HI R4, R3, R6, RZ, 0x2 ;  /* 0x0000000603047211 */ /* 0x000fc800078f10ff */
[----:B------:R-:W-:-:S05]  /*0af0*/  LOP3.LUT R7, R4, 0xfffffffc, RZ, 0xc0, !PT ;  /* 0xfffffffc04077812 */ /* 0x000fca00078ec0ff */
[----:B------:R-:W-:Y:S01]  /*0b00*/  IMAD.IADD R10, R6, 0x1, -R7 ;  /* 0x00000001060a7824 */ /* 0x000fe200078e0a07 */
[----:B------:R-:W-:Y:S02]  /*0b10*/  SHF.R.S32.HI R7, RZ, 0x4, R2 ;  /* 0x00000004ff077819 */ /* 0x000fe40000011402 */
[----:B--2---:R-:W-:Y:S02]  /*0b20*/  R2UR UR4, R0 ;  /* 0x00000000000472ca */ /* 0x004fe400000e0000 */
[CC--:B------:R-:W-:Y:S02]  /*0b30*/  LEA.HI R0, R3.reuse, R6.reuse, RZ, 0x7 ;  /* 0x0000000603007211 */ /* 0x0c0fe400078f38ff */
[----:B------:R-:W-:Y:S02]  /*0b40*/  LEA.HI R3, R3, R6, RZ, 0x5 ;  /* 0x0000000603037211 */ /* 0x000fe400078f28ff */
[----:B------:R-:W-:-:S03]  /*0b50*/  LOP3.LUT R5, R0, 0xffffff80, RZ, 0xc0, !PT ;  /* 0xffffff8000057812 */ /* 0x000fc600078ec0ff */
[----:B------:R-:W-:Y:S02]  /*0b60*/  IMAD.SHL.U32 R3, R3, 0x20, RZ ;  /* 0x0000002003037824 */ /* 0x000fe400078e00ff */
[----:B------:R-:W-:Y:S01]  /*0b70*/  IMAD.IADD R12, R6, 0x1, -R5 ;  /* 0x00000001060c7824 */ /* 0x000fe200078e0a05 */
[----:B------:R-:W-:Y:S01]  /*0b80*/  LOP3.LUT R5, R2, 0x3fffff0, RZ, 0xc0, !PT ;  /* 0x03fffff002057812 */ /* 0x000fe200078ec0ff */
[----:B------:R-:W-:Y:S01]  /*0b90*/  ULOP3.LUT UR4, UR4, 0x1, URZ, 0xfc, !UPT ;  /* 0x0000000104047892 */ /* 0x000fe2000f8efc3f */
[----:B------:R-:W-:Y:S02]  /*0ba0*/  LOP3.LUT R4, R3, 0xfffffc00, RZ, 0xc0, !PT ;  /* 0xfffffc0003047812 */ /* 0x000fe400078ec0ff */
[----:B------:R-:W-:Y:S01]  /*0bb0*/  SHF.R.S32.HI R8, RZ, 0x1f, R12 ;  /* 0x0000001fff087819 */ /* 0x000fe2000001140c */
[----:B------:R-:W-:Y:S01]  /*0bc0*/  IMAD.IADD R5, R6, 0x1, -R5 ;  /* 0x0000000106057824 */ /* 0x000fe200078e0a05 */
[----:B------:R-:W-:Y:S01]  /*0bd0*/  SHF.R.S32.HI R3, RZ, 0x7, R0 ;  /* 0x00000007ff037819 */ /* 0x000fe20000011400 */
[----:B------:R-:W-:Y:S01]  /*0be0*/  STL [R1+0x1c], R12 ;  /* 0x00001c0c01007387 */ /* 0x000fe20000100800 */
[----:B------:R-:W-:Y:S01]  /*0bf0*/  LEA.HI R9, R8, R12, RZ, 0x2 ;  /* 0x0000000c08097211 */ /* 0x000fe200078f10ff */
[----:B------:R-:W-:Y:S01]  /*0c00*/  IMAD R5, R5, 0x40, R4 ;  /* 0x0000004005057824 */ /* 0x000fe200078e0204 */
[----:B------:R-:W-:-:S02]  /*0c10*/  LEA.HI R2, R2, R7, RZ, 0x1 ;  /* 0x0000000702027211 */ /* 0x000fc400078f08ff */
[--C-:B------:R-:W-:Y:S02]  /*0c20*/  SHF.R.S32.HI R6, RZ, 0x2, R9.reuse ;  /* 0x00000002ff067819 */ /* 0x100fe40000011409 */
[----:B------:R-:W-:Y:S02]  /*0c30*/  SHF.R.S32.HI R11, RZ, 0x1f, R9 ;  /* 0x0000001fff0b7819 */ /* 0x000fe40000011409 */
[----:B------:R-:W-:Y:S02]  /*0c40*/  LEA.HI R0, R0, R3, RZ, 0x1 ;  /* 0x0000000300007211 */ /* 0x000fe400078f08ff */
[----:B------:R-:W-:Y:S02]  /*0c50*/  LEA.HI R11, R11, R6, RZ, 0x3 ;  /* 0x000000060b0b7211 */ /* 0x000fe400078f18ff */
[----:B------:R-:W-:Y:S02]  /*0c60*/  LEA.HI R8, R8, R12, RZ, 0x5 ;  /* 0x0000000c08087211 */ /* 0x000fe400078f28ff */
[----:B------:R-:W-:-:S02]  /*0c70*/  LOP3.LUT R11, R11, 0xfffffff8, RZ, 0xc0, !PT ;  /* 0xfffffff80b0b7812 */ /* 0x000fc400078ec0ff */
[----:B------:R-:W-:Y:S02]  /*0c80*/  LOP3.LUT R2, R2, 0x1ffffffe, RZ, 0xc0, !PT ;  /* 0x1ffffffe02027812 */ /* 0x000fe400078ec0ff */
[----:B------:R-:W-:Y:S01]  /*0c90*/  LOP3.LUT R0, R0, 0x3fffffe, RZ, 0xc0, !PT ;  /* 0x03fffffe00007812 */ /* 0x000fe200078ec0ff */
[----:B------:R-:W-:Y:S01]  /*0ca0*/  IMAD.IADD R11, R6, 0x1, -R11 ;  /* 0x00000001060b7824 */ /* 0x000fe200078e0a0b */
[----:B------:R-:W-:Y:S01]  /*0cb0*/  SHF.R.S32.HI R8, RZ, 0x5, R8 ;  /* 0x00000005ff087819 */ /* 0x000fe20000011408 */
[----:B------:R-:W-:Y:S01]  /*0cc0*/  IMAD.IADD R2, R7, 0x1, -R2 ;  /* 0x0000000107027824 */ /* 0x000fe200078e0a02 */
[----:B------:R-:W-:Y:S01]  /*0cd0*/  LEA.HI R4, R10, R10, RZ, 0x1 ;  /* 0x0000000a0a047211 */ /* 0x000fe200078f08ff */
[----:B------:R-:W-:Y:S01]  /*0ce0*/  IMAD.IADD R0, R3, 0x1, -R0 ;  /* 0x0000000103007824 */ /* 0x000fe200078e0a00 */
[----:B------:R-:W-:Y:S01]  /*0cf0*/  LOP3.LUT R9, R9, 0x7ffffffc, RZ, 0xc0, !PT ;  /* 0x7ffffffc09097812 */ /* 0x000fe200078ec0ff */
[----:B------:R-:W-:Y:S01]  /*0d00*/  IMAD R11, R8, 0x10, R11 ;  /* 0x00000010080b7824 */ /* 0x000fe200078e020b */
[----:B------:R-:W-:Y:S01]  /*0d10*/  LOP3.LUT R3, R4, 0x1ffffffe, RZ, 0xc0, !PT ;  /* 0x1ffffffe04037812 */ /* 0x000fe200078ec0ff */
[----:B------:R-:W-:-:S02]  /*0d20*/  IMAD R2, R2, 0x8, R5 ;  /* 0x0000000802027824 */ /* 0x000fc400078e0205 */
[----:B------:R-:W-:Y:S02]  /*0d30*/  IMAD R0, R0, 0x40, R11 ;  /* 0x0000004000007824 */ /* 0x000fe400078e020b */
[----:B------:R-:W-:Y:S01]  /*0d40*/  IMAD.IADD R3, R10, 0x1, -R3 ;  /* 0x000000010a037824 */ /* 0x000fe200078e0a03 */
[----:B------:R0:W-:Y:S01]  /*0d50*/  STL [R1+0x68], R2 ;  /* 0x0000680201007387 */ /* 0x0001e20000100800 */
[----:B------:R-:W-:-:S03]  /*0d60*/  IMAD.IADD R9, R12, 0x1, -R9 ;  /* 0x000000010c097824 */ /* 0x000fc600078e0a09 */
[----:B------:R-:W-:Y:S01]  /*0d70*/  STL [R1+0x14], RZ ;  /* 0x000014ff01007387 */ /* 0x000fe20000100800 */
[----:B------:R-:W-:-:S03]  /*0d80*/  IMAD.SHL.U32 R19, R9, 0x2, RZ ;  /* 0x0000000209137824 */ /* 0x000fc600078e00ff */
[----:B------:R1:W-:Y:S01]  /*0d90*/  STL [R1+0x60], R0 ;  /* 0x0000600001007387 */ /* 0x0003e20000100800 */
[C---:B------:R-:W-:Y:S02]  /*0da0*/  VIADD R5, R19.reuse, 0x8 ;  /* 0x0000000813057836 */ /* 0x040fe40000000000 */
[----:B0-----:R-:W-:Y:S02]  /*0db0*/  IMAD.U32 R2, RZ, RZ, UR4 ;  /* 0x00000004ff027e24 */ /* 0x001fe4000f8e00ff */
[C---:B------:R-:W-:Y:S01]  /*0dc0*/  VIADD R4, R19.reuse, 0x10 ;  /* 0x0000001013047836 */ /* 0x040fe20000000000 */
[----:B------:R-:W-:Y:S01]  /*0dd0*/  SHF.R.S32.HI R5, RZ, 0x1f, R5 ;  /* 0x0000001fff057819 */ /* 0x000fe20000011405 */
[C---:B------:R-:W-:Y:S01]  /*0de0*/  VIADD R237, R19.reuse, 0x20 ;  /* 0x0000002013ed7836 */ /* 0x040fe20000000000 */
[----:B------:R0:W-:Y:S01]  /*0df0*/  STL [R1+0x6c], R2 ;  /* 0x00006c0201007387 */ /* 0x0001e20000100800 */
[----:B------:R-:W-:Y:S01]  /*0e00*/  VIADD R236, R19, 0x28 ;  /* 0x0000002813ec7836 */ /* 0x000fe20000000000 */
[----:B------:R-:W-:Y:S01]  /*0e10*/  SHF.R.S32.HI R4, RZ, 0x1f, R4 ;  /* 0x0000001fff047819 */ /* 0x000fe20000011404 */
[----:B-1----:R-:W-:Y:S01]  /*0e20*/  IMAD R0, R3, 0x8, R0 ;  /* 0x0000000803007824 */ /* 0x002fe200078e0200 */
[----:B------:R-:W-:Y:S01]  /*0e30*/  SHF.R.S32.HI R5, RZ, 0x1f, R237 ;  /* 0x0000001fff057819 */ /* 0x000fe200000114ed */
[C---:B------:R-:W-:Y:S01]  /*0e40*/  VIADD R235, R19.reuse, 0x30 ;  /* 0x0000003013eb7836 */ /* 0x040fe20000000000 */
[----:B------:R-:W-:Y:S01]  /*0e50*/  SHF.R.S32.HI R4, RZ, 0x1f, R236 ;  /* 0x0000001fff047819 */ /* 0x000fe200000114ec */
[C---:B------:R-:W-:Y:S01]  /*0e60*/  VIADD R234, R19.reuse, 0x38 ;  /* 0x0000003813ea7836 */ /* 0x040fe20000000000 */
[----:B------:R1:W-:Y:S01]  /*0e70*/  STL [R1+0x64], R0 ;  /* 0x0000640001007387 */ /* 0x0003e20000100800 */
[----:B------:R-:W-:-:S02]  /*0e80*/  VIADD R233, R19, 0x40 ;  /* 0x0000004013e97836 */ /* 0x000fc40000000000 */
[C---:B0-----:R-:W-:Y:S01]  /*0e90*/  VIADD R2, R19.reuse, 0x18 ;  /* 0x0000001813027836 */ /* 0x041fe20000000000 */
[----:B------:R-:W-:Y:S01]  /*0ea0*/  SHF.R.S32.HI R5, RZ, 0x1f, R234 ;  /* 0x0000001fff057819 */ /* 0x000fe200000114ea */
[C---:B------:R-:W-:Y:S01]  /*0eb0*/  VIADD R232, R19.reuse, 0x48 ;  /* 0x0000004813e87836 */ /* 0x040fe20000000000 */
        /* <DEDUP_REMOVED lines=37> */
[----:B------:R-:W-:Y:S01]  /*1110*/  VIADD R23, R19, 0xe0 ;  /* 0x000000e013177836 */ /* 0x000fe20000000000 */
[----:B------:R-:W-:-:S02]  /*1120*/  SHF.R.S32.HI R5, RZ, 0x1f, R216 ;  /* 0x0000001fff057819 */ /* 0x000fc400000114d8 */
[----:B------:R-:W-:Y:S02]  /*1130*/  SHF.R.S32.HI R4, RZ, 0x1f, R215 ;  /* 0x0000001fff047819 */ /* 0x000fe400000114d7 */
[----:B-1----:R-:W-:-:S07]  /*1140*/  SHF.R.S32.HI R2, RZ, 0x1f, R214 ;  /* 0x0000001fff027819 */ /* 0x002fce00000114d6 */
.L_x_230:
[----:B------:R-:W-:Y:S01]  /*1150*/  ULDC.64 UR8, c[0x0][0xc88] ;  /* 0x0003220000087ab9 */ /* 0x000fe20000000a00 */
[----:B------:R-:W-:Y:S01]  /*1160*/  ULDC.64 UR12, c[0x0][0x208] ;  /* 0x00008200000c7ab9 */ /* 0x000fe20000000a00 */
[----:B------:R-:W-:Y:S01]  /*1170*/  UIMAD.WIDE UR8, UR7, 0x4, UR8 ;  /* 0x00000004070878a5 */ /* 0x000fe2000f8e0208 */
[----:B------:R-:W-:Y:S02]  /*1180*/  ULDC.64 UR10, c[0x0][0xa20] ;  /* 0x00028800000a7ab9 */ /* 0x000fe40000000a00 */
[----:B------:R-:W-:-:S03]  /*1190*/  ULDC UR7, c[0x0][0x2f0] ;  /* 0x0000bc0000077ab9 */ /* 0x000fc60000000800 */
[----:B0-23--:R-:W-:Y:S02]  /*11a0*/  IMAD.U32 R2, RZ, RZ, UR8 ;  /* 0x00000008ff027e24 */ /* 0x00dfe4000f8e00ff */
[----:B-1----:R-:W-:Y:S01]  /*11b0*/  IMAD.U32 R3, RZ, RZ, UR9 ;  /* 0x00000009ff037e24 */ /* 0x002fe2000f8e00ff */
[----:B------:R-:W-:-:S04]  /*11c0*/  ULDC.64 UR8, c[0x0][0xa28] ;  /* 0x00028a0000087ab9 */ /* 0x000fc80000000a00 */
[----:B------:R-:W2:Y:S01]  /*11d0*/  LDG.E R2, desc[UR12][R2.64] ;  /* 0x0000000c02027981 */ /* 0x000ea2000c1e1900 */
[----:B------:R-:W-:Y:S02]  /*11e0*/  UISETP.NE.U32.AND UP0, UPT, UR8, URZ, UPT ;  /* 0x0000003f0800728c */ /* 0x000fe4000bf05070 */
[----:B------:R-:W-:Y:S02]  /*11f0*/  UISETP.NE.U32.AND UP1, UPT, UR10, URZ, UPT ;  /* 0x0000003f0a00728c */ /* 0x000fe4000bf25070 */
[----:B------:R-:W-:Y:S02]  /*1200*/  UISETP.NE.AND.EX UP0, UPT, UR9, URZ, UPT, UP0 ;  /* 0x0000003f0900728c */ /* 0x000fe4000bf05300 */
[----:B------:R-:W-:-:S04]  /*1210*/  UISETP.NE.AND.EX UP1, UPT, UR11, URZ, UPT, UP1 ;  /* 0x0000003f0b00728c */ /* 0x000fc8000bf25310 */
[----:B------:R-:W-:Y:S02]  /*1220*/  PLOP3.LUT P0, PT, PT, PT, UP0, 0x80, 0x0 ;  /* 0x000000000000781c */ /* 0x000fe40003f0f008 */
[----:B------:R-:W-:Y:S02]  /*1230*/  PLOP3.LUT P1, PT, PT, PT, UP1, 0x80, 0x0 ;  /* 0x000000000000781c */ /* 0x000fe40003f2f018 */
[----:B--2---:R-:W-:-:S13]  /*1240*/  R2UR UR4, R2 ;  /* 0x00000000020472ca */ /* 0x004fda00000e0000 */
[----:B------:R-:W-:Y:S02]  /*1250*/  USHF.R.S32.HI UR14, URZ, 0x1f, UR4 ;  /* 0x0000001f3f0e7899 */ /* 0x000fe40008011404 */
[----:B-----5:R-:W-:Y:S01]  /*1260*/  IMAD.U32 R0, RZ, RZ, UR4 ;  /* 0x00000004ff007e24 */ /* 0x020fe2000f8e00ff */
[----:B------:R-:W-:-:S04]  /*1270*/  @UP0 ULEA UR8, UP2, UR4, UR8, 0x2 ;  /* 0x0000000804080291 */ /* 0x000fc8000f84103f */
[----:B------:R-:W-:Y:S02]  /*1280*/  @UP0 ULEA.HI.X UR9, UR4, UR9, UR14, 0x2, UP2 ;  /* 0x0000000904090291 */ /* 0x000fe400090f140e */
[----:B------:R-:W-:Y:S01]  /*1290*/  IMAD.U32 R2, RZ, RZ, UR14 ;  /* 0x0000000eff027e24 */ /* 0x000fe2000f8e00ff */
[----:B------:R-:W-:Y:S01]  /*12a0*/  @UP1 ULEA UR10, UP0, UR4, UR10, 0x2 ;  /* 0x0000000a040a1291 */ /* 0x000fe2000f80103f */
[----:B------:R-:W-:Y:S03]  /*12b0*/  STL [R1+0x10], R0 ;  /* 0x0000100001007387 */ /* 0x000fe60000100800 */
[----:B------:R-:W-:Y:S01]  /*12c0*/  @UP1 ULEA.HI.X UR11, UR4, UR11, UR14, 0x2, UP0 ;  /* 0x0000000b040b1291 */ /* 0x000fe200080f140e */
[----:B------:R0:W-:Y:S01]  /*12d0*/  STL [R1+0x18], R2 ;  /* 0x0000180201007387 */ /* 0x0001e20000100800 */
[----:B------:R-:W-:Y:S01]  /*12e0*/  IMAD.U32 R4, RZ, RZ, UR10 ;  /* 0x0000000aff047e24 */ /* 0x000fe2000f8e00ff */
[----:B------:R-:W-:Y:S01]  /*12f0*/  ULDC UR4, c[0x0][0x424] ;  /* 0x0001090000047ab9 */ /* 0x000fe20000000800 */
[----:B------:R-:W-:-:S02]  /*1300*/  IMAD.U32 R3, RZ, RZ, UR9 ;  /* 0x00000009ff037e24 */ /* 0x000fc4000f8e00ff */
[----:B------:R-:W-:Y:S02]  /*1310*/  IMAD.U32 R5, RZ, RZ, UR11 ;  /* 0x0000000bff057e24 */ /* 0x000fe4000f8e00ff */
[----:B0-----:R-:W-:-:S03]  /*1320*/  IMAD.U32 R2, RZ, RZ, UR8 ;  /* 0x00000008ff027e24 */ /* 0x001fc6000f8e00ff */
[----:B------:R-:W2:Y:S01]  /*1330*/  @P1 LDG.E R4, desc[UR12][R4.64] ;  /* 0x0000000c04041981 */ /* 0x000ea2000c1e1900 */
[----:B------:R-:W-:-:S03]  /*1340*/  ULDC.64 UR8, c[0x0][0x418] ;  /* 0x0001060000087ab9 */ /* 0x000fc60000000a00 */
[----:B------:R0:W3:Y:S01]  /*1350*/  @P0 LDG.E R2, desc[UR12][R2.64] ;  /* 0x0000000c02020981 */ /* 0x0000e2000c1e1900 */
[----:B------:R-:W-:Y:S01]  /*1360*/  UISETP.NE.U32.AND UP0, UPT, UR8, URZ, UPT ;  /* 0x0000003f0800728c */ /* 0x000fe2000bf05070 */
[----:B0-----:R-:W-:-:S03]  /*1370*/  IMAD.U32 R3, RZ, RZ, UR6 ;  /* 0x00000006ff037e24 */ /* 0x001fc6000f8e00ff */
[----:B------:R-:W-:Y:S02]  /*1380*/  UISETP.NE.AND.EX UP0, UPT, UR9, URZ, UPT, UP0 ;  /* 0x0000003f0900728c */ /* 0x000fe4000bf05300 */
[----:B------:R0:W-:Y:S02]  /*1390*/  STL [R1+0xc], R3 ;  /* 0x00000c0301007387 */ /* 0x0001e40000100800 */
[----:B------:R-:W-:Y:S02]  /*13a0*/  USEL UR4, UR4, 0x1, UP0 ;  /* 0x0000000104047887 */ /* 0x000fe40008000000 */
[----:B------:R-:W-:Y:S02]  /*13b0*/  ULOP3.LUT UR6, UR5, 0xffff, URZ, 0xc0, !UPT ;  /* 0x0000ffff05067892 */ /* 0x000fe4000f8ec03f */
[----:B------:R-:W-:Y:S01]  /*13c0*/  UIMAD UR4, UR4, UR7, URZ ;  /* 0x00000007040472a4 */ /* 0x000fe2000f8e023f */
[----:B------:R-:W-:Y:S01]  /*13d0*/  UMOV UR54, URZ ;  /* 0x0000003f00367c82 */ /* 0x000fe20008000000 */
[----:B------:R-:W-:-:S02]  /*13e0*/  ULOP3.LUT UR7, UR5, 0xff000000, URZ, 0xc0, !UPT ;  /* 0xff00000005077892 */ /* 0x000fc4000f8ec03f */
[----:B------:R-:W-:Y:S01]  /*13f0*/  IMAD.U32 R213, RZ, RZ, UR6 ;  /* 0x00000006ffd57e24 */ /* 0x000fe2000f8e00ff */
[----:B------:R-:W-:Y:S02]  /*1400*/  ULOP3.LUT UR6, UR5, 0xff0000, URZ, 0xc0, !UPT ;  /* 0x00ff000005067892 */ /* 0x000fe4000f8ec03f */
[----:B--2---:R-:W-:Y:S02]  /*1410*/  @P1 R2UR UR4, R4 ;  /* 0x00000000040412ca */ /* 0x004fe400000e0000 */
[----:B---3--:R-:W-:Y:S01]  /*1420*/  @P0 R2UR UR54, R2 ;  /* 0x00000000023602ca */ /* 0x008fe200000e0000 */
[----:B0---4-:R-:W-:-:S14]  /*1430*/  @P1 BRA `(.L_x_184) ;  /* 0x00000000003c1947 */ /* 0x011fdc0003800000 */
[----:B------:R-:W-:Y:S02]  /*1440*/  ULDC.64 UR8, c[0x0][0xa08] ;  /* 0x0002820000087ab9 */ /* 0x000fe40000000a00 */
[----:B------:R-:W-:-:S04]  /*1450*/  ISETP.NE.U32.AND P0, PT, RZ, UR8, PT ;  /* 0x00000008ff007c0c */ /* 0x000fc8000bf05070 */
[----:B------:R-:W-:-:S13]  /*1460*/  ISETP.NE.AND.EX P0, PT, RZ, UR9, PT, P0 ;  /* 0x00000009ff007c0c */ /* 0x000fda000bf05300 */
[----:B------:R-:W-:Y:S05]  /*1470*/  @!P0 BRA `(.L_x_184) ;  /* 0x00000000002c8947 */ /* 0x000fea0003800000 */
[----:B------:R-:W-:Y:S01]  /*1480*/  R2UR UR10, R0 ;  /* 0x00000000000a72ca */ /* 0x000fe200000e0000 */
[----:B------:R-:W-:Y:S01]  /*1490*/  ULDC.64 UR4, c[0x0][0xa08] ;  /* 0x0002820000047ab9 */ /* 0x000fe20000000a00 */
[----:B------:R-:W-:-:S11]  /*14a0*/  ULDC.64 UR8, c[0x0][0x208] ;  /* 0x0000820000087ab9 */ /* 0x000fd60000000a00 */
[----:B------:R-:W-:-:S06]  /*14b0*/  UIMAD.WIDE UR4, UR10, 0x4, UR4 ;  /* 0x000000040a0478a5 */ /* 0x000fcc000f8e0204 */
[----:B------:R-:W-:Y:S02]  /*14c0*/  IMAD.U32 R2, RZ, RZ, UR4 ;  /* 0x00000004ff027e24 */ /* 0x000fe4000f8e00ff */
[----:B------:R-:W-:-:S05]  /*14d0*/  IMAD.U32 R3, RZ, RZ, UR5 ;  /* 0x00000005ff037e24 */ /* 0x000fca000f8e00ff */
[----:B------:R-:W2:Y:S04]  /*14e0*/  LDG.E R4, desc[UR8][R2.64] ;  /* 0x0000000802047981 */ /* 0x000ea8000c1e1900 */
[----:B------:R-:W3:Y:S01]  /*14f0*/  LDG.E R0, desc[UR8][R2.64+0x4] ;  /* 0x0000040802007981 */ /* 0x000ee2000c1e1900 */
[----:B--2---:R-:W-:Y:S02]  /*1500*/  R2UR UR4, R4 ;  /* 0x00000000040472ca */ /* 0x004fe400000e0000 */
[----:B---3--:R-:W-:-:S13]  /*1510*/  R2UR UR5, R0 ;  /* 0x00000000000572ca */ /* 0x008fda00000e0000 */
[----:B------:R-:W-:-:S12]  /*1520*/  UIADD3 UR4, -UR4, UR5, URZ ;  /* 0x0000000504047290 */ /* 0x000fd8000fffe13f */
.L_x_184:
[----:B------:R-:W-:Y:S02]  /*1530*/  UIADD3 UR54, -UR54, UR4, URZ ;  /* 0x0000000436367290 */ /* 0x000fe4000fffe13f */
[----:B------:R-:W-:Y:S02]  /*1540*/  USHF.R.U32.HI UR7, URZ, 0x8, UR7 ;  /* 0x000000083f077899 */ /* 0x000fe40008011607 */
[----:B------:R-:W-:Y:S02]  /*1550*/  UISETP.GE.AND UP0, UPT, UR54, 0x1, UPT ;  /* 0x000000013600788c */ /* 0x000fe4000bf06270 */
[----:B------:R-:W-:Y:S02]  /*1560*/  UIADD3 UR4, UR54, 0x4f, URZ ;  /* 0x0000004f36047890 */ /* 0x000fe4000fffe03f */
[----:B------:R-:W-:Y:S02]  /*1570*/  ULEA.HI UR7, UR6, UR7, URZ, 0x10 ;  /* 0x0000000706077291 */ /* 0x000fe4000f8f803f */
[----:B------:R-:W-:Y:S01]  /*1580*/  PLOP3.LUT P0, PT, PT, PT, UP0, 0x80, 0x0 ;  /* 0x000000000000781c */ /* 0x000fe20003f0f008 */
[----:B------:R-:W-:-:S02]  /*1590*/  UIMAD.WIDE UR4, UR4, 0x66666667, URZ ;  /* 0x66666667040478a5 */ /* 0x000fc4000f8e023f */
[----:B------:R-:W-:Y:S02]  /*15a0*/  ULOP3.LUT UR8, UR7, 0xff, URZ, 0xc0, !UPT ;  /* 0x000000ff07087892 */ /* 0x000fe4000f8ec03f */
[----:B------:R-:W-:Y:S02]  /*15b0*/  USHF.R.U32.HI UR7, URZ, 0x10, UR7 ;  /* 0x000000103f077899 */ /* 0x000fe40008011607 */
[----:B------:R-:W-:Y:S02]  /*15c0*/  USHF.R.U32.HI UR6, URZ, 0x1f, UR5 ;  /* 0x0000001f3f067899 */ /* 0x000fe40008011605 */
[----:B------:R-:W-:Y:S01]  /*15d0*/  IMAD.U32 R212, RZ, RZ, UR8 ;  /* 0x00000008ffd47e24 */ /* 0x000fe2000f8e00ff */
[----:B------:R-:W-:Y:S01]  /*15e0*/  UMOV UR4, URZ ;  /* 0x0000003f00047c82 */ /* 0x000fe20008000000 */
[----:B------:R-:W-:Y:S01]  /*15f0*/  ULEA.HI.SX32 UR9, UR5, UR6, 0x1b ;  /* 0x0000000605097291 */ /* 0x000fe2000f8fda3f */
[----:B------:R-:W-:Y:S01]  /*1600*/  IMAD.U32 R22, RZ, RZ, UR7 ;  /* 0x00000007ff167e24 */ /* 0x000fe2000f8e00ff */
[----:B------:R-:W-:Y:S10]  /*1610*/  @!P0 BRA `(.L_x_185) ;  /* 0x0000000000948947 */ /* 0x000ff40003800000 */
[----:B------:R-:W-:Y:S01]  /*1620*/  R2UR UR5, R22 ;  /* 0x00000000160572ca */ /* 0x000fe200000e0000 */
[----:B------:R-:W-:-:S12]  /*1630*/  ULDC UR4, c[0x0][0x9f0] ;  /* 0x00027c0000047ab9 */ /* 0x000fd80000000800 */
[----:B------:R-:W-:-:S04]  /*1640*/  UISETP.NE.AND UP0, UPT, UR5, URZ, UPT ;  /* 0x0000003f0500728c */ /* 0x000fc8000bf05270 */
[----:B------:R-:W-:-:S03]  /*1650*/  USEL UR10, UR5, UR4, UP0 ;  /* 0x00000004050a7287 */ /* 0x000fc60008000000 */
[----:B------:R-:W-:Y:S01]  /*1660*/  UMOV UR4, URZ ;  /* 0x0000003f00047c82 */ /* 0x000fe20008000000 */
[----:B------:R-:W-:Y:S02]  /*1670*/  UIADD3 UR6, UR9, -0x1, UR10 ;  /* 0xffffffff09067890 */ /* 0x000fe4000fffe00a */
[----:B------:R-:W-:-:S04]  /*1680*/  IMAD.U32 R3, RZ, RZ, UR10 ;  /* 0x0000000aff037e24 */ /* 0x000fc8000f8e00ff */
[----:B------:R-:W-:Y:S01]  /*1690*/  IMAD.U32 R4, RZ, RZ, UR6 ;  /* 0x00000006ff047e24 */ /* 0x000fe2000f8e00ff */
[-C--:B------:R-:W-:Y:S01]  /*16a0*/  IABS R0, R3.reuse ;  /* 0x0000000300007213 */ /* 0x080fe20000000000 */
[----:B------:R-:W-:Y:S01]  /*16b0*/  ULOP3.LUT UR6, UR6, UR10, URZ, 0x3c, !UPT ;  /* 0x0000000a06067292 */ /* 0x000fe2000f8e3c3f */
[----:B------:R-:W-:Y:S02]  /*16c0*/  IABS R5, R3 ;  /* 0x0000000300057213 */ /* 0x000fe40000000000 */
[----:B------:R-:W-:Y:S02]  /*16d0*/  R2UR UR11, R0 ;  /* 0x00000000000b72ca */ /* 0x000fe400000e0000 */
[----:B------:R-:W-:-:S05]  /*16e0*/  IABS R4, R4 ;  /* 0x0000000400047213 */ /* 0x000fca0000000000 */
[----:B------:R-:W-:-:S05]  /*16f0*/  IMAD.MOV.U32 R3, RZ, RZ, R4 ;  /* 0x000000ffff037224 */ /* 0x000fca00078e0004 */
[----:B------:R-:W-:Y:S01]  /*1700*/  R2UR UR8, R3 ;  /* 0x00000000030872ca */ /* 0x000fe200000e0000 */
[----:B------:R-:W0:Y:S08]  /*1710*/  I2F.RP R0, UR11 ;  /* 0x0000000b00007d06 */ /* 0x000e300008209400 */
[----:B0-----:R-:W0:Y:S02]  /*1720*/  MUFU.RCP R0, R0 ;  /* 0x0000000000007308 */ /* 0x001e240000001000 */
[----:B0-----:R-:W-:-:S02]  /*1730*/  VIADD R2, R0, 0xffffffe ;  /* 0x0ffffffe00027836 */ /* 0x001fc40000000000 */
[----:B------:R-:W-:-:S04]  /*1740*/  IMAD.MOV R0, RZ, RZ, -R5 ;  /* 0x000000ffff007224 */ /* 0x000fc800078e0a05 */
[----:B------:R-:W0:Y:S02]  /*1750*/  F2I.FTZ.U32.TRUNC.NTZ R2, R2 ;  /* 0x0000000200027305 */ /* 0x000e24000021f000 */
[----:B0-----:R-:W-:-:S13]  /*1760*/  R2UR UR5, R2 ;  /* 0x00000000020572ca */ /* 0x001fda00000e0000 */
[----:B------:R-:W-:-:S04]  /*1770*/  UIADD3 UR7, URZ, -UR5, URZ ;  /* 0x800000053f077290 */ /* 0x000fc8000fffe03f */
[----:B------:R-:W-:-:S04]  /*1780*/  UIMAD UR7, UR7, UR11, URZ ;  /* 0x0000000b070772a4 */ /* 0x000fc8000f8e023f */
[----:B------:R-:W-:-:S03]  /*1790*/  UIMAD.WIDE.U32 UR4, UR5, UR7, UR4 ;  /* 0x00000007050472a5 */ /* 0x000fc6000f8e0004 */
[----:B------:R-:W-:Y:S01]  /*17a0*/  R2UR UR7, R0 ;  /* 0x00000000000772ca */ /* 0x000fe200000e0000 */
[----:B------:R-:W-:-:S12]  /*17b0*/  UIMAD.WIDE.U32 UR4, UR5, UR8, URZ ;  /* 0x00000008050472a5 */ /* 0x000fd8000f8e003f */
[----:B------:R-:W-:-:S04]  /*17c0*/  UIMAD UR4, UR5, UR7, UR8 ;  /* 0x00000007050472a4 */ /* 0x000fc8000f8e0208 */
[----:B------:R-:W-:-:S11]  /*17d0*/  UISETP.GT.U32.AND UP1, UPT, UR11, UR4, UPT ;  /* 0x000000040b00728c */ /* 0x000fd6000bf24070 */
[----:B------:R-:W-:Y:S02]  /*17e0*/  @!UP1 UIADD3 UR4, UR4, -UR11, URZ ;  /* 0x8000000b04049290 */ /* 0x000fe4000fffe03f */
[----:B------:R-:W-:Y:S02]  /*17f0*/  @!UP1 UIADD3 UR5, UR5, 0x1, URZ ;  /* 0x0000000105059890 */ /* 0x000fe4000fffe03f */
[----:B------:R-:W-:Y:S02]  /*1800*/  UISETP.GE.U32.AND UP0, UPT, UR4, UR11, UPT ;  /* 0x0000000b0400728c */ /* 0x000fe4000bf06070 */
[----:B------:R-:W-:-:S09]  /*1810*/  UISETP.GE.AND UP1, UPT, UR6, URZ, UPT ;  /* 0x0000003f0600728c */ /* 0x000fd2000bf26270 */
[----:B------:R-:W-:Y:S02]  /*1820*/  @UP0 UIADD3 UR5, UR5, 0x1, URZ ;  /* 0x0000000105050890 */ /* 0x000fe4000fffe03f */
[----:B------:R-:W-:-:S05]  /*1830*/  UISETP.NE.AND UP0, UPT, UR10, URZ, UPT ;  /* 0x0000003f0a00728c */ /* 0x000fca000bf05270 */
[----:B------:R-:W-:Y:S02]  /*1840*/  UMOV UR4, UR5 ;  /* 0x0000000500047c82 */ /* 0x000fe40008000000 */
[----:B------:R-:W-:-:S04]  /*1850*/  @!UP1 UIADD3 UR4, -UR4, URZ, URZ ;  /* 0x0000003f04049290 */ /* 0x000fc8000fffe13f */
[----:B------:R-:W-:-:S12]  /*1860*/  @!UP0 ULOP3.LUT UR4, URZ, UR10, URZ, 0x33, !UPT ;  /* 0x0000000a3f048292 */ /* 0x000fd8000f8e333f */
.L_x_185:
[----:B------:R-:W-:Y:S01]  /*1870*/  R2UR UR5, R212 ;  /* 0x00000000d40572ca */ /* 0x000fe200000e0000 */
[----:B------:R-:W-:Y:S01]  /*1880*/  IMAD.U32 R0, RZ, RZ, UR9 ;  /* 0x00000009ff007e24 */ /* 0x000fe2000f8e00ff */
[----:B------:R-:W-:Y:S01]  /*1890*/  PLOP3.LUT P0, PT, PT, PT, PT, 0x80, 0x0 ;  /* 0x000000000000781c */ /* 0x000fe20003f0f070 */
[----:B------:R-:W-:Y:S01]  /*18a0*/  IMAD.U32 R3, RZ, RZ, UR4 ;  /* 0x00000004ff037e24 */ /* 0x000fe2000f8e00ff */
[----:B------:R-:W-:Y:S01]  /*18b0*/  CS2R R150, SRZ ;  /* 0x0000000000967805 */ /* 0x000fe2000001ff00 */
[----:B------:R-:W-:Y:S01]  /*18c0*/  IMAD.MOV.U32 R2, RZ, RZ, RZ ;  /* 0x000000ffff027224 */ /* 0x000fe200078e00ff */
[----:B------:R-:W-:Y:S02]  /*18d0*/  CS2R R148, SRZ ;  /* 0x0000000000947805 */ /* 0x000fe4000001ff00 */
[----:B------:R-:W-:Y:S02]  /*18e0*/  CS2R R146, SRZ ;  /* 0x0000000000927805 */ /* 0x000fe4000001ff00 */
[----:B------:R-:W-:-:S02]  /*18f0*/  CS2R R144, SRZ ;  /* 0x0000000000907805 */ /* 0x000fc4000001ff00 */
[----:B------:R-:W-:Y:S02]  /*1900*/  CS2R R142, SRZ ;  /* 0x00000000008e7805 */ /* 0x000fe4000001ff00 */
[----:B------:R-:W-:Y:S02]  /*1910*/  CS2R R140, SRZ ;  /* 0x00000000008c7805 */ /* 0x000fe4000001ff00 */
[----:B------:R-:W-:Y:S02]  /*1920*/  CS2R R138, SRZ ;  /* 0x00000000008a7805 */ /* 0x000fe4000001ff00 */
[----:B------:R-:W-:Y:S01]  /*1930*/  CS2R R136, SRZ ;  /* 0x0000000000887805 */ /* 0x000fe2000001ff00 */
[----:B------:R-:W-:Y:S01]  /*1940*/  UIMAD UR5, UR5, UR4, URZ ;  /* 0x00000004050572a4 */ /* 0x000fe2000f8e023f */
[----:B------:R-:W-:Y:S02]  /*1950*/  CS2R R134, SRZ ;  /* 0x0000000000867805 */ /* 0x000fe4000001ff00 */
[----:B------:R-:W-:-:S02]  /*1960*/  CS2R R132, SRZ ;  /* 0x0000000000847805 */ /* 0x000fc4000001ff00 */
[----:B------:R-:W-:Y:S02]  /*1970*/  CS2R R130, SRZ ;  /* 0x0000000000827805 */ /* 0x000fe4000001ff00 */
[----:B------:R-:W-:Y:S02]  /*1980*/  CS2R R128, SRZ ;  /* 0x0000000000807805 */ /* 0x000fe4000001ff00 */
[----:B------:R-:W-:Y:S02]  /*1990*/  CS2R R126, SRZ ;  /* 0x00000000007e7805 */ /* 0x000fe4000001ff00 */
[----:B------:R-:W-:Y:S01]  /*19a0*/  VIADDMNMX R3, R3, UR5, R0, PT ;  /* 0x0000000503037c46 */ /* 0x000fe2000b800100 */
[----:B------:R-:W-:Y:S01]  /*19b0*/  IMAD.U32 R18, RZ, RZ, UR5 ;  /* 0x00000005ff127e24 */ /* 0x000fe2000f8e00ff */
[----:B------:R-:W-:Y:S01]  /*19c0*/  CS2R R124, SRZ ;  /* 0x00000000007c7805 */ /* 0x000fe2000001ff00 */
[----:B------:R-:W-:Y:S01]  /*19d0*/  IMAD.MOV.U32 R0, RZ, RZ, RZ ;  /* 0x000000ffff007224 */ /* 0x000fe200078e00ff */
[----:B------:R-:W-:-:S02]  /*19e0*/  R2UR UR60, R3 ;  /* 0x00000000033c72ca */ /* 0x000fc400000e0000 */
        /* <DEDUP_REMOVED lines=11> */
[----:B------:R-:W-:Y:S01]  /*1aa0*/  CS2R R100, SRZ ;  /* 0x0000000000647805 */ /* 0x000fe2000001ff00 */
[----:B------:R-:W-:Y:S01]  /*1ab0*/  UISETP.GT.AND UP0, UPT, UR60, UR5, UPT ;  /* 0x000000053c00728c */ /* 0x000fe2000bf04270 */
[----:B------:R-:W-:-:S02]  /*1ac0*/  CS2R R98, SRZ ;  /* 0x0000000000627805 */ /* 0x000fc4000001ff00 */
[----:B------:R-:W-:Y:S02]  /*1ad0*/  CS2R R96, SRZ ;  /* 0x0000000000607805 */ /* 0x000fe4000001ff00 */
[----:B------:R-:W-:Y:S02]  /*1ae0*/  CS2R R94, SRZ ;  /* 0x00000000005e7805 */ /* 0x000fe4000001ff00 */
[----:B------:R-:W-:Y:S02]  /*1af0*/  CS2R R92, SRZ ;  /* 0x00000000005c7805 */ /* 0x000fe4000001ff00 */
[----:B------:R-:W-:Y:S02]  /*1b00*/  CS2R R90, SRZ ;  /* 0x00000000005a7805 */ /* 0x000fe4000001ff00 */
[----:B------:R-:W-:Y:S02]  /*1b10*/  PLOP3.LUT P1, PT, PT, PT, UP0, 0x80, 0x0 ;  /* 0x000000000000781c */ /* 0x000fe40003f2f008 */
        /* <DEDUP_REMOVED lines=34> */
[----:B------:R-:W0:Y:S01]  /*1d40*/  S2R R0, SR_TID.X ;  /* 0x0000000000007919 */ /* 0x000e220000002100 */
[----:B------:R-:W1:Y:S01]  /*1d50*/  S2UR UR7, SR_CgaCtaId ;  /* 0x00000000000779c3 */ /* 0x000e620000008800 */
[----:B------:R-:W-:Y:S02]  /*1d60*/  UMOV UR6, 0x400 ;  /* 0x0000040000067882 */ /* 0x000fe40000000000 */
[----:B-1----:R-:W-:-:S04]  /*1d70*/  ULEA UR6, UR7, UR6, 0x18 ;  /* 0x0000000607067291 */ /* 0x002fc8000f8ec03f */
[----:B------:R-:W-:Y:S01]  /*1d80*/  UIADD3 UR6, UR6, 0x14400, URZ ;  /* 0x0001440006067890 */ /* 0x000fe2000fffe03f */
[----:B0-----:R-:W-:-:S03]  /*1d90*/  VIADD R0, R0, 0xffffff80 ;  /* 0xffffff8000007836 */ /* 0x001fc60000000000 */
[----:B------:R-:W-:Y:S02]  /*1da0*/  ULOP3.LUT UP0, URZ, UR6, 0x9f, URZ, 0xc0, !UPT ;  /* 0x0000009f063f7892 */ /* 0x000fe4000f80c03f */
[----:B------:R-:W-:-:S04]  /*1db0*/  SHF.R.S32.HI R3, RZ, 0x1f, R0 ;  /* 0x0000001fff037819 */ /* 0x000fc80000011400 */
[----:B------:R-:W-:Y:S02]  /*1dc0*/  PLOP3.LUT P0, PT, PT, PT, UP0, 0x80, 0x0 ;  /* 0x000000000000781c */ /* 0x000fe40003f0f008 */
[----:B------:R-:W-:-:S04]  /*1dd0*/  LEA.HI R3, R3, R0, RZ, 0x7 ;  /* 0x0000000003037211 */ /* 0x000fc800078f38ff */
[----:B------:R-:W-:-:S06]  /*1de0*/  SHF.R.S32.HI R3, RZ, 0x7, R3 ;  /* 0x00000007ff037819 */ /* 0x000fcc0000011403 */
[----:B------:R-:W0:Y:S02]  /*1df0*/  SHFL.IDX PT, R3, R3, RZ, 0x1f ;  /* 0x00001fff03037589 */ /* 0x000e2400000e0000 */
[----:B0-----:R-:W-:-:S13]  /*1e00*/  R2UR UR4, R3 ;  /* 0x00000000030472ca */ /* 0x001fda00000e0000 */
        /* <DEDUP_REMOVED lines=10> */
[----:B------:R-:W-:Y:S01]  /*1eb0*/  IMAD.U32 R4, RZ, RZ, UR4 ;  /* 0x00000004ff047e24 */ /* 0x000fe2000f8e00ff */
[----:B------:R0:W1:Y:S01]  /*1ec0*/  LDC.64 R2, c[0x4][R0] ;  /* 0x0100000000027b82 */ /* 0x0000620000000a00 */
[----:B------:R-:W-:Y:S01]  /*1ed0*/  IMAD.U32 R5, RZ, RZ, UR5 ;  /* 0x00000005ff057e24 */ /* 0x000fe2000f8e00ff */
[----:B------:R-:W-:Y:S01]  /*1ee0*/  ULDC.64 UR4, c[0x4][0xb0] ;  /* 0x01002c0000047ab9 */ /* 0x000fe20000000a00 */
        /* <DEDUP_REMOVED lines=9> */
.L_x_187:
[----:B------:R-:W2:Y:S04]  /*1f80*/  LDL R2, [R1+0x14] ;  /* 0x0000140001027983 */ /* 0x000ea80000100800 */
[----:B------:R-:W3:Y:S01]  /*1f90*/  LDL R20, [R1+0x6c] ;  /* 0x00006c0001147983 */ /* 0x000ee20000100800 */
[----:B------:R-:W0:Y:S01]  /*1fa0*/  S2UR UR5, SR_CgaCtaId ;  /* 0x00000000000579c3 */ /* 0x000e220000008800 */
[----:B------:R-:W-:Y:S02]  /*1fb0*/  UMOV UR4, 0x400 ;  /* 0x0000040000047882 */ /* 0x000fe40000000000 */
[----:B0-----:R-:W-:-:S06]  /*1fc0*/  ULEA UR4, UR5, UR4, 0x18 ;  /* 0x0000000405047291 */ /* 0x001fcc000f8ec03f */
[----:B------:R-:W-:Y:S01]  /*1fd0*/  IMAD.U32 R5, RZ, RZ, UR4 ;  /* 0x00000004ff057e24 */ /* 0x000fe2000f8e00ff */
[----:B------:R-:W-:Y:S01]  /*1fe0*/  BSSY B0, `(.L_x_188) ;  /* 0x000000a000007945 */ /* 0x000fe20003800000 */
[----:B--2---:R-:W-:-:S04]  /*1ff0*/  LEA.HI R0, R2, R2, RZ, 0x1 ;  /* 0x0000000202007211 */ /* 0x004fc800078f08ff */
[----:B------:R-:W-:-:S05]  /*2000*/  LOP3.LUT R0, R0, 0xfffffffe, RZ, 0xc0, !PT ;  /* 0xfffffffe00007812 */ /* 0x000fca00078ec0ff */
[----:B------:R-:W-:-:S05]  /*2010*/  IMAD.IADD R0, R2, 0x1, -R0 ;  /* 0x0000000102007824 */ /* 0x000fca00078e0a00 */
[----:B------:R-:W-:-:S04]  /*2020*/  SHF.L.U32 R0, R0, 0x1f, RZ ;  /* 0x0000001f00007819 */ /* 0x000fc800000006ff */
[----:B------:R-:W0:Y:S01]  /*2030*/  SYNCS.PHASECHK.TRANS64.TRYWAIT P1, [R5+URZ+0x38800], R0 ;  /* 0x03880000050075a7 */ /* 0x000e22000802017f */
[----:B---3--:R-:W-:-:S13]  /*2040*/  R2UR UR6, R20 ;  /* 0x00000000140672ca */ /* 0x008fda00000e0000 */
[----:B------:R-:W-:-:S05]  /*2050*/  IMAD.U32 R2, RZ, RZ, UR6 ;  /* 0x00000006ff027e24 */ /* 0x000fca000f8e00ff */
[----:B------:R-:W-:Y:S01]  /*2060*/  ISETP.NE.AND P0, PT, R2, 0x3, PT ;  /* 0x000000030200780c */ /* 0x000fe20003f05270 */
[----:B0-----:R-:W-:-:S12]  /*2070*/  @!P1 BRA `(.L_x_189) ;  /* 0x0000014c00989947 */ /* 0x001fd80003800000 */
.L_x_364:
[----:B------:R-:W-:Y:S05]  /*2080*/  BSYNC B0 ;  /* 0x0000000000007941 */ /* 0x000fea0003800000 */
.L_x_188:
[----:B------:R-:W-:Y:S05]  /*2090*/  @!P0 BRA `(.L_x_190) ;  /* 0x0000000000048947 */ /* 0x000fea0003800000 */
[----:B------:R-:W-:Y:S01]  /*20a0*/  BPT.TRAP 0x1 ;  /* 0x000000040000795c */ /* 0x000fe20000300000 */
.L_x_190:
[----:B0-----:R-:W-:Y:S01]  /*20b0*/  IMAD R0, R16, 0x8, R5 ;  /* 0x0000000810007824 */ /* 0x001fe200078e0205 */
[----:B------:R-:W-:-:S04]  /*20c0*/  SHF.L.U32 R3, R17, 0x1f, RZ ;  /* 0x0000001f11037819 */ /* 0x000fc800000006ff */
[----:B------:R0:W1:Y:S01]  /*20d0*/  SYNCS.PHASECHK.TRANS64.TRYWAIT P2, [R0+URZ+0x38830], R3 ;  /* 0x03883003000075a7 */ /* 0x000062000804017f */
[----:B------:R-:W-:Y:S05]  /*20e0*/  @!P0 BRA `(.L_x_191) ;  /* 0x0000000000048947 */ /* 0x000fea0003800000 */
[----:B------:R-:W-:Y:S01]  /*20f0*/  BPT.TRAP 0x1 ;  /* 0x000000040000795c */ /* 0x000fe20000300000 */
.L_x_191:
[----:B------:R-:W2:Y:S01]  /*2100*/  S2R R2, SR_TID.X ;  /* 0x0000000000027919 */ /* 0x000ea20000002100 */
[----:B------:R-:W-:Y:S01]  /*2110*/  IMAD.MOV.U32 R151, RZ, RZ, RZ ;  /* 0x000000ffff977224 */ /* 0x000fe200078e00ff */
[----:B--2---:R-:W-:-:S04]  /*2120*/  LOP3.LUT R2, R2, 0x7f, RZ, 0xc0, !PT ;  /* 0x0000007f02027812 */ /* 0x004fc800078ec0ff */
[----:B------:R-:W-:Y:S01]  /*2130*/  ISETP.NE.AND P1, PT, R2, RZ, PT ;  /* 0x000000ff0200720c */ /* 0x000fe20003f25270 */
[----:B-1----:R-:W-:-:S12]  /*2140*/  @P2 BRA `(.L_x_192) ;  /* 0x0000000000082947 */ /* 0x002fd80003800000 */
[----:B------:R-:W1:Y:S02]  /*2150*/  SYNCS.PHASECHK.TRANS64.TRYWAIT P2, [R0+URZ+0x38830], R3 ;  /* 0x03883003000075a7 */ /* 0x000e64000804017f */
[----:B-1----:R-:W-:Y:S05]  /*2160*/  @!P2 BRA `(.L_x_193) ;  /* 0x0000014c0070a947 */ /* 0x002fea0003800000 */
.L_x_192:
[----:B------:R-:W-:Y:S05]  /*2170*/  WARPSYNC.ALL ;  /* 0x0000000000007948 */ /* 0x000fea0003800000 */
[----:B------:R-:W-:Y:S01]  /*2180*/  R2UR UR4, R5 ;  /* 0x00000000050472ca */ /* 0x000fe200000e0000 */
[----:B------:R-:W-:Y:S01]  /*2190*/  ULOP3.LUT UR53, UR53, 0x10000, URZ, 0xfc, !UPT ;  /* 0x0001000035357892 */ /* 0x000fe2000f8efc3f */
[----:B------:R-:W-:Y:S01]  /*21a0*/  R2UR UR52, R16 ;  /* 0x00000000103472ca */ /* 0x000fe200000e0000 */
[----:B------:R-:W-:Y:S01]  /*21b0*/  WARPGROUP.ARRIVE ;  /* 0x00000000000079c5 */ /* 0x000fe20000000000 */
[----:B------:R-:W-:Y:S01]  /*21c0*/  UMOV UR57, 0x40000040 ;  /* 0x4000004000397882 */ /* 0x000fe20000000000 */
[----:B------:R-:W-:Y:S01]  /*21d0*/  UMOV UR59, 0x40000040 ;  /* 0x40000040003b7882 */ /* 0x000fe20000000000 */
[----:B------:R-:W-:Y:S01]  /*21e0*/  UMOV UR7, 0x40000040 ;  /* 0x4000004000077882 */ /* 0x000fe20000000000 */
[----:B------:R-:W-:Y:S01]  /*21f0*/  UIADD3 UR9, UR53, 0x2, URZ ;  /* 0x0000000235097890 */ /* 0x000fe2000fffe03f */
[----:B------:R-:W-:Y:S01]  /*2200*/  MOV R4, UR57 ;  /* 0x0000003900047c02 */ /* 0x000fe20008000f00 */
[----:B------:R-:W-:Y:S01]  /*2210*/  UMOV UR56, UR53 ;  /* 0x0000003500387c82 */ /* 0x000fe20008000000 */
[----:B------:R-:W-:Y:S01]  /*2220*/  UMOV UR13, 0x40000040 ;  /* 0x40000040000d7882 */ /* 0x000fe20000000000 */
[----:B------:R-:W-:Y:S01]  /*2230*/  UMOV UR15, 0x40000040 ;  /* 0x40000040000f7882 */ /* 0x000fe20000000000 */
[----:B------:R-:W-:Y:S01]  /*2240*/  IMAD.U32 R11, RZ, RZ, UR13 ;  /* 0x0000000dff0b7e24 */ /* 0x000fe2000f8e00ff */
[----:B------:R-:W-:Y:S01]  /*2250*/  UIADD3 UR4, UR4, 0x24400, URZ ;  /* 0x0002440004047890 */ /* 0x000fe2000fffe03f */
[----:B------:R-:W-:Y:S01]  /*2260*/  MOV R12, UR56 ;  /* 0x00000038000c7c02 */ /* 0x000fe20008000f00 */
[----:B------:R-:W-:Y:S01]  /*2270*/  UMOV UR12, UR9 ;  /* 0x00000009000c7c82 */ /* 0x000fe20008000000 */
[----:B------:R-:W-:Y:S01]  /*2280*/  UIADD3 UR9, UR53, 0x4, URZ ;  /* 0x0000000435097890 */ /* 0x000fe2000fffe03f */
[----:B------:R-:W-:Y:S01]  /*2290*/  IMAD.U32 R10, RZ, RZ, UR12 ;  /* 0x0000000cff0a7e24 */ /* 0x000fe2000f8e00ff */
[----:B------:R-:W-:Y:S01]  /*22a0*/  USHF.R.U32.HI UR4, URZ, 0x4, UR4 ;  /* 0x000000043f047899 */ /* 0x000fe20008011604 */
[----:B------:R-:W-:Y:S01]  /*22b0*/  IMAD.U32 R2, RZ, RZ, UR54 ;  /* 0x00000036ff027e24 */ /* 0x000fe2000f8e00ff */
[----:B------:R-:W-:Y:S01]  /*22c0*/  UMOV UR11, 0x40000040 ;  /* 0x40000040000b7882 */ /* 0x000fe20000000000 */
[----:B------:R-:W-:Y:S01]  /*22d0*/  UIADD3 UR16, UR53, 0x404, URZ ;  /* 0x0000040435107890 */ /* 0x000fe2000fffe03f */
[----:B01----:R-:W-:Y:S01]  /*22e0*/  IMAD.U32 R3, RZ, RZ, UR60 ;  /* 0x0000003cff037e24 */ /* 0x003fe2000f8e00ff */
[----:B------:R-:W-:Y:S01]  /*22f0*/  ULOP3.LUT UR4, UR4, 0x3fff, URZ, 0xc0, !UPT ;  /* 0x00003fff04047892 */ /* 0x000fe2000f8ec03f */
[----:B------:R-:W-:Y:S01]  /*2300*/  IADD3 R2, R2, 0x50, -R19 ;  /* 0x0000005002027810 */ /* 0x000fe20007ffe813 */
[----:B------:R-:W-:Y:S01]  /*2310*/  UMOV UR17, 0x40000040 ;  /* 0x4000004000117882 */ /* 0x000fe20000000000 */
[----:B------:R-:W-:Y:S01]  /*2320*/  UMOV UR19, 0x40000040 ;  /* 0x4000004000137882 */ /* 0x000fe20000000000 */
[----:B------:R-:W-:Y:S01]  /*2330*/  ULOP3.LUT UR5, UR4, 0x10000, URZ, 0xfc, !UPT ;  /* 0x0001000004057892 */ /* 0x000fe2000f8efc3f */
[----:B------:R-:W-:Y:S01]  /*2340*/  P2R R20, PR, RZ, 0x1 ;  /* 0x00000001ff147803 */ /* 0x000fe20000000000 */
[----:B------:R-:W-:Y:S01]  /*2350*/  UIADD3 UR20, UR53, 0x406, URZ ;  /* 0x0000040635147890 */ /* 0x000fe2000fffe03f */
[----:B------:R-:W-:Y:S01]  /*2360*/  IMAD R2, R3, -0x50, R2 ;  /* 0xffffffb003027824 */ /* 0x000fe200078e0202 */
[----:B------:R-:W-:Y:S01]  /*2370*/  UIMAD UR52, UR52, 0xa00, UR5 ;  /* 0x00000a00343478a4 */ /* 0x000fe2000f8e0205 */
[----:B------:R-:W-:Y:S01]  /*2380*/  @!P1 VIADD R0, R0, 0x38840 ;  /* 0x0003884000009836 */ /* 0x000fe20000000000 */
[----:B------:R-:W-:Y:S01]  /*2390*/  UMOV UR4, UR56 ;  /* 0x0000003800047c82 */ /* 0x000fe20008000000 */
[----:B------:R-:W-:Y:S01]  /*23a0*/  IMAD.U32 R14, RZ, RZ, UR5 ;  /* 0x00000005ff0e7e24 */ /* 0x000fe2000f8e00ff */
[----:B------:R-:W-:Y:S01]  /*23b0*/  UIADD3 UR6, UR52, 0x80, URZ ;  /* 0x0000008034067890 */ /* 0x000fe2000fffe03f */
[C---:B------:R-:W-:Y:S01]  /*23c0*/  ISETP.GT.AND P6, PT, R2.reuse, RZ, PT ;  /* 0x000000ff0200720c */ /* 0x040fe20003fc4270 */
[----:B------:R-:W-:Y:S01]  /*23d0*/  UMOV UR5, UR57 ;  /* 0x0000003900057c82 */ /* 0x000fe20008000000 */
[----:B------:R-:W-:Y:S01]  /*23e0*/  UMOV UR58, UR52 ;  /* 0x00000034003a7c82 */ /* 0x000fe20008000000 */
[----:B------:R-:W-:Y:S01]  /*23f0*/  UIADD3 UR8, UR52, 0x200, URZ ;  /* 0x0000020034087890 */ /* 0x000fe2000fffe03f */
[----:B------:R-:W-:Y:S01]  /*2400*/  HGMMA.64x16x16.F32 R56, gdesc[UR56], RZ, !UPT, gsb0 ;  /* 0x00200000383879f0 */ /* 0x000fe2000c0008ff */
[----:B------:R-:W-:Y:S01]  /*2410*/  UIADD3 UR10, UR52, 0x2, URZ ;  /* 0x00000002340a7890 */ /* 0x000fe2000fffe03f */
[C---:B------:R-:W-:Y:S01]  /*2420*/  ISETP.GT.AND P5, PT, R2.reuse, 0x1, PT ;  /* 0x000000010200780c */ /* 0x040fe20003fa4270 */
[----:B------:R-:W-:Y:S01]  /*2430*/  UIADD3 UR18, UR52, 0x284, URZ ;  /* 0x0000028434127890 */ /* 0x000fe2000fffe03f */
[C---:B------:R-:W-:Y:S01]  /*2440*/  ISETP.GT.AND P4, PT, R2.reuse, 0x8, PT ;  /* 0x000000080200780c */ /* 0x040fe20003f84270 */
[----:B------:R-:W-:Y:S01]  /*2450*/  UIADD3 UR22, UR52, 0x286, URZ ;  /* 0x0000028634167890 */ /* 0x000fe2000fffe03f */
[C---:B------:R-:W-:Y:S01]  /*2460*/  ISETP.GT.AND P3, PT, R2.reuse, 0x9, PT ;  /* 0x000000090200780c */ /* 0x040fe20003f64270 */
[----:B------:R-:W-:Y:S01]  /*2470*/  UMOV UR21, 0x40000040 ;  /* 0x4000004000157882 */ /* 0x000fe20000000000 */
[----:B------:R-:W-:Y:S01]  /*2480*/  UMOV UR14, UR10 ;  /* 0x0000000a000e7c82 */ /* 0x000fe20008000000 */
[----:B------:R-:W-:Y:S01]  /*2490*/  UIADD3 UR10, UR52, 0x4, URZ ;  /* 0x00000004340a7890 */ /* 0x000fe2000fffe03f */
[----:B------:R-:W-:Y:S01]  /*24a0*/  ISETP.GT.AND P2, PT, R2, 0x10, PT ;  /* 0x000000100200780c */ /* 0x000fe20003f44270 */
[----:B------:R-:W-:Y:S01]  /*24b0*/  UMOV UR23, 0x40000040 ;  /* 0x4000004000177882 */ /* 0x000fe20000000000 */
[----:B------:R-:W-:Y:S01]  /*24c0*/  UIADD3 UR24, UR53, 0x800, URZ ;  /* 0x0000080035187890 */ /* 0x000fe2000fffe03f */
[----:B------:R-:W-:Y:S01]  /*24d0*/  @!P1 PRMT R0, RZ, 0x654, R0 ;  /* 0x00000654ff009816 */ /* 0x000fe20000000000 */
[----:B------:R-:W-:Y:S01]  /*24e0*/  UIADD3 UR26, UR52, 0x500, URZ ;  /* 0x00000500341a7890 */ /* 0x000fe2000fffe03f */
[--C-:B------:R-:W-:Y:S01]  /*24f0*/  IMAD.MOV.U32 R150, RZ, RZ, R151.reuse ;  /* 0x000000ffff967224 */ /* 0x100fe200078e0097 */
[----:B------:R-:W-:Y:S01]  /*2500*/  UMOV UR25, 0x40000040 ;  /* 0x4000004000197882 */ /* 0x000fe20000000000 */
[----:B------:R-:W-:Y:S01]  /*2510*/  UMOV UR27, 0x40000040 ;  /* 0x40000040001b7882 */ /* 0x000fe20000000000 */
[----:B------:R-:W-:Y:S01]  /*2520*/  UIADD3 UR28, UR53, 0x802, URZ ;  /* 0x00000802351c7890 */ /* 0x000fe2000fffe03f */
[--C-:B------:R-:W-:Y:S01]  /*2530*/  IMAD.MOV.U32 R149, RZ, RZ, R151.reuse ;  /* 0x000000ffff957224 */ /* 0x100fe200078e0097 */
        /* <DEDUP_REMOVED lines=31> */
[----:B------:R-:W-:Y:S01]  /*2730*/  IMAD.MOV.U32 R138, RZ, RZ, R151 ;  /* 0x000000ffff8a7224 */ /* 0x000fe200078e0097 */
[----:B------:R-:W-:-:S02]  /*2740*/  WARPGROUP.DEPBAR.LE gsb0, 0x0 ;  /* 0x00008000000079c5 */ /* 0x000fc40000010000 */
[----:B------:R-:W-:Y:S01]  /*2750*/  WARPGROUP.ARRIVE ;  /* 0x00000000000079c5 */ /* 0x000fe20000000000 */
[----:B------:R-:W-:Y:S01]  /*2760*/  UMOV UR49, 0x40000040 ;  /* 0x4000004000317882 */ /* 0x000fe20000000000 */
[----:B------:R-:W-:Y:S01]  /*2770*/  UMOV UR51, 0x40000040 ;  /* 0x4000004000337882 */ /* 0x000fe20000000000 */
[----:B------:R-:W-:Y:S01]  /*2780*/  UMOV UR59, 0x40000040 ;  /* 0x40000040003b7882 */ /* 0x000fe20000000000 */
[----:B------:R-:W-:Y:S01]  /*2790*/  UIADD3 UR54, UR52, 0x986, URZ ;  /* 0x0000098634367890 */ /* 0x000fe2000fffe03f */
[--C-:B------:R-:W-:Y:S01]  /*27a0*/  IMAD.MOV.U32 R137, RZ, RZ, R151.reuse ;  /* 0x000000ffff897224 */ /* 0x100fe200078e0097 */
[----:B------:R-:W-:Y:S01]  /*27b0*/  HGMMA.64x16x16.F32 R48, gdesc[UR4], RZ, !UPT, gsb0 ;  /* 0x00200000043079f0 */ /* 0x000fe2000c0008ff */
[----:B------:R-:W-:Y:S01]  /*27c0*/  UIADD3 UR6, UR52, 0x100, URZ ;  /* 0x0000010034067890 */ /* 0x000fe2000fffe03f */
[--C-:B------:R-:W-:Y:S01]  /*27d0*/  IMAD.MOV.U32 R136, RZ, RZ, R151.reuse ;  /* 0x000000ffff887224 */ /* 0x100fe200078e0097 */
[----:B------:R-:W-:Y:S01]  /*27e0*/  UMOV UR4, UR56 ;  /* 0x0000003800047c82 */ /* 0x000fe20008000000 */
[----:B------:R-:W-:Y:S01]  /*27f0*/  UMOV UR5, UR57 ;  /* 0x0000003900057c82 */ /* 0x000fe20008000000 */
[----:B------:R-:W-:Y:S01]  /*2800*/  UMOV UR7, 0x40000040 ;  /* 0x4000004000077882 */ /* 0x000fe20000000000 */
[----:B------:R-:W-:Y:S01]  /*2810*/  UMOV UR55, 0x40000040 ;  /* 0x4000004000377882 */ /* 0x000fe20000000000 */
[----:B------:R-:W-:Y:S01]  /*2820*/  UIADD3 UR61, UR60, -0x2, URZ ;  /* 0xfffffffe3c3d7890 */ /* 0x000fe2000fffe03f */
        /* <DEDUP_REMOVED lines=21> */
[--C-:B------:R-:W-:Y:S01]  /*2980*/  IMAD.MOV.U32 R114, RZ, RZ, R151.reuse ;  /* 0x000000ffff727224 */ /* 0x100fe200078e0097 */
[----:B------:R-:W-:Y:S02]  /*2990*/  WARPGROUP.DEPBAR.LE gsb0, 0x0 ;  /* 0x00008000000079c5 */ /* 0x000fe40000010000 */
[----:B------:R-:W-:Y:S01]  /*29a0*/  WARPGROUP.ARRIVE ;  /* 0x00000000000079c5 */ /* 0x000fe20000000000 */
[--C-:B------:R-:W-:Y:S02]  /*29b0*/  IMAD.MOV.U32 R113, RZ, RZ, R151.reuse ;  /* 0x000000ffff717224 */ /* 0x100fe400078e0097 */
[----:B------:R-:W-:-:S02]  /*29c0*/  IMAD.MOV.U32 R112, RZ, RZ, R151 ;  /* 0x000000ffff707224 */ /* 0x000fc400078e0097 */
[--C-:B------:R-:W-:Y:S01]  /*29d0*/  IMAD.MOV.U32 R111, RZ, RZ, R151.reuse ;  /* 0x000000ffff6f7224 */ /* 0x100fe200078e0097 */
[----:B------:R-:W-:Y:S01]  /*29e0*/  HGMMA.64x16x16.F32 R40, gdesc[UR4], RZ, !UPT, gsb0 ;  /* 0x00200000042879f0 */ /* 0x000fe2000c0008ff */
[----:B------:R-:W-:Y:S01]  /*29f0*/  UIADD3 UR6, UR52, 0x180, URZ ;  /* 0x0000018034067890 */ /* 0x000fe2000fffe03f */
[--C-:B------:R-:W-:Y:S01]  /*2a00*/  IMAD.MOV.U32 R110, RZ, RZ, R151.reuse ;  /* 0x000000ffff6e7224 */ /* 0x100fe200078e0097 */
[----:B------:R-:W-:Y:S01]  /*2a10*/  UMOV UR4, UR56 ;  /* 0x0000003800047c82 */ /* 0x000fe20008000000 */
[----:B------:R-:W-:Y:S01]  /*2a20*/  UMOV UR5, UR57 ;  /* 0x0000003900057c82 */ /* 0x000fe20008000000 */
[----:B------:R-:W-:Y:S01]  /*2a30*/  UMOV UR7, 0x40000040 ;  /* 0x4000004000077882 */ /* 0x000fe20000000000 */
        /* <DEDUP_REMOVED lines=29> */
[----:B------:R-:W-:Y:S01]  /*2c10*/  UMOV UR4, UR56 ;  /* 0x0000003800047c82 */ /* 0x000fe20008000000 */
[----:B------:R-:W-:Y:S01]  /*2c20*/  UMOV UR5, UR57 ;  /* 0x0000003900057c82 */ /* 0x000fe20008000000 */
[----:B------:R-:W-:Y:S01]  /*2c30*/  UMOV UR6, UR8 ;  /* 0x0000000800067c82 */ /* 0x000fe20008000000 */
[----:B------:R-:W-:Y:S01]  /*2c40*/  UMOV UR7, 0x40000040 ;  /* 0x4000004000077882 */ /* 0x000fe20000000000 */
[----:B------:R-:W-:Y:S01]  /*2c50*/  UIADD3 UR8, UR52, 0x202, URZ ;  /* 0x0000020234087890 */ /* 0x000fe2000fffe03f */
[--C-:B------:R-:W-:Y:S01]  /*2c60*/  IMAD.MOV.U32 R83, RZ, RZ, R151.reuse ;  /* 0x000000ffff537224 */ /* 0x100fe200078e0097 */
[----:B------:R-:W-:Y:S01]  /*2c70*/  UMOV UR57, 0x40000040 ;  /* 0x4000004000397882 */ /* 0x000fe20000000000 */
[----:B------:R-:W-:-:S02]  /*2c80*/  IMAD.MOV.U32 R82, RZ, RZ, R151 ;  /* 0x000000ffff527224 */ /* 0x000fc400078e0097 */
[----:B------:R-:W-:Y:S02]  /*2c90*/  IMAD.U32 R7, RZ, RZ, UR57 ;  /* 0x00000039ff077e24 */ /* 0x000fe4000f8e00ff */
        /* <DEDUP_REMOVED lines=17> */
[----:B------:R-:W-:Y:S01]  /*2db0*/  IMAD.MOV.U32 R64, RZ, RZ, R151 ;  /* 0x000000ffff407224 */ /* 0x000fe200078e0097 */
[----:B------:R-:W-:Y:S02]  /*2dc0*/  WARPGROUP.DEPBAR.LE gsb0, 0x0 ;  /* 0x00008000000079c5 */ /* 0x000fe40000010000 */
        /* <DEDUP_REMOVED lines=34> */
[----:B------:R-:W-:Y:S01]  /*2ff0*/  UMOV UR13, 0x40000040 ;  /* 0x40000040000d7882 */ /* 0x000fe20000000000 */
[----:B------:R-:W-:Y:S01]  /*3000*/  UIADD3 UR8, UR52, 0x204, URZ ;  /* 0x0000020434087890 */ /* 0x000fe2000fffe03f */
[----:B------:R-:W-:Y:S01]  /*3010*/  IMAD.U32 R8, RZ, RZ, UR12 ;  /* 0x0000000cff087e24 */ /* 0x000fe2000f8e00ff */
[----:B------:R-:W-:Y:S01]  /*3020*/  UIADD3 UR9, UR53, 0x6, URZ ;  /* 0x0000000635097890 */ /* 0x000fe2000fffe03f */
[----:B------:R-:W-:Y:S01]  /*3030*/  IMAD.U32 R9, RZ, RZ, UR13 ;  /* 0x0000000dff097e24 */ /* 0x000fe2000f8e00ff */
[----:B------:R-:W-:-:S02]  /*3040*/  WARPGROUP.DEPBAR.LE gsb0, 0x0 ;  /* 0x00008000000079c5 */ /* 0x000fc40000010000 */
        /* <DEDUP_REMOVED lines=33> */
[----:B------:R-:W-:Y:S01]  /*3260*/  UIADD3 UR12, UR52, 0x280, URZ ;  /* 0x00000280340c7890 */ /* 0x000fe2000fffe03f */
[----:B------:R-:W-:Y:S01]  /*3270*/  UMOV UR13, 0x40000040 ;  /* 0x40000040000d7882 */ /* 0x000fe20000000000 */
        /* <DEDUP_REMOVED lines=30> */
[----:B------:R-:W-:Y:S01]  /*3460*/  UMOV UR10, UR12 ;  /* 0x0000000c000a7c82 */ /* 0x000fe20008000000 */
[----:B------:R-:W-:Y:S01]  /*3470*/  UIADD3 UR12, UR53, 0x402, URZ ;  /* 0x00000402350c7890 */ /* 0x000fe2000fffe03f */
[----:B------:R-:W-:Y:S02]  /*3480*/  WARPGROUP.DEPBAR.LE gsb0, 0x0 ;  /* 0x00008000000079c5 */ /* 0x000fe40000010000 */
[----:B------:R-:W-:-:S06]  /*3490*/  WARPGROUP.ARRIVE ;  /* 0x00000000000079c5 */ /* 0x000fcc0000000000 */
[----:B------:R-:W-:Y:S01]  /*34a0*/  HGMMA.64x16x16.F32 R24, gdesc[UR4], R24, gsb0 ;  /* 0x00200000041879f0 */ /* 0x000fe20008000818 */
[----:B------:R-:W-:Y:S02]  /*34b0*/  UIADD3 UR6, UR52, 0x480, URZ ;  /* 0x0000048034067890 */ /* 0x000fe4000fffe03f */
[----:B------:R-:W-:-:S07]  /*34c0*/  UIADD3 UR7, UR53, 0xc06, URZ ;  /* 0x00000c0635077890 */ /* 0x000fce000fffe03f */
[----:B------:R-:W-:Y:S01]  /*34d0*/  UMOV UR56, UR7 ;  /* 0x0000000700387c82 */ /* 0x000fe20008000000 */
[----:B------:R-:W-:Y:S01]  /*34e0*/  R2UR UR7, R18 ;  /* 0x00000000120772ca */ /* 0x000fe200000e0000 */
[----:B------:R-:W-:-:S12]  /*34f0*/  IMAD.U32 R6, RZ, RZ, UR56 ;  /* 0x00000038ff067e24 */ /* 0x000fd8000f8e00ff */
[----:B------:R-:W-:Y:S01]  /*3500*/  UISETP.GE.AND UP0, UPT, UR61, UR7, UPT ;  /* 0x000000073d00728c */ /* 0x000fe2000bf06270 */
        /* <DEDUP_REMOVED lines=25> */
[----:B------:R-:W-:Y:S02]  /*36a0*/  UMOV UR11, UR57 ;  /* 0x00000039000b7c82 */ /* 0x000fe40008000000 */
[----:B------:R-:W-:-:S04]  /*36b0*/  UMOV UR53, UR11 ;  /* 0x0000000b00357c82 */ /* 0x000fc80008000000 */
[----:B------:R-:W-:Y:S01]  /*36c0*/  UMOV UR58, UR10 ;  /* 0x0000000a003a7c82 */ /* 0x000fe20008000000 */
[----:B------:R-:W-:Y:S01]  /*36d0*/  UMOV UR10, UR56 ;  /* 0x00000038000a7c82 */ /* 0x000fe20008000000 */
        /* <DEDUP_REMOVED lines=249> */
[----:B------:R-:W-:Y:S01]  /*4670*/  WARPGROUP.ARRIVE ;  /* 0x00000000000079c5 */ /* 0x000fe20000000000 */
[----:B------:R-:W-:Y:S02]  /*4680*/  FSEL R56, R56, -INF , P6 ;  /* 0xff80000038387808 */ /* 0x000fe40003000000 */
[----:B------:R-:W-:-:S02]  /*4690*/  FSEL R57, R57, -INF , P5 ;  /* 0xff80000039397808 */ /* 0x000fc40002800000 */
[----:B------:R-:W-:Y:S01]  /*46a0*/  FSEL R60, R60, -INF , P4 ;  /* 0xff8000003c3c7808 */ /* 0x000fe20002000000 */
[----:B------:R-:W-:Y:S01]  /*46b0*/  HGMMA.64x16x16.F32 R48, gdesc[UR56], R48, gsb0 ;  /* 0x00200000383079f0 */ /* 0x000fe20008000830 */
[----:B------:R-:W-:Y:S01]  /*46c0*/  UMOV UR56, UR10 ;  /* 0x0000000a00387c82 */ /* 0x000fe20008000000 */
[----:B------:R-:W-:Y:S01]  /*46d0*/  UMOV UR57, UR11 ;  /* 0x0000000b00397c82 */ /* 0x000fe20008000000 */
[----:B------:R-:W-:Y:S01]  /*46e0*/  UMOV UR58, UR6 ;  /* 0x00000006003a7c82 */ /* 0x000fe20008000000 */
[----:B------:R-:W-:Y:S01]  /*46f0*/  UMOV UR59, 0x40000040 ;  /* 0x40000040003b7882 */ /* 0x000fe20000000000 */
[----:B------:R-:W-:Y:S01]  /*4700*/  UIADD3 UR6, UR52, 0x906, URZ ;  /* 0x0000090634067890 */ /* 0x000fe2000fffe03f */
[----:B------:R-:W-:Y:S02]  /*4710*/  FMNMX.FTZ R3, R56, R57, !PT ;  /* 0x0000003938037209 */ /* 0x000fe40007810000 */
[----:B------:R-:W-:Y:S01]  /*4720*/  UMOV UR52, UR10 ;  /* 0x0000000a00347c82 */ /* 0x000fe20008000000 */
[----:B------:R-:W-:-:S02]  /*4730*/  FSEL R61, R61, -INF , P3 ;  /* 0xff8000003d3d7808 */ /* 0x000fc40001800000 */
[----:B------:R-:W-:Y:S02]  /*4740*/  FSEL R58, R58, -INF , P6 ;  /* 0xff8000003a3a7808 */ /* 0x000fe40003000000 */
[C---:B------:R-:W-:Y:S02]  /*4750*/  ISETP.GT.AND P6, PT, R2.reuse, 0x11, PT ;  /* 0x000000110200780c */ /* 0x040fe40003fc4270 */
[----:B------:R-:W-:Y:S02]  /*4760*/  FSEL R59, R59, -INF , P5 ;  /* 0xff8000003b3b7808 */ /* 0x000fe40002800000 */
[----:B------:R-:W-:Y:S02]  /*4770*/  ISETP.GT.AND P5, PT, R2, 0x18, PT ;  /* 0x000000180200780c */ /* 0x000fe40003fa4270 */
[----:B------:R-:W-:Y:S02]  /*4780*/  FSEL R62, R62, -INF , P4 ;  /* 0xff8000003e3e7808 */ /* 0x000fe40002000000 */
[----:B------:R-:W-:-:S02]  /*4790*/  ISETP.GT.AND P4, PT, R2, 0x19, PT ;  /* 0x000000190200780c */ /* 0x000fc40003f84270 */
[----:B------:R-:W-:Y:S02]  /*47a0*/  FSEL R63, R63, -INF , P3 ;  /* 0xff8000003f3f7808 */ /* 0x000fe40001800000 */
[----:B------:R-:W-:Y:S01]  /*47b0*/  ISETP.GT.AND P3, PT, R2, 0x20, PT ;  /* 0x000000200200780c */ /* 0x000fe20003f64270 */
[----:B------:R-:W-:Y:S02]  /*47c0*/  WARPGROUP.DEPBAR.LE gsb0, 0x0 ;  /* 0x00008000000079c5 */ /* 0x000fe40000010000 */
[----:B------:R-:W-:Y:S01]  /*47d0*/  WARPGROUP.ARRIVE ;  /* 0x00000000000079c5 */ /* 0x000fe20000000000 */
[----:B------:R-:W-:Y:S02]  /*47e0*/  FSEL R48, R48, -INF , P2 ;  /* 0xff80000030307808 */ /* 0x000fe40001000000 */
[----:B------:R-:W-:Y:S02]  /*47f0*/  FSEL R49, R49, -INF , P6 ;  /* 0xff80000031317808 */ /* 0x000fe40003000000 */
[----:B------:R-:W-:Y:S01]  /*4800*/  FSEL R52, R52, -INF , P5 ;  /* 0xff80000034347808 */ /* 0x000fe20002800000 */
[----:B------:R-:W-:Y:S01]  /*4810*/  HGMMA.64x16x16.F32 R40, gdesc[UR56], R40, gsb0 ;  /* 0x00200000382879f0 */ /* 0x000fe20008000828 */
[----:B------:R-:W-:Y:S01]  /*4820*/  UMOV UR56, UR10 ;  /* 0x0000000a00387c82 */ /* 0x000fe20008000000 */
[----:B------:R-:W-:Y:S01]  /*4830*/  UMOV UR57, UR11 ;  /* 0x0000000b00397c82 */ /* 0x000fe20008000000 */
[----:B------:R-:W-:Y:S01]  /*4840*/  UMOV UR58, UR6 ;  /* 0x00000006003a7c82 */ /* 0x000fe20008000000 */
[----:B------:R-:W-:Y:S01]  /*4850*/  UMOV UR59, 0x40000040 ;  /* 0x40000040003b7882 */ /* 0x000fe20000000000 */
[----:B------:R-:W-:Y:S01]  /*4860*/  FSEL R53, R53, -INF , P4 ;  /* 0xff80000035357808 */ /* 0x000fe20002000000 */
[----:B------:R-:W-:Y:S01]  /*4870*/  ULDC UR6, c[0x0][0x988] ;  /* 0x0002620000067ab9 */ /* 0x000fe20000000800 */
[----:B------:R-:W-:-:S02]  /*4880*/  FSEL R50, R50, -INF , P2 ;  /* 0xff80000032327808 */ /* 0x000fc40001000000 */
[C---:B------:R-:W-:Y:S02]  /*4890*/  ISETP.GT.AND P2, PT, R2.reuse, 0x21, PT ;  /* 0x000000210200780c */ /* 0x040fe40003f44270 */
[----:B------:R-:W-:Y:S02]  /*48a0*/  FSEL R51, R51, -INF , P6 ;  /* 0xff80000033337808 */ /* 0x000fe40003000000 */
[----:B------:R-:W-:Y:S02]  /*48b0*/  ISETP.GT.AND P6, PT, R2, 0x28, PT ;  /* 0x000000280200780c */ /* 0x000fe40003fc4270 */
[----:B------:R-:W-:Y:S02]  /*48c0*/  FSEL R54, R54, -INF , P5 ;  /* 0xff80000036367808 */ /* 0x000fe40002800000 */
[----:B------:R-:W-:Y:S02]  /*48d0*/  ISETP.GT.AND P5, PT, R2, 0x29, PT ;  /* 0x000000290200780c */ /* 0x000fe40003fa4270 */
[----:B------:R-:W-:-:S02]  /*48e0*/  FSEL R55, R55, -INF , P4 ;  /* 0xff80000037377808 */ /* 0x000fc40002000000 */
[----:B------:R-:W-:Y:S01]  /*48f0*/  ISETP.GT.AND P4, PT, R2, 0x30, PT ;  /* 0x000000300200780c */ /* 0x000fe20003f84270 */
[----:B------:R-:W-:Y:S02]  /*4900*/  WARPGROUP.DEPBAR.LE gsb0, 0x0 ;  /* 0x00008000000079c5 */ /* 0x000fe40000010000 */
[----:B------:R-:W-:Y:S01]  /*4910*/  WARPGROUP.ARRIVE ;  /* 0x00000000000079c5 */ /* 0x000fe20000000000 */
[----:B------:R-:W-:Y:S02]  /*4920*/  FSEL R40, R40, -INF , P3 ;  /* 0xff80000028287808 */ /* 0x000fe40001800000 */
[----:B------:R-:W-:Y:S02]  /*4930*/  FSEL R41, R41, -INF , P2 ;  /* 0xff80000029297808 */ /* 0x000fe40001000000 */
[----:B------:R-:W-:Y:S01]  /*4940*/  FSEL R44, R44, -INF , P6 ;  /* 0xff8000002c2c7808 */ /* 0x000fe20003000000 */
[----:B------:R-:W-:Y:S01]  /*4950*/  HGMMA.64x16x16.F32 R32, gdesc[UR56], R32, gsb0 ;  /* 0x00200000382079f0 */ /* 0x000fe20008000820 */
[----:B------:R-:W-:-:S02]  /*4960*/  R2UR UR57, R4 ;  /* 0x00000000043972ca */ /* 0x000fc400000e0000 */
[----:B------:R-:W-:Y:S02]  /*4970*/  FMNMX.FTZ R4, R60, R3, !PT ;  /* 0x000000033c047209 */ /* 0x000fe40007810000 */
[----:B------:R-:W-:Y:S02]  /*4980*/  FSEL R45, R45, -INF , P5 ;  /* 0xff8000002d2d7808 */ /* 0x000fe40002800000 */
[----:B------:R-:W-:Y:S02]  /*4990*/  FMNMX.FTZ R3, R61, R4, !PT ;  /* 0x000000043d037209 */ /* 0x000fe40007810000 */
[----:B------:R-:W-:Y:S02]  /*49a0*/  FSEL R42, R42, -INF , P3 ;  /* 0xff8000002a2a7808 */ /* 0x000fe40001800000 */
[----:B------:R-:W-:Y:S02]  /*49b0*/  FMNMX.FTZ R4, R48, R3, !PT ;  /* 0x0000000330047209 */ /* 0x000fe40007810000 */
[----:B------:R-:W-:-:S02]  /*49c0*/  ISETP.GT.AND P3, PT, R2, 0x31, PT ;  /* 0x000000310200780c */ /* 0x000fc40003f64270 */
[----:B------:R-:W-:Y:S02]  /*49d0*/  FMNMX.FTZ R3, R49, R4, !PT ;  /* 0x0000000431037209 */ /* 0x000fe40007810000 */
[----:B------:R-:W-:Y:S02]  /*49e0*/  FSEL R43, R43, -INF , P2 ;  /* 0xff8000002b2b7808 */ /* 0x000fe40001000000 */
[----:B------:R-:W-:Y:S02]  /*49f0*/  FMNMX.FTZ R4, R52, R3, !PT ;  /* 0x0000000334047209 */ /* 0x000fe40007810000 */
[----:B------:R-:W-:Y:S02]  /*4a00*/  ISETP.GT.AND P2, PT, R2, 0x38, PT ;  /* 0x000000380200780c */ /* 0x000fe40003f44270 */
[----:B------:R-:W-:Y:S02]  /*4a10*/  FMNMX.FTZ R3, R53, R4, !PT ;  /* 0x0000000435037209 */ /* 0x000fe40007810000 */
[----:B------:R-:W-:-:S02]  /*4a20*/  FSEL R46, R46, -INF , P6 ;  /* 0xff8000002e2e7808 */ /* 0x000fc40003000000 */
[----:B------:R-:W-:Y:S02]  /*4a30*/  FMNMX.FTZ R4, R40, R3, !PT ;  /* 0x0000000328047209 */ /* 0x000fe40007810000 */
[----:B------:R-:W-:Y:S02]  /*4a40*/  ISETP.GT.AND P6, PT, R2, 0x39, PT ;  /* 0x000000390200780c */ /* 0x000fe40003fc4270 */
[----:B------:R-:W-:Y:S02]  /*4a50*/  FMNMX.FTZ R3, R41, R4, !PT ;  /* 0x0000000429037209 */ /* 0x000fe40007810000 */
[----:B------:R-:W-:Y:S02]  /*4a60*/  FSEL R47, R47, -INF , P5 ;  /* 0xff8000002f2f7808 */ /* 0x000fe40002800000 */
[----:B------:R-:W-:Y:S02]  /*4a70*/  FMNMX.FTZ R4, R44, R3, !PT ;  /* 0x000000032c047209 */ /* 0x000fe40007810000 */
[----:B------:R-:W-:-:S02]  /*4a80*/  ISETP.GT.AND P5, PT, R2, 0x40, PT ;  /* 0x000000400200780c */ /* 0x000fc40003fa4270 */
[----:B------:R-:W-:Y:S02]  /*4a90*/  FMNMX.FTZ R3, R45, R4, !PT ;  /* 0x000000042d037209 */ /* 0x000fe40007810000 */
[----:B------:R-:W-:Y:S01]  /*4aa0*/  R2UR UR56, R12 ;  /* 0x000000000c3872ca */ /* 0x000fe200000e0000 */
[----:B------:R-:W-:Y:S02]  /*4ab0*/  WARPGROUP.DEPBAR.LE gsb0, 0x0 ;  /* 0x00008000000079c5 */ /* 0x000fe40000010000 */
[----:B------:R-:W-:Y:S01]  /*4ac0*/  WARPGROUP.ARRIVE ;  /* 0x00000000000079c5 */ /* 0x000fe20000000000 */
[----:B------:R-:W-:Y:S02]  /*4ad0*/  FSEL R32, R32, -INF , P4 ;  /* 0xff80000020207808 */ /* 0x000fe40002000000 */
[----:B------:R-:W-:Y:S02]  /*4ae0*/  FSEL R33, R33, -INF , P3 ;  /* 0xff80000021217808 */ /* 0x000fe40001800000 */
[----:B------:R-:W-:Y:S01]  /*4af0*/  FMNMX.FTZ R4, R32, R3, !PT ;  /* 0x0000000320047209 */ /* 0x000fe20007810000 */
[----:B------:R-:W-:Y:S01]  /*4b00*/  HGMMA.64x16x16.F32 R24, gdesc[UR52], R24, gsb0 ;  /* 0x00200000341879f0 */ /* 0x000fe20008000818 */
        /* <DEDUP_REMOVED lines=9> */
[----:B------:R-:W-:Y:S02]  /*4ba0*/  FSEL R38, R38, -INF , P2 ;  /* 0xff80000026267808 */ /* 0x000fe40001000000 */
[----:B------:R-:W-:Y:S02]  /*4bb0*/  ISETP.GT.AND P2, PT, R2, 0x49, PT ;  /* 0x000000490200780c */ /* 0x000fe40003f44270 */
[----:B------:R-:W-:Y:S01]  /*4bc0*/  FSEL R39, R39, -INF , P6 ;  /* 0xff80000027277808 */ /* 0x000fe20003000000 */
[----:B------:R-:W-:Y:S02]  /*4bd0*/  WARPGROUP.DEPBAR.LE gsb0, 0x0 ;  /* 0x00008000000079c5 */ /* 0x000fe40000010000 */
[----:B------:R-:W-:Y:S01]  /*4be0*/  FSEL R24, R24, -INF , P5 ;  /* 0xff80000018187808 */ /* 0x000fe20002800000 */
[----:B------:R0:W-:Y:S01]  /*4bf0*/  @!P1 SYNCS.ARRIVE.TRANS64.RED.A1T0 RZ, [R0+URZ], RZ ;  /* 0x000000ff00ff99a7 */ /* 0x0001e2000810043f */
[----:B------:R-:W-:-:S02]  /*4c00*/  FSEL R25, R25, -INF , P4 ;  /* 0xff80000019197808 */ /* 0x000fc40002000000 */
[----:B------:R-:W-:Y:S02]  /*4c10*/  FMNMX.FTZ R4, R24, R3, !PT ;  /* 0x0000000318047209 */ /* 0x000fe40007810000 */
[----:B------:R-:W-:Y:S02]  /*4c20*/  FSEL R28, R28, -INF , P3 ;  /* 0xff8000001c1c7808 */ /* 0x000fe40001800000 */
[----:B------:R-:W-:Y:S02]  /*4c30*/  FMNMX.FTZ R3, R25, R4, !PT ;  /* 0x0000000419037209 */ /* 0x000fe40007810000 */
[----:B------:R-:W-:Y:S02]  /*4c40*/  FSEL R29, R29, -INF , P2 ;  /* 0xff8000001d1d7808 */ /* 0x000fe40001000000 */
[----:B------:R-:W-:Y:S02]  /*4c50*/  FMNMX.FTZ R2, R28, R3, !PT ;  /* 0x000000031c027209 */ /* 0x000fe40007810000 */
[----:B------:R-:W-:-:S02]  /*4c60*/  FSEL R26, R26, -INF , P5 ;  /* 0xff8000001a1a7808 */ /* 0x000fc40002800000 */
[----:B------:R-:W-:Y:S02]  /*4c70*/  FMNMX.FTZ R12, R29, R2, !PT ;  /* 0x000000021d0c7209 */ /* 0x000fe40007810000 */
[----:B------:R-:W-:Y:S02]  /*4c80*/  FSEL R27, R27, -INF , P4 ;  /* 0xff8000001b1b7808 */ /* 0x000fe40002000000 */
[----:B------:R-:W-:Y:S01]  /*4c90*/  FSEL R30, R30, -INF , P3 ;  /* 0xff8000001e1e7808 */ /* 0x000fe20001800000 */
[----:B------:R-:W1:Y:S01]  /*4ca0*/  SHFL.BFLY PT, R3, R12, 0x2, 0x1f ;  /* 0x0c401f000c037f89 */ /* 0x000e6200000e0000 */
[----:B------:R-:W-:Y:S02]  /*4cb0*/  FSEL R31, R31, -INF , P2 ;  /* 0xff8000001f1f7808 */ /* 0x000fe40001000000 */
[----:B-1----:R-:W-:Y:S02]  /*4cc0*/  FMNMX.FTZ R13, R12, R3, !PT ;  /* 0x000000030c0d7209 */ /* 0x002fe40007810000 */
[----:B------:R-:W-:-:S03]  /*4cd0*/  FMNMX.FTZ R3, R58, R59, !PT ;  /* 0x0000003b3a037209 */ /* 0x000fc60007810000 */
[----:B------:R-:W1:Y:S02]  /*4ce0*/  SHFL.BFLY PT, R4, R13, 0x1, 0x1f ;  /* 0x0c201f000d047f89 */ /* 0x000e6400000e0000 */
[----:B-1----:R-:W-:-:S04]  /*4cf0*/  FMNMX.FTZ R4, R13, R4, !PT ;  /* 0x000000040d047209 */ /* 0x002fc80007810000 */
[C---:B------:R-:W-:Y:S01]  /*4d00*/  FSETP.NEU.FTZ.AND P0, PT, R4.reuse, -INF , PT ;  /* 0xff8000000400780b */ /* 0x040fe20003f1d000 */
[----:B------:R-:W-:-:S05]  /*4d10*/  FMUL.FTZ R2, R4, UR6 ;  /* 0x0000000604027c20 */ /* 0x000fca0008410000 */
[----:B------:R-:W-:Y:S02]  /*4d20*/  FSEL R15, R2, RZ, P0 ;  /* 0x000000ff020f7208 */ /* 0x000fe40000000000 */
[----:B------:R-:W-:Y:S02]  /*4d30*/  FMNMX.FTZ R2, R62, R3, !PT ;  /* 0x000000033e027209 */ /* 0x000fe40007810000 */
[----:B------:R-:W-:Y:S01]  /*4d40*/  ISETP.NE.AND P0, PT, R20, RZ, PT ;  /* 0x000000ff1400720c */ /* 0x000fe20003f05270 */
[--C-:B------:R-:W-:Y:S01]  /*4d50*/  FFMA.FTZ R208, R56, UR6, -R15.reuse ;  /* 0x0000000638d07c23 */ /* 0x100fe2000801080f */
[----:B------:R-:W-:Y:S01]  /*4d60*/  FMNMX.FTZ R3, R63, R2, !PT ;  /* 0x000000023f037209 */ /* 0x000fe20007810000 */
[--C-:B------:R-:W-:Y:S01]  /*4d70*/  FFMA.FTZ R13, R57, UR6, -R15.reuse ;  /* 0x00000006390d7c23 */ /* 0x100fe2000801080f */
[--C-:B------:R-:W-:Y:S01]  /*4d80*/  FFMA.FTZ R210, R60, UR6, -R15.reuse ;  /* 0x000000063cd27c23 */ /* 0x100fe2000801080f */
[--C-:B------:R-:W-:Y:S01]  /*4d90*/  FFMA.FTZ R61, R61, UR6, -R15.reuse ;  /* 0x000000063d3d7c23 */ /* 0x100fe2000801080f */
[----:B------:R-:W-:Y:S01]  /*4da0*/  FMNMX.FTZ R2, R50, R3, !PT ;  /* 0x0000000332027209 */ /* 0x000fe20007810000 */
[----:B------:R-:W-:Y:S01]  /*4db0*/  MUFU.EX2 R208, R208 ;  /* 0x000000d000d07308 */ /* 0x000fe20000000800 */
[--C-:B------:R-:W-:Y:S01]  /*4dc0*/  FFMA.FTZ R48, R48, UR6, -R15.reuse ;  /* 0x0000000630307c23 */ /* 0x100fe2000801080f */
[--C-:B------:R-:W-:Y:S01]  /*4dd0*/  FFMA.FTZ R49, R49, UR6, -R15.reuse ;  /* 0x0000000631317c23 */ /* 0x100fe2000801080f */
[----:B------:R-:W-:Y:S01]  /*4de0*/  FMNMX.FTZ R3, R51, R2, !PT ;  /* 0x0000000233037209 */ /* 0x000fe20007810000 */
[--C-:B------:R-:W-:Y:S01]  /*4df0*/  FFMA.FTZ R52, R52, UR6, -R15.reuse ;  /* 0x0000000634347c23 */ /* 0x100fe2000801080f */
[--C-:B------:R-:W-:Y:S01]  /*4e00*/  FFMA.FTZ R53, R53, UR6, -R15.reuse ;  /* 0x0000000635357c23 */ /* 0x100fe2000801080f */
[--C-:B------:R-:W-:Y:S01]  /*4e10*/  FFMA.FTZ R40, R40, UR6, -R15.reuse ;  /* 0x0000000628287c23 */ /* 0x100fe2000801080f */
[----:B------:R-:W-:Y:S01]  /*4e20*/  FMNMX.FTZ R2, R54, R3, !PT ;  /* 0x0000000336027209 */ /* 0x000fe20007810000 */
[----:B------:R-:W1:Y:S01]  /*4e30*/  MUFU.EX2 R13, R13 ;  /* 0x0000000d000d7308 */ /* 0x000e620000000800 */
[--C-:B------:R-:W-:Y:S01]  /*4e40*/  FFMA.FTZ R41, R41, UR6, -R15.reuse ;  /* 0x0000000629297c23 */ /* 0x100fe2000801080f */
        /* <DEDUP_REMOVED lines=12> */
[----:B------:R-:W-:Y:S01]  /*4f10*/  FFMA.FTZ R28, R28, UR6, -R15 ;  /* 0x000000061c1c7c23 */ /* 0x000fe2000801080f */
[----:B------:R-:W-:Y:S01]  /*4f20*/  FMNMX.FTZ R2, R46, R3, !PT ;  /* 0x000000032e027209 */ /* 0x000fe20007810000 */
[----:B------:R-:W-:Y:S01]  /*4f30*/  MUFU.EX2 R61, R61 ;  /* 0x0000003d003d7308 */ /* 0x000fe20000000800 */
[----:B-1----:R-:W-:Y:S01]  /*4f40*/  FADD.FTZ R21, R208, R13 ;  /* 0x0000000dd0157221 */ /* 0x002fe20000010000 */
[----:B------:R-:W-:Y:S01]  /*4f50*/  FFMA.FTZ R15, R29, UR6, -R15 ;  /* 0x000000061d0f7c23 */ /* 0x000fe2000801080f */
[----:B------:R-:W-:Y:S01]  /*4f60*/  FMNMX.FTZ R3, R47, R2, !PT ;  /* 0x000000022f037209 */ /* 0x000fe20007810000 */
[--C-:B------:R-:W-:Y:S01]  /*4f70*/  IMAD.MOV.U32 R60, RZ, RZ, R151.reuse ;  /* 0x000000ffff3c7224 */ /* 0x100fe200078e0097 */
[----:B------:R-:W-:Y:S01]  /*4f80*/  F2FP.F16.F32.PACK_AB R208, R13, R208 ;  /* 0x000000d00dd0723e */ /* 0x000fe200000000ff */
[--C-:B------:R-:W-:Y:S01]  /*4f90*/  IMAD.MOV.U32 R57, RZ, RZ, R151.reuse ;  /* 0x000000ffff397224 */ /* 0x100fe200078e0097 */
[----:B------:R-:W-:Y:S01]  /*4fa0*/  FMNMX.FTZ R2, R34, R3, !PT ;  /* 0x0000000322027209 */ /* 0x000fe20007810000 */
[----:B------:R-:W-:Y:S01]  /*4fb0*/  MUFU.EX2 R48, R48 ;  /* 0x0000003000307308 */ /* 0x000fe20000000800 */
[----:B------:R-:W-:-:S02]  /*4fc0*/  IMAD.MOV.U32 R56, RZ, RZ, R151 ;  /* 0x000000ffff387224 */ /* 0x000fc400078e0097 */
[----:B------:R-:W-:-:S04]  /*4fd0*/  FMNMX.FTZ R3, R35, R2, !PT ;  /* 0x0000000223037209 */ /* 0x000fc80007810000 */
[----:B------:R-:W-:Y:S01]  /*4fe0*/  FMNMX.FTZ R2, R38, R3, !PT ;  /* 0x0000000326027209 */ /* 0x000fe20007810000 */
[----:B------:R-:W1:Y:S03]  /*4ff0*/  MUFU.EX2 R49, R49 ;  /* 0x0000003100317308 */ /* 0x000e660000000800 */
[----:B------:R-:W-:-:S04]  /*5000*/  FMNMX.FTZ R3, R39, R2, !PT ;  /* 0x0000000227037209 */ /* 0x000fc80007810000 */
[----:B------:R-:W-:Y:S01]  /*5010*/  FMNMX.FTZ R2, R26, R3, !PT ;  /* 0x000000031a027209 */ /* 0x000fe20007810000 */
[----:B------:R-:W-:Y:S03]  /*5020*/  MUFU.EX2 R52, R52 ;  /* 0x0000003400347308 */ /* 0x000fe60000000800 */
[----:B------:R-:W-:-:S04]  /*5030*/  FMNMX.FTZ R3, R27, R2, !PT ;  /* 0x000000021b037209 */ /* 0x000fc80007810000 */
[----:B------:R-:W-:Y:S01]  /*5040*/  FMNMX.FTZ R2, R30, R3, !PT ;  /* 0x000000031e027209 */ /* 0x000fe20007810000 */
[----:B------:R-:W2:Y:S01]  /*5050*/  MUFU.EX2 R53, R53 ;  /* 0x0000003500357308 */ /* 0x000ea20000000800 */
[----:B-1----:R-:W-:Y:S02]  /*5060*/  F2FP.F16.F32.PACK_AB R204, R49, R48 ;  /* 0x0000003031cc723e */ /* 0x002fe400000000ff */
[----:B------:R-:W-:-:S05]  /*5070*/  FMNMX.FTZ R2, R31, R2, !PT ;  /* 0x000000021f027209 */ /* 0x000fca0007810000 */
[----:B------:R-:W1:Y:S01]  /*5080*/  SHFL.BFLY PT, R3, R2, 0x2, 0x1f ;  /* 0x0c401f0002037f89 */ /* 0x000e6200000e0000 */
[----:B------:R-:W-:Y:S08]  /*5090*/  MUFU.EX2 R40, R40 ;  /* 0x0000002800287308 */ /* 0x000ff00000000800 */
[----:B------:R-:W3:Y:S01]  /*50a0*/  MUFU.EX2 R41, R41 ;  /* 0x0000002900297308 */ /* 0x000ee20000000800 */
[----:B--2---:R-:W-:-:S07]  /*50b0*/  F2FP.F16.F32.PACK_AB R206, R53, R52 ;  /* 0x0000003435ce723e */ /* 0x004fce00000000ff */
[----:B------:R-:W-:Y:S01]  /*50c0*/  MUFU.EX2 R44, R44 ;  /* 0x0000002c002c7308 */ /* 0x000fe20000000800 */
[----:B-1----:R-:W-:-:S07]  /*50d0*/  FMNMX.FTZ R12, R2, R3, !PT ;  /* 0x00000003020c7209 */ /* 0x002fce0007810000 */
[----:B------:R-:W1:Y:S01]  /*50e0*/  MUFU.EX2 R45, R45 ;  /* 0x0000002d002d7308 */ /* 0x000e620000000800 */
[----:B---3--:R-:W-:Y:S01]  /*50f0*/  F2FP.F16.F32.PACK_AB R200, R41, R40 ;  /* 0x0000002829c8723e */ /* 0x008fe200000000ff */
[----:B------:R-:W2:Y:S06]  /*5100*/  SHFL.BFLY PT, R3, R12, 0x1, 0x1f ;  /* 0x0c201f000c037f89 */ /* 0x000eac00000e0000 */
[----:B------:R-:W-:Y:S08]  /*5110*/  MUFU.EX2 R32, R32 ;  /* 0x0000002000207308 */ /* 0x000ff00000000800 */
[----:B------:R-:W3:Y:S01]  /*5120*/  MUFU.EX2 R33, R33 ;  /* 0x0000002100217308 */ /* 0x000ee20000000800 */
[----:B-1----:R-:W-:-:S07]  /*5130*/  F2FP.F16.F32.PACK_AB R202, R45, R44 ;  /* 0x0000002c2dca723e */ /* 0x002fce00000000ff */
[----:B------:R-:W-:Y:S01]  /*5140*/  MUFU.EX2 R36, R36 ;  /* 0x0000002400247308 */ /* 0x000fe20000000800 */
[----:B--2---:R-:W-:Y:S01]  /*5150*/  FMNMX.FTZ R3, R12, R3, !PT ;  /* 0x000000030c037209 */ /* 0x004fe20007810000 */
[----:B------:R-:W-:Y:S01]  /*5160*/  FADD.FTZ R12, R210, R21 ;  /* 0x00000015d20c7221 */ /* 0x000fe20000010000 */
[----:B------:R-:W-:Y:S02]  /*5170*/  F2FP.F16.F32.PACK_AB R210, R61, R210 ;  /* 0x000000d23dd2723e */ /* 0x000fe400000000ff */
[C---:B------:R-:W-:Y:S01]  /*5180*/  FSETP.NEU.FTZ.AND P2, PT, R3.reuse, -INF , PT ;  /* 0xff8000000300780b */ /* 0x040fe20003f5d000 */
[----:B------:R-:W-:Y:S01]  /*5190*/  FMUL.FTZ R2, R3, UR6 ;  /* 0x0000000603027c20 */ /* 0x000fe20008410000 */
[----:B------:R-:W-:Y:S01]  /*51a0*/  FADD.FTZ R21, R61, R12 ;  /* 0x0000000c3d157221 */ /* 0x000fe20000010000 */
[----:B------:R-:W1:Y:S01]  /*51b0*/  MUFU.EX2 R37, R37 ;  /* 0x0000002500257308 */ /* 0x000e620000000800 */
[----:B---3--:R-:W-:Y:S01]  /*51c0*/  F2FP.F16.F32.PACK_AB R196, R33, R32 ;  /* 0x0000002021c4723e */ /* 0x008fe200000000ff */
[----:B------:R-:W-:Y:S01]  /*51d0*/  IMAD.MOV.U32 R61, RZ, RZ, R151 ;  /* 0x000000ffff3d7224 */ /* 0x000fe200078e0097 */
[----:B------:R-:W-:Y:S01]  /*51e0*/  FSEL R2, R2, RZ, P2 ;  /* 0x000000ff02027208 */ /* 0x000fe20001000000 */
[----:B------:R-:W-:Y:S01]  /*51f0*/  FADD.FTZ R12, R48, R21 ;  /* 0x00000015300c7221 */ /* 0x000fe20000010000 */
[----:B------:R-:W-:Y:S01]  /*5200*/  PLOP3.LUT P2, PT, PT, PT, UP0, 0x80, 0x0 ;  /* 0x000000000000781c */ /* 0x000fe20003f4f008 */
[----:B------:R-:W-:-:S02]  /*5210*/  IMAD.MOV.U32 R48, RZ, RZ, R151 ;  /* 0x000000ffff307224 */ /* 0x000fc400078e0097 */
[--C-:B------:R-:W-:Y:S01]  /*5220*/  FFMA.FTZ R58, R58, UR6, -R2.reuse ;  /* 0x000000063a3a7c23 */ /* 0x100fe20008010802 */
[--C-:B------:R-:W-:Y:S01]  /*5230*/  FFMA.FTZ R59, R59, UR6, -R2.reuse ;  /* 0x000000063b3b7c23 */ /* 0x100fe20008010802 */
[--C-:B------:R-:W-:Y:S01]  /*5240*/  FFMA.FTZ R62, R62, UR6, -R2.reuse ;  /* 0x000000063e3e7c23 */ /* 0x100fe20008010802 */
[--C-:B------:R-:W-:Y:S01]  /*5250*/  FFMA.FTZ R63, R63, UR6, -R2.reuse ;  /* 0x000000063f3f7c23 */ /* 0x100fe20008010802 */
[--C-:B------:R-:W-:Y:S01]  /*5260*/  FFMA.FTZ R50, R50, UR6, -R2.reuse ;  /* 0x0000000632327c23 */ /* 0x100fe20008010802 */
[--C-:B------:R-:W-:Y:S01]  /*5270*/  FFMA.FTZ R51, R51, UR6, -R2.reuse ;  /* 0x0000000633337c23 */ /* 0x100fe20008010802 */
[----:B------:R-:W-:Y:S01]  /*5280*/  MUFU.EX2 R58, R58 ;  /* 0x0000003a003a7308 */ /* 0x000fe20000000800 */
[--C-:B------:R-:W-:Y:S01]  /*5290*/  FFMA.FTZ R54, R54, UR6, -R2.reuse ;  /* 0x0000000636367c23 */ /* 0x100fe20008010802 */
[----:B------:R-:W-:Y:S01]  /*52a0*/  FFMA.FTZ R55, R55, UR6, -R2 ;  /* 0x0000000637377c23 */ /* 0x000fe20008010802 */
[----:B------:R-:W-:Y:S01]  /*52b0*/  FADD.FTZ R29, R49, R12 ;  /* 0x0000000c311d7221 */ /* 0x000fe20000010000 */
[--C-:B------:R-:W-:Y:S01]  /*52c0*/  FFMA.FTZ R42, R42, UR6, -R2.reuse ;  /* 0x000000062a2a7c23 */ /* 0x100fe20008010802 */
[--C-:B------:R-:W-:Y:S01]  /*52d0*/  FFMA.FTZ R43, R43, UR6, -R2.reuse ;  /* 0x000000062b2b7c23 */ /* 0x100fe20008010802 */
[--C-:B------:R-:W-:Y:S01]  /*52e0*/  FFMA.FTZ R46, R46, UR6, -R2.reuse ;  /* 0x000000062e2e7c23 */ /* 0x100fe20008010802 */
[----:B------:R-:W-:Y:S01]  /*52f0*/  FADD.FTZ R20, R52, R29 ;  /* 0x0000001d34147221 */ /* 0x000fe20000010000 */
[----:B------:R-:W2:Y:S01]  /*5300*/  MUFU.EX2 R59, R59 ;  /* 0x0000003b003b7308 */ /* 0x000ea20000000800 */
[--C-:B------:R-:W-:Y:S01]  /*5310*/  FFMA.FTZ R47, R47, UR6, -R2.reuse ;  /* 0x000000062f2f7c23 */ /* 0x100fe20008010802 */
[----:B------:R-:W-:Y:S01]  /*5320*/  FFMA.FTZ R34, R34, UR6, -R2 ;  /* 0x0000000622227c23 */ /* 0x000fe20008010802 */
[----:B------:R-:W-:Y:S01]  /*5330*/  FADD.FTZ R29, R53, R20 ;  /* 0x00000014351d7221 */ /* 0x000fe20000010000 */
[--C-:B------:R-:W-:Y:S01]  /*5340*/  FFMA.FTZ R35, R35, UR6, -R2.reuse ;  /* 0x0000000623237c23 */ /* 0x100fe20008010802 */
[--C-:B------:R-:W-:Y:S01]  /*5350*/  FFMA.FTZ R38, R38, UR6, -R2.reuse ;  /* 0x0000000626267c23 */ /* 0x100fe20008010802 */
[--C-:B------:R-:W-:Y:S01]  /*5360*/  FFMA.FTZ R39, R39, UR6, -R2.reuse ;  /* 0x0000000627277c23 */ /* 0x100fe20008010802 */
[----:B------:R-:W-:Y:S01]  /*5370*/  FADD.FTZ R20, R40, R29 ;  /* 0x0000001d28147221 */ /* 0x000fe20000010000 */
[----:B------:R-:W3:Y:S01]  /*5380*/  MUFU.EX2 R62, R62 ;  /* 0x0000003e003e7308 */ /* 0x000ee20000000800 */
[--C-:B------:R-:W-:Y:S01]  /*5390*/  FFMA.FTZ R26, R26, UR6, -R2.reuse ;  /* 0x000000061a1a7c23 */ /* 0x100fe20008010802 */
[----:B------:R-:W-:Y:S01]  /*53a0*/  FFMA.FTZ R27, R27, UR6, -R2 ;  /* 0x000000061b1b7c23 */ /* 0x000fe20008010802 */
[----:B------:R-:W-:Y:S01]  /*53b0*/  FADD.FTZ R29, R41, R20 ;  /* 0x00000014291d7221 */ /* 0x000fe20000010000 */
[--C-:B------:R-:W-:Y:S01]  /*53c0*/  FFMA.FTZ R30, R30, UR6, -R2.reuse ;  /* 0x000000061e1e7c23 */ /* 0x100fe20008010802 */
[----:B------:R-:W-:Y:S01]  /*53d0*/  FFMA.FTZ R2, R31, UR6, -R2 ;  /* 0x000000061f027c23 */ /* 0x000fe20008010802 */
[----:B-1----:R-:W-:Y:S01]  /*53e0*/  F2FP.F16.F32.PACK_AB R198, R37, R36 ;  /* 0x0000002425c6723e */ /* 0x002fe200000000ff */
[----:B0-----:R-:W-:Y:S01]  /*53f0*/  FADD.FTZ R0, R44, R29 ;  /* 0x0000001d2c007221 */ /* 0x001fe20000010000 */
[----:B------:R-:W0:Y:S01]  /*5400*/  MUFU.EX2 R63, R63 ;  /* 0x0000003f003f7308 */ /* 0x000e220000000800 */
[----:B--2---:R-:W-:Y:S01]  /*5410*/  FADD.FTZ R21, R58, R59 ;  /* 0x0000003b3a157221 */ /* 0x004fe20000010000 */
[----:B------:R-:W-:Y:S01]  /*5420*/  F2FP.F16.F32.PACK_AB R209, R59, R58 ;  /* 0x0000003a3bd1723e */ /* 0x000fe200000000ff */
[----:B------:R-:W-:Y:S01]  /*5430*/  FADD.FTZ R29, R45, R0 ;  /* 0x000000002d1d7221 */ /* 0x000fe20000010000 */
[----:B------:R-:W-:-:S02]  /*5440*/  IMAD.MOV.U32 R59, RZ, RZ, R151 ;  /* 0x000000ffff3b7224 */ /* 0x000fc400078e0097 */
[----:B------:R-:W-:Y:S02]  /*5450*/  IMAD.MOV.U32 R58, RZ, RZ, R151 ;  /* 0x000000ffff3a7224 */ /* 0x000fe400078e0097 */
[----:B------:R-:W1:Y:S01]  /*5460*/  MUFU.EX2 R50, R50 ;  /* 0x0000003200327308 */ /* 0x000e620000000800 */
[----:B---3--:R-:W-:Y:S01]  /*5470*/  FADD.FTZ R12, R62, R21 ;  /* 0x000000153e0c7221 */ /* 0x008fe20000010000 */
[--C-:B------:R-:W-:Y:S02]  /*5480*/  IMAD.MOV.U32 R53, RZ, RZ, R151.reuse ;  /* 0x000000ffff357224 */ /* 0x100fe400078e0097 */
[--C-:B------:R-:W-:Y:S02]  /*5490*/  IMAD.MOV.U32 R52, RZ, RZ, R151.reuse ;  /* 0x000000ffff347224 */ /* 0x100fe400078e0097 */
[--C-:B------:R-:W-:Y:S02]  /*54a0*/  IMAD.MOV.U32 R49, RZ, RZ, R151.reuse ;  /* 0x000000ffff317224 */ /* 0x100fe400078e0097 */
[----:B------:R-:W2:Y:S01]  /*54b0*/  MUFU.EX2 R51, R51 ;  /* 0x0000003300337308 */ /* 0x000ea20000000800 */
[C---:B0-----:R-:W-:Y:S01]  /*54c0*/  FADD.FTZ R21, R63.reuse, R12 ;  /* 0x0000000c3f157221 */ /* 0x041fe20000010000 */
[----:B------:R-:W-:Y:S01]  /*54d0*/  F2FP.F16.F32.PACK_AB R211, R63, R62 ;  /* 0x0000003e3fd3723e */ /* 0x000fe200000000ff */
[----:B------:R-:W-:-:S02]  /*54e0*/  IMAD.MOV.U32 R63, RZ, RZ, R151 ;  /* 0x000000ffff3f7224 */ /* 0x000fc400078e0097 */
[--C-:B------:R-:W-:Y:S02]  /*54f0*/  IMAD.MOV.U32 R62, RZ, RZ, R151.reuse ;  /* 0x000000ffff3e7224 */ /* 0x100fe400078e0097 */
[----:B------:R-:W-:Y:S01]  /*5500*/  IMAD.MOV.U32 R45, RZ, RZ, R151 ;  /* 0x000000ffff2d7224 */ /* 0x000fe200078e0097 */
[----:B------:R-:W0:Y:S01]  /*5510*/  MUFU.EX2 R54, R54 ;  /* 0x0000003600367308 */ /* 0x000e220000000800 */
[----:B-1----:R-:W-:Y:S01]  /*5520*/  FADD.FTZ R12, R50, R21 ;  /* 0x00000015320c7221 */ /* 0x002fe20000010000 */
[--C-:B------:R-:W-:Y:S02]  /*5530*/  IMAD.MOV.U32 R44, RZ, RZ, R151.reuse ;  /* 0x000000ffff2c7224 */ /* 0x100fe400078e0097 */
[--C-:B------:R-:W-:Y:S02]  /*5540*/  IMAD.MOV.U32 R41, RZ, RZ, R151.reuse ;  /* 0x000000ffff297224 */ /* 0x100fe400078e0097 */
[--C-:B------:R-:W-:Y:S02]  /*5550*/  IMAD.MOV.U32 R40, RZ, RZ, R151.reuse ;  /* 0x000000ffff287224 */ /* 0x100fe400078e0097 */
[----:B------:R-:W1:Y:S01]  /*5560*/  MUFU.EX2 R55, R55 ;  /* 0x0000003700377308 */ /* 0x000e620000000800 */
[C---:B--2---:R-:W-:Y:S01]  /*5570*/  FADD.FTZ R21, R51.reuse, R12 ;  /* 0x0000000c33157221 */ /* 0x044fe20000010000 */
[----:B------:R-:W-:Y:S01]  /*5580*/  F2FP.F16.F32.PACK_AB R205, R51, R50 ;  /* 0x0000003233cd723e */ /* 0x000fe200000000ff */
[----:B------:R-:W-:-:S02]  /*5590*/  IMAD.MOV.U32 R51, RZ, RZ, R151 ;  /* 0x000000ffff337224 */ /* 0x000fc400078e0097 */
[--C-:B------:R-:W-:Y:S02]  /*55a0*/  IMAD.MOV.U32 R50, RZ, RZ, R151.reuse ;  /* 0x000000ffff327224 */ /* 0x100fe400078e0097 */
[----:B------:R-:W-:Y:S01]  /*55b0*/  IMAD.MOV.U32 R31, RZ, RZ, R151 ;  /* 0x000000ffff1f7224 */ /* 0x000fe200078e0097 */
[----:B------:R-:W2:Y:S01]  /*55c0*/  MUFU.EX2 R42, R42 ;  /* 0x0000002a002a7308 */ /* 0x000ea20000000800 */
[----:B0-----:R-:W-:-:S07]  /*55d0*/  FADD.FTZ R12, R54, R21 ;  /* 0x00000015360c7221 */ /* 0x001fce0000010000 */
[----:B------:R-:W0:Y:S01]  /*55e0*/  MUFU.EX2 R43, R43 ;  /* 0x0000002b002b7308 */ /* 0x000e220000000800 */
[C---:B-1----:R-:W-:Y:S01]  /*55f0*/  FADD.FTZ R21, R55.reuse, R12 ;  /* 0x0000000c37157221 */ /* 0x042fe20000010000 */
[----:B------:R-:W-:Y:S01]  /*5600*/  FADD.FTZ R12, R32, R29 ;  /* 0x0000001d200c7221 */ /* 0x000fe20000010000 */
[----:B------:R-:W-:Y:S01]  /*5610*/  F2FP.F16.F32.PACK_AB R207, R55, R54 ;  /* 0x0000003637cf723e */ /* 0x000fe200000000ff */
[--C-:B------:R-:W-:Y:S02]  /*5620*/  IMAD.MOV.U32 R55, RZ, RZ, R151.reuse ;  /* 0x000000ffff377224 */ /* 0x100fe400078e0097 */
[----:B------:R-:W-:Y:S01]  /*5630*/  FADD.FTZ R29, R33, R12 ;  /* 0x0000000c211d7221 */ /* 0x000fe20000010000 */
[----:B------:R-:W-:Y:S01]  /*5640*/  IMAD.MOV.U32 R54, RZ, RZ, R151 ;  /* 0x000000ffff367224 */ /* 0x000fe200078e0097 */
[----:B------:R-:W1:Y:S01]  /*5650*/  MUFU.EX2 R46, R46 ;  /* 0x0000002e002e7308 */ /* 0x000e620000000800 */
[----:B--2---:R-:W-:Y:S01]  /*5660*/  FADD.FTZ R0, R42, R21 ;  /* 0x000000152a007221 */ /* 0x004fe20000010000 */
[----:B------:R-:W-:Y:S01]  /*5670*/  FADD.FTZ R12, R36, R29 ;  /* 0x0000001d240c7221 */ /* 0x000fe20000010000 */
[----:B------:R-:W-:-:S02]  /*5680*/  IMAD.MOV.U32 R36, RZ, RZ, R151 ;  /* 0x000000ffff247224 */ /* 0x000fc400078e0097 */
[--C-:B------:R-:W-:Y:S02]  /*5690*/  IMAD.MOV.U32 R33, RZ, RZ, R151.reuse ;  /* 0x000000ffff217224 */ /* 0x100fe400078e0097 */
[--C-:B------:R-:W-:Y:S01]  /*56a0*/  IMAD.MOV.U32 R32, RZ, RZ, R151.reuse ;  /* 0x000000ffff207224 */ /* 0x100fe200078e0097 */
[----:B------:R-:W2:Y:S01]  /*56b0*/  MUFU.EX2 R47, R47 ;  /* 0x0000002f002f7308 */ /* 0x000ea20000000800 */
[C---:B0-----:R-:W-:Y:S01]  /*56c0*/  FADD.FTZ R21, R43.reuse, R0 ;  /* 0x000000002b157221 */ /* 0x041fe20000010000 */
[----:B------:R-:W-:Y:S01]  /*56d0*/  F2FP.F16.F32.PACK_AB R201, R43, R42 ;  /* 0x0000002a2bc9723e */ /* 0x000fe200000000ff */
[--C-:B------:R-:W-:Y:S02]  /*56e0*/  IMAD.MOV.U32 R43, RZ, RZ, R151.reuse ;  /* 0x000000ffff2b7224 */ /* 0x100fe400078e0097 */
[--C-:B------:R-:W-:Y:S02]  /*56f0*/  IMAD.MOV.U32 R42, RZ, RZ, R151.reuse ;  /* 0x000000ffff2a7224 */ /* 0x100fe400078e0097 */
[----:B------:R-:W-:Y:S01]  /*5700*/  IMAD.MOV.U32 R29, RZ, RZ, R151 ;  /* 0x000000ffff1d7224 */ /* 0x000fe200078e0097 */
[----:B------:R-:W0:Y:S01]  /*5710*/  MUFU.EX2 R34, R34 ;  /* 0x0000002200227308 */ /* 0x000e220000000800 */
[----:B-1----:R-:W-:Y:S01]  /*5720*/  FADD.FTZ R0, R46, R21 ;  /* 0x000000152e007221 */ /* 0x002fe20000010000 */
[----:B------:R-:W-:Y:S01]  /*5730*/  FADD.FTZ R21, R37, R12 ;  /* 0x0000000c25157221 */ /* 0x000fe20000010000 */
[----:B------:R-:W-:-:S05]  /*5740*/  IMAD.MOV.U32 R37, RZ, RZ, R151 ;  /* 0x000000ffff257224 */ /* 0x000fca00078e0097 */
[----:B------:R-:W1:Y:S01]  /*5750*/  MUFU.EX2 R24, R24 ;  /* 0x0000001800187308 */ /* 0x000e620000000800 */
[C---:B--2---:R-:W-:Y:S01]  /*5760*/  FADD.FTZ R13, R47.reuse, R0 ;  /* 0x000000002f0d7221 */ /* 0x044fe20000010000 */
[----:B------:R-:W-:Y:S01]  /*5770*/  F2FP.F16.F32.PACK_AB R203, R47, R46 ;  /* 0x0000002e2fcb723e */ /* 0x000fe200000000ff */
[--C-:B------:R-:W-:Y:S02]  /*5780*/  IMAD.MOV.U32 R47, RZ, RZ, R151.reuse ;  /* 0x000000ffff2f7224 */ /* 0x100fe400078e0097 */
[----:B------:R-:W-:-:S03]  /*5790*/  IMAD.MOV.U32 R46, RZ, RZ, R151 ;  /* 0x000000ffff2e7224 */ /* 0x000fc600078e0097 */
[----:B------:R-:W2:Y:S01]  /*57a0*/  MUFU.EX2 R35, R35 ;  /* 0x0000002300237308 */ /* 0x000ea20000000800 */
[----:B0-----:R-:W-:-:S07]  /*57b0*/  FADD.FTZ R0, R34, R13 ;  /* 0x0000000d22007221 */ /* 0x001fce0000010000 */
[----:B------:R-:W0:Y:S01]  /*57c0*/  MUFU.EX2 R25, R25 ;  /* 0x0000001900197308 */ /* 0x000e220000000800 */
[----:B-1----:R-:W-:-:S07]  /*57d0*/  FADD.FTZ R12, R24, R21 ;  /* 0x00000015180c7221 */ /* 0x002fce0000010000 */
[----:B------:R-:W1:Y:S01]  /*57e0*/  MUFU.EX2 R38, R38 ;  /* 0x0000002600267308 */ /* 0x000e620000000800 */
[C---:B--2---:R-:W-:Y:S01]  /*57f0*/  FADD.FTZ R13, R35.reuse, R0 ;  /* 0x00000000230d7221 */ /* 0x044fe20000010000 */
[----:B------:R-:W-:Y:S01]  /*5800*/  F2FP.F16.F32.PACK_AB R197, R35, R34 ;  /* 0x0000002223c5723e */ /* 0x000fe200000000ff */
[--C-:B------:R-:W-:Y:S02]  /*5810*/  IMAD.MOV.U32 R35, RZ, RZ, R151.reuse ;  /* 0x000000ffff237224 */ /* 0x100fe400078e0097 */
[----:B------:R-:W-:-:S03]  /*5820*/  IMAD.MOV.U32 R34, RZ, RZ, R151 ;  /* 0x000000ffff227224 */ /* 0x000fc600078e0097 */
[----:B------:R-:W2:Y:S01]  /*5830*/  MUFU.EX2 R28, R28 ;  /* 0x0000001c001c7308 */ /* 0x000ea20000000800 */
[C---:B0-----:R-:W-:Y:S01]  /*5840*/  FADD.FTZ R21, R25.reuse, R12 ;  /* 0x0000000c19157221 */ /* 0x041fe20000010000 */
[----:B------:R-:W-:Y:S01]  /*5850*/  F2FP.F16.F32.PACK_AB R192, R25, R24 ;  /* 0x0000001819c0723e */ /* 0x000fe200000000ff */
[--C-:B------:R-:W-:Y:S02]  /*5860*/  IMAD.MOV.U32 R25, RZ, RZ, R151.reuse ;  /* 0x000000ffff197224 */ /* 0x100fe400078e0097 */
[----:B------:R-:W-:-:S03]  /*5870*/  IMAD.MOV.U32 R24, RZ, RZ, R151 ;  /* 0x000000ffff187224 */ /* 0x000fc600078e0097 */
[----:B------:R-:W0:Y:S01]  /*5880*/  MUFU.EX2 R39, R39 ;  /* 0x0000002700277308 */ /* 0x000e220000000800 */
[----:B-1----:R-:W-:-:S07]  /*5890*/  FADD.FTZ R0, R38, R13 ;  /* 0x0000000d26007221 */ /* 0x002fce0000010000 */
[----:B------:R-:W1:Y:S01]  /*58a0*/  MUFU.EX2 R26, R26 ;  /* 0x0000001a001a7308 */ /* 0x000e620000000800 */
[----:B--2---:R-:W-:-:S07]  /*58b0*/  FADD.FTZ R12, R28, R21 ;  /* 0x000000151c0c7221 */ /* 0x004fce0000010000 */
        /* <DEDUP_REMOVED lines=8> */
[C---:B--2---:R-:W-:Y:S01]  /*5940*/  FADD.FTZ R13, R15.reuse, R12 ;  /* 0x0000000c0f0d7221 */ /* 0x044fe20000010000 */
[----:B------:R-:W-:Y:S01]  /*5950*/  F2FP.F16.F32.PACK_AB R194, R15, R28 ;  /* 0x0000001c0fc2723e */ /* 0x000fe200000000ff */
[----:B------:R-:W-:-:S05]  /*5960*/  IMAD.MOV.U32 R28, RZ, RZ, R151 ;  /* 0x000000ffff1c7224 */ /* 0x000fca00078e0097 */
[----:B------:R2:W3:Y:S01]  /*5970*/  MUFU.EX2 R195, R2 ;  /* 0x0000000200c37308 */ /* 0x0004e20000000800 */
[C---:B0-----:R-:W-:Y:S01]  /*5980*/  FADD.FTZ R15, R27.reuse, R0 ;  /* 0x000000001b0f7221 */ /* 0x041fe20000010000 */
[----:B------:R-:W-:Y:S01]  /*5990*/  F2FP.F16.F32.PACK_AB R193, R27, R26 ;  /* 0x0000001a1bc1723e */ /* 0x000fe200000000ff */
[----:B------:R-:W-:Y:S02]  /*59a0*/  IMAD.MOV.U32 R0, RZ, RZ, 0x3f800000 ;  /* 0x3f800000ff007424 */ /* 0x000fe400078e00ff */
[--C-:B------:R-:W-:Y:S02]  /*59b0*/  IMAD.MOV.U32 R27, RZ, RZ, R151.reuse ;  /* 0x000000ffff1b7224 */ /* 0x100fe400078e0097 */
[----:B------:R-:W-:Y:S02]  /*59c0*/  IMAD.MOV.U32 R26, RZ, RZ, R151 ;  /* 0x000000ffff1a7224 */ /* 0x000fe400078e0097 */
[----:B-1----:R-:W-:Y:S01]  /*59d0*/  FADD.FTZ R12, R30, R15 ;  /* 0x0000000f1e0c7221 */ /* 0x002fe20000010000 */
[----:B--2---:R-:W-:-:S03]  /*59e0*/  IMAD.MOV.U32 R2, RZ, RZ, 0x3f800000 ;  /* 0x3f800000ff027424 */ /* 0x004fc600078e00ff */
[C---:B---3--:R-:W-:Y:S01]  /*59f0*/  FADD.FTZ R12, R195.reuse, R12 ;  /* 0x0000000cc30c7221 */ /* 0x048fe20000010000 */
[----:B------:R-:W-:Y:S01]  /*5a00*/  F2FP.F16.F32.PACK_AB R195, R195, R30 ;  /* 0x0000001ec3c3723e */ /* 0x000fe200000000ff */
[----:B------:R-:W-:Y:S01]  /*5a10*/  IMAD.MOV.U32 R30, RZ, RZ, R151 ;  /* 0x000000ffff1e7224 */ /* 0x000fe200078e0097 */
[----:B------:R-:W-:Y:S06]  /*5a20*/  @!P2 BRA `(.L_x_194) ;  /* 0x0000003c0098a947 */ /* 0x000fec0003800000 */
[----:B------:R-:W-:Y:S01]  /*5a30*/  R2UR UR7, R16 ;  /* 0x00000000100772ca */ /* 0x000fe200000e0000 */
[----:B------:R-:W-:Y:S01]  /*5a40*/  IMAD.MOV.U32 R20, RZ, RZ, R3 ;  /* 0x000000ffff147224 */ /* 0x000fe200078e0003 */
[----:B------:R-:W-:Y:S01]  /*5a50*/  CS2R R150, SRZ ;  /* 0x0000000000967805 */ /* 0x000fe2000001ff00 */
[----:B------:R-:W-:Y:S01]  /*5a60*/  IMAD.MOV.U32 R15, RZ, RZ, R4 ;  /* 0x000000ffff0f7224 */ /* 0x000fe200078e0004 */
[----:B------:R-:W-:Y:S01]  /*5a70*/  CS2R R146, SRZ ;  /* 0x0000000000927805 */ /* 0x000fe2000001ff00 */
[----:B------:R-:W-:Y:S01]  /*5a80*/  IMAD.MOV.U32 R21, RZ, RZ, R17 ;  /* 0x000000ffff157224 */ /* 0x000fe200078e0011 */
[----:B------:R-:W-:Y:S01]  /*5a90*/  CS2R R142, SRZ ;  /* 0x00000000008e7805 */ /* 0x000fe2000001ff00 */
[----:B------:R-:W-:Y:S01]  /*5aa0*/  IMAD.MOV.U32 R0, RZ, RZ, 0x3f800000 ;  /* 0x3f800000ff007424 */ /* 0x000fe200078e00ff */
        /* <DEDUP_REMOVED lines=60> */
[----:B------:R-:W-:-:S07]  /*5e70*/  CS2R R24, SRZ ;  /* 0x0000000000187805 */ /* 0x000fce000001ff00 */
.L_x_203:
[----:B------:R-:W-:-:S04]  /*5e80*/  UIADD3 UR6, UR7, 0x1, URZ ;  /* 0x0000000107067890 */ /* 0x000fc8000fffe03f */
[----:B------:R-:W-:-:S04]  /*5e90*/  UISETP.NE.AND UP0, UPT, UR6, 0x2, UPT ;  /* 0x000000020600788c */ /* 0x000fc8000bf05270 */
[----:B------:R-:W-:Y:S02]  /*5ea0*/  USEL UR10, URZ, 0x1, UP0 ;  /* 0x000000013f0a7887 */ /* 0x000fe40008000000 */
[----:B------:R-:W-:-:S04]  /*5eb0*/  USEL UR6, UR6, URZ, UP0 ;  /* 0x0000003f06067287 */ /* 0x000fc80008000000 */
[----:B------:R-:W-:Y:S02]  /*5ec0*/  LOP3.LUT R17, R21, UR10, RZ, 0x3c, !PT ;  /* 0x0000000a15117c12 */ /* 0x000fe4000f8e3cff */
[----:B------:R-:W-:Y:S01]  /*5ed0*/  IMAD.U32 R16, RZ, RZ, UR6 ;  /* 0x00000006ff107e24 */ /* 0x000fe2000f8e00ff */
[----:B------:R-:W-:Y:S06]  /*5ee0*/  @!P0 BRA `(.L_x_195) ;  /* 0x0000000000048947 */ /* 0x000fec0003800000 */
[----:B------:R-:W-:Y:S01]  /*5ef0*/  BPT.TRAP 0x1 ;  /* 0x000000040000795c */ /* 0x000fe20000300000 */
.L_x_195:
[----:B------:R-:W0:Y:S01]  /*5f00*/  S2UR UR11, SR_CgaCtaId ;  /* 0x00000000000b79c3 */ /* 0x000e220000008800 */
[----:B------:R-:W-:Y:S01]  /*5f10*/  UMOV UR10, 0x400 ;  /* 0x00000400000a7882 */ /* 0x000fe20000000000 */
[----:B------:R-:W-:Y:S01]  /*5f20*/  SHF.L.U32 R3, R17, 0x1f, RZ ;  /* 0x0000001f11037819 */ /* 0x000fe200000006ff */
[----:B0-----:R-:W-:-:S06]  /*5f30*/  ULEA UR10, UR11, UR10, 0x18 ;  /* 0x0000000a0b0a7291 */ /* 0x001fcc000f8ec03f */
[----:B------:R-:W-:-:S05]  /*5f40*/  IMAD.U32 R5, RZ, RZ, UR10 ;  /* 0x0000000aff057e24 */ /* 0x000fca000f8e00ff */
[----:B------:R-:W-:-:S13]  /*5f50*/  R2UR UR60, R5 ;  /* 0x00000000053c72ca */ /* 0x000fda00000e0000 */
[----:B------:R-:W-:-:S09]  /*5f60*/  ULEA UR60, UR6, UR60, 0x3 ;  /* 0x0000003c063c7291 */ /* 0x000fd2000f8e183f */
[----:B------:R0:W1:Y:S01]  /*5f70*/  SYNCS.PHASECHK.TRANS64.TRYWAIT P2, [UR60+0x38830], R3 ;  /* 0x03883003ff0075a7 */ /* 0x000062000804017c */
[----:B------:R-:W-:Y:S05]  /*5f80*/  @!P0 BRA `(.L_x_196) ;  /* 0x0000000000048947 */ /* 0x000fea0003800000 */
[----:B------:R-:W-:Y:S01]  /*5f90*/  BPT.TRAP 0x1 ;  /* 0x000000040000795c */ /* 0x000fe20000300000 */
.L_x_196:
[----:B-1----:R-:W-:Y:S05]  /*5fa0*/  @P2 BRA `(.L_x_197) ;  /* 0x0000000000082947 */ /* 0x002fea0003800000 */
[----:B------:R-:W1:Y:S02]  /*5fb0*/  SYNCS.PHASECHK.TRANS64.TRYWAIT P2, [UR60+0x38830], R3 ;  /* 0x03883003ff0075a7 */ /* 0x000e64000804017c */
[----:B-1----:R-:W-:Y:S05]  /*5fc0*/  @!P2 BRA `(.L_x_198) ;  /* 0x0000010c00eca947 */ /* 0x002fea0003800000 */
.L_x_197:
[----:B------:R-:W-:Y:S01]  /*5fd0*/  R2UR UR10, R14 ;  /* 0x000000000e0a72ca */ /* 0x000fe200000e0000 */
[----:B------:R-:W-:Y:S01]  /*5fe0*/  WARPGROUP.ARRIVE ;  /* 0x00000000000079c5 */ /* 0x000fe20000000000 */
[----:B------:R-:W-:Y:S01]  /*5ff0*/  R2UR UR6, R16 ;  /* 0x00000000100672ca */ /* 0x000fe200000e0000 */
[----:B------:R-:W-:Y:S01]  /*6000*/  UMOV UR51, 0x40000040 ;  /* 0x4000004000337882 */ /* 0x000fe20000000000 */
[----:B01----:R-:W-:Y:S01]  /*6010*/  MOV R3, UR49 ;  /* 0x0000003100037c02 */ /* 0x003fe20008000f00 */
[----:B------:R-:W-:Y:S01]  /*6020*/  UMOV UR49, UR57 ;  /* 0x0000003900317c82 */ /* 0x000fe20008000000 */
[----:B------:R-:W-:Y:S01]  /*6030*/  MOV R4, UR48 ;  /* 0x0000003000047c02 */ /* 0x000fe20008000f00 */
[----:B------:R-:W-:Y:S01]  /*6040*/  UMOV UR48, UR56 ;  /* 0x0000003800307c82 */ /* 0x000fe20008000000 */
[----:B------:R-:W-:Y:S01]  /*6050*/  UMOV UR52, UR56 ;  /* 0x0000003800347c82 */ /* 0x000fe20008000000 */
[----:B------:R-:W-:Y:S01]  /*6060*/  UMOV UR53, UR57 ;  /* 0x0000003900357c82 */ /* 0x000fe20008000000 */
[----:B------:R-:W-:Y:S01]  /*6070*/  UMOV UR55, 0x40000040 ;  /* 0x4000004000377882 */ /* 0x000fe20000000000 */
[----:B------:R-:W-:Y:S01]  /*6080*/  UMOV UR59, 0x40000040 ;  /* 0x40000040003b7882 */ /* 0x000fe20000000000 */
[----:B------:R-:W-:Y:S01]  /*6090*/  R2UR UR18, R10 ;  /* 0x000000000a1272ca */ /* 0x000fe200000e0000 */
[----:B------:R-:W-:Y:S01]  /*60a0*/  UMOV UR23, 0x40000040 ;  /* 0x4000004000177882 */ /* 0x000fe20000000000 */
[----:B------:R-:W-:Y:S01]  /*60b0*/  R2UR UR19, R11 ;  /* 0x000000000b1372ca */ /* 0x000fe200000e0000 */
[----:B------:R-:W-:Y:S01]  /*60c0*/  UIMAD UR6, UR6, 0xa00, UR10 ;  /* 0x00000a00060678a4 */ /* 0x000fe2000f8e020a */
[----:B------:R-:W-:Y:S01]  /*60d0*/  R2UR UR14, R8 ;  /* 0x00000000080e72ca */ /* 0x000fe200000e0000 */
[----:B------:R-:W-:Y:S01]  /*60e0*/  UMOV UR27, 0x40000040 ;  /* 0x40000040001b7882 */ /* 0x000fe20000000000 */
[----:B------:R-:W-:Y:S01]  /*60f0*/  R2UR UR15, R9 ;  /* 0x00000000090f72ca */ /* 0x000fe200000e0000 */
[----:B------:R-:W-:Y:S01]  /*6100*/  UIADD3 UR54, UR6, 0x80, URZ ;  /* 0x0000008006367890 */ /* 0x000fe2000fffe03f */
[-C--:B------:R-:W-:Y:S01]  /*6110*/  FMUL.FTZ R24, R24, R2.reuse ;  /* 0x0000000218187220 */ /* 0x080fe20000410000 */
[----:B------:R-:W-:Y:S01]  /*6120*/  UIADD3 UR58, UR6, 0x100, URZ ;  /* 0x00000100063a7890 */ /* 0x000fe2000fffe03f */
[-C--:B------:R-:W-:Y:S01]  /*6130*/  FMUL.FTZ R25, R25, R2.reuse ;  /* 0x0000000219197220 */ /* 0x080fe20000410000 */
[----:B------:R-:W-:Y:S01]  /*6140*/  UMOV UR50, UR6 ;  /* 0x0000000600327c82 */ /* 0x000fe20008000000 */
[----:B------:R-:W-:Y:S01]  /*6150*/  UIADD3 UR10, UR6, 0x180, URZ ;  /* 0x00000180060a7890 */ /* 0x000fe2000fffe03f */
[----:B------:R-:W-:Y:S01]  /*6160*/  HGMMA.64x16x16.F32 R184, gdesc[UR48], RZ, !UPT, gsb0 ;  /* 0x0020000030b879f0 */ /* 0x000fe2000c0008ff */
[----:B------:R-:W-:Y:S01]  /*6170*/  UIADD3 UR11, UR6, 0x200, URZ ;  /* 0x00000200060b7890 */ /* 0x000fe2000fffe03f */
[----:B------:R-:W-:Y:S01]  /*6180*/  R2UR UR49, R3 ;  /* 0x00000000033172ca */ /* 0x000fe200000e0000 */
[----:B------:R-:W-:Y:S01]  /*6190*/  UIADD3 UR22, UR6, 0x286, URZ ;  /* 0x0000028606167890 */ /* 0x000fe2000fffe03f */
[----:B------:R-:W-:Y:S01]  /*61a0*/  R2UR UR48, R4 ;  /* 0x00000000043072ca */ /* 0x000fe200000e0000 */
[----:B------:R-:W-:Y:S01]  /*61b0*/  UIADD3 UR26, UR6, 0x500, URZ ;  /* 0x00000500061a7890 */ /* 0x000fe2000fffe03f */
[-C--:B------:R-:W-:Y:S01]  /*61c0*/  FMUL.FTZ R28, R28, R2.reuse ;  /* 0x000000021c1c7220 */ /* 0x080fe20000410000 */
        /* <DEDUP_REMOVED lines=53> */
[----:B------:R-:W-:Y:S01]  /*6520*/  UMOV UR52, UR56 ;  /* 0x0000003800347c82 */ /* 0x000fe20008000000 */
[----:B------:R-:W-:Y:S01]  /*6530*/  UMOV UR53, UR57 ;  /* 0x0000003900357c82 */ /* 0x000fe20008000000 */
[----:B------:R-:W-:Y:S01]  /*6540*/  UMOV UR54, UR10 ;  /* 0x0000000a00367c82 */ /* 0x000fe20008000000 */
[----:B------:R-:W-:Y:S01]  /*6550*/  UMOV UR55, 0x40000040 ;  /* 0x4000004000377882 */ /* 0x000fe20000000000 */
[----:B------:R-:W-:Y:S01]  /*6560*/  UIADD3 UR10, UR6, 0x82, URZ ;  /* 0x00000082060a7890 */ /* 0x000fe2000fffe03f */
        /* <DEDUP_REMOVED lines=102> */
[----:B------:R-:W-:Y:S01]  /*6bd0*/  HGMMA.64x16x16.F32 R152, gdesc[UR56], RZ, !UPT, gsb0 ;  /* 0x00200000389879f0 */ /* 0x000fe2000c0008ff */
        /* <DEDUP_REMOVED lines=458> */
.L_x_199:
[----:B------:R-:W-:Y:S01]  /*8880*/  IMAD.U32 R2, RZ, RZ, UR7 ;  /* 0x00000007ff027e24 */ /* 0x000fe2000f8e00ff */
[----:B------:R-:W-:-:S03]  /*8890*/  SHF.L.U32 R0, R21, 0x1f, RZ ;  /* 0x0000001f15007819 */ /* 0x000fc600000006ff */
[----:B------:R-:W-:-:S04]  /*88a0*/  IMAD R21, R2, 0x8, R5 ;  /* 0x0000000802157824 */ /* 0x000fc800078e0205 */
[----:B------:R0:W1:Y:S01]  /*88b0*/  SYNCS.PHASECHK.TRANS64.TRYWAIT P2, [R21+URZ+0x38850], R0 ;  /* 0x03885000150075a7 */ /* 0x000062000804017f */
[----:B------:R-:W-:Y:S05]  /*88c0*/  @!P0 BRA `(.L_x_200) ;  /* 0x0000000000048947 */ /* 0x000fea0003800000 */
[----:B------:R-:W-:Y:S01]  /*88d0*/  BPT.TRAP 0x1 ;  /* 0x000000040000795c */ /* 0x000fe20000300000 */
.L_x_200:
[----:B-1----:R-:W-:Y:S05]  /*88e0*/  @P2 BRA `(.L_x_201) ;  /* 0x0000000000082947 */ /* 0x002fea0003800000 */
[----:B------:R-:W1:Y:S02]  /*88f0*/  SYNCS.PHASECHK.TRANS64.TRYWAIT P2, [R21+URZ+0x38850], R0 ;  /* 0x03885000150075a7 */ /* 0x000e64000804017f */
[----:B-1----:R-:W-:Y:S05]  /*8900*/  @!P2 BRA `(.L_x_202) ;  /* 0x000000e400b4a947 */ /* 0x002fea0003800000 */
.L_x_201:
[----:B------:R-:W-:Y:S01]  /*8910*/  R2UR UR6, R5 ;  /* 0x00000000050672ca */ /* 0x000fe200000e0000 */
[----:B------:R-:W-:Y:S01]  /*8920*/  WARPGROUP.ARRIVE ;  /* 0x00000000000079c5 */ /* 0x000fe20000000000 */
[----:B01----:R-:W-:Y:S01]  /*8930*/  FMNMX.FTZ R0, R184, R15, !PT ;  /* 0x0000000fb8007209 */ /* 0x003fe20007810000 */
[----:B------:R-:W-:Y:S01]  /*8940*/  ULDC UR11, c[0x0][0x988] ;  /* 0x00026200000b7ab9 */ /* 0x000fe20000000800 */
[----:B------:R-:W-:Y:S01]  /*8950*/  @!P1 VIADD R21, R21, 0x38860 ;  /* 0x0003886015159836 */ /* 0x000fe20000000000 */
[----:B------:R-:W-:Y:S01]  /*8960*/  VOTEU.ALL UP0, P1 ;  /* 0x00000000003f7886 */ /* 0x000fe20000800000 */
[----:B------:R-:W-:-:S04]  /*8970*/  FMNMX.FTZ R0, R185, R0, !PT ;  /* 0x00000000b9007209 */ /* 0x000fc80007810000 */
[----:B------:R-:W-:Y:S01]  /*8980*/  FMNMX.FTZ R0, R188, R0, !PT ;  /* 0x00000000bc007209 */ /* 0x000fe20007810000 */
[----:B------:R-:W-:Y:S02]  /*8990*/  @!UP0 UIADD3 UR60, UR60, 0x38840, URZ ;  /* 0x000388403c3c8890 */ /* 0x000fe4000fffe03f */
[----:B------:R-:W-:Y:S01]  /*89a0*/  UIADD3 UR6, UR6, 0x400, URZ ;  /* 0x0000040006067890 */ /* 0x000fe2000fffe03f */
[----:B------:R-:W-:Y:S01]  /*89b0*/  FMNMX.FTZ R0, R189, R0, !PT ;  /* 0x00000000bd007209 */ /* 0x000fe20007810000 */
[----:B------:R-:W-:Y:S02]  /*89c0*/  @!UP0 UPRMT UR60, URZ, 0x654, UR60 ;  /* 0x000006543f3c8896 */ /* 0x000fe4000800003c */
[----:B------:R-:W-:Y:S01]  /*89d0*/  USHF.R.U32.HI UR6, URZ, 0x4, UR6 ;  /* 0x000000043f067899 */ /* 0x000fe20008011606 */
[----:B------:R-:W-:-:S03]  /*89e0*/  FMNMX.FTZ R0, R176, R0, !PT ;  /* 0x00000000b0007209 */ /* 0x000fc60007810000 */
[----:B------:R-:W-:Y:S01]  /*89f0*/  ULOP3.LUT UR6, UR6, 0x3fff, URZ, 0xc0, !UPT ;  /* 0x00003fff06067892 */ /* 0x000fe2000f8ec03f */
[----:B------:R-:W-:-:S03]  /*8a00*/  FMNMX.FTZ R0, R177, R0, !PT ;  /* 0x00000000b1007209 */ /* 0x000fc60007810000 */
[----:B------:R-:W-:Y:S01]  /*8a10*/  ULOP3.LUT UR6, UR6, 0x2800000, URZ, 0xfc, !UPT ;  /* 0x0280000006067892 */ /* 0x000fe2000f8efc3f */
[----:B------:R-:W-:-:S03]  /*8a20*/  FMNMX.FTZ R0, R180, R0, !PT ;  /* 0x00000000b4007209 */ /* 0x000fc60007810000 */
[----:B------:R-:W-:Y:S01]  /*8a30*/  UIMAD UR10, UR7, 0xa00, UR6 ;  /* 0x00000a00070a78a4 */ /* 0x000fe2000f8e0206 */
[----:B------:R-:W-:Y:S02]  /*8a40*/  FMNMX.FTZ R0, R181, R0, !PT ;  /* 0x00000000b5007209 */ /* 0x000fe40007810000 */
[----:B------:R-:W-:Y:S02]  /*8a50*/  UMOV UR7, 0x40000040 ;  /* 0x4000004000077882 */ /* 0x000fe40000000000 */
[----:B------:R-:W-:Y:S02]  /*8a60*/  FMNMX.FTZ R0, R168, R0, !PT ;  /* 0x00000000a8007209 */ /* 0x000fe40007810000 */
[----:B------:R-:W-:Y:S02]  /*8a70*/  UMOV UR6, UR10 ;  /* 0x0000000a00067c82 */ /* 0x000fe40008000000 */
[----:B------:R-:W-:Y:S01]  /*8a80*/  HGMMA.64x256x16.F32 R24, R208, gdesc[UR4].tnspB, R24, gsb0 ;  /* 0x43e00004d0187df0 */ /* 0x000fe20008000818 */
[----:B------:R-:W-:Y:S01]  /*8a90*/  UIADD3 UR6, UR10, 0x80, URZ ;  /* 0x000000800a067890 */ /* 0x000fe2000fffe03f */
[----:B------:R-:W-:Y:S01]  /*8aa0*/  FMNMX.FTZ R0, R169, R0, !PT ;  /* 0x00000000a9007209 */ /* 0x000fe20007810000 */
[----:B------:R-:W-:-:S03]  /*8ab0*/  UMOV UR7, 0x40000040 ;  /* 0x4000004000077882 */ /* 0x000fc60000000000 */
        /* <DEDUP_REMOVED lines=9> */
[----:B------:R-:W-:-:S05]  /*8b50*/  FMNMX.FTZ R0, R157, R0, !PT ;  /* 0x000000009d007209 */ /* 0x000fca0007810000 */
[----:B------:R-:W0:Y:S02]  /*8b60*/  SHFL.BFLY PT, R2, R0, 0x2, 0x1f ;  /* 0x0c401f0000027f89 */ /* 0x000e2400000e0000 */
[----:B0-----:R-:W-:Y:S02]  /*8b70*/  FMNMX.FTZ R2, R0, R2, !PT ;  /* 0x0000000200027209 */ /* 0x001fe40007810000 */
[----:B------:R-:W-:-:S03]  /*8b80*/  FMNMX.FTZ R0, R186, R20, !PT ;  /* 0x00000014ba007209 */ /* 0x000fc60007810000 */
[----:B------:R-:W0:Y:S01]  /*8b90*/  SHFL.BFLY PT, R4, R2, 0x1, 0x1f ;  /* 0x0c201f0002047f89 */ /* 0x000e2200000e0000 */
[----:B------:R-:W-:-:S04]  /*8ba0*/  FMNMX.FTZ R0, R187, R0, !PT ;  /* 0x00000000bb007209 */ /* 0x000fc80007810000 */
[----:B------:R-:W-:-:S04]  /*8bb0*/  FMNMX.FTZ R0, R190, R0, !PT ;  /* 0x00000000be007209 */ /* 0x000fc80007810000 */
[----:B------:R-:W-:-:S04]  /*8bc0*/  FMNMX.FTZ R3, R191, R0, !PT ;  /* 0x00000000bf037209 */ /* 0x000fc80007810000 */
[----:B------:R-:W-:-:S04]  /*8bd0*/  FMNMX.FTZ R3, R178, R3, !PT ;  /* 0x00000003b2037209 */ /* 0x000fc80007810000 */
[----:B------:R-:W-:-:S04]  /*8be0*/  FMNMX.FTZ R3, R179, R3, !PT ;  /* 0x00000003b3037209 */ /* 0x000fc80007810000 */
[----:B------:R-:W-:Y:S02]  /*8bf0*/  FMNMX.FTZ R3, R182, R3, !PT ;  /* 0x00000003b6037209 */ /* 0x000fe40007810000 */
[----:B0-----:R-:W-:Y:S02]  /*8c00*/  FMNMX.FTZ R4, R2, R4, !PT ;  /* 0x0000000402047209 */ /* 0x001fe40007810000 */
[----:B------:R-:W-:-:S03]  /*8c10*/  FMNMX.FTZ R3, R183, R3, !PT ;  /* 0x00000003b7037209 */ /* 0x000fc60007810000 */
[----:B------:R-:W-:Y:S01]  /*8c20*/  FADD.FTZ R2, -R4, R15 ;  /* 0x0000000f04027221 */ /* 0x000fe20000010100 */
        /* <DEDUP_REMOVED lines=33> */
[----:B------:R-:W-:Y:S01]  /*8e40*/  UMOV UR6, UR11 ;  /* 0x0000000b00067c82 */ /* 0x000fe20008000000 */
[----:B------:R-:W-:Y:S01]  /*8e50*/  R2UR UR7, R18 ;  /* 0x00000000120772ca */ /* 0x000fe200000e0000 */
[----:B------:R-:W-:Y:S01]  /*8e60*/  FMUL.FTZ R0, R4, UR6 ;  /* 0x0000000604007c20 */ /* 0x000fe20008410000 */
[----:B------:R-:W-:-:S03]  /*8e70*/  FMUL.FTZ R2, R2, UR6 ;  /* 0x0000000602027c20 */ /* 0x000fc60008410000 */
[--C-:B------:R-:W-:Y:S01]  /*8e80*/  FFMA.FTZ R206, R180, UR6, -R0.reuse ;  /* 0x00000006b4ce7c23 */ /* 0x100fe20008010800 */
[--C-:B------:R-:W-:Y:S01]  /*8e90*/  FFMA.FTZ R202, R172, UR6, -R0.reuse ;  /* 0x00000006acca7c23 */ /* 0x100fe20008010800 */
[----:B------:R-:W0:Y:S01]  /*8ea0*/  SHFL.BFLY PT, R180, R3, 0x2, 0x1f ;  /* 0x0c401f0003b47f89 */ /* 0x000e2200000e0000 */
[--C-:B------:R-:W-:Y:S01]  /*8eb0*/  FFMA.FTZ R204, R176, UR6, -R0.reuse ;  /* 0x00000006b0cc7c23 */ /* 0x100fe20008010800 */
        /* <DEDUP_REMOVED lines=12> */
[----:B------:R-:W-:Y:S01]  /*8f80*/  FFMA.FTZ R161, R165, UR6, -R0 ;  /* 0x00000006a5a17c23 */ /* 0x000fe20008010800 */
[----:B------:R-:W-:Y:S01]  /*8f90*/  MUFU.EX2 R2, R2 ;  /* 0x0000000200027308 */ /* 0x000fe20000000800 */
[----:B------:R-:W-:Y:S01]  /*8fa0*/  UISETP.GT.AND UP0, UPT, UR61, UR7, UPT ;  /* 0x000000073d00728c */ /* 0x000fe2000bf04270 */
[----:B------:R-:W-:Y:S01]  /*8fb0*/  R2UR UR7, R16 ;  /* 0x00000000100772ca */ /* 0x000fe200000e0000 */
[----:B------:R-:W-:-:S04]  /*8fc0*/  UIADD3 UR61, UR61, -0x1, URZ ;  /* 0xffffffff3d3d7890 */ /* 0x000fc8000fffe03f */
[----:B------:R-:W-:Y:S01]  /*8fd0*/  PLOP3.LUT P2, PT, PT, PT, UP0, 0x80, 0x0 ;  /* 0x000000000000781c */ /* 0x000fe20003f4f008 */
[----:B------:R-:W1:Y:S01]  /*8fe0*/  MUFU.EX2 R208, R208 ;  /* 0x000000d000d07308 */ /* 0x000e620000000800 */
[----:B0-----:R-:W-:-:S05]  /*8ff0*/  FMNMX.FTZ R3, R3, R180, !PT ;  /* 0x000000b403037209 */ /* 0x001fca0007810000 */
[----:B------:R-:W0:Y:S02]  /*9000*/  SHFL.BFLY PT, R172, R3, 0x1, 0x1f ;  /* 0x0c201f0003ac7f89 */ /* 0x000e2400000e0000 */
[----:B------:R-:W2:Y:S08]  /*9010*/  MUFU.EX2 R15, R15 ;  /* 0x0000000f000f7308 */ /* 0x000eb00000000800 */
[----:B------:R-:W-:Y:S01]  /*9020*/  MUFU.EX2 R210, R210 ;  /* 0x000000d200d27308 */ /* 0x000fe20000000800 */
[----:B-1----:R-:W-:-:S07]  /*9030*/  FFMA.FTZ R13, R2, R13, R208 ;  /* 0x0000000d020d7223 */ /* 0x002fce00000100d0 */
[----:B------:R-:W-:Y:S01]  /*9040*/  MUFU.EX2 R184, R184 ;  /* 0x000000b800b87308 */ /* 0x000fe20000000800 */
[C---:B--2---:R-:W-:Y:S01]  /*9050*/  FADD.FTZ R13, R15.reuse, R13 ;  /* 0x0000000d0f0d7221 */ /* 0x044fe20000010000 */
[----:B------:R-:W-:Y:S01]  /*9060*/  F2FP.F16.F32.PACK_AB R208, R15, R208 ;  /* 0x000000d00fd0723e */ /* 0x000fe200000000ff */
[----:B------:R-:W-:Y:S01]  /*9070*/  IMAD.MOV.U32 R15, RZ, RZ, R4 ;  /* 0x000000ffff0f7224 */ /* 0x000fe200078e0004 */
[----:B0-----:R-:W-:-:S04]  /*9080*/  FMNMX.FTZ R3, R3, R172, !PT ;  /* 0x000000ac03037209 */ /* 0x001fc80007810000 */
[----:B------:R-:W-:Y:S08]  /*9090*/  MUFU.EX2 R204, R204 ;  /* 0x000000cc00cc7308 */ /* 0x000ff00000000800 */
        /* <DEDUP_REMOVED lines=10> */
[----:B------:R-:W-:Y:S01]  /*9140*/  MUFU.EX2 R161, R161 ;  /* 0x000000a100a17308 */ /* 0x000fe20000000800 */
[----:B------:R-:W-:-:S02]  /*9150*/  WARPGROUP.DEPBAR.LE gsb0, 0x0 ;  /* 0x00008000000079c5 */ /* 0x000fc40000010000 */
[--C-:B------:R-:W-:Y:S01]  /*9160*/  FFMA.FTZ R192, R152, UR6, -R0.reuse ;  /* 0x0000000698c07c23 */ /* 0x100fe20008010800 */
[----:B------:R-:W-:Y:S01]  /*9170*/  FFMA.FTZ R152, R153, UR6, -R0 ;  /* 0x0000000699987c23 */ /* 0x000fe20008010800 */
[----:B------:R-:W-:Y:S01]  /*9180*/  FADD.FTZ R153, -R3, R20 ;  /* 0x0000001403997221 */ /* 0x000fe20000010100 */
[--C-:B------:R-:W-:Y:S01]  /*9190*/  FFMA.FTZ R194, R156, UR6, -R0.reuse ;  /* 0x000000069cc27c23 */ /* 0x100fe20008010800 */
[----:B------:R-:W-:Y:S01]  /*91a0*/  FFMA.FTZ R0, R157, UR6, -R0 ;  /* 0x000000069d007c23 */ /* 0x000fe20008010800 */
[----:B------:R-:W-:Y:S01]  /*91b0*/  @!P1 SYNCS.ARRIVE.TRANS64.RED.A1T0 RZ, [UR60], RZ ;  /* 0x000000ffffff99a7 */ /* 0x000fe2000810043c */
[----:B------:R-:W-:Y:S01]  /*91c0*/  FMUL.FTZ R153, R153, UR6 ;  /* 0x0000000699997c20 */ /* 0x000fe20008410000 */
[----:B------:R-:W-:Y:S08]  /*91d0*/  MUFU.EX2 R192, R192 ;  /* 0x000000c000c07308 */ /* 0x000ff00000000800 */
[----:B------:R-:W-:Y:S08]  /*91e0*/  MUFU.EX2 R20, R0 ;  /* 0x0000000000147308 */ /* 0x000ff00000000800 */
[----:B------:R0:W-:Y:S08]  /*91f0*/  MUFU.EX2 R0, R153 ;  /* 0x0000009900007308 */ /* 0x0001f00000000800 */
[----:B------:R-:W-:Y:S01]  /*9200*/  MUFU.EX2 R152, R152 ;  /* 0x0000009800987308 */ /* 0x000fe20000000800 */
[----:B0-----:R-:W-:-:S04]  /*9210*/  FMUL.FTZ R153, R3, UR6 ;  /* 0x0000000603997c20 */ /* 0x001fc80008410000 */
[--C-:B------:R-:W-:Y:S01]  /*9220*/  FFMA.FTZ R209, R186, UR6, -R153.reuse ;  /* 0x00000006bad17c23 */ /* 0x100fe20008010899 */
[--C-:B------:R-:W-:Y:S01]  /*9230*/  FFMA.FTZ R156, R187, UR6, -R153.reuse ;  /* 0x00000006bb9c7c23 */ /* 0x100fe20008010899 */
[--C-:B------:R-:W-:Y:S01]  /*9240*/  FFMA.FTZ R211, R190, UR6, -R153.reuse ;  /* 0x00000006bed37c23 */ /* 0x100fe20008010899 */
[--C-:B------:R-:W-:Y:S01]  /*9250*/  FFMA.FTZ R164, R191, UR6, -R153.reuse ;  /* 0x00000006bfa47c23 */ /* 0x100fe20008010899 */
[--C-:B------:R-:W-:Y:S01]  /*9260*/  FFMA.FTZ R205, R178, UR6, -R153.reuse ;  /* 0x00000006b2cd7c23 */ /* 0x100fe20008010899 */
[--C-:B------:R-:W-:Y:S01]  /*9270*/  FFMA.FTZ R157, R179, UR6, -R153.reuse ;  /* 0x00000006b39d7c23 */ /* 0x100fe20008010899 */
[----:B------:R-:W0:Y:S01]  /*9280*/  MUFU.EX2 R209, R209 ;  /* 0x000000d100d17308 */ /* 0x000e220000000800 */
[--C-:B------:R-:W-:Y:S01]  /*9290*/  FFMA.FTZ R207, R182, UR6, -R153.reuse ;  /* 0x00000006b6cf7c23 */ /* 0x100fe20008010899 */
[--C-:B------:R-:W-:Y:S01]  /*92a0*/  FFMA.FTZ R197, R162, UR6, -R153.reuse ;  /* 0x00000006a2c57c23 */ /* 0x100fe20008010899 */
[--C-:B------:R-:W-:Y:S01]  /*92b0*/  FFMA.FTZ R165, R183, UR6, -R153.reuse ;  /* 0x00000006b7a57c23 */ /* 0x100fe20008010899 */
[--C-:B------:R-:W-:Y:S01]  /*92c0*/  FFMA.FTZ R201, R170, UR6, -R153.reuse ;  /* 0x00000006aac97c23 */ /* 0x100fe20008010899 */
[--C-:B------:R-:W-:Y:S01]  /*92d0*/  FFMA.FTZ R171, R171, UR6, -R153.reuse ;  /* 0x00000006abab7c23 */ /* 0x100fe20008010899 */
[--C-:B------:R-:W-:Y:S01]  /*92e0*/  FFMA.FTZ R203, R174, UR6, -R153.reuse ;  /* 0x00000006aecb7c23 */ /* 0x100fe20008010899 */
[--C-:B------:R-:W-:Y:S01]  /*92f0*/  FFMA.FTZ R175, R175, UR6, -R153.reuse ;  /* 0x00000006afaf7c23 */ /* 0x100fe20008010899 */
[----:B------:R-:W1:Y:S01]  /*9300*/  MUFU.EX2 R156, R156 ;  /* 0x0000009c009c7308 */ /* 0x000e620000000800 */
[--C-:B------:R-:W-:Y:S01]  /*9310*/  FFMA.FTZ R163, R163, UR6, -R153.reuse ;  /* 0x00000006a3a37c23 */ /* 0x100fe20008010899 */
[--C-:B------:R-:W-:Y:S01]  /*9320*/  FFMA.FTZ R199, R166, UR6, -R153.reuse ;  /* 0x00000006a6c77c23 */ /* 0x100fe20008010899 */
[--C-:B------:R-:W-:Y:S01]  /*9330*/  FFMA.FTZ R167, R167, UR6, -R153.reuse ;  /* 0x00000006a7a77c23 */ /* 0x100fe20008010899 */
[--C-:B------:R-:W-:Y:S01]  /*9340*/  FFMA.FTZ R162, R154, UR6, -R153.reuse ;  /* 0x000000069aa27c23 */ /* 0x100fe20008010899 */
[--C-:B------:R-:W-:Y:S01]  /*9350*/  FFMA.FTZ R155, R155, UR6, -R153.reuse ;  /* 0x000000069b9b7c23 */ /* 0x100fe20008010899 */
[--C-:B------:R-:W-:Y:S01]  /*9360*/  FFMA.FTZ R158, R158, UR6, -R153.reuse ;  /* 0x000000069e9e7c23 */ /* 0x100fe20008010899 */
[----:B------:R-:W-:Y:S01]  /*9370*/  FFMA.FTZ R153, R159, UR6, -R153 ;  /* 0x000000069f997c23 */ /* 0x000fe20008010899 */
[----:B------:R-:W2:Y:S01]  /*9380*/  MUFU.EX2 R211, R211 ;  /* 0x000000d300d37308 */ /* 0x000ea20000000800 */
[----:B0-----:R-:W-:Y:S01]  /*9390*/  FFMA.FTZ R12, R0, R12, R209 ;  /* 0x0000000c000c7223 */ /* 0x001fe200000100d1 */
[----:B------:R-:W-:Y:S01]  /*93a0*/  FADD.FTZ R159, R210, R13 ;  /* 0x0000000dd29f7221 */ /* 0x000fe20000010000 */
[----:B------:R-:W-:-:S02]  /*93b0*/  @!P1 PRMT R170, RZ, 0x654, R21 ;  /* 0x00000654ffaa9816 */ /* 0x000fc40000000015 */
[C---:B------:R-:W-:Y:S01]  /*93c0*/  F2FP.F16.F32.PACK_AB R210, R184.reuse, R210 ;  /* 0x000000d2b8d2723e */ /* 0x040fe200000000ff */
[----:B------:R-:W-:Y:S01]  /*93d0*/  FADD.FTZ R159, R184, R159 ;  /* 0x0000009fb89f7221 */ /* 0x000fe20000010000 */
[----:B------:R0:W-:Y:S01]  /*93e0*/  @!P1 SYNCS.ARRIVE.TRANS64.RED.A1T0 RZ, [R170+URZ], RZ ;  /* 0x000000ffaaff99a7 */ /* 0x0001e2000810043f */
[----:B------:R-:W3:Y:S01]  /*93f0*/  MUFU.EX2 R164, R164 ;  /* 0x000000a400a47308 */ /* 0x000ee20000000800 */
[----:B-1----:R-:W-:Y:S01]  /*9400*/  FADD.FTZ R12, R156, R12 ;  /* 0x0000000c9c0c7221 */ /* 0x002fe20000010000 */
[----:B------:R-:W-:Y:S01]  /*9410*/  FADD.FTZ R159, R204, R159 ;  /* 0x0000009fcc9f7221 */ /* 0x000fe20000010000 */
[----:B------:R-:W-:Y:S02]  /*9420*/  F2FP.F16.F32.PACK_AB R209, R156, R209 ;  /* 0x000000d19cd1723e */ /* 0x000fe400000000ff */
[C---:B------:R-:W-:Y:S01]  /*9430*/  F2FP.F16.F32.PACK_AB R204, R176.reuse, R204 ;  /* 0x000000ccb0cc723e */ /* 0x040fe200000000ff */
[----:B------:R-:W-:Y:S02]  /*9440*/  FADD.FTZ R159, R176, R159 ;  /* 0x0000009fb09f7221 */ /* 0x000fe40000010000 */
[----:B------:R-:W1:Y:S01]  /*9450*/  MUFU.EX2 R205, R205 ;  /* 0x000000cd00cd7308 */ /* 0x000e620000000800 */
[----:B--2---:R-:W-:Y:S01]  /*9460*/  FADD.FTZ R13, R211, R12 ;  /* 0x0000000cd30d7221 */ /* 0x004fe20000010000 */
[----:B------:R-:W-:Y:S01]  /*9470*/  FADD.FTZ R159, R206, R159 ;  /* 0x0000009fce9f7221 */ /* 0x000fe20000010000 */
[----:B------:R-:W-:-:S03]  /*9480*/  F2FP.F16.F32.PACK_AB R206, R177, R206 ;  /* 0x000000ceb1ce723e */ /* 0x000fc600000000ff */
[----:B------:R-:W-:Y:S02]  /*9490*/  FADD.FTZ R159, R177, R159 ;  /* 0x0000009fb19f7221 */ /* 0x000fe40000010000 */
[----:B------:R-:W2:Y:S01]  /*94a0*/  MUFU.EX2 R157, R157 ;  /* 0x0000009d009d7308 */ /* 0x000ea20000000800 */
[----:B---3--:R-:W-:Y:S01]  /*94b0*/  FADD.FTZ R13, R164, R13 ;  /* 0x0000000da40d7221 */ /* 0x008fe20000010000 */
[----:B------:R-:W-:Y:S01]  /*94c0*/  FADD.FTZ R159, R200, R159 ;  /* 0x0000009fc89f7221 */ /* 0x000fe20000010000 */
[----:B------:R-:W-:Y:S02]  /*94d0*/  F2FP.F16.F32.PACK_AB R211, R164, R211 ;  /* 0x000000d3a4d3723e */ /* 0x000fe400000000ff */
[C---:B------:R-:W-:Y:S01]  /*94e0*/  F2FP.F16.F32.PACK_AB R200, R168.reuse, R200 ;  /* 0x000000c8a8c8723e */ /* 0x040fe200000000ff */
[----:B------:R-:W-:Y:S02]  /*94f0*/  FADD.FTZ R159, R168, R159 ;  /* 0x0000009fa89f7221 */ /* 0x000fe40000010000 */
[----:B------:R-:W3:Y:S01]  /*9500*/  MUFU.EX2 R207, R207 ;  /* 0x000000cf00cf7308 */ /* 0x000ee20000000800 */
[----:B-1----:R-:W-:Y:S01]  /*9510*/  FADD.FTZ R13, R205, R13 ;  /* 0x0000000dcd0d7221 */ /* 0x002fe20000010000 */
[----:B------:R-:W-:Y:S01]  /*9520*/  FADD.FTZ R159, R202, R159 ;  /* 0x0000009fca9f7221 */ /* 0x000fe20000010000 */
[----:B------:R-:W-:-:S03]  /*9530*/  F2FP.F16.F32.PACK_AB R202, R169, R202 ;  /* 0x000000caa9ca723e */ /* 0x000fc600000000ff */
[----:B------:R-:W-:Y:S02]  /*9540*/  FADD.FTZ R159, R169, R159 ;  /* 0x0000009fa99f7221 */ /* 0x000fe40000010000 */
[----:B------:R-:W1:Y:S01]  /*9550*/  MUFU.EX2 R165, R165 ;  /* 0x000000a500a57308 */ /* 0x000e620000000800 */
[C---:B--2---:R-:W-:Y:S01]  /*9560*/  FADD.FTZ R13, R157.reuse, R13 ;  /* 0x0000000d9d0d7221 */ /* 0x044fe20000010000 */
[----:B------:R-:W-:Y:S01]  /*9570*/  FADD.FTZ R159, R196, R159 ;  /* 0x0000009fc49f7221 */ /* 0x000fe20000010000 */
[----:B------:R-:W-:Y:S02]  /*9580*/  F2FP.F16.F32.PACK_AB R205, R157, R205 ;  /* 0x000000cd9dcd723e */ /* 0x000fe400000000ff */
[C---:B------:R-:W-:Y:S01]  /*9590*/  F2FP.F16.F32.PACK_AB R196, R160.reuse, R196 ;  /* 0x000000c4a0c4723e */ /* 0x040fe200000000ff */
[----:B------:R-:W-:Y:S02]  /*95a0*/  FADD.FTZ R159, R160, R159 ;  /* 0x0000009fa09f7221 */ /* 0x000fe40000010000 */
[----:B------:R-:W2:Y:S01]  /*95b0*/  MUFU.EX2 R201, R201 ;  /* 0x000000c900c97308 */ /* 0x000ea20000000800 */
[----:B---3--:R-:W-:Y:S01]  /*95c0*/  FADD.FTZ R13, R207, R13 ;  /* 0x0000000dcf0d7221 */ /* 0x008fe20000010000 */
[----:B------:R-:W-:Y:S01]  /*95d0*/  FADD.FTZ R159, R198, R159 ;  /* 0x0000009fc69f7221 */ /* 0x000fe20000010000 */
[----:B------:R-:W-:-:S03]  /*95e0*/  F2FP.F16.F32.PACK_AB R198, R161, R198 ;  /* 0x000000c6a1c6723e */ /* 0x000fc600000000ff */
[----:B------:R-:W-:Y:S02]  /*95f0*/  FADD.FTZ R159, R161, R159 ;  /* 0x0000009fa19f7221 */ /* 0x000fe40000010000 */
[----:B------:R-:W3:Y:S01]  /*9600*/  MUFU.EX2 R21, R171 ;  /* 0x000000ab00157308 */ /* 0x000ee20000000800 */
[C---:B-1----:R-:W-:Y:S01]  /*9610*/  FADD.FTZ R13, R165.reuse, R13 ;  /* 0x0000000da50d7221 */ /* 0x042fe20000010000 */
[----:B------:R-:W-:Y:S01]  /*9620*/  FADD.FTZ R159, R192, R159 ;  /* 0x0000009fc09f7221 */ /* 0x000fe20000010000 */
[----:B------:R-:W-:Y:S02]  /*9630*/  F2FP.F16.F32.PACK_AB R207, R165, R207 ;  /* 0x000000cfa5cf723e */ /* 0x000fe400000000ff */
[C---:B------:R-:W-:Y:S01]  /*9640*/  F2FP.F16.F32.PACK_AB R192, R152.reuse, R192 ;  /* 0x000000c098c0723e */ /* 0x040fe200000000ff */
[----:B------:R-:W-:Y:S02]  /*9650*/  FADD.FTZ R159, R152, R159 ;  /* 0x0000009f989f7221 */ /* 0x000fe40000010000 */
[----:B------:R-:W1:Y:S01]  /*9660*/  MUFU.EX2 R203, R203 ;  /* 0x000000cb00cb7308 */ /* 0x000e620000000800 */
[----:B--2---:R-:W-:-:S07]  /*9670*/  FADD.FTZ R13, R201, R13 ;  /* 0x0000000dc90d7221 */ /* 0x004fce0000010000 */
[----:B------:R-:W2:Y:S01]  /*9680*/  MUFU.EX2 R154, R175 ;  /* 0x000000af009a7308 */ /* 0x000ea20000000800 */
[C---:B---3--:R-:W-:Y:S01]  /*9690*/  FADD.FTZ R13, R21.reuse, R13 ;  /* 0x0000000d150d7221 */ /* 0x048fe20000010000 */
[----:B------:R-:W-:Y:S01]  /*96a0*/  F2FP.F16.F32.PACK_AB R201, R21, R201 ;  /* 0x000000c915c9723e */ /* 0x000fe200000000ff */
[----:B------:R-:W-:-:S05]  /*96b0*/  IMAD.MOV.U32 R21, RZ, RZ, R17 ;  /* 0x000000ffff157224 */ /* 0x000fca00078e0011 */
[----:B------:R-:W3:Y:S01]  /*96c0*/  MUFU.EX2 R197, R197 ;  /* 0x000000c500c57308 */ /* 0x000ee20000000800 */
[----:B-1----:R-:W-:-:S07]  /*96d0*/  FADD.FTZ R13, R203, R13 ;  /* 0x0000000dcb0d7221 */ /* 0x002fce0000010000 */
[----:B------:R-:W1:Y:S01]  /*96e0*/  MUFU.EX2 R12, R163 ;  /* 0x000000a3000c7308 */ /* 0x000e620000000800 */
[C---:B--2---:R-:W-:Y:S01]  /*96f0*/  FADD.FTZ R13, R154.reuse, R13 ;  /* 0x0000000d9a0d7221 */ /* 0x044fe20000010000 */
[----:B------:R-:W-:-:S06]  /*9700*/  F2FP.F16.F32.PACK_AB R203, R154, R203 ;  /* 0x000000cb9acb723e */ /* 0x000fcc00000000ff */
[----:B------:R-:W2:Y:S01]  /*9710*/  MUFU.EX2 R199, R199 ;  /* 0x000000c700c77308 */ /* 0x000ea20000000800 */
[----:B---3--:R-:W-:-:S07]  /*9720*/  FADD.FTZ R13, R197, R13 ;  /* 0x0000000dc50d7221 */ /* 0x008fce0000010000 */
[----:B------:R-:W3:Y:S01]  /*9730*/  MUFU.EX2 R167, R167 ;  /* 0x000000a700a77308 */ /* 0x000ee20000000800 */
[C---:B-1----:R-:W-:Y:S01]  /*9740*/  FADD.FTZ R13, R12.reuse, R13 ;  /* 0x0000000d0c0d7221 */ /* 0x042fe20000010000 */
[----:B------:R-:W-:-:S06]  /*9750*/  F2FP.F16.F32.PACK_AB R197, R12, R197 ;  /* 0x000000c50cc5723e */ /* 0x000fcc00000000ff */
[----:B------:R-:W1:Y:S01]  /*9760*/  MUFU.EX2 R162, R162 ;  /* 0x000000a200a27308 */ /* 0x000e620000000800 */
[----:B--2---:R-:W-:-:S07]  /*9770*/  FADD.FTZ R13, R199, R13 ;  /* 0x0000000dc70d7221 */ /* 0x004fce0000010000 */
[----:B------:R-:W2:Y:S01]  /*9780*/  MUFU.EX2 R155, R155 ;  /* 0x0000009b009b7308 */ /* 0x000ea20000000800 */
[C---:B---3--:R-:W-:Y:S01]  /*9790*/  FADD.FTZ R13, R167.reuse, R13 ;  /* 0x0000000da70d7221 */ /* 0x048fe20000010000 */
[----:B------:R-:W-:-:S06]  /*97a0*/  F2FP.F16.F32.PACK_AB R199, R167, R199 ;  /* 0x000000c7a7c7723e */ /* 0x000fcc00000000ff */
[----:B------:R-:W3:Y:S01]  /*97b0*/  MUFU.EX2 R194, R194 ;  /* 0x000000c200c27308 */ /* 0x000ee20000000800 */
[----:B-1----:R-:W-:-:S07]  /*97c0*/  FADD.FTZ R13, R162, R13 ;  /* 0x0000000da20d7221 */ /* 0x002fce0000010000 */
[----:B------:R-:W1:Y:S01]  /*97d0*/  MUFU.EX2 R158, R158 ;  /* 0x0000009e009e7308 */ /* 0x000e620000000800 */
[C---:B--2---:R-:W-:Y:S01]  /*97e0*/  FADD.FTZ R13, R155.reuse, R13 ;  /* 0x0000000d9b0d7221 */ /* 0x044fe20000010000 */
[----:B------:R-:W-:-:S06]  /*97f0*/  F2FP.F16.F32.PACK_AB R193, R155, R162 ;  /* 0x000000a29bc1723e */ /* 0x000fcc00000000ff */
[----:B------:R-:W2:Y:S01]  /*9800*/  MUFU.EX2 R153, R153 ;  /* 0x0000009900997308 */ /* 0x000ea20000000800 */
[----:B---3--:R-:W-:Y:S01]  /*9810*/  FADD.FTZ R159, R194, R159 ;  /* 0x0000009fc29f7221 */ /* 0x008fe20000010000 */
[----:B------:R-:W-:Y:S01]  /*9820*/  F2FP.F16.F32.PACK_AB R194, R20, R194 ;  /* 0x000000c214c2723e */ /* 0x000fe200000000ff */
[----:B-1----:R-:W-:Y:S02]  /*9830*/  FADD.FTZ R12, R158, R13 ;  /* 0x0000000d9e0c7221 */ /* 0x002fe40000010000 */
[----:B------:R-:W-:Y:S01]  /*9840*/  FADD.FTZ R13, R20, R159 ;  /* 0x0000009f140d7221 */ /* 0x000fe20000010000 */
[----:B------:R-:W-:Y:S02]  /*9850*/  IMAD.MOV.U32 R20, RZ, RZ, R3 ;  /* 0x000000ffff147224 */ /* 0x000fe400078e0003 */
[C---:B--2---:R-:W-:Y:S01]  /*9860*/  FADD.FTZ R12, R153.reuse, R12 ;  /* 0x0000000c990c7221 */ /* 0x044fe20000010000 */
[----:B------:R-:W-:Y:S01]  /*9870*/  F2FP.F16.F32.PACK_AB R195, R153, R158 ;  /* 0x0000009e99c3723e */ /* 0x000fe200000000ff */
[----:B0-----:R-:W-:Y:S06]  /*9880*/  @P2 BRA `(.L_x_203) ;  /* 0xffffffc4007c2947 */ /* 0x001fec000383ffff */
.L_x_194:
        /* <DEDUP_REMOVED lines=131> */
.L_x_204:
[----:B------:R-:W-:Y:S01]  /*a0c0*/  IMAD R0, R16, 0x8, R5 ;  /* 0x0000000810007824 */ /* 0x000fe200078e0205 */
[----:B------:R-:W-:-:S04]  /*a0d0*/  SHF.L.U32 R7, R17, 0x1f, RZ ;  /* 0x0000001f11077819 */ /* 0x000fc800000006ff */
[----:B------:R0:W1:Y:S01]  /*a0e0*/  SYNCS.PHASECHK.TRANS64.TRYWAIT P2, [R0+URZ+0x38850], R7 ;  /* 0x03885007000075a7 */ /* 0x000062000804017f */
[----:B------:R-:W-:Y:S05]  /*a0f0*/  @!P0 BRA `(.L_x_205) ;  /* 0x0000000000048947 */ /* 0x000fea0003800000 */
[----:B------:R-:W-:Y:S01]  /*a100*/  BPT.TRAP 0x1 ;  /* 0x000000040000795c */ /* 0x000fe20000300000 */
.L_x_205:
[----:B-1----:R-:W-:Y:S05]  /*a110*/  @P2 BRA `(.L_x_206) ;  /* 0x0000000000082947 */ /* 0x002fea0003800000 */
[----:B------:R-:W1:Y:S02]  /*a120*/  SYNCS.PHASECHK.TRANS64.TRYWAIT P0, [R0+URZ+0x38850], R7 ;  /* 0x03885007000075a7 */ /* 0x000e64000800017f */
[----:B-1----:R-:W-:Y:S05]  /*a130*/  @!P0 BRA `(.L_x_207) ;  /* 0x000000cc00bc8947 */ /* 0x002fea0003800000 */
.L_x_206:
[----:B------:R-:W-:Y:S05]  /*a140*/  WARPSYNC.ALL ;  /* 0x0000000000007948 */ /* 0x000fea0003800000 */
[----:B------:R-:W-:Y:S01]  /*a150*/  VIADD R5, R5, 0x400 ;  /* 0x0000040005057836 */ /* 0x000fe20000000000 */
[----:B------:R-:W2:Y:S01]  /*a160*/  LDL.LU R15, [R1+0x14] ;  /* 0x00001400010f7983 */ /* 0x000ea20000300800 */
[----:B01----:R-:W-:Y:S01]  /*a170*/  IMAD.MOV.U32 R7, RZ, RZ, 0x40000040 ;  /* 0x40000040ff077424 */ /* 0x003fe200078e00ff */
[----:B------:R-:W-:Y:S01]  /*a180*/  WARPGROUP.ARRIVE ;  /* 0x00000000000079c5 */ /* 0x000fe20000000000 */
[----:B------:R-:W-:Y:S01]  /*a190*/  IMAD.MOV.U32 R9, RZ, RZ, 0x40000040 ;  /* 0x40000040ff097424 */ /* 0x000fe200078e00ff */
[----:B------:R-:W-:Y:S01]  /*a1a0*/  SHF.R.U32.HI R5, RZ, 0x4, R5 ;  /* 0x00000004ff057819 */ /* 0x000fe20000011605 */
[----:B------:R-:W0:Y:S01]  /*a1b0*/  SHFL.BFLY PT, R2, R13, 0x2, 0x1f ;  /* 0x0c401f000d027f89 */ /* 0x000e2200000e0000 */
[----:B------:R-:W-:Y:S01]  /*a1c0*/  R2UR UR11, R7 ;  /* 0x00000000070b72ca */ /* 0x000fe200000e0000 */
[----:B------:R-:W-:Y:S01]  /*a1d0*/  IMAD.MOV.U32 R7, RZ, RZ, 0x40000040 ;  /* 0x40000040ff077424 */ /* 0x000fe200078e00ff */
[----:B------:R-:W-:Y:S01]  /*a1e0*/  LOP3.LUT R5, R5, 0x3fff, RZ, 0xc0, !PT ;  /* 0x00003fff05057812 */ /* 0x000fe200078ec0ff */
[----:B------:R-:W-:-:S02]  /*a1f0*/  @!P1 VIADD R11, R0, 0x38860 ;  /* 0x00038860000b9836 */ /* 0x000fc40000000000 */
[----:B------:R-:W-:Y:S01]  /*a200*/  IMAD.MOV.U32 R0, RZ, RZ, -0x800000 ;  /* 0xff800000ff007424 */ /* 0x000fe200078e00ff */
[----:B------:R-:W-:Y:S02]  /*a210*/  LOP3.LUT R5, R5, 0x2800000, RZ, 0xfc, !PT ;  /* 0x0280000005057812 */ /* 0x000fe400078efcff */
[----:B------:R-:W-:-:S03]  /*a220*/  @!P1 PRMT R11, RZ, 0x654, R11 ;  /* 0x00000654ff0b9816 */ /* 0x000fc6000000000b */
[C---:B------:R-:W-:Y:S02]  /*a230*/  IMAD R6, R16.reuse, 0xa00, R5 ;  /* 0x00000a0010067824 */ /* 0x040fe400078e0205 */
[----:B------:R-:W1:Y:S01]  /*a240*/  SHFL.BFLY PT, R5, R12, 0x2, 0x1f ;  /* 0x0c401f000c057f89 */ /* 0x000e6200000e0000 */
[----:B------:R-:W-:Y:S02]  /*a250*/  VIADD R16, R16, 0x1 ;  /* 0x0000000110107836 */ /* 0x000fe40000000000 */
[C---:B------:R-:W-:Y:S01]  /*a260*/  R2UR UR10, R6.reuse ;  /* 0x00000000060a72ca */ /* 0x040fe200000e0000 */
[----:B------:R-:W-:Y:S02]  /*a270*/  VIADD R8, R6, 0x80 ;  /* 0x0000008006087836 */ /* 0x000fe40000000000 */
[----:B------:R-:W-:Y:S01]  /*a280*/  ISETP.NE.AND P2, PT, R16, 0x2, PT ;  /* 0x000000021000780c */ /* 0x000fe20003f45270 */
[----:B0-----:R-:W-:Y:S01]  /*a290*/  FADD.FTZ R2, R2, R13 ;  /* 0x0000000d02027221 */ /* 0x001fe20000010000 */
[----:B------:R-:W-:-:S02]  /*a2a0*/  IMAD.U32 R13, RZ, RZ, UR6 ;  /* 0x00000006ff0d7e24 */ /* 0x000fc4000f8e00ff */
[----:B------:R-:W-:-:S06]  /*a2b0*/  SEL R16, R16, RZ, P2 ;  /* 0x000000ff10107207 */ /* 0x000fcc0001000000 */
[----:B------:R-:W-:Y:S01]  /*a2c0*/  HGMMA.64x256x16.F32 R24, R208, gdesc[UR8].tnspB, R24, gsb0 ;  /* 0x43e00008d0187df0 */ /* 0x000fe20008000818 */
[----:B------:R-:W-:Y:S01]  /*a2d0*/  R2UR UR10, R8 ;  /* 0x00000000080a72ca */ /* 0x000fe200000e0000 */
[----:B------:R-:W-:Y:S01]  /*a2e0*/  VIADD R8, R6, 0x100 ;  /* 0x0000010006087836 */ /* 0x000fe20000000000 */
[----:B------:R-:W-:Y:S01]  /*a2f0*/  R2UR UR11, R9 ;  /* 0x00000000090b72ca */ /* 0x000fe200000e0000 */
[----:B------:R-:W-:Y:S02]  /*a300*/  IMAD.MOV.U32 R9, RZ, RZ, 0x40000040 ;  /* 0x40000040ff097424 */ /* 0x000fe400078e00ff */
[----:B--2---:R-:W-:Y:S01]  /*a310*/  VIADD R15, R15, 0x1 ;  /* 0x000000010f0f7836 */ /* 0x004fe20000000000 */
[----:B------:R-:W-:Y:S02]  /*a320*/  WARPGROUP.DEPBAR.LE gsb0, 0x0 ;  /* 0x00008000000079c5 */ /* 0x000fe40000010000 */
[----:B------:R-:W-:Y:S02]  /*a330*/  WARPGROUP.ARRIVE ;  /* 0x00000000000079c5 */ /* 0x000fe40000000000 */
[----:B------:R-:W-:-:S15]  /*a340*/  STL [R1+0x14], R15 ;  /* 0x0000140f01007387 */ /* 0x000fde0000100800 */
[----:B------:R-:W-:-:S02]  /*a350*/  NOP ;  /* 0x0000000000007918 */ /* 0x000fc40000000000 */
[----:B------:R-:W-:Y:S01]  /*a360*/  HGMMA.64x256x16.F32 R24, R204, gdesc[UR8].tnspB, R24, gsb0 ;  /* 0x43e00008cc187df0 */ /* 0x000fe20008000818 */
[----:B------:R-:W-:Y:S01]  /*a370*/  R2UR UR10, R8 ;  /* 0x00000000080a72ca */ /* 0x000fe200000e0000 */
[C---:B------:R-:W-:Y:S01]  /*a380*/  VIADD R8, R6.reuse, 0x180 ;  /* 0x0000018006087836 */ /* 0x040fe20000000000 */
[----:B------:R-:W-:Y:S01]  /*a390*/  R2UR UR11, R9 ;  /* 0x00000000090b72ca */ /* 0x000fe200000e0000 */
[----:B------:R-:W-:Y:S02]  /*a3a0*/  IMAD.MOV.U32 R9, RZ, RZ, 0x40000040 ;  /* 0x40000040ff097424 */ /* 0x000fe400078e00ff */
[----:B------:R-:W-:Y:S01]  /*a3b0*/  VIADD R6, R6, 0x200 ;  /* 0x0000020006067836 */ /* 0x000fe20000000000 */
[----:B------:R-:W-:Y:S02]  /*a3c0*/  WARPGROUP.DEPBAR.LE gsb0, 0x0 ;  /* 0x00008000000079c5 */ /* 0x000fe40000010000 */
[----:B------:R-:W-:-:S15]  /*a3d0*/  WARPGROUP.ARRIVE ;  /* 0x00000000000079c5 */ /* 0x000fde0000000000 */
[----:B------:R-:W-:-:S04]  /*a3e0*/  NOP ;  /* 0x0000000000007918 */ /* 0x000fc80000000000 */
[----:B------:R-:W-:Y:S01]  /*a3f0*/  HGMMA.64x256x16.F32 R24, R200, gdesc[UR8].tnspB, R24, gsb0 ;  /* 0x43e00008c8187df0 */ /* 0x000fe20008000818 */
[----:B------:R-:W-:Y:S02]  /*a400*/  R2UR UR10, R8 ;  /* 0x00000000080a72ca */ /* 0x000fe400000e0000 */
[----:B------:R-:W-:Y:S01]  /*a410*/  R2UR UR11, R9 ;  /* 0x00000000090b72ca */ /* 0x000fe200000e0000 */
[----:B------:R-:W-:Y:S02]  /*a420*/  WARPGROUP.DEPBAR.LE gsb0, 0x0 ;  /* 0x00008000000079c5 */ /* 0x000fe40000010000 */
[----:B------:R-:W-:-:S15]  /*a430*/  WARPGROUP.ARRIVE ;  /* 0x00000000000079c5 */ /* 0x000fde0000000000 */
[----:B------:R-:W-:-:S07]  /*a440*/  NOP ;  /* 0x0000000000007918 */ /* 0x000fce0000000000 */
[----:B------:R-:W-:Y:S01]  /*a450*/  HGMMA.64x256x16.F32 R24, R196, gdesc[UR8].tnspB, R24, gsb0 ;  /* 0x43e00008c4187df0 */ /* 0x000fe20008000818 */
[----:B------:R-:W-:Y:S02]  /*a460*/  R2UR UR10, R6 ;  /* 0x00000000060a72ca */ /* 0x000fe400000e0000 */
[----:B------:R-:W-:Y:S01]  /*a470*/  R2UR UR11, R7 ;  /* 0x00000000070b72ca */ /* 0x000fe200000e0000 */
[----:B-1----:R-:W-:Y:S02]  /*a480*/  FADD.FTZ R7, R5, R12 ;  /* 0x0000000c05077221 */ /* 0x002fe40000010000 */
[----:B------:R-:W0:Y:S04]  /*a490*/  SHFL.BFLY PT, R5, R2, 0x1, 0x1f ;  /* 0x0c201f0002057f89 */ /* 0x000e2800000e0000 */
[----:B------:R-:W1:Y:S01]  /*a4a0*/  SHFL.BFLY PT, R6, R7, 0x1, 0x1f ;  /* 0x0c201f0007067f89 */ /* 0x000e6200000e0000 */
[----:B0-----:R-:W-:Y:S01]  /*a4b0*/  FADD.FTZ R10, R2, R5 ;  /* 0x00000005020a7221 */ /* 0x001fe20000010000 */
[----:B------:R-:W-:Y:S01]  /*a4c0*/  IMAD.MOV.U32 R5, RZ, RZ, RZ ;  /* 0x000000ffff057224 */ /* 0x000fe200078e00ff */
[----:B------:R-:W-:Y:S01]  /*a4d0*/  SEL R2, RZ, 0x1, P2 ;  /* 0x00000001ff027807 */ /* 0x000fe20001000000 */
[----:B-1----:R-:W-:-:S02]  /*a4e0*/  FADD.FTZ R14, R7, R6 ;  /* 0x00000006070e7221 */ /* 0x002fc40000010000 */
[----:B------:R-:W-:Y:S01]  /*a4f0*/  FSETP.NE.FTZ.AND P0, PT, R10, RZ, PT ;  /* 0x000000ff0a00720b */ /* 0x000fe20003f15000 */
[----:B------:R-:W-:Y:S01]  /*a500*/  IMAD.MOV.U32 R6, RZ, RZ, RZ ;  /* 0x000000ffff067224 */ /* 0x000fe200078e00ff */
[----:B------:R-:W-:Y:S01]  /*a510*/  LOP3.LUT R17, R17, R2, RZ, 0x3c, !PT ;  /* 0x0000000211117212 */ /* 0x000fe200078e3cff */
[----:B------:R-:W-:Y:S01]  /*a520*/  IMAD.U32 R7, RZ, RZ, UR6 ;  /* 0x00000006ff077e24 */ /* 0x000fe2000f8e00ff */
[----:B------:R-:W-:Y:S01]  /*a530*/  FSETP.NE.FTZ.AND P3, PT, R14, RZ, PT ;  /* 0x000000ff0e00720b */ /* 0x000fe20003f75000 */
[----:B------:R-:W-:-:S08]  /*a540*/  IMAD.MOV.U32 R2, RZ, RZ, -0x800000 ;  /* 0xff800000ff027424 */ /* 0x000fd000078e00ff */
[----:B------:R-:W0:Y:S01]  /*a550*/  @P0 MUFU.LG2 R8, R10 ;  /* 0x0000000a00080308 */ /* 0x000e220000000c00 */
[----:B------:R-:W-:-:S03]  /*a560*/  @P0 FMUL.FTZ R7, R7, 0.69314718246459960938 ;  /* 0x3f31721807070820 */ /* 0x000fc60000410000 */
[----:B------:R-:W-:-:S04]  /*a570*/  @P3 FMUL.FTZ R13, R13, 0.69314718246459960938 ;  /* 0x3f3172180d0d3820 */ /* 0x000fc80000410000 */
[----:B------:R-:W1:Y:S08]  /*a580*/  @P3 MUFU.LG2 R9, R14 ;  /* 0x0000000e00093308 */ /* 0x000e700000000c00 */
[----:B------:R1:W2:Y:S01]  /*a590*/  @P0 MUFU.RCP R6, R10 ;  /* 0x0000000a00060308 */ /* 0x0002a20000001000 */
[----:B0-----:R-:W-:-:S04]  /*a5a0*/  @P0 FMUL.FTZ R8, R8, 0.69314718246459960938 ;  /* 0x3f31721808080820 */ /* 0x001fc80000410000 */
[----:B------:R-:W-:Y:S01]  /*a5b0*/  @P0 FFMA.FTZ R2, R7, R4, R8 ;  /* 0x0000000407020223 */ /* 0x000fe20000010008 */
[----:B------:R-:W-:Y:S02]  /*a5c0*/  PLOP3.LUT P0, PT, PT, PT, PT, 0x8, 0x0 ;  /* 0x000000000000781c */ /* 0x000fe40003f0e170 */
[----:B------:R-:W0:Y:S01]  /*a5d0*/  @P3 MUFU.RCP R5, R14 ;  /* 0x0000000e00053308 */ /* 0x000e220000001000 */
[----:B-1----:R-:W-:-:S04]  /*a5e0*/  @P3 FMUL.FTZ R10, R9, 0.69314718246459960938 ;  /* 0x3f317218090a3820 */ /* 0x002fc80000410000 */
[----:B------:R-:W-:Y:S01]  /*a5f0*/  @P3 FFMA.FTZ R0, R13, R3, R10 ;  /* 0x000000030d003223 */ /* 0x000fe2000001000a */
[----:B------:R-:W-:Y:S02]  /*a600*/  WARPGROUP.DEPBAR.LE gsb0, 0x0 ;  /* 0x00008000000079c5 */ /* 0x000fe40000010000 */
[----:B------:R-:W-:-:S06]  /*a610*/  WARPGROUP.ARRIVE ;  /* 0x00000000000079c5 */ /* 0x000fcc0000000000 */
[----:B------:R-:W-:Y:S03]  /*a620*/  HGMMA.64x256x16.F32 R24, R192, gdesc[UR8].tnspB, R24, gsb0 ;  /* 0x43e00008c0187df0 */ /* 0x000fe60008000818 */
[----:B------:R-:W-:Y:S02]  /*a630*/  WARPGROUP.DEPBAR.LE gsb0, 0x0 ;  /* 0x00008000000079c5 */ /* 0x000fe40000010000 */
[----:B------:R1:W-:Y:S01]  /*a640*/  @!P1 SYNCS.ARRIVE.TRANS64.RED.A1T0 RZ, [R11+URZ], RZ ;  /* 0x000000ff0bff99a7 */ /* 0x0003e2000810043f */
        /* <DEDUP_REMOVED lines=64> */
[-C--:B0-----:R-:W-:Y:S01]  /*aa50*/  FMUL.FTZ R26, R26, R5.reuse ;  /* 0x000000051a1a7220 */ /* 0x081fe20000410000 */
        /* <DEDUP_REMOVED lines=62> */
[----:B-1----:R-:W-:-:S07]  /*ae40*/  FMUL.FTZ R151, R151, R5 ;  /* 0x0000000597977220 */ /* 0x002fce0000410000 */
.L_x_186:
[----:B------:R-:W0:Y:S08]  /*ae50*/  S2UR UR4, SR_CgaCtaId ;  /* 0x00000000000479c3 */ /* 0x000e300000008800 */
[----:B------:R-:W-:Y:S06]  /*ae60*/  BAR.SYNC.DEFER_BLOCKING 0x5, 0x180 ;  /* 0x0146000000007b1d */ /* 0x000fec0000010000 */
[----:B------:R-:W-:Y:S01]  /*ae70*/  UMOV UR8, 0x400 ;  /* 0x0000040000087882 */ /* 0x000fe20000000000 */
[----:B------:R-:W-:Y:S01]  /*ae80*/  BSSY B0, `(.L_x_208) ;  /* 0x00004ba000007945 */ /* 0x000fe20003800000 */
[----:B0-----:R-:W-:-:S09]  /*ae90*/  ULEA UR8, UR4, UR8, 0x18 ;  /* 0x0000000804087291 */ /* 0x001fd2000f8ec03f */
[----:B------:R-:W0:Y:S02]  /*aea0*/  LDS.128 R4, [UR8+0x388d0] ;  /* 0x0388d008ff047984 */ /* 0x000e240008000c00 */
[----:B0-----:R-:W-:Y:S02]  /*aeb0*/  R2UR UR6, R5 ;  /* 0x00000000050672ca */ /* 0x001fe400000e0000 */
[----:B------:R-:W-:Y:S02]  /*aec0*/  R2UR UR5, R6 ;  /* 0x00000000060572ca */ /* 0x000fe400000e0000 */
[----:B------:R-:W-:Y:S01]  /*aed0*/  R2UR UR7, R7 ;  /* 0x00000000070772ca */ /* 0x000fe200000e0000 */
[----:B------:R-:W-:Y:S06]  /*aee0*/  BAR.ARV 0x4, 0x180 ;  /* 0x0106000000007b1d */ /* 0x000fec0000002000 */
[----:B------:R-:W-:Y:S08]  /*aef0*/  @P0 BRA `(.L_x_209) ;  /* 0x0000003800900947 */ /* 0x000ff00003800000 */
[----:B------:R-:W2:Y:S01]  /*af00*/  LDL.LU R9, [R1+0x10] ;  /* 0x0000100001097983 */ /* 0x000ea20000300800 */
[----:B------:R-:W0:Y:S01]  /*af10*/  S2UR UR4, SR_SWINHI ;  /* 0x00000000000479c3 */ /* 0x000e220000002f00 */
[----:B------:R-:W-:Y:S01]  /*af20*/  IMAD.MOV.U32 R12, RZ, RZ, 0x2 ;  /* 0x00000002ff0c7424 */ /* 0x000fe200078e00ff */
[----:B------:R-:W-:Y:S01]  /*af30*/  F2FP.F16.F32.PACK_AB R6, R29, R28 ;  /* 0x0000001c1d06723e */ /* 0x000fe200000000ff */
[----:B------:R-:W3:Y:S01]  /*af40*/  LDL.LU R8, [R1+0x18] ;  /* 0x0000180001087983 */ /* 0x000ee20000300800 */
[----:B------:R-:W-:Y:S01]  /*af50*/  F2FP.F16.F32.PACK_AB R7, R31, R30 ;  /* 0x0000001e1f07723e */ /* 0x000fe200000000ff */
[----:B------:R-:W-:Y:S01]  /*af60*/  ULDC.64 UR14, c[0x0][0xc00] ;  /* 0x00030000000e7ab9 */ /* 0x000fe20000000a00 */
[----:B------:R-:W-:Y:S01]  /*af70*/  R2UR UR22, R22 ;  /* 0x00000000161672ca */ /* 0x000fe200000e0000 */
[----:B------:R-:W4:Y:S01]  /*af80*/  LDL R3, [R1+0x68] ;  /* 0x0000680001037983 */ /* 0x000f220000100800 */
[----:B------:R-:W-:Y:S01]  /*af90*/  ULDC.64 UR26, c[0x0][0x208] ;  /* 0x00008200001a7ab9 */ /* 0x000fe20000000a00 */
[----:B------:R-:W-:-:S02]  /*afa0*/  ULDC UR20, c[0x0][0xbe8] ;  /* 0x0002fa0000147ab9 */ /* 0x000fc40000000800 */
[----:B------:R-:W5:Y:S01]  /*afb0*/  LDL R174, [R1+0xc] ;  /* 0x00000c0001ae7983 */ /* 0x000f620000100800 */
[----:B------:R-:W-:Y:S02]  /*afc0*/  R2UR UR21, R212 ;  /* 0x00000000d41572ca */ /* 0x000fe400000e0000 */
[----:B------:R-:W-:Y:S01]  /*afd0*/  R2UR UR24, R213 ;  /* 0x00000000d51872ca */ /* 0x000fe200000e0000 */
[----:B------:R-:W5:Y:S01]  /*afe0*/  LDL R175, [R1+0x64] ;  /* 0x0000640001af7983 */ /* 0x000f620000100800 */
[----:B------:R-:W-:Y:S01]  /*aff0*/  UMOV UR10, UR8 ;  /* 0x00000008000a7c82 */ /* 0x000fe20008000000 */
[----:B0-----:R-:W-:Y:S01]  /*b000*/  UMOV UR11, UR4 ;  /* 0x00000004000b7c82 */ /* 0x001fe20008000000 */
[----:B------:R-:W-:Y:S01]  /*b010*/  BAR.SYNC.DEFER_BLOCKING 0x1, 0x100 ;  /* 0x0044000000007b1d */ /* 0x000fe20000010000 */
[----:B--2---:R-:W-:Y:S02]  /*b020*/  R2UR UR19, R9 ;  /* 0x00000000091372ca */ /* 0x004fe400000e0000 */
[----:B---3--:R-:W-:Y:S01]  /*b030*/  R2UR UR17, R8 ;  /* 0x00000000081172ca */ /* 0x008fe200000e0000 */
[----:B----4-:R-:W-:Y:S01]  /*b040*/  IMAD.WIDE R12, R3, R12, UR10 ;  /* 0x0000000a030c7e25 */ /* 0x010fe2000f8e020c */
[----:B-----5:R-:W-:-:S02]  /*b050*/  R2UR UR18, R174 ;  /* 0x00000000ae1272ca */ /* 0x020fc400000e0000 */
[----:B------:R-:W-:-:S04]  /*b060*/  IADD3 R15, P1, R12, 0x20, RZ ;  /* 0x000000200c0f7810 */ /* 0x000fc80007f3e0ff */
[----:B------:R-:W-:-:S04]  /*b070*/  LOP3.LUT R14, R15, 0x380, RZ, 0xc0, !PT ;  /* 0x000003800f0e7812 */ /* 0x000fc800078ec0ff */
[----:B------:R-:W-:Y:S02]  /*b080*/  SHF.R.U64 R14, R14, 0x3, RZ ;  /* 0x000000030e0e7819 */ /* 0x000fe400000012ff */
[----:B------:R-:W-:Y:S02]  /*b090*/  IADD3 R157, P0, R12, 0x40, RZ ;  /* 0x000000400c9d7810 */ /* 0x000fe40007f1e0ff */
[----:B------:R-:W-:Y:S01]  /*b0a0*/  LOP3.LUT R14, R14, R15, RZ, 0x3c, !PT ;  /* 0x0000000f0e0e7212 */ /* 0x000fe200078e3cff */
[----:B------:R-:W-:Y:S01]  /*b0b0*/  IMAD.X R15, RZ, RZ, R13, P1 ;  /* 0x000000ffff0f7224 */ /* 0x000fe200008e060d */
[C---:B------:R-:W-:Y:S02]  /*b0c0*/  IADD3 R159, P4, R12.reuse, 0x60, RZ ;  /* 0x000000600c9f7810 */ /* 0x040fe40007f9e0ff */
[C---:B------:R-:W-:Y:S02]  /*b0d0*/  IADD3 R161, P3, R12.reuse, 0x4000, RZ ;  /* 0x000040000ca17810 */ /* 0x040fe40007f7e0ff */
[----:B------:R-:W-:-:S02]  /*b0e0*/  IADD3 R163, P6, R12, 0x4020, RZ ;  /* 0x000040200ca37810 */ /* 0x000fc40007fde0ff */
[C---:B------:R-:W-:Y:S02]  /*b0f0*/  IADD3 R165, P5, R12.reuse, 0x4040, RZ ;  /* 0x000040400ca57810 */ /* 0x040fe40007fbe0ff */
[C---:B------:R-:W-:Y:S02]  /*b100*/  IADD3 R167, P2, R12.reuse, 0x4060, RZ ;  /* 0x000040600ca77810 */ /* 0x040fe40007f5e0ff */
[C---:B------:R-:W-:Y:S02]  /*b110*/  IADD3 R169, P1, R12.reuse, 0x8000, RZ ;  /* 0x000080000ca97810 */ /* 0x040fe40007f3e0ff */
[----:B------:R-:W-:Y:S02]  /*b120*/  LOP3.LUT R5, R12, 0x380, RZ, 0xc0, !PT ;  /* 0x000003800c057812 */ /* 0x000fe400078ec0ff */
[----:B------:R-:W-:Y:S02]  /*b130*/  LOP3.LUT R156, R157, 0x380, RZ, 0xc0, !PT ;  /* 0x000003809d9c7812 */ /* 0x000fe400078ec0ff */
[----:B------:R-:W-:-:S02]  /*b140*/  LOP3.LUT R158, R159, 0x380, RZ, 0xc0, !PT ;  /* 0x000003809f9e7812 */ /* 0x000fc400078ec0ff */
[----:B------:R-:W-:Y:S02]  /*b150*/  LOP3.LUT R160, R161, 0x380, RZ, 0xc0, !PT ;  /* 0x00000380a1a07812 */ /* 0x000fe400078ec0ff */
[----:B------:R-:W-:Y:S02]  /*b160*/  LOP3.LUT R162, R163, 0x380, RZ, 0xc0, !PT ;  /* 0x00000380a3a27812 */ /* 0x000fe400078ec0ff */
[----:B------:R-:W-:Y:S02]  /*b170*/  LOP3.LUT R164, R165, 0x380, RZ, 0xc0, !PT ;  /* 0x00000380a5a47812 */ /* 0x000fe400078ec0ff */
[----:B------:R-:W-:Y:S02]  /*b180*/  LOP3.LUT R166, R167, 0x380, RZ, 0xc0, !PT ;  /* 0x00000380a7a67812 */ /* 0x000fe400078ec0ff */
[----:B------:R-:W-:Y:S02]  /*b190*/  LOP3.LUT R168, R169, 0x380, RZ, 0xc0, !PT ;  /* 0x00000380a9a87812 */ /* 0x000fe400078ec0ff */
[----:B------:R-:W-:-:S02]  /*b1a0*/  SHF.R.U64 R5, R5, 0x3, RZ ;  /* 0x0000000305057819 */ /* 0x000fc400000012ff */
[----:B------:R-:W-:Y:S02]  /*b1b0*/  SHF.R.U64 R156, R156, 0x3, RZ ;  /* 0x000000039c9c7819 */ /* 0x000fe400000012ff */
[----:B------:R-:W-:Y:S02]  /*b1c0*/  SHF.R.U64 R158, R158, 0x3, RZ ;  /* 0x000000039e9e7819 */ /* 0x000fe400000012ff */
[----:B------:R-:W-:Y:S02]  /*b1d0*/  SHF.R.U64 R160, R160, 0x3, RZ ;  /* 0x00000003a0a07819 */ /* 0x000fe400000012ff */
[----:B------:R-:W-:Y:S02]  /*b1e0*/  SHF.R.U64 R162, R162, 0x3, RZ ;  /* 0x00000003a2a27819 */ /* 0x000fe400000012ff */
[----:B------:R-:W-:Y:S02]  /*b1f0*/  SHF.R.U64 R164, R164, 0x3, RZ ;  /* 0x00000003a4a47819 */ /* 0x000fe400000012ff */
[----:B------:R-:W-:-:S02]  /*b200*/  SHF.R.U64 R166, R166, 0x3, RZ ;  /* 0x00000003a6a67819 */ /* 0x000fc400000012ff */
[----:B------:R-:W-:Y:S02]  /*b210*/  SHF.R.U64 R168, R168, 0x3, RZ ;  /* 0x00000003a8a87819 */ /* 0x000fe400000012ff */
[----:B------:R-:W-:Y:S01]  /*b220*/  LOP3.LUT R4, R5, R12, RZ, 0x3c, !PT ;  /* 0x0000000c05047212 */ /* 0x000fe200078e3cff */
[--C-:B------:R-:W-:Y:S01]  /*b230*/  IMAD.MOV.U32 R5, RZ, RZ, R13.reuse ;  /* 0x000000ffff057224 */ /* 0x100fe200078e000d */
[----:B------:R-:W-:Y:S01]  /*b240*/  LOP3.LUT R156, R156, R157, RZ, 0x3c, !PT ;  /* 0x0000009d9c9c7212 */ /* 0x000fe200078e3cff */
[--C-:B------:R-:W-:Y:S01]  /*b250*/  IMAD.X R157, RZ, RZ, R13.reuse, P0 ;  /* 0x000000ffff9d7224 */ /* 0x100fe200000e060d */
        /* <DEDUP_REMOVED lines=11> */
[----:B------:R-:W-:Y:S01]  /*b310*/  IMAD.X R169, RZ, RZ, R13, P1 ;  /* 0x000000ffffa97224 */ /* 0x000fe200008e060d */
[----:B------:R-:W-:-:S02]  /*b320*/  IADD3 R171, P0, R12, 0x8020, RZ ;  /* 0x000080200cab7810 */ /* 0x000fc40007f1e0ff */
[C---:B------:R-:W-:Y:S02]  /*b330*/  IADD3 R173, P4, R12.reuse, 0x8040, RZ ;  /* 0x000080400cad7810 */ /* 0x040fe40007f9e0ff */
[C---:B------:R-:W-:Y:S02]  /*b340*/  IADD3 R9, P3, R12.reuse, 0x8060, RZ ;  /* 0x000080600c097810 */ /* 0x040fe40007f7e0ff */
[C---:B------:R-:W-:Y:S02]  /*b350*/  IADD3 R11, P6, R12.reuse, 0xc000, RZ ;  /* 0x0000c0000c0b7810 */ /* 0x040fe40007fde0ff */
[C---:B------:R-:W-:Y:S02]  /*b360*/  IADD3 R153, P5, R12.reuse, 0xc020, RZ ;  /* 0x0000c0200c997810 */ /* 0x040fe40007fbe0ff */
[C---:B------:R-:W-:Y:S02]  /*b370*/  IADD3 R155, P2, R12.reuse, 0xc040, RZ ;  /* 0x0000c0400c9b7810 */ /* 0x040fe40007f5e0ff */
[----:B------:R-:W-:-:S02]  /*b380*/  IADD3 R21, P1, R12, 0xc060, RZ ;  /* 0x0000c0600c157810 */ /* 0x000fc40007f3e0ff */
[----:B------:R-:W-:Y:S02]  /*b390*/  MOV R3, R4 ;  /* 0x0000000400037202 */ /* 0x000fe40000000f00 */
[----:B------:R-:W-:Y:S02]  /*b3a0*/  F2FP.F16.F32.PACK_AB R4, R25, R24 ;  /* 0x000000181904723e */ /* 0x000fe400000000ff */
[----:B------:R-:W-:Y:S02]  /*b3b0*/  F2FP.F16.F32.PACK_AB R5, R27, R26 ;  /* 0x0000001a1b05723e */ /* 0x000fe400000000ff */
[----:B------:R-:W-:Y:S02]  /*b3c0*/  LOP3.LUT R170, R171, 0x380, RZ, 0xc0, !PT ;  /* 0x00000380abaa7812 */ /* 0x000fe400078ec0ff */
[----:B------:R-:W-:Y:S02]  /*b3d0*/  LOP3.LUT R172, R173, 0x380, RZ, 0xc0, !PT ;  /* 0x00000380adac7812 */ /* 0x000fe400078ec0ff */
[----:B------:R-:W-:-:S02]  /*b3e0*/  LOP3.LUT R8, R9, 0x380, RZ, 0xc0, !PT ;  /* 0x0000038009087812 */ /* 0x000fc400078ec0ff */
[----:B------:R-:W-:Y:S02]  /*b3f0*/  LOP3.LUT R10, R11, 0x380, RZ, 0xc0, !PT ;  /* 0x000003800b0a7812 */ /* 0x000fe400078ec0ff */
[----:B------:R-:W-:Y:S02]  /*b400*/  LOP3.LUT R152, R153, 0x380, RZ, 0xc0, !PT ;  /* 0x0000038099987812 */ /* 0x000fe400078ec0ff */
[----:B------:R-:W-:Y:S02]  /*b410*/  LOP3.LUT R154, R155, 0x380, RZ, 0xc0, !PT ;  /* 0x000003809b9a7812 */ /* 0x000fe400078ec0ff */
[----:B------:R-:W-:Y:S01]  /*b420*/  LOP3.LUT R20, R21, 0x380, RZ, 0xc0, !PT ;  /* 0x0000038015147812 */ /* 0x000fe200078ec0ff */
[----:B------:R0:W-:Y:S01]  /*b430*/  STSM.16.M88.4 [R3], R4 ;  /* 0x0000000403007844 */ /* 0x0001e20000000200 */
[----:B------:R-:W-:Y:S02]  /*b440*/  SHF.R.U64 R170, R170, 0x3, RZ ;  /* 0x00000003aaaa7819 */ /* 0x000fe400000012ff */
[----:B------:R-:W-:-:S02]  /*b450*/  SHF.R.U64 R172, R172, 0x3, RZ ;  /* 0x00000003acac7819 */ /* 0x000fc400000012ff */
[----:B------:R-:W-:Y:S02]  /*b460*/  SHF.R.U64 R8, R8, 0x3, RZ ;  /* 0x0000000308087819 */ /* 0x000fe400000012ff */
[----:B------:R-:W-:Y:S02]  /*b470*/  SHF.R.U64 R10, R10, 0x3, RZ ;  /* 0x000000030a0a7819 */ /* 0x000fe400000012ff */
[----:B------:R-:W-:Y:S02]  /*b480*/  SHF.R.U64 R152, R152, 0x3, RZ ;  /* 0x0000000398987819 */ /* 0x000fe400000012ff */
[----:B------:R-:W-:Y:S02]  /*b490*/  SHF.R.U64 R154, R154, 0x3, RZ ;  /* 0x000000039a9a7819 */ /* 0x000fe400000012ff */
[----:B------:R-:W-:Y:S02]  /*b4a0*/  SHF.R.U64 R20, R20, 0x3, RZ ;  /* 0x0000000314147819 */ /* 0x000fe400000012ff */
[----:B------:R-:W-:-:S02]  /*b4b0*/  MOV R14, R14 ;  /* 0x0000000e000e7202 */ /* 0x000fc40000000f00 */
[----:B0-----:R-:W-:Y:S02]  /*b4c0*/  F2FP.F16.F32.PACK_AB R4, R33, R32 ;  /* 0x000000202104723e */ /* 0x001fe400000000ff */
[----:B------:R-:W-:Y:S02]  /*b4d0*/  F2FP.F16.F32.PACK_AB R5, R35, R34 ;  /* 0x000000222305723e */ /* 0x000fe400000000ff */
[----:B------:R-:W-:Y:S02]  /*b4e0*/  F2FP.F16.F32.PACK_AB R6, R37, R36 ;  /* 0x000000242506723e */ /* 0x000fe400000000ff */
[----:B------:R-:W-:Y:S02]  /*b4f0*/  F2FP.F16.F32.PACK_AB R7, R39, R38 ;  /* 0x000000262707723e */ /* 0x000fe400000000ff */
        /* <DEDUP_REMOVED lines=14> */
[----:B------:R0:W-:Y:S01]  /*b5e0*/  STSM.16.M88.4 [R14], R4 ;  /* 0x000000040e007844 */ /* 0x0001e20000000200 */
[----:B------:R-:W-:-:S02]  /*b5f0*/  MOV R156, R156 ;  /* 0x0000009c009c7202 */ /* 0x000fc40000000f00 */
[----:B------:R-:W-:Y:S02]  /*b600*/  F2FP.F16.F32.PACK_AB R12, R41, R40 ;  /* 0x00000028290c723e */ /* 0x000fe400000000ff */
[----:B------:R-:W-:Y:S02]  /*b610*/  F2FP.F16.F32.PACK_AB R13, R43, R42 ;  /* 0x0000002a2b0d723e */ /* 0x000fe400000000ff */
[----:B------:R-:W-:Y:S02]  /*b620*/  F2FP.F16.F32.PACK_AB R15, R47, R46 ;  /* 0x0000002e2f0f723e */ /* 0x000fe400000000ff */
[----:B------:R-:W-:Y:S02]  /*b630*/  MOV R158, R158 ;  /* 0x0000009e009e7202 */ /* 0x000fe40000000f00 */
[----:B------:R-:W-:Y:S02]  /*b640*/  MOV R161, R160 ;  /* 0x000000a000a17202 */ /* 0x000fe40000000f00 */
[----:B0-----:R-:W-:-:S02]  /*b650*/  F2FP.F16.F32.PACK_AB R14, R45, R44 ;  /* 0x0000002c2d0e723e */ /* 0x001fc400000000ff */
[----:B------:R-:W-:Y:S02]  /*b660*/  F2FP.F16.F32.PACK_AB R4, R49, R48 ;  /* 0x000000303104723e */ /* 0x000fe400000000ff */
[----:B------:R-:W-:Y:S02]  /*b670*/  F2FP.F16.F32.PACK_AB R5, R51, R50 ;  /* 0x000000323305723e */ /* 0x000fe400000000ff */
[----:B------:R-:W-:Y:S02]  /*b680*/  F2FP.F16.F32.PACK_AB R6, R53, R52 ;  /* 0x000000343506723e */ /* 0x000fe400000000ff */
[----:B------:R-:W-:Y:S01]  /*b690*/  F2FP.F16.F32.PACK_AB R7, R55, R54 ;  /* 0x000000363707723e */ /* 0x000fe200000000ff */
[----:B------:R0:W-:Y:S01]  /*b6a0*/  STSM.16.M88.4 [R156], R12 ;  /* 0x0000000c9c007844 */ /* 0x0001e20000000200 */
[----:B------:R-:W-:Y:S02]  /*b6b0*/  MOV R160, R8 ;  /* 0x0000000800a07202 */ /* 0x000fe40000000f00 */
[----:B------:R-:W-:-:S02]  /*b6c0*/  MOV R3, R10 ;  /* 0x0000000a00037202 */ /* 0x000fc40000000f00 */
[----:B------:R-:W-:Y:S02]  /*b6d0*/  F2FP.F16.F32.PACK_AB R8, R57, R56 ;  /* 0x000000383908723e */ /* 0x000fe400000000ff */
[----:B------:R-:W-:Y:S02]  /*b6e0*/  F2FP.F16.F32.PACK_AB R9, R59, R58 ;  /* 0x0000003a3b09723e */ /* 0x000fe400000000ff */
[----:B------:R-:W-:Y:S02]  /*b6f0*/  F2FP.F16.F32.PACK_AB R10, R61, R60 ;  /* 0x0000003c3d0a723e */ /* 0x000fe400000000ff */
[----:B------:R-:W-:Y:S02]  /*b700*/  F2FP.F16.F32.PACK_AB R11, R63, R62 ;  /* 0x0000003e3f0b723e */ /* 0x000fe400000000ff */
[----:B------:R-:W-:Y:S01]  /*b710*/  MOV R162, R162 ;  /* 0x000000a200a27202 */ /* 0x000fe20000000f00 */
[----:B------:R1:W-:Y:S01]  /*b720*/  STSM.16.M88.4 [R158], R4 ;  /* 0x000000049e007844 */ /* 0x0003e20000000200 */
[----:B------:R-:W-:-:S02]  /*b730*/  MOV R18, R152 ;  /* 0x0000009800127202 */ /* 0x000fc40000000f00 */
[----:B0-----:R-:W-:Y:S02]  /*b740*/  F2FP.F16.F32.PACK_AB R12, R65, R64 ;  /* 0x00000040410c723e */ /* 0x001fe400000000ff */
[----:B------:R-:W-:Y:S02]  /*b750*/  F2FP.F16.F32.PACK_AB R13, R67, R66 ;  /* 0x00000042430d723e */ /* 0x000fe400000000ff */
[----:B------:R-:W-:Y:S02]  /*b760*/  F2FP.F16.F32.PACK_AB R14, R69, R68 ;  /* 0x00000044450e723e */ /* 0x000fe400000000ff */
[----:B------:R-:W-:Y:S02]  /*b770*/  F2FP.F16.F32.PACK_AB R15, R71, R70 ;  /* 0x00000046470f723e */ /* 0x000fe400000000ff */
[----:B------:R-:W-:Y:S02]  /*b780*/  MOV R22, R154 ;  /* 0x0000009a00167202 */ /* 0x000fe40000000f00 */
[----:B------:R-:W-:-:S02]  /*b790*/  MOV R164, R164 ;  /* 0x000000a400a47202 */ /* 0x000fc40000000f00 */
[----:B------:R-:W-:Y:S02]  /*b7a0*/  F2FP.F16.F32.PACK_AB R152, R73, R72 ;  /* 0x000000484998723e */ /* 0x000fe400000000ff */
[----:B------:R-:W-:Y:S02]  /*b7b0*/  F2FP.F16.F32.PACK_AB R153, R75, R74 ;  /* 0x0000004a4b99723e */ /* 0x000fe400000000ff */
[----:B------:R-:W-:Y:S02]  /*b7c0*/  F2FP.F16.F32.PACK_AB R154, R77, R76 ;  /* 0x0000004c4d9a723e */ /* 0x000fe400000000ff */
[----:B------:R-:W-:Y:S01]  /*b7d0*/  F2FP.F16.F32.PACK_AB R155, R79, R78 ;  /* 0x0000004e4f9b723e */ /* 0x000fe200000000ff */
[----:B------:R0:W-:Y:S01]  /*b7e0*/  STSM.16.M88.4 [R161], R8 ;  /* 0x00000008a1007844 */ /* 0x0001e20000000200 */
[----:B------:R-:W-:Y:S02]  /*b7f0*/  MOV R166, R166 ;  /* 0x000000a600a67202 */ /* 0x000fe40000000f00 */
[----:B------:R-:W-:-:S02]  /*b800*/  F2FP.F16.F32.PACK_AB R156, R81, R80 ;  /* 0x00000050519c723e */ /* 0x000fc400000000ff */
[----:B------:R-:W-:Y:S02]  /*b810*/  F2FP.F16.F32.PACK_AB R157, R83, R82 ;  /* 0x00000052539d723e */ /* 0x000fe400000000ff */
[----:B-1----:R-:W-:Y:S02]  /*b820*/  F2FP.F16.F32.PACK_AB R158, R85, R84 ;  /* 0x00000054559e723e */ /* 0x002fe400000000ff */
[----:B------:R-:W-:Y:S01]  /*b830*/  F2FP.F16.F32.PACK_AB R159, R87, R86 ;  /* 0x00000056579f723e */ /* 0x000fe200000000ff */
[----:B------:R1:W-:Y:S01]  /*b840*/  STSM.16.M88.4 [R162], R12 ;  /* 0x0000000ca2007844 */ /* 0x0003e20000000200 */
[----:B------:R-:W-:Y:S02]  /*b850*/  MOV R168, R168 ;  /* 0x000000a800a87202 */ /* 0x000fe40000000f00 */
[----:B------:R-:W-:Y:S02]  /*b860*/  F2FP.F16.F32.PACK_AB R4, R89, R88 ;  /* 0x000000585904723e */ /* 0x000fe400000000ff */
[----:B------:R-:W-:-:S02]  /*b870*/  F2FP.F16.F32.PACK_AB R5, R91, R90 ;  /* 0x0000005a5b05723e */ /* 0x000fc400000000ff */
[----:B------:R-:W-:Y:S02]  /*b880*/  F2FP.F16.F32.PACK_AB R6, R93, R92 ;  /* 0x0000005c5d06723e */ /* 0x000fe400000000ff */
[----:B------:R-:W-:Y:S02]  /*b890*/  F2FP.F16.F32.PACK_AB R7, R95, R94 ;  /* 0x0000005e5f07723e */ /* 0x000fe400000000ff */
[----:B------:R-:W-:Y:S02]  /*b8a0*/  MOV R170, R170 ;  /* 0x000000aa00aa7202 */ /* 0x000fe40000000f00 */
[----:B0-----:R-:W-:Y:S02]  /*b8b0*/  F2FP.F16.F32.PACK_AB R8, R97, R96 ;  /* 0x000000606108723e */ /* 0x001fe400000000ff */
[----:B------:R-:W-:Y:S02]  /*b8c0*/  F2FP.F16.F32.PACK_AB R9, R99, R98 ;  /* 0x000000626309723e */ /* 0x000fe400000000ff */
[----:B------:R-:W-:-:S02]  /*b8d0*/  F2FP.F16.F32.PACK_AB R10, R101, R100 ;  /* 0x00000064650a723e */ /* 0x000fc400000000ff */
[----:B------:R-:W-:Y:S01]  /*b8e0*/  F2FP.F16.F32.PACK_AB R11, R103, R102 ;  /* 0x00000066670b723e */ /* 0x000fe200000000ff */
[----:B------:R0:W-:Y:S01]  /*b8f0*/  STSM.16.M88.4 [R164], R152 ;  /* 0x00000098a4007844 */ /* 0x0001e20000000200 */
[----:B------:R-:W-:Y:S02]  /*b900*/  MOV R172, R172 ;  /* 0x000000ac00ac7202 */ /* 0x000fe40000000f00 */
[----:B-1----:R-:W-:Y:S02]  /*b910*/  F2FP.F16.F32.PACK_AB R12, R105, R104 ;  /* 0x00000068690c723e */ /* 0x002fe400000000ff */
[----:B------:R-:W-:Y:S02]  /*b920*/  F2FP.F16.F32.PACK_AB R13, R107, R106 ;  /* 0x0000006a6b0d723e */ /* 0x000fe400000000ff */
[----:B------:R-:W-:Y:S02]  /*b930*/  F2FP.F16.F32.PACK_AB R14, R109, R108 ;  /* 0x0000006c6d0e723e */ /* 0x000fe400000000ff */
[----:B------:R-:W-:Y:S01]  /*b940*/  F2FP.F16.F32.PACK_AB R15, R111, R110 ;  /* 0x0000006e6f0f723e */ /* 0x000fe200000000ff */
[----:B------:R1:W-:Y:S01]  /*b950*/  STSM.16.M88.4 [R166], R156 ;  /* 0x0000009ca6007844 */ /* 0x0003e20000000200 */
[----:B------:R-:W-:-:S03]  /*b960*/  MOV R161, R20 ;  /* 0x0000001400a17202 */ /* 0x000fc60000000f00 */
[----:B------:R2:W-:Y:S01]  /*b970*/  STSM.16.M88.4 [R168], R4 ;  /* 0x00000004a8007844 */ /* 0x0005e20000000200 */
[----:B0-----:R-:W-:Y:S02]  /*b980*/  F2FP.F16.F32.PACK_AB R152, R113, R112 ;  /* 0x000000707198723e */ /* 0x001fe400000000ff */
[----:B------:R-:W-:Y:S02]  /*b990*/  F2FP.F16.F32.PACK_AB R153, R115, R114 ;  /* 0x000000727399723e */ /* 0x000fe400000000ff */
[----:B------:R-:W-:Y:S02]  /*b9a0*/  F2FP.F16.F32.PACK_AB R154, R117, R116 ;  /* 0x00000074759a723e */ /* 0x000fe400000000ff */
[----:B------:R-:W-:Y:S01]  /*b9b0*/  F2FP.F16.F32.PACK_AB R155, R119, R118 ;  /* 0x00000076779b723e */ /* 0x000fe200000000ff */
[----:B------:R0:W-:Y:S01]  /*b9c0*/  STSM.16.M88.4 [R170], R8 ;  /* 0x00000008aa007844 */ /* 0x0001e20000000200 */
[----:B-1----:R-:W-:Y:S02]  /*b9d0*/  F2FP.F16.F32.PACK_AB R156, R121, R120 ;  /* 0x00000078799c723e */ /* 0x002fe400000000ff */
[----:B------:R-:W-:-:S02]  /*b9e0*/  F2FP.F16.F32.PACK_AB R157, R123, R122 ;  /* 0x0000007a7b9d723e */ /* 0x000fc400000000ff */
[----:B------:R-:W-:Y:S02]  /*b9f0*/  F2FP.F16.F32.PACK_AB R158, R125, R124 ;  /* 0x0000007c7d9e723e */ /* 0x000fe400000000ff */
[----:B------:R-:W-:Y:S01]  /*ba00*/  F2FP.F16.F32.PACK_AB R159, R127, R126 ;  /* 0x0000007e7f9f723e */ /* 0x000fe200000000ff */
[----:B------:R1:W-:Y:S01]  /*ba10*/  STSM.16.M88.4 [R172], R12 ;  /* 0x0000000cac007844 */ /* 0x0003e20000000200 */
[----:B--2---:R-:W-:Y:S02]  /*ba20*/  F2FP.F16.F32.PACK_AB R4, R129, R128 ;  /* 0x000000808104723e */ /* 0x004fe400000000ff */
[----:B------:R-:W-:Y:S02]  /*ba30*/  F2FP.F16.F32.PACK_AB R5, R131, R130 ;  /* 0x000000828305723e */ /* 0x000fe400000000ff */
[----:B------:R-:W-:Y:S02]  /*ba40*/  F2FP.F16.F32.PACK_AB R6, R133, R132 ;  /* 0x000000848506723e */ /* 0x000fe400000000ff */
[----:B------:R-:W-:-:S02]  /*ba50*/  F2FP.F16.F32.PACK_AB R7, R135, R134 ;  /* 0x000000868707723e */ /* 0x000fc400000000ff */
        /* <DEDUP_REMOVED lines=9> */
[----:B------:R-:W-:Y:S04]  /*baf0*/  STSM.16.M88.4 [R3], R156 ;  /* 0x0000009c03007844 */ /* 0x000fe80000000200 */
[----:B------:R1:W-:Y:S04]  /*bb00*/  STSM.16.M88.4 [R18], R4 ;  /* 0x0000000412007844 */ /* 0x0003e80000000200 */
[----:B------:R2:W-:Y:S04]  /*bb10*/  STSM.16.M88.4 [R22], R8 ;  /* 0x0000000816007844 */ /* 0x0005e80000000200 */
[----:B------:R3:W-:Y:S01]  /*bb20*/  STSM.16.M88.4 [R161], R12 ;  /* 0x0000000ca1007844 */ /* 0x0007e20000000200 */
[----:B------:R-:W-:Y:S01]  /*bb30*/  USHF.L.U32 UR4, UR19, 0x2, URZ ;  /* 0x0000000213047899 */ /* 0x000fe2000800063f */
[----:B------:R-:W-:Y:S01]  /*bb40*/  BAR.SYNC.DEFER_BLOCKING 0x1, 0x100 ;  /* 0x0044000000007b1d */ /* 0x000fe20000010000 */
[----:B------:R-:W-:Y:S01]  /*bb50*/  ISETP.NE.U32.AND P0, PT, RZ, UR14, PT ;  /* 0x0000000eff007c0c */ /* 0x000fe2000bf05070 */
[----:B------:R-:W-:-:S02]  /*bb60*/  USHF.L.U64.HI UR16, UR19, 0x2, UR17 ;  /* 0x0000000213107899 */ /* 0x000fc40008010211 */
[----:B------:R-:W-:Y:S01]  /*bb70*/  UIADD3 UR9, UP0, UR4, UR14, URZ ;  /* 0x0000000e04097290 */ /* 0x000fe2000ff1e03f */
[----:B------:R-:W-:-:S03]  /*bb80*/  ISETP.NE.AND.EX P0, PT, RZ, UR15, PT, P0 ;  /* 0x0000000fff007c0c */ /* 0x000fc6000bf05300 */
[----:B------:R-:W-:Y:S02]  /*bb90*/  UIADD3.X UR12, UR16, UR15, URZ, UP0, !UPT ;  /* 0x0000000f100c7290 */ /* 0x000fe400087fe43f */
[----:B------:R-:W-:-:S04]  /*bba0*/  IMAD.U32 R20, RZ, RZ, UR9 ;  /* 0x00000009ff147e24 */ /* 0x000fc8000f8e00ff */
[----:B------:R-:W-:Y:S01]  /*bbb0*/  IMAD.U32 R21, RZ, RZ, UR12 ;  /* 0x0000000cff157e24 */ /* 0x000fe2000f8e00ff */
[----:B------:R-:W-:-:S04]  /*bbc0*/  ULDC.64 UR12, c[0x0][0xc08] ;  /* 0x00030200000c7ab9 */ /* 0x000fc80000000a00 */
[----:B0-----:R-:W4:Y:S01]  /*bbd0*/  @P0 LDG.E R152, desc[UR26][R20.64] ;  /* 0x0000001a14980981 */ /* 0x001f22000c1e1900 */
[----:B------:R-:W-:-:S04]  /*bbe0*/  UISETP.NE.U32.AND UP0, UPT, UR12, URZ, UPT ;  /* 0x0000003f0c00728c */ /* 0x000fc8000bf05070 */
[----:B------:R-:W-:-:S06]  /*bbf0*/  UISETP.NE.AND.EX UP0, UPT, UR13, URZ, UPT, UP0 ;  /* 0x0000003f0d00728c */ /* 0x000fcc000bf05300 */
[----:B------:R-:W-:-:S05]  /*bc00*/  PLOP3.LUT P4, PT, PT, PT, UP0, 0x80, 0x0 ;  /* 0x000000000000781c */ /* 0x000fca0003f8f008 */
[----:B------:R-:W-:-:S03]  /*bc10*/  @UP0 UIADD3 UR12, UP1, UR4, UR12, URZ ;  /* 0x0000000c040c0290 */ /* 0x000fc6000ff3e03f */
[----:B------:R-:W-:Y:S01]  /*bc20*/  ULDC UR4, c[0x0][0xad4] ;  /* 0x0002b50000047ab9 */ /* 0x000fe20000000800 */
[----:B------:R-:W-:Y:S02]  /*bc30*/  @UP0 UIADD3.X UR13, UR16, UR13, URZ, UP1, !UPT ;  /* 0x0000000d100d0290 */ /* 0x000fe40008ffe43f */
[----:B-1----:R-:W-:-:S04]  /*bc40*/  IMAD.U32 R4, RZ, RZ, UR12 ;  /* 0x0000000cff047e24 */ /* 0x002fc8000f8e00ff */
[----:B------:R-:W-:-:S05]  /*bc50*/  IMAD.U32 R5, RZ, RZ, UR13 ;  /* 0x0000000dff057e24 */ /* 0x000fca000f8e00ff */
[----:B------:R0:W5:Y:S01]  /*bc60*/  @P4 LDG.E R3, desc[UR26][R4.64] ;  /* 0x0000001a04034981 */ /* 0x000162000c1e1900 */
[----:B------:R-:W-:Y:S02]  /*bc70*/  UISETP.NE.AND UP0, UPT, UR22, URZ, UPT ;  /* 0x0000003f1600728c */ /* 0x000fe4000bf05270 */
[----:B------:R-:W-:Y:S02]  /*bc80*/  UISETP.NE.AND UP1, UPT, UR20, 0x1, UPT ;  /* 0x000000011400788c */ /* 0x000fe4000bf25270 */
[----:B------:R-:W-:Y:S01]  /*bc90*/  USEL UR4, UR22, UR4, UP0 ;  /* 0x0000000416047287 */ /* 0x000fe20008000000 */
[----:B------:R-:W-:-:S03]  /*bca0*/  UMOV UR23, 0x9b8 ;  /* 0x000009b800177882 */ /* 0x000fc60000000000 */
[----:B------:R-:W-:Y:S01]  /*bcb0*/  UISETP.GT.AND UP2, UPT, UR4, 0x1, UPT ;  /* 0x000000010400788c */ /* 0x000fe2000bf44270 */
[----:B------:R-:W-:Y:S01]  /*bcc0*/  PLOP3.LUT P1, PT, PT, PT, UP1, 0x80, 0x0 ;  /* 0x000000000000781c */ /* 0x000fe20003f2f018 */
[----:B------:R-:W-:Y:S02]  /*bcd0*/  UISETP.NE.U32.AND UP0, UPT, UR14, URZ, UPT ;  /* 0x0000003f0e00728c */ /* 0x000fe4000bf05070 */
[----:B------:R-:W-:Y:S01]  /*bce0*/  USEL UR23, UR23, 0x978, UP2 ;  /* 0x0000097817177887 */ /* 0x000fe20009000000 */
[----:B--2---:R-:W-:Y:S01]  /*bcf0*/  IMAD.U32 R8, RZ, RZ, UR18 ;  /* 0x00000012ff087e24 */ /* 0x004fe2000f8e00ff */
[----:B------:R-:W-:Y:S01]  /*bd00*/  UISETP.NE.AND.EX UP0, UPT, UR15, URZ, UPT, UP0 ;  /* 0x0000003f0f00728c */ /* 0x000fe2000bf05300 */
[----:B------:R-:W-:Y:S02]  /*bd10*/  UMOV UR4, URZ ;  /* 0x0000003f00047c82 */ /* 0x000fe40008000000 */
[----:B------:R-:W-:Y:S01]  /*bd20*/  IMAD R8, R8, 0x80, R175 ;  /* 0x0000008008087824 */ /* 0x000fe200078e02af */
[----:B------:R-:W-:Y:S01]  /*bd30*/  USEL UR9, UR19, URZ, !UP0 ;  /* 0x0000003f13097287 */ /* 0x000fe2000c000000 */
[----:B------:R-:W-:Y:S01]  /*bd40*/  @UP1 ULDC UR25, c[0x0][0xbec] ;  /* 0x0002fb0000191ab9 */ /* 0x000fe20000000800 */
[----:B------:R-:W-:-:S02]  /*bd50*/  USEL UR22, UR17, URZ, !UP0 ;  /* 0x0000003f11167287 */ /* 0x000fc4000c000000 */
[----:B0-----:R-:W-:Y:S01]  /*bd60*/  @P1 IMAD.HI.U32 R4, R8, UR25, RZ ;  /* 0x0000001908041c27 */ /* 0x001fe2000f8e00ff */
[----:B------:R-:W-:Y:S01]  /*bd70*/  USEL UR21, UR21, URZ, UP2 ;  /* 0x0000003f15157287 */ /* 0x000fe20009000000 */
[----:B------:R-:W-:Y:S01]  /*bd80*/  ULDC.64 UR16, c[0x0][UR23+0x220] ;  /* 0x0000880017107abb */ /* 0x000fe20008000a00 */
[----:B------:R-:W-:Y:S01]  /*bd90*/  ULDC.64 UR14, c[0x0][UR23+0x218] ;  /* 0x00008600170e7abb */ /* 0x000fe20008000a00 */
[----:B------:R-:W-:Y:S01]  /*bda0*/  ULDC.64 UR18, c[0x0][UR23+0x228] ;  /* 0x00008a0017127abb */ /* 0x000fe20008000a00 */
[----:B------:R-:W-:Y:S02]  /*bdb0*/  UIMAD UR17, UR17, UR9, URZ ;  /* 0x00000009111172a4 */ /* 0x000fe4000f8e023f */
[----:B------:R-:W-:Y:S01]  /*bdc0*/  UIMAD.WIDE.U32 UR12, UR14, UR24, URZ ;  /* 0x000000180e0c72a5 */ /* 0x000fe2000f8e003f */
[----:B------:R-:W-:Y:S01]  /*bdd0*/  IMAD.MOV.U32 R5, RZ, RZ, R8 ;  /* 0x000000ffff057224 */ /* 0x000fe200078e0008 */
[----:B------:R-:W-:Y:S01]  /*bde0*/  @UP1 ULDC UR28, c[0x0][0xbf0] ;  /* 0x0002fc00001c1ab9 */ /* 0x000fe20000000800 */
[----:B------:R-:W-:-:S02]  /*bdf0*/  UIMAD UR24, UR15, UR24, URZ ;  /* 0x000000180f1872a4 */ /* 0x000fc4000f8e023f */
[----:B------:R-:W-:Y:S01]  /*be00*/  UIMAD.WIDE.U32 UR26, UR18, UR21, URZ ;  /* 0x00000015121a72a5 */ /* 0x000fe2000f8e003f */
[----:B------:R-:W-:Y:S01]  /*be10*/  @P1 SHF.R.U32.HI R5, RZ, UR28, R4 ;  /* 0x0000001cff051c19 */ /* 0x000fe20008011604 */
[----:B------:R-:W-:Y:S02]  /*be20*/  UIMAD.WIDE.U32 UR14, UR16, UR9, URZ ;  /* 0x00000009100e72a5 */ /* 0x000fe4000f8e003f */
[----:B------:R-:W-:Y:S02]  /*be30*/  UIMAD UR18, UR19, UR21, URZ ;  /* 0x00000015131272a4 */ /* 0x000fe4000f8e023f */
[----:B------:R-:W-:Y:S01]  /*be40*/  UIMAD UR17, UR16, UR22, UR17 ;  /* 0x00000016101172a4 */ /* 0x000fe2000f8e0211 */
[----:B------:R-:W-:Y:S01]  /*be50*/  IMAD.U32 R4, RZ, RZ, UR26 ;  /* 0x0000001aff047e24 */ /* 0x000fe2000f8e00ff */
[----:B------:R-:W-:Y:S01]  /*be60*/  UIADD3 UR18, UR27, UR18, URZ ;  /* 0x000000121b127290 */ /* 0x000fe2000fffe03f */
[----:B------:R-:W-:Y:S01]  /*be70*/  IMAD.MOV R7, RZ, RZ, -R5 ;  /* 0x000000ffff077224 */ /* 0x000fe200078e0a05 */
[----:B------:R-:W-:-:S02]  /*be80*/  UIADD3 UR24, UR13, UR24, URZ ;  /* 0x000000180d187290 */ /* 0x000fc4000fffe03f */
[----:B------:R-:W-:Y:S01]  /*be90*/  UIADD3 UR17, UR15, UR17, URZ ;  /* 0x000000110f117290 */ /* 0x000fe2000fffe03f */
[----:B------:R-:W-:Y:S02]  /*bea0*/  IMAD R7, R7, UR20, R8 ;  /* 0x0000001407077c24 */ /* 0x000fe4000f8e0208 */
[----:B------:R-:W-:-:S03]  /*beb0*/  IMAD.U32 R10, RZ, RZ, UR18 ;  /* 0x00000012ff0a7e24 */ /* 0x000fc6000f8e00ff */
[----:B------:R-:W-:Y:S02]  /*bec0*/  SHF.R.S32.HI R6, RZ, 0x1f, R7 ;  /* 0x0000001fff067819 */ /* 0x000fe40000011407 */
[----:B----4-:R-:W-:-:S13]  /*bed0*/  @P0 R2UR UR4, R152 ;  /* 0x00000000980402ca */ /* 0x010fda00000e0000 */
[----:B------:R-:W-:Y:S02]  /*bee0*/  UIADD3 UR12, UP0, UP3, UR14, UR12, UR4 ;  /* 0x0000000c0e0c7290 */ /* 0x000fe4000fb1e004 */
[----:B------:R-:W-:-:S04]  /*bef0*/  USHF.R.S32.HI UR16, URZ, 0x1f, UR4 ;  /* 0x0000001f3f107899 */ /* 0x000fc80008011404 */
[----:B------:R-:W-:Y:S01]  /*bf00*/  UIADD3.X UR14, UR17, UR24, UR16, UP0, UP3 ;  /* 0x00000018110e7290 */ /* 0x000fe200087e6410 */
[----:B------:R-:W-:Y:S02]  /*bf10*/  IADD3 R4, P2, P3, R5, UR12, R4 ;  /* 0x0000000c05047c10 */ /* 0x000fe4000fb5e004 */
[----:B------:R-:W-:Y:S01]  /*bf20*/  SHF.R.S32.HI R5, RZ, 0x1f, R5 ;  /* 0x0000001fff057819 */ /* 0x000fe20000011405 */
[----:B------:R-:W-:Y:S02]  /*bf30*/  ULDC.64 UR12, c[0x0][UR23+0x210] ;  /* 0x00008400170c7abb */ /* 0x000fe40008000a00 */
[----:B------:R-:W-:Y:S01]  /*bf40*/  IMAD R9, R7, UR13, RZ ;  /* 0x0000000d07097c24 */ /* 0x000fe2000f8e02ff */
[----:B------:R-:W-:Y:S01]  /*bf50*/  IADD3.X R5, R5, UR14, R10, P2, P3 ;  /* 0x0000000e05057c10 */ /* 0x000fe200097e640a */
[----:B------:R-:W-:Y:S01]  /*bf60*/  ULDC.64 UR14, c[0x0][0xba8] ;  /* 0x0002ea00000e7ab9 */ /* 0x000fe20000000a00 */
[----:B------:R-:W-:Y:S01]  /*bf70*/  @!UP2 ULDC UR14, c[0x0][0xb50] ;  /* 0x0002d400000eaab9 */ /* 0x000fe20000000800 */
[----:B------:R-:W-:Y:S01]  /*bf80*/  IMAD R9, R6, UR12, R9 ;  /* 0x0000000c06097c24 */ /* 0x000fe2000f8e0209 */
[----:B------:R-:W-:Y:S01]  /*bf90*/  @!UP2 ULDC UR15, c[0x0][0xb54] ;  /* 0x0002d500000faab9 */ /* 0x000fe20000000800 */
[----:B------:R-:W-:-:S04]  /*bfa0*/  IMAD.WIDE.U32 R4, R7, UR12, R4 ;  /* 0x0000000c07047c25 */ /* 0x000fc8000f8e0004 */
[----:B------:R-:W-:Y:S01]  /*bfb0*/  IMAD.IADD R5, R5, 0x1, R9 ;  /* 0x0000000105057824 */ /* 0x000fe200078e0209 */
[C---:B------:R-:W-:Y:S01]  /*bfc0*/  LEA R9, P2, R4.reuse, UR14, 0x2 ;  /* 0x0000000e04097c11 */ /* 0x040fe2000f8410ff */
[----:B------:R-:W-:Y:S01]  /*bfd0*/  ULDC UR12, c[0x0][0xa88] ;  /* 0x0002a200000c7ab9 */ /* 0x000fe20000000800 */
[----:B-----5:R-:W-:Y:S02]  /*bfe0*/  @P4 R2UR UR12, R3 ;  /* 0x00000000030c42ca */ /* 0x020fe400000e0000 */
[----:B------:R-:W-:Y:S01]  /*bff0*/  LEA.HI.X R11, R4, UR15, R5, 0x2, P2 ;  /* 0x0000000f040b7c11 */ /* 0x000fe200090f1405 */
[----:B---3--:R-:W-:-:S12]  /*c000*/  @P4 BRA `(.L_x_210) ;  /* 0x00000000001c4947 */ /* 0x008fd80003800000 */
[----:B------:R-:W-:Y:S05]  /*c010*/  @!P0 BRA `(.L_x_210) ;  /* 0x0000000000188947 */ /* 0x000fea0003800000 */
[----:B------:R-:W-:Y:S02]  /*c020*/  ULDC.64 UR12, c[0x0][0x208] ;  /* 0x00008200000c7ab9 */ /* 0x000fe40000000a00 */
[----:B------:R-:W2:Y:S04]  /*c030*/  LDG.E R4, desc[UR12][R20.64] ;  /* 0x0000000c14047981 */ /* 0x000ea8000c1e1900 */
[----:B------:R-:W3:Y:S01]  /*c040*/  LDG.E R3, desc[UR12][R20.64+0x4] ;  /* 0x0000040c14037981 */ /* 0x000ee2000c1e1900 */
[----:B--2---:R-:W-:Y:S02]  /*c050*/  R2UR UR13, R4 ;  /* 0x00000000040d72ca */ /* 0x004fe400000e0000 */
[----:B---3--:R-:W-:-:S13]  /*c060*/  R2UR UR12, R3 ;  /* 0x00000000030c72ca */ /* 0x008fda00000e0000 */
[----:B------:R-:W-:-:S12]  /*c070*/  UIADD3 UR12, -UR13, UR12, URZ ;  /* 0x0000000c0d0c7290 */ /* 0x000fd8000fffe13f */
.L_x_210:
[----:B------:R-:W2:Y:S04]  /*c080*/  LDL R10, [R1+0x60] ;  /* 0x00006000010a7983 */ /* 0x000ea80000100800 */
[----:B------:R-:W3:Y:S01]  /*c090*/  LDL R3, [R1+0x1c] ;  /* 0x00001c0001037983 */ /* 0x000ee20000100800 */
[----:B------:R-:W-:Y:S01]  /*c0a0*/  R2UR UR13, R174 ;  /* 0x00000000ae0d72ca */ /* 0x000fe200000e0000 */
[----:B------:R-:W-:Y:S02]  /*c0b0*/  UIMAD UR12, UR12, UR20, URZ ;  /* 0x000000140c0c72a4 */ /* 0x000fe4000f8e023f */
[----:B------:R-:W-:Y:S01]  /*c0c0*/  SHFL.IDX PT, R4, R9, RZ, 0x1c1f ;  /* 0x001c1fff09047589 */ /* 0x000fe200000e0000 */
[----:B------:R-:W-:-:S03]  /*c0d0*/  ULDC.64 UR14, c[0x0][0x208] ;  /* 0x00008200000e7ab9 */ /* 0x000fc60000000a00 */
[----:B------:R-:W0:Y:S04]  /*c0e0*/  SHFL.IDX PT, R5, R11, RZ, 0x1c1f ;  /* 0x001c1fff0b057589 */ /* 0x000e2800000e0000 */
[----:B------:R-:W-:Y:S02]  /*c0f0*/  SHFL.IDX PT, R6, R9, 0x1, 0x1c1f ;  /* 0x003c1f0009067f89 */ /* 0x000fe400000e0000 */
[----:B------:R-:W-:Y:S02]  /*c100*/  IMAD.U32 R12, RZ, RZ, UR13 ;  /* 0x0000000dff0c7e24 */ /* 0x000fe4000f8e00ff */
[----:B------:R-:W1:Y:S02]  /*c110*/  SHFL.IDX PT, R7, R11, 0x1, 0x1c1f ;  /* 0x003c1f000b077f89 */ /* 0x000e6400000e0000 */
[----:B--2---:R-:W-:Y:S01]  /*c120*/  IMAD R12, R12, 0x80, R10 ;  /* 0x000000800c0c7824 */ /* 0x004fe200078e020a */
[----:B---3--:R-:W-:-:S03]  /*c130*/  LOP3.LUT P0, RZ, R3, 0x3, RZ, 0xc0, !PT ;  /* 0x0000000303ff7812 */ /* 0x008fc6000780c0ff */
[C---:B------:R-:W-:Y:S01]  /*c140*/  VIADD R10, R12.reuse, 0x8 ;  /* 0x000000080c0a7836 */ /* 0x040fe20000000000 */
[----:B------:R-:W-:-:S04]  /*c150*/  ISETP.GE.OR P2, PT, R12, UR12, P0 ;  /* 0x0000000c0c007c0c */ /* 0x000fc80008746670 */
[----:B------:R-:W-:-:S09]  /*c160*/  ISETP.GE.OR P0, PT, R10, UR12, P0 ;  /* 0x0000000c0a007c0c */ /* 0x000fd20008706670 */
[----:B0-----:R0:W-:Y:S04]  /*c170*/  @!P2 ST.E desc[UR14][R4.64], R2 ;  /* 0x000000020400a985 */ /* 0x0011e8000c10190e */
[----:B-1----:R0:W-:Y:S01]  /*c180*/  @!P0 ST.E desc[UR14][R6.64], R0 ;  /* 0x0000000006008985 */ /* 0x0021e2000c10190e */
[----:B------:R-:W-:-:S13]  /*c190*/  PLOP3.LUT P0, PT, PT, PT, UP2, 0x80, 0x0 ;  /* 0x000000000000781c */ /* 0x000fda0003f0f028 */
[----:B0-----:R-:W-:Y:S05]  /*c1a0*/  @P0 BRA `(.L_x_211) ;  /* 0x0000001000300947 */ /* 0x001fea0003800000 */
[----:B------:R-:W0:Y:S01]  /*c1b0*/  S2R R0, SR_TID.X ;  /* 0x0000000000007919 */ /* 0x000e220000002100 */
[----:B------:R-:W-:Y:S01]  /*c1c0*/  ULDC.64 UR14, c[0x0][0x208] ;  /* 0x00008200000e7ab9 */ /* 0x000fe20000000a00 */
[----:B------:R-:W-:Y:S02]  /*c1d0*/  R2UR UR18, R213 ;  /* 0x00000000d51272ca */ /* 0x000fe400000e0000 */
[----:B------:R-:W-:Y:S01]  /*c1e0*/  R2UR UR17, R174 ;  /* 0x00000000ae1172ca */ /* 0x000fe200000e0000 */
[----:B0-----:R-:W-:-:S05]  /*c1f0*/  VIADD R0, R0, 0xffffff80 ;  /* 0xffffff8000007836 */ /* 0x001fca0000000000 */
[----:B------:R-:W-:-:S04]  /*c200*/  SHF.R.S32.HI R3, RZ, 0x1f, R0 ;  /* 0x0000001fff037819 */ /* 0x000fc80000011400 */
[----:B------:R-:W-:-:S04]  /*c210*/  LEA.HI R3, R3, R0, RZ, 0x3 ;  /* 0x0000000003037211 */ /* 0x000fc800078f18ff */
[----:B------:R-:W-:Y:S02]  /*c220*/  LOP3.LUT R5, R3, 0xfffffff8, RZ, 0xc0, !PT ;  /* 0xfffffff803057812 */ /* 0x000fe400078ec0ff */
[----:B------:R-:W-:Y:S01]  /*c230*/  SHF.R.S32.HI R79, RZ, 0x3, R3 ;  /* 0x00000003ff4f7819 */ /* 0x000fe20000011403 */
[----:B------:R-:W-:Y:S02]  /*c240*/  IMAD.MOV.U32 R3, RZ, RZ, 0x2 ;  /* 0x00000002ff037424 */ /* 0x000fe400078e00ff */
[----:B------:R-:W-:-:S04]  /*c250*/  IMAD.IADD R18, R0, 0x1, -R5 ;  /* 0x0000000100127824 */ /* 0x000fc800078e0a05 */
[----:B------:R-:W-:-:S04]  /*c260*/  IMAD.SHL.U32 R0, R18, 0x8, RZ ;  /* 0x0000000812007824 */ /* 0x000fc800078e00ff */
[----:B------:R-:W-:-:S04]  /*c270*/  IMAD R2, R79, 0x40, R0 ;  /* 0x000000404f027824 */ /* 0x000fc800078e0200 */
[----:B------:R-:W-:-:S03]  /*c280*/  IMAD.WIDE R2, R2, R3, UR10 ;  /* 0x0000000a02027e25 */ /* 0x000fc6000f8e0203 */
[C---:B------:R-:W-:Y:S02]  /*c290*/  IADD3 R9, P4, R2.reuse, 0x1000, RZ ;  /* 0x0000100002097810 */ /* 0x040fe40007f9e0ff */
[C---:B------:R-:W-:Y:S02]  /*c2a0*/  IADD3 R13, P3, R2.reuse, 0x2000, RZ ;  /* 0x00002000020d7810 */ /* 0x040fe40007f7e0ff */
[----:B------:R-:W-:Y:S02]  /*c2b0*/  IADD3 R25, P2, R2, 0x3000, RZ ;  /* 0x0000300002197810 */ /* 0x000fe40007f5e0ff */
[----:B------:R-:W-:Y:S02]  /*c2c0*/  LOP3.LUT R8, R9, 0x380, RZ, 0xc0, !PT ;  /* 0x0000038009087812 */ /* 0x000fe400078ec0ff */
[----:B------:R-:W-:Y:S02]  /*c2d0*/  LOP3.LUT R12, R13, 0x380, RZ, 0xc0, !PT ;  /* 0x000003800d0c7812 */ /* 0x000fe400078ec0ff */
[----:B------:R-:W-:-:S02]  /*c2e0*/  LOP3.LUT R24, R25, 0x380, RZ, 0xc0, !PT ;  /* 0x0000038019187812 */ /* 0x000fc400078ec0ff */
[----:B------:R-:W-:Y:S02]  /*c2f0*/  SHF.R.U64 R8, R8, 0x3, RZ ;  /* 0x0000000308087819 */ /* 0x000fe400000012ff */
[----:B------:R-:W-:Y:S02]  /*c300*/  SHF.R.U64 R12, R12, 0x3, RZ ;  /* 0x000000030c0c7819 */ /* 0x000fe400000012ff */
[----:B------:R-:W-:Y:S02]  /*c310*/  SHF.R.U64 R24, R24, 0x3, RZ ;  /* 0x0000000318187819 */ /* 0x000fe400000012ff */
[----:B------:R-:W-:Y:S01]  /*c320*/  LOP3.LUT R8, R8, R9, RZ, 0x3c, !PT ;  /* 0x0000000908087212 */ /* 0x000fe200078e3cff */
[--C-:B------:R-:W-:Y:S01]  /*c330*/  IMAD.X R9, RZ, RZ, R3.reuse, P4 ;  /* 0x000000ffff097224 */ /* 0x100fe200020e0603 */
[----:B------:R-:W-:Y:S01]  /*c340*/  LOP3.LUT R12, R12, R13, RZ, 0x3c, !PT ;  /* 0x0000000d0c0c7212 */ /* 0x000fe200078e3cff */
[--C-:B------:R-:W-:Y:S01]  /*c350*/  IMAD.X R13, RZ, RZ, R3.reuse, P3 ;  /* 0x000000ffff0d7224 */ /* 0x100fe200018e0603 */
[----:B------:R-:W-:Y:S01]  /*c360*/  LOP3.LUT R24, R24, R25, RZ, 0x3c, !PT ;  /* 0x0000001918187212 */ /* 0x000fe200078e3cff */
[----:B------:R-:W-:Y:S01]  /*c370*/  IMAD.X R25, RZ, RZ, R3, P2 ;  /* 0x000000ffff197224 */ /* 0x000fe200010e0603 */
[C---:B------:R-:W-:Y:S01]  /*c380*/  IADD3 R29, P0, R2.reuse, 0x4000, RZ ;  /* 0x00004000021d7810 */ /* 0x040fe20007f1e0ff */
[----:B------:R-:W5:Y:S01]  /*c390*/  LD.E.128 R8, desc[UR14][R8.64] ;  /* 0x0000000e08087980 */ /* 0x000f62000c101d00 */
[----:B------:R-:W-:-:S02]  /*c3a0*/  IADD3 R33, P6, R2, 0x5000, RZ ;  /* 0x0000500002217810 */ /* 0x000fc40007fde0ff */
[C---:B------:R-:W-:Y:S01]  /*c3b0*/  IADD3 R37, P5, R2.reuse, 0x6000, RZ ;  /* 0x0000600002257810 */ /* 0x040fe20007fbe0ff */
[----:B------:R-:W5:Y:S01]  /*c3c0*/  LD.E.128 R12, desc[UR14][R12.64] ;  /* 0x0000000e0c0c7980 */ /* 0x000f62000c101d00 */
[C---:B------:R-:W-:Y:S02]  /*c3d0*/  IADD3 R41, P4, R2.reuse, 0x7000, RZ ;  /* 0x0000700002297810 */ /* 0x040fe40007f9e0ff */
[C---:B------:R-:W-:Y:S01]  /*c3e0*/  IADD3 R45, P3, R2.reuse, 0x8000, RZ ;  /* 0x00008000022d7810 */ /* 0x040fe20007f7e0ff */
[----:B------:R-:W5:Y:S01]  /*c3f0*/  LD.E.128 R24, desc[UR14][R24.64] ;  /* 0x0000000e18187980 */ /* 0x000f62000c101d00 */
[----:B------:R-:W-:Y:S02]  /*c400*/  IADD3 R49, P2, R2, 0x9000, RZ ;  /* 0x0000900002317810 */ /* 0x000fe40007f5e0ff */
[----:B------:R-:W-:Y:S02]  /*c410*/  LOP3.LUT R28, R29, 0x380, RZ, 0xc0, !PT ;  /* 0x000003801d1c7812 */ /* 0x000fe400078ec0ff */
[----:B------:R-:W-:-:S02]  /*c420*/  LOP3.LUT R32, R33, 0x380, RZ, 0xc0, !PT ;  /* 0x0000038021207812 */ /* 0x000fc400078ec0ff */
[----:B------:R-:W-:Y:S02]  /*c430*/  LOP3.LUT R36, R37, 0x380, RZ, 0xc0, !PT ;  /* 0x0000038025247812 */ /* 0x000fe400078ec0ff */
[----:B------:R-:W-:Y:S02]  /*c440*/  LOP3.LUT R40, R41, 0x380, RZ, 0xc0, !PT ;  /* 0x0000038029287812 */ /* 0x000fe400078ec0ff */
[----:B------:R-:W-:Y:S02]  /*c450*/  LOP3.LUT R44, R45, 0x380, RZ, 0xc0, !PT ;  /* 0x000003802d2c7812 */ /* 0x000fe400078ec0ff */
[----:B------:R-:W-:Y:S02]  /*c460*/  LOP3.LUT R48, R49, 0x380, RZ, 0xc0, !PT ;  /* 0x0000038031307812 */ /* 0x000fe400078ec0ff */
[----:B------:R-:W-:Y:S02]  /*c470*/  SHF.R.U64 R28, R28, 0x3, RZ ;  /* 0x000000031c1c7819 */ /* 0x000fe400000012ff */
[----:B------:R-:W-:-:S02]  /*c480*/  SHF.R.U64 R32, R32, 0x3, RZ ;  /* 0x0000000320207819 */ /* 0x000fc400000012ff */
[----:B------:R-:W-:Y:S02]  /*c490*/  SHF.R.U64 R36, R36, 0x3, RZ ;  /* 0x0000000324247819 */ /* 0x000fe400000012ff */
        /* <DEDUP_REMOVED lines=24> */
[----:B------:R-:W-:Y:S01]  /*c620*/  LOP3.LUT R52, R53, 0x380, RZ, 0xc0, !PT ;  /* 0x0000038035347812 */ /* 0x000fe200078ec0ff */
[----:B------:R-:W5:Y:S01]  /*c630*/  LD.E.128 R40, desc[UR14][R40.64] ;  /* 0x0000000e28287980 */ /* 0x000f62000c101d00 */
[----:B------:R-:W-:Y:S01]  /*c640*/  LOP3.LUT R56, R57, 0x380, RZ, 0xc0, !PT ;  /* 0x0000038039387812 */ /* 0x000fe200078ec0ff */
[----:B------:R-:W-:Y:S01]  /*c650*/  IMAD.X R73, RZ, RZ, R3, P2 ;  /* 0x000000ffff497224 */ /* 0x000fe200010e0603 */
[----:B------:R-:W-:Y:S01]  /*c660*/  LOP3.LUT R60, R61, 0x380, RZ, 0xc0, !PT ;  /* 0x000003803d3c7812 */ /* 0x000fe200078ec0ff */
[----:B------:R-:W5:Y:S01]  /*c670*/  LD.E.128 R44, desc[UR14][R44.64] ;  /* 0x0000000e2c2c7980 */ /* 0x000f62000c101d00 */
[----:B------:R-:W-:-:S02]  /*c680*/  LOP3.LUT R64, R65, 0x380, RZ, 0xc0, !PT ;  /* 0x0000038041407812 */ /* 0x000fc400078ec0ff */
[----:B------:R-:W-:Y:S01]  /*c690*/  LOP3.LUT R68, R69, 0x380, RZ, 0xc0, !PT ;  /* 0x0000038045447812 */ /* 0x000fe200078ec0ff */
[----:B------:R-:W5:Y:S01]  /*c6a0*/  LD.E.128 R48, desc[UR14][R48.64] ;  /* 0x0000000e30307980 */ /* 0x000f62000c101d00 */
[----:B------:R-:W-:Y:S02]  /*c6b0*/  LOP3.LUT R4, R5, 0x380, RZ, 0xc0, !PT ;  /* 0x0000038005047812 */ /* 0x000fe400078ec0ff */
[----:B------:R-:W-:Y:S02]  /*c6c0*/  LOP3.LUT R7, R2, 0x380, RZ, 0xc0, !PT ;  /* 0x0000038002077812 */ /* 0x000fe400078ec0ff */
[----:B------:R-:W-:Y:S02]  /*c6d0*/  SHF.R.U64 R52, R52, 0x3, RZ ;  /* 0x0000000334347819 */ /* 0x000fe400000012ff */
        /* <DEDUP_REMOVED lines=16> */
[----:B------:R-:W-:Y:S01]  /*c7e0*/  LOP3.LUT R72, R4, R5, RZ, 0x3c, !PT ;  /* 0x0000000504487212 */ /* 0x000fe200078e3cff */
[----:B------:R-:W5:Y:S01]  /*c7f0*/  LD.E.128 R52, desc[UR14][R52.64] ;  /* 0x0000000e34347980 */ /* 0x000f62000c101d00 */
[----:B------:R-:W-:-:S03]  /*c800*/  LOP3.LUT R2, R7, R2, RZ, 0x3c, !PT ;  /* 0x0000000207027212 */ /* 0x000fc600078e3cff */
[----:B------:R-:W5:Y:S04]  /*c810*/  LD.E.128 R56, desc[UR14][R56.64] ;  /* 0x0000000e38387980 */ /* 0x000f68000c101d00 */
[----:B------:R0:W5:Y:S04]  /*c820*/  LD.E.128 R4, desc[UR14][R2.64] ;  /* 0x0000000e02047980 */ /* 0x000168000c101d00 */
[----:B------:R-:W5:Y:S04]  /*c830*/  LD.E.128 R60, desc[UR14][R60.64] ;  /* 0x0000000e3c3c7980 */ /* 0x000f68000c101d00 */
[----:B------:R-:W5:Y:S04]  /*c840*/  LD.E.128 R64, desc[UR14][R64.64] ;  /* 0x0000000e40407980 */ /* 0x000f68000c101d00 */
[----:B------:R-:W5:Y:S04]  /*c850*/  LD.E.128 R68, desc[UR14][R68.64] ;  /* 0x0000000e44447980 */ /* 0x000f68000c101d00 */
[----:B------:R-:W5:Y:S01]  /*c860*/  LD.E.128 R72, desc[UR14][R72.64] ;  /* 0x0000000e48487980 */ /* 0x000f62000c101d00 */
[----:B------:R-:W-:-:S02]  /*c870*/  ULDC.64 UR14, c[0x0][0xaa0] ;  /* 0x0002a800000e7ab9 */ /* 0x000fc40000000a00 */
[----:B------:R-:W-:Y:S01]  /*c880*/  UIMAD UR13, UR16, UR14, URZ ;  /* 0x0000000e100d72a4 */ /* 0x000fe2000f8e023f */
[----:B0-----:R-:W-:Y:S01]  /*c890*/  IMAD.U32 R3, RZ, RZ, UR17 ;  /* 0x00000011ff037e24 */ /* 0x001fe2000f8e00ff */
[----:B------:R-:W-:Y:S01]  /*c8a0*/  UIMAD.WIDE.U32 UR10, UR4, UR14, URZ ;  /* 0x0000000e040a72a5 */ /* 0x000fe2000f8e003f */
[----:B------:R-:W-:Y:S01]  /*c8b0*/  IMAD R2, R18, 0x20, R79 ;  /* 0x0000002012027824 */ /* 0x000fe200078e024f */
[----:B------:R-:W-:Y:S01]  /*c8c0*/  UIMAD UR13, UR4, UR15, UR13 ;  /* 0x0000000f040d72a4 */ /* 0x000fe2000f8e020d */
[----:B------:R-:W-:Y:S01]  /*c8d0*/  IMAD.U32 R80, RZ, RZ, UR17 ;  /* 0x00000011ff507e24 */ /* 0x000fe2000f8e00ff */
[----:B------:R-:W-:Y:S01]  /*c8e0*/  @!PT LDS RZ, [RZ] ;  /* 0x00000000fffff984 */ /* 0x000fe20000000800 */
[----:B------:R-:W-:Y:S01]  /*c8f0*/  @!PT LDS RZ, [RZ] ;  /* 0x00000000fffff984 */ /* 0x000fe20000000800 */
[----:B------:R-:W-:Y:S01]  /*c900*/  @!PT LDS RZ, [RZ] ;  /* 0x00000000fffff984 */ /* 0x000fe20000000800 */
[----:B------:R-:W-:Y:S01]  /*c910*/  @!PT LDS RZ, [RZ] ;  /* 0x00000000fffff984 */ /* 0x000fe20000000800 */
[----:B------:R0:W-:Y:S06]  /*c920*/  MEMBAR.ALL.CTA ;  /* 0x0000000000007992 */ /* 0x0001ec0000008000 */
[----:B0-----:R-:W0:Y:S01]  /*c930*/  FENCE.VIEW.ASYNC.S ;  /* 0x00000000000073c6 */ /* 0x001e220000000000 */
[----:B------:R-:W-:Y:S01]  /*c940*/  ULDC.64 UR14, c[0x0][0xae8] ;  /* 0x0002ba00000e7ab9 */ /* 0x000fe20000000a00 */
[----:B------:R-:W-:-:S02]  /*c950*/  UIADD3 UR11, UR11, UR13, URZ ;  /* 0x0000000d0b0b7290 */ /* 0x000fc4000fffe03f */
[----:B------:R-:W-:Y:S02]  /*c960*/  USHF.R.S32.HI UR4, URZ, 0x1f, UR9 ;  /* 0x0000001f3f047899 */ /* 0x000fe40008011409 */
[----:B------:R-:W-:Y:S01]  /*c970*/  UIMAD.WIDE.U32 UR10, UR18, UR14, UR10 ;  /* 0x0000000e120a72a5 */ /* 0x000fe2000f8e000a */
[----:B------:R-:W-:Y:S01]  /*c980*/  IMAD R20, R3, 0x80, R2 ;  /* 0x0000008003147824 */ /* 0x000fe200078e0202 */
[----:B------:R-:W-:Y:S02]  /*c990*/  @UP1 ULDC UR13, c[0x0][0xbec] ;  /* 0x0002fb00000d1ab9 */ /* 0x000fe40000000800 */
[----:B------:R-:W-:-:S03]  /*c9a0*/  UIMAD UR11, UR18, UR15, UR11 ;  /* 0x0000000f120b72a4 */ /* 0x000fc6000f8e020b */
[----:B------:R-:W-:Y:S02]  /*c9b0*/  ULDC.64 UR14, c[0x0][0xaf0] ;  /* 0x0002bc00000e7ab9 */ /* 0x000fe40000000a00 */
[----:B------:R-:W-:Y:S01]  /*c9c0*/  UIMAD UR4, UR4, UR14, URZ ;  /* 0x0000000e040472a4 */ /* 0x000fe2000f8e023f */
[----:B------:R-:W-:Y:S01]  /*c9d0*/  @P1 IMAD.HI.U32 R2, R20, UR13, RZ ;  /* 0x0000000d14021c27 */ /* 0x000fe2000f8e00ff */
[----:B------:R-:W-:Y:S02]  /*c9e0*/  UIMAD.WIDE.U32 UR10, UR9, UR14, UR10 ;  /* 0x0000000e090a72a5 */ /* 0x000fe4000f8e000a */
[----:B------:R-:W-:Y:S01]  /*c9f0*/  UIMAD UR4, UR9, UR15, UR4 ;  /* 0x0000000f090472a4 */ /* 0x000fe2000f8e0204 */
[----:B------:R-:W-:Y:S02]  /*ca00*/  IMAD.MOV.U32 R21, RZ, RZ, R20 ;  /* 0x000000ffff157224 */ /* 0x000fe400078e0014 */
[----:B------:R-:W-:Y:S02]  /*ca10*/  @UP1 ULDC UR9, c[0x0][0xbf0] ;  /* 0x0002fc0000091ab9 */ /* 0x000fe40000000800 */
[----:B------:R-:W-:Y:S01]  /*ca20*/  @P1 SHF.R.U32.HI R21, RZ, UR9, R2 ;  /* 0x00000009ff151c19 */ /* 0x000fe20008011602 */
[----:B------:R-:W-:Y:S01]  /*ca30*/  UIADD3 UR4, UR11, UR4, URZ ;  /* 0x000000040b047290 */ /* 0x000fe2000fffe03f */
[----:B------:R-:W-:-:S02]  /*ca40*/  IMAD.U32 R2, RZ, RZ, UR10 ;  /* 0x0000000aff027e24 */ /* 0x000fc4000f8e00ff */
[--C-:B------:R-:W-:Y:S01]  /*ca50*/  SHF.R.S32.HI R18, RZ, 0x1f, R21.reuse ;  /* 0x0000001fff127819 */ /* 0x100fe20000011415 */
[----:B------:R-:W-:Y:S02]  /*ca60*/  IMAD.MOV R77, RZ, RZ, -R21 ;  /* 0x000000ffff4d7224 */ /* 0x000fe400078e0a15 */
[----:B------:R-:W-:Y:S01]  /*ca70*/  IMAD.U32 R3, RZ, RZ, UR11 ;  /* 0x0000000bff037e24 */ /* 0x000fe2000f8e00ff */
[----:B------:R-:W-:Y:S01]  /*ca80*/  ULDC.64 UR10, c[0x0][0xae0] ;  /* 0x0002b800000a7ab9 */ /* 0x000fe20000000a00 */
[----:B------:R-:W-:Y:S02]  /*ca90*/  IMAD.U32 R3, RZ, RZ, UR4 ;  /* 0x00000004ff037e24 */ /* 0x000fe4000f8e00ff */
[----:B------:R-:W-:Y:S02]  /*caa0*/  IMAD R18, R18, UR10, RZ ;  /* 0x0000000a12127c24 */ /* 0x000fe4000f8e02ff */
[----:B------:R-:W-:Y:S02]  /*cab0*/  IMAD R77, R77, UR20, R20 ;  /* 0x000000144d4d7c24 */ /* 0x000fe4000f8e0214 */
[----:B------:R-:W-:-:S04]  /*cac0*/  IMAD.WIDE.U32 R2, R21, UR10, R2 ;  /* 0x0000000a15027c25 */ /* 0x000fc8000f8e0002 */
[----:B------:R-:W-:Y:S01]  /*cad0*/  IMAD R21, R21, UR11, R18 ;  /* 0x0000000b15157c24 */ /* 0x000fe2000f8e0212 */
[----:B------:R-:W-:Y:S01]  /*cae0*/  SHF.R.S32.HI R18, RZ, 0x1f, R77 ;  /* 0x0000001fff127819 */ /* 0x000fe2000001144d */
[----:B------:R-:W-:Y:S02]  /*caf0*/  ULDC.64 UR10, c[0x0][0xad8] ;  /* 0x0002b600000a7ab9 */ /* 0x000fe40000000a00 */
[----:B------:R-:W-:Y:S02]  /*cb00*/  IMAD.IADD R3, R3, 0x1, R21 ;  /* 0x0000000103037824 */ /* 0x000fe400078e0215 */
[----:B------:R-:W-:Y:S02]  /*cb10*/  IMAD R18, R18, UR10, RZ ;  /* 0x0000000a12127c24 */ /* 0x000fe4000f8e02ff */
[----:B------:R-:W-:Y:S02]  /*cb20*/  IMAD R80, R80, 0x80, R79 ;  /* 0x0000008050507824 */ /* 0x000fe400078e024f */
[----:B------:R-:W-:-:S02]  /*cb30*/  IMAD R21, R77, UR11, R18 ;  /* 0x0000000b4d157c24 */ /* 0x000fc4000f8e0212 */
[----:B------:R-:W-:Y:S01]  /*cb40*/  IMAD.WIDE.U32 R2, R77, UR10, R2 ;  /* 0x0000000a4d027c25 */ /* 0x000fe2000f8e0002 */
[----:B------:R-:W-:-:S03]  /*cb50*/  ULDC.64 UR10, c[0x0][0xa80] ;  /* 0x0002a000000a7ab9 */ /* 0x000fc60000000a00 */
[----:B------:R-:W-:Y:S01]  /*cb60*/  VIADD R22, R80, 0x40 ;  /* 0x0000004050167836 */ /* 0x000fe20000000000 */
[----:B------:R-:W-:Y:S01]  /*cb70*/  LEA R18, P2, R2, UR10, 0x1 ;  /* 0x0000000a02127c11 */ /* 0x000fe2000f8408ff */
[----:B------:R-:W-:Y:S01]  /*cb80*/  IMAD.IADD R3, R3, 0x1, R21 ;  /* 0x0000000103037824 */ /* 0x000fe200078e0215 */
[----:B------:R-:W-:Y:S02]  /*cb90*/  UIADD3 UR8, UR8, 0x38820, URZ ;  /* 0x0003882008087890 */ /* 0x000fe4000fffe03f */
[----:B------:R-:W-:Y:S02]  /*cba0*/  ISETP.GE.AND P0, PT, R22, UR12, PT ;  /* 0x0000000c16007c0c */ /* 0x000fe4000bf06270 */
[----:B------:R-:W-:Y:S02]  /*cbb0*/  LEA.HI.X R22, R2, UR11, R3, 0x1, P2 ;  /* 0x0000000b02167c11 */ /* 0x000fe400090f0c03 */
[C---:B------:R-:W-:Y:S01]  /*cbc0*/  ISETP.GE.AND P2, PT, R80.reuse, UR12, PT ;  /* 0x0000000c50007c0c */ /* 0x040fe2000bf46270 */
[----:B------:R-:W-:Y:S01]  /*cbd0*/  UPRMT UR8, URZ, 0x654, UR8 ;  /* 0x000006543f087896 */ /* 0x000fe20008000008 */
[----:B------:R-:W-:-:S02]  /*cbe0*/  VIADD R20, R80, 0x20 ;  /* 0x0000002050147836 */ /* 0x000fc40000000000 */
[C---:B------:R-:W-:Y:S02]  /*cbf0*/  VIADD R84, R0.reuse, 0x80 ;  /* 0x0000008000547836 */ /* 0x040fe40000000000 */
[C---:B------:R-:W-:Y:S02]  /*cc00*/  VIADD R86, R0.reuse, 0xc0 ;  /* 0x000000c000567836 */ /* 0x040fe40000000000 */
[----:B------:R-:W-:Y:S01]  /*cc10*/  VIADD R82, R0, 0x40 ;  /* 0x0000004000527836 */ /* 0x000fe20000000000 */
[----:B0-----:R0:W1:Y:S01]  /*cc20*/  SHFL.IDX PT, R81, R18, RZ, 0x181f ;  /* 0x00181fff12517589 */ /* 0x00106200000e0000 */
[----:B------:R-:W-:Y:S01]  /*cc30*/  SYNCS.ARRIVE.TRANS64.RED.A1T0 RZ, [UR8], RZ ;  /* 0x000000ffffff79a7 */ /* 0x000fe20008100408 */
[----:B------:R-:W-:Y:S02]  /*cc40*/  BSSY B1, `(.L_x_212) ;  /* 0x000001a000017945 */ /* 0x000fe40003800000 */
[----:B------:R0:W2:Y:S01]  /*cc50*/  SHFL.IDX PT, R79, R22, RZ, 0x181f ;  /* 0x00181fff164f7589 */ /* 0x0000a200000e0000 */
[----:B------:R-:W-:-:S02]  /*cc60*/  ISETP.GE.AND P1, PT, R20, UR12, PT ;  /* 0x0000000c14007c0c */ /* 0x000fc4000bf26270 */
[----:B------:R-:W-:Y:S02]  /*cc70*/  SHF.R.S32.HI R88, RZ, 0x1f, R0 ;  /* 0x0000001fff587819 */ /* 0x000fe40000011400 */
[----:B------:R-:W-:Y:S02]  /*cc80*/  SHF.R.S32.HI R83, RZ, 0x1f, R84 ;  /* 0x0000001fff537819 */ /* 0x000fe40000011454 */
[----:B------:R-:W-:Y:S02]  /*cc90*/  SHF.R.S32.HI R85, RZ, 0x1f, R86 ;  /* 0x0000001fff557819 */ /* 0x000fe40000011456 */
[----:B------:R-:W-:Y:S01]  /*cca0*/  SHF.R.S32.HI R87, RZ, 0x1f, R82 ;  /* 0x0000001fff577819 */ /* 0x000fe20000011452 */
[----:B0-----:R-:W-:Y:S06]  /*ccb0*/  @P2 BRA `(.L_x_213) ;  /* 0x0000000000482947 */ /* 0x001fec0003800000 */
[----:B------:R-:W-:Y:S01]  /*ccc0*/  ULDC UR4, c[0x0][0xac8] ;  /* 0x0002b20000047ab9 */ /* 0x000fe20000000800 */
[----:B------:R-:W-:Y:S01]  /*ccd0*/  ULDC.64 UR8, c[0x0][0x208] ;  /* 0x0000820000087ab9 */ /* 0x000fe20000000a00 */
[----:B------:R-:W-:Y:S02]  /*cce0*/  ISETP.GE.AND P5, PT, R0, UR4, PT ;  /* 0x0000000400007c0c */ /* 0x000fe4000bfa6270 */
[----:B------:R-:W-:Y:S02]  /*ccf0*/  ISETP.GE.AND P4, PT, R82, UR4, PT ;  /* 0x0000000452007c0c */ /* 0x000fe4000bf86270 */
[----:B------:R-:W-:Y:S02]  /*cd00*/  ISETP.GE.AND P3, PT, R84, UR4, PT ;  /* 0x0000000454007c0c */ /* 0x000fe4000bf66270 */
[----:B------:R-:W-:-:S07]  /*cd10*/  ISETP.GE.AND P2, PT, R86, UR4, PT ;  /* 0x0000000456007c0c */ /* 0x000fce000bf46270 */
[----:B-1----:R-:W-:-:S04]  /*cd20*/  @!P5 LEA R2, P6, R0, R81, 0x1 ;  /* 0x000000510002d211 */ /* 0x002fc800078c08ff */
[----:B--2---:R-:W-:Y:S02]  /*cd30*/  @!P5 LEA.HI.X R3, R0, R79, R88, 0x1, P6 ;  /* 0x0000004f0003d211 */ /* 0x004fe400030f0c58 */
[----:B------:R-:W-:-:S03]  /*cd40*/  @!P4 LEA R20, P6, R82, R81, 0x1 ;  /* 0x000000515214c211 */ /* 0x000fc600078c08ff */
[----:B-----5:R0:W-:Y:S01]  /*cd50*/  @!P5 ST.E.128 desc[UR8][R2.64], R4 ;  /* 0x000000040200d985 */ /* 0x0201e2000c101d08 */
[----:B------:R-:W-:Y:S02]  /*cd60*/  @!P4 LEA.HI.X R21, R82, R79, R87, 0x1, P6 ;  /* 0x0000004f5215c211 */ /* 0x000fe400030f0c57 */
[----:B------:R-:W-:-:S03]  /*cd70*/  @!P3 LEA R76, P6, R84, R81, 0x1 ;  /* 0x00000051544cb211 */ /* 0x000fc600078c08ff */
[----:B------:R0:W-:Y:S01]  /*cd80*/  @!P4 ST.E.128 desc[UR8][R20.64], R28 ;  /* 0x0000001c1400c985 */ /* 0x0001e2000c101d08 */
[----:B------:R-:W-:Y:S02]  /*cd90*/  @!P3 LEA.HI.X R77, R84, R79, R83, 0x1, P6 ;  /* 0x0000004f544db211 */ /* 0x000fe400030f0c53 */
[----:B------:R-:W-:-:S03]  /*cda0*/  @!P2 LEA R78, P6, R86, R81, 0x1 ;  /* 0x00000051564ea211 */ /* 0x000fc600078c08ff */
[----:B------:R0:W-:Y:S01]  /*cdb0*/  @!P3 ST.E.128 desc[UR8][R76.64], R44 ;  /* 0x0000002c4c00b985 */ /* 0x0001e2000c101d08 */
[----:B------:R-:W-:-:S05]  /*cdc0*/  @!P2 LEA.HI.X R79, R86, R79, R85, 0x1, P6 ;  /* 0x0000004f564fa211 */ /* 0x000fca00030f0c55 */
[----:B------:R0:W-:Y:S04]  /*cdd0*/  @!P2 ST.E.128 desc[UR8][R78.64], R60 ;  /* 0x0000003c4e00a985 */ /* 0x0001e8000c101d08 */
.L_x_213:
[----:B------:R-:W-:Y:S05]  /*cde0*/  BSYNC B1 ;  /* 0x0000000000017941 */ /* 0x000fea0003800000 */
.L_x_212:
[----:B0-----:R0:W3:Y:S01]  /*cdf0*/  SHFL.IDX PT, R21, R22, 0x1, 0x181f ;  /* 0x00381f0016157f89 */ /* 0x0010e200000e0000 */
[----:B------:R-:W-:Y:S03]  /*ce00*/  BSSY B1, `(.L_x_214) ;  /* 0x0000015000017945 */ /* 0x000fe60003800000 */
[----:B-----5:R0:W4:Y:S01]  /*ce10*/  SHFL.IDX PT, R7, R18, 0x1, 0x181f ;  /* 0x00381f0012077f89 */ /* 0x02012200000e0000 */
[----:B------:R-:W-:Y:S05]  /*ce20*/  @P1 BRA `(.L_x_215) ;  /* 0x0000000000481947 */ /* 0x000fea0003800000 */
[----:B------:R-:W-:Y:S01]  /*ce30*/  ULDC UR4, c[0x0][0xac8] ;  /* 0x0002b20000047ab9 */ /* 0x000fe20000000800 */
[----:B------:R-:W-:Y:S01]  /*ce40*/  ULDC.64 UR8, c[0x0][0x208] ;  /* 0x0000820000087ab9 */ /* 0x000fe20000000a00 */
[----:B------:R-:W-:Y:S02]  /*ce50*/  ISETP.GE.AND P4, PT, R0, UR4, PT ;  /* 0x0000000400007c0c */ /* 0x000fe4000bf86270 */
[----:B------:R-:W-:Y:S02]  /*ce60*/  ISETP.GE.AND P3, PT, R82, UR4, PT ;  /* 0x0000000452007c0c */ /* 0x000fe4000bf66270 */
[----:B------:R-:W-:Y:S02]  /*ce70*/  ISETP.GE.AND P2, PT, R84, UR4, PT ;  /* 0x0000000454007c0c */ /* 0x000fe4000bf46270 */
[----:B------:R-:W-:-:S07]  /*ce80*/  ISETP.GE.AND P1, PT, R86, UR4, PT ;  /* 0x0000000456007c0c */ /* 0x000fce000bf26270 */
[-C--:B----4-:R-:W-:Y:S02]  /*ce90*/  @!P4 LEA R2, P6, R0, R7.reuse, 0x1 ;  /* 0x000000070002c211 */ /* 0x090fe400078c08ff */
[----:B------:R-:W-:Y:S02]  /*cea0*/  @!P3 LEA R4, P5, R82, R7, 0x1 ;  /* 0x000000075204b211 */ /* 0x000fe400078a08ff */
[----:B---3--:R-:W-:Y:S02]  /*ceb0*/  @!P4 LEA.HI.X R3, R0, R21, R88, 0x1, P6 ;  /* 0x000000150003c211 */ /* 0x008fe400030f0c58 */
[----:B------:R-:W-:Y:S02]  /*cec0*/  @!P2 LEA R6, P6, R84, R7, 0x1 ;  /* 0x000000075406a211 */ /* 0x000fe400078c08ff */
[----:B------:R-:W-:Y:S01]  /*ced0*/  @!P3 LEA.HI.X R5, R82, R21, R87, 0x1, P5 ;  /* 0x000000155205b211 */ /* 0x000fe200028f0c57 */
[----:B------:R3:W-:Y:S01]  /*cee0*/  @!P4 ST.E.128 desc[UR8][R2.64], R8 ;  /* 0x000000080200c985 */ /* 0x0007e2000c101d08 */
[----:B------:R-:W-:-:S02]  /*cef0*/  @!P1 LEA R20, P5, R86, R7, 0x1 ;  /* 0x0000000756149211 */ /* 0x000fc400078a08ff */
[-C--:B------:R-:W-:Y:S01]  /*cf00*/  @!P2 LEA.HI.X R7, R84, R21.reuse, R83, 0x1, P6 ;  /* 0x000000155407a211 */ /* 0x080fe200030f0c53 */
[----:B------:R3:W-:Y:S01]  /*cf10*/  @!P3 ST.E.128 desc[UR8][R4.64], R32 ;  /* 0x000000200400b985 */ /* 0x0007e2000c101d08 */
[----:B------:R-:W-:-:S03]  /*cf20*/  @!P1 LEA.HI.X R21, R86, R21, R85, 0x1, P5 ;  /* 0x0000001556159211 */ /* 0x000fc600028f0c55 */
[----:B------:R3:W-:Y:S04]  /*cf30*/  @!P2 ST.E.128 desc[UR8][R6.64], R48 ;  /* 0x000000300600a985 */ /* 0x0007e8000c101d08 */
[----:B------:R3:W-:Y:S02]  /*cf40*/  @!P1 ST.E.128 desc[UR8][R20.64], R64 ;  /* 0x0000004014009985 */ /* 0x0007e4000c101d08 */
.L_x_215:
[----:B------:R-:W-:Y:S05]  /*cf50*/  BSYNC B1 ;  /* 0x0000000000017941 */ /* 0x000fea0003800000 */
.L_x_214:
[----:B---3--:R3:W0:Y:S01]  /*cf60*/  SHFL.IDX PT, R9, R22, 0x2, 0x181f ;  /* 0x00581f0016097f89 */ /* 0x00862200000e0000 */
[----:B------:R-:W-:Y:S03]  /*cf70*/  BSSY B1, `(.L_x_216) ;  /* 0x0000015000017945 */ /* 0x000fe60003800000 */
[----:B------:R3:W0:Y:S01]  /*cf80*/  SHFL.IDX PT, R5, R18, 0x2, 0x181f ;  /* 0x00581f0012057f89 */ /* 0x00062200000e0000 */
[----:B------:R-:W-:Y:S05]  /*cf90*/  @P0 BRA `(.L_x_217) ;  /* 0x0000000000480947 */ /* 0x000fea0003800000 */
[----:B------:R-:W-:Y:S01]  /*cfa0*/  ULDC UR4, c[0x0][0xac8] ;  /* 0x0002b20000047ab9 */ /* 0x000fe20000000800 */
[----:B------:R-:W-:Y:S01]  /*cfb0*/  ULDC.64 UR8, c[0x0][0x208] ;  /* 0x0000820000087ab9 */ /* 0x000fe20000000a00 */
[----:B------:R-:W-:Y:S02]  /*cfc0*/  ISETP.GE.AND P3, PT, R0, UR4, PT ;  /* 0x0000000400007c0c */ /* 0x000fe4000bf66270 */
[----:B------:R-:W-:Y:S02]  /*cfd0*/  ISETP.GE.AND P2, PT, R82, UR4, PT ;  /* 0x0000000452007c0c */ /* 0x000fe4000bf46270 */
[----:B------:R-:W-:Y:S02]  /*cfe0*/  ISETP.GE.AND P1, PT, R84, UR4, PT ;  /* 0x0000000454007c0c */ /* 0x000fe4000bf26270 */
[----:B------:R-:W-:-:S07]  /*cff0*/  ISETP.GE.AND P0, PT, R86, UR4, PT ;  /* 0x0000000456007c0c */ /* 0x000fce000bf06270 */
[-C--:B0-----:R-:W-:Y:S02]  /*d000*/  @!P3 LEA R2, P6, R0, R5.reuse, 0x1 ;  /* 0x000000050002b211 */ /* 0x081fe400078c08ff */
[-C--:B------:R-:W-:Y:S02]  /*d010*/  @!P2 LEA R4, P5, R82, R5.reuse, 0x1 ;  /* 0x000000055204a211 */ /* 0x080fe400078a08ff */
[----:B------:R-:W-:Y:S02]  /*d020*/  @!P1 LEA R6, P4, R84, R5, 0x1 ;  /* 0x0000000554069211 */ /* 0x000fe400078808ff */
[----:B------:R-:W-:Y:S02]  /*d030*/  @!P3 LEA.HI.X R3, R0, R9, R88, 0x1, P6 ;  /* 0x000000090003b211 */ /* 0x000fe400030f0c58 */
[----:B------:R-:W-:Y:S02]  /*d040*/  @!P0 LEA R8, P6, R86, R5, 0x1 ;  /* 0x0000000556088211 */ /* 0x000fe400078c08ff */
[-C--:B------:R-:W-:Y:S01]  /*d050*/  @!P2 LEA.HI.X R5, R82, R9.reuse, R87, 0x1, P5 ;  /* 0x000000095205a211 */ /* 0x080fe200028f0c57 */
[----:B------:R0:W-:Y:S01]  /*d060*/  @!P3 ST.E.128 desc[UR8][R2.64], R12 ;  /* 0x0000000c0200b985 */ /* 0x0001e2000c101d08 */
[----:B----4-:R-:W-:-:S02]  /*d070*/  @!P1 LEA.HI.X R7, R84, R9, R83, 0x1, P4 ;  /* 0x0000000954079211 */ /* 0x010fc400020f0c53 */
[----:B------:R-:W-:Y:S01]  /*d080*/  @!P0 LEA.HI.X R9, R86, R9, R85, 0x1, P6 ;  /* 0x0000000956098211 */ /* 0x000fe200030f0c55 */
[----:B------:R0:W-:Y:S04]  /*d090*/  @!P2 ST.E.128 desc[UR8][R4.64], R36 ;  /* 0x000000240400a985 */ /* 0x0001e8000c101d08 */
[----:B------:R0:W-:Y:S04]  /*d0a0*/  @!P1 ST.E.128 desc[UR8][R6.64], R52 ;  /* 0x0000003406009985 */ /* 0x0001e8000c101d08 */
[----:B------:R0:W-:Y:S02]  /*d0b0*/  @!P0 ST.E.128 desc[UR8][R8.64], R68 ;  /* 0x0000004408008985 */ /* 0x0001e4000c101d08 */
.L_x_217:
[----:B------:R-:W-:Y:S05]  /*d0c0*/  BSYNC B1 ;  /* 0x0000000000017941 */ /* 0x000fea0003800000 */
.L_x_216:
[----:B0-----:R-:W-:Y:S01]  /*d0d0*/  VIADD R2, R80, 0x60 ;  /* 0x0000006050027836 */ /* 0x001fe20000000000 */
[----:B------:R0:W0:Y:S04]  /*d0e0*/  SHFL.IDX PT, R9, R22, 0x3, 0x181f ;  /* 0x00781f0016097f89 */ /* 0x00002800000e0000 */
[----:B------:R-:W-:Y:S01]  /*d0f0*/  ISETP.GE.AND P0, PT, R2, UR12, PT ;  /* 0x0000000c02007c0c */ /* 0x000fe2000bf06270 */
[----:B------:R0:W0:-:S12]  /*d100*/  SHFL.IDX PT, R11, R18, 0x3, 0x181f ;  /* 0x00781f00120b7f89 */ /* 0x00001800000e0000 */
[----:B------:R-:W-:Y:S05]  /*d110*/  @P0 BRA `(.L_x_218) ;  /* 0x0000002800400947 */ /* 0x000fea0003800000 */
[----:B------:R-:W-:Y:S01]  /*d120*/  ULDC UR4, c[0x0][0xac8] ;  /* 0x0002b20000047ab9 */ /* 0x000fe20000000800 */
[----:B------:R-:W-:Y:S01]  /*d130*/  ULDC.64 UR8, c[0x0][0x208] ;  /* 0x0000820000087ab9 */ /* 0x000fe20000000a00 */
[----:B------:R-:W-:Y:S02]  /*d140*/  ISETP.GE.AND P3, PT, R0, UR4, PT ;  /* 0x0000000400007c0c */ /* 0x000fe4000bf66270 */
[----:B------:R-:W-:Y:S02]  /*d150*/  ISETP.GE.AND P4, PT, R82, UR4, PT ;  /* 0x0000000452007c0c */ /* 0x000fe4000bf86270 */
[----:B------:R-:W-:-:S09]  /*d160*/  ISETP.GE.AND P5, PT, R84, UR4, PT ;  /* 0x0000000454007c0c */ /* 0x000fd2000bfa6270 */
[-C--:B0-----:R-:W-:Y:S02]  /*d170*/  @!P3 LEA R2, P0, R0, R11.reuse, 0x1 ;  /* 0x0000000b0002b211 */ /* 0x081fe400078008ff */
[----:B------:R-:W-:Y:S02]  /*d180*/  @!P4 LEA R4, P1, R82, R11, 0x1 ;  /* 0x0000000b5204c211 */ /* 0x000fe400078208ff */
[----:B------:R-:W-:Y:S02]  /*d190*/  @!P3 LEA.HI.X R3, R0, R9, R88, 0x1, P0 ;  /* 0x000000090003b211 */ /* 0x000fe400000f0c58 */
[----:B------:R-:W-:Y:S02]  /*d1a0*/  ISETP.GE.AND P0, PT, R86, UR4, PT ;  /* 0x0000000456007c0c */ /* 0x000fe4000bf06270 */
[----:B------:R-:W-:Y:S01]  /*d1b0*/  @!P5 LEA R6, P2, R84, R11, 0x1 ;  /* 0x0000000b5406d211 */ /* 0x000fe200078408ff */
[----:B------:R0:W-:Y:S01]  /*d1c0*/  @!P3 ST.E.128 desc[UR8][R2.64], R24 ;  /* 0x000000180200b985 */ /* 0x0001e2000c101d08 */
[----:B------:R-:W-:-:S02]  /*d1d0*/  @!P4 LEA.HI.X R5, R82, R9, R87, 0x1, P1 ;  /* 0x000000095205c211 */ /* 0x000fc400008f0c57 */
[----:B----4-:R-:W-:-:S03]  /*d1e0*/  @!P5 LEA.HI.X R7, R84, R9, R83, 0x1, P2 ;  /* 0x000000095407d211 */ /* 0x010fc600010f0c53 */
[----:B------:R0:W-:Y:S04]  /*d1f0*/  @!P4 ST.E.128 desc[UR8][R4.64], R40 ;  /* 0x000000280400c985 */ /* 0x0001e8000c101d08 */
[----:B------:R0:W-:Y:S01]  /*d200*/  @!P5 ST.E.128 desc[UR8][R6.64], R56 ;  /* 0x000000380600d985 */ /* 0x0001e2000c101d08 */
[----:B------:R-:W-:Y:S05]  /*d210*/  @P0 BRA `(.L_x_218) ;  /* 0x0000002800000947 */ /* 0x000fea0003800000 */
[----:B0-----:R-:W-:Y:S01]  /*d220*/  LEA R2, P0, R86, R11, 0x1 ;  /* 0x0000000b56027211 */ /* 0x001fe200078008ff */
[----:B------:R-:W-:-:S03]  /*d230*/  ULDC.64 UR8, c[0x0][0x208] ;  /* 0x0000820000087ab9 */ /* 0x000fc60000000a00 */
[----:B------:R-:W-:-:S05]  /*d240*/  LEA.HI.X R3, R86, R9, R85, 0x1, P0 ;  /* 0x0000000956037211 */ /* 0x000fca00000f0c55 */
[----:B------:R0:W-:Y:S01]  /*d250*/  ST.E.128 desc[UR8][R2.64], R72 ;  /* 0x0000004802007985 */ /* 0x0001e2000c101d08 */
[----:B------:R-:W-:Y:S05]  /*d260*/  BRA `(.L_x_218) ;  /* 0x0000002400ec7947 */ /* 0x000fea0003800000 */
.L_x_211:
[----:B------:R-:W-:Y:S01]  /*d270*/  ULDC.64 UR14, c[0x0][0xb08] ;  /* 0x0002c200000e7ab9 */ /* 0x000fe20000000a00 */
[----:B------:R-:W-:Y:S01]  /*d280*/  R2UR UR19, R213 ;  /* 0x00000000d51372ca */ /* 0x000fe200000e0000 */
[----:B------:R-:W-:Y:S01]  /*d290*/  UIMAD UR13, UR16, UR14, URZ ;  /* 0x0000000e100d72a4 */ /* 0x000fe2000f8e023f */
[----:B------:R-:W-:Y:S01]  /*d2a0*/  R2UR UR18, R212 ;  /* 0x00000000d41272ca */ /* 0x000fe200000e0000 */
[----:B------:R-:W-:Y:S01]  /*d2b0*/  UIMAD.WIDE.U32 UR10, UR4, UR14, URZ ;  /* 0x0000000e040a72a5 */ /* 0x000fe2000f8e003f */
[----:B------:R-:W-:Y:S01]  /*d2c0*/  IMAD.MOV.U32 R5, RZ, RZ, R8 ;  /* 0x000000ffff057224 */ /* 0x000fe200078e0008 */
[----:B------:R-:W-:Y:S01]  /*d2d0*/  UIMAD UR13, UR4, UR15, UR13 ;  /* 0x0000000f040d72a4 */ /* 0x000fe2000f8e020d */
[----:B------:R-:W-:Y:S01]  /*d2e0*/  ISETP.GE.AND P0, PT, R12, UR12, PT ;  /* 0x0000000c0c007c0c */ /* 0x000fe2000bf06270 */
[----:B------:R-:W-:Y:S01]  /*d2f0*/  USHF.R.S32.HI UR4, URZ, 0x1f, UR9 ;  /* 0x0000001f3f047899 */ /* 0x000fe20008011409 */
[C---:B------:R-:W-:Y:S01]  /*d300*/  VIADD R176, R19.reuse, 0x18 ;  /* 0x0000001813b07836 */ /* 0x040fe20000000000 */
[----:B------:R-:W-:Y:S01]  /*d310*/  UIADD3 UR11, UR11, UR13, URZ ;  /* 0x0000000d0b0b7290 */ /* 0x000fe2000fffe03f */
[C---:B------:R-:W-:Y:S01]  /*d320*/  VIADD R178, R19.reuse, 0x10 ;  /* 0x0000001013b27836 */ /* 0x040fe20000000000 */
[----:B------:R-:W-:Y:S01]  /*d330*/  ULDC.64 UR14, c[0x0][0xb38] ;  /* 0x0002ce00000e7ab9 */ /* 0x000fe20000000a00 */
[----:B------:R-:W-:Y:S01]  /*d340*/  ULDC.64 UR16, c[0x0][0xb40] ;  /* 0x0002d00000107ab9 */ /* 0x000fe20000000a00 */
[----:B------:R-:W-:Y:S01]  /*d350*/  UIMAD.WIDE.U32 UR10, UR19, UR14, UR10 ;  /* 0x0000000e130a72a5 */ /* 0x000fe2000f8e000a */
[----:B------:R-:W-:Y:S01]  /*d360*/  VIADD R180, R19, 0x8 ;  /* 0x0000000813b47836 */ /* 0x000fe20000000000 */
[----:B------:R-:W-:Y:S01]  /*d370*/  UIMAD UR4, UR4, UR16, URZ ;  /* 0x00000010040472a4 */ /* 0x000fe2000f8e023f */
[----:B------:R-:W-:Y:S01]  /*d380*/  BSSY B1, `(.L_x_219) ;  /* 0x00000cc000017945 */ /* 0x000fe20003800000 */
[----:B------:R-:W-:Y:S01]  /*d390*/  UIMAD UR11, UR19, UR15, UR11 ;  /* 0x0000000f130b72a4 */ /* 0x000fe2000f8e020b */
[----:B------:R-:W-:Y:S01]  /*d3a0*/  SHF.R.S32.HI R22, RZ, 0x1f, R214 ;  /* 0x0000001fff167819 */ /* 0x000fe200000114d6 */
[----:B------:R-:W-:Y:S01]  /*d3b0*/  UIMAD UR4, UR9, UR17, UR4 ;  /* 0x00000011090472a4 */ /* 0x000fe2000f8e0204 */
[----:B------:R-:W-:Y:S01]  /*d3c0*/  SHF.R.S32.HI R152, RZ, 0x1f, R215 ;  /* 0x0000001fff987819 */ /* 0x000fe200000114d7 */
[----:B------:R-:W-:Y:S01]  /*d3d0*/  UIMAD.WIDE.U32 UR10, UR9, UR16, UR10 ;  /* 0x00000010090a72a5 */ /* 0x000fe2000f8e000a */
[----:B------:R-:W-:Y:S01]  /*d3e0*/  SHF.R.S32.HI R153, RZ, 0x1f, R216 ;  /* 0x0000001fff997819 */ /* 0x000fe200000114d8 */
[----:B------:R-:W-:Y:S01]  /*d3f0*/  ULDC.64 UR14, c[0x0][0xb48] ;  /* 0x0002d200000e7ab9 */ /* 0x000fe20000000a00 */
[----:B------:R-:W-:Y:S01]  /*d400*/  @UP1 ULDC UR9, c[0x0][0xbec] ;  /* 0x0002fb0000091ab9 */ /* 0x000fe20000000800 */
[----:B------:R-:W-:Y:S01]  /*d410*/  UIADD3 UR11, UR11, UR4, URZ ;  /* 0x000000040b0b7290 */ /* 0x000fe2000fffe03f */
[----:B------:R-:W-:Y:S01]  /*d420*/  @P1 IMAD.HI.U32 R0, R8, UR9, RZ ;  /* 0x0000000908001c27 */ /* 0x000fe2000f8e00ff */
[----:B------:R-:W-:Y:S01]  /*d430*/  UIADD3 UR8, UR8, 0x38820, URZ ;  /* 0x0003882008087890 */ /* 0x000fe2000fffe03f */
[----:B------:R-:W-:Y:S01]  /*d440*/  SHF.R.S32.HI R154, RZ, 0x1f, R217 ;  /* 0x0000001fff9a7819 */ /* 0x000fe200000114d9 */
[----:B------:R-:W-:Y:S01]  /*d450*/  @UP1 ULDC UR4, c[0x0][0xbf0] ;  /* 0x0002fc0000041ab9 */ /* 0x000fe20000000800 */
[----:B------:R-:W-:Y:S01]  /*d460*/  UIMAD.WIDE.U32 UR10, UR18, UR14, UR10 ;  /* 0x0000000e120a72a5 */ /* 0x000fe2000f8e000a */
[----:B------:R-:W-:Y:S01]  /*d470*/  @P1 SHF.R.U32.HI R5, RZ, UR4, R0 ;  /* 0x00000004ff051c19 */ /* 0x000fe20008011600 */
[----:B------:R-:W-:Y:S01]  /*d480*/  UPRMT UR8, URZ, 0x654, UR8 ;  /* 0x000006543f087896 */ /* 0x000fe20008000008 */
[----:B------:R-:W-:Y:S01]  /*d490*/  SHF.R.S32.HI R155, RZ, 0x1f, R218 ;  /* 0x0000001fff9b7819 */ /* 0x000fe200000114da */
[----:B------:R-:W-:Y:S01]  /*d4a0*/  UIMAD UR4, UR18, UR15, UR11 ;  /* 0x0000000f120472a4 */ /* 0x000fe2000f8e020b */
[--C-:B------:R-:W-:Y:S01]  /*d4b0*/  SHF.R.S32.HI R0, RZ, 0x1f, R5.reuse ;  /* 0x0000001fff007819 */ /* 0x100fe20000011405 */
[----:B------:R-:W-:Y:S01]  /*d4c0*/  IMAD.MOV R7, RZ, RZ, -R5 ;  /* 0x000000ffff077224 */ /* 0x000fe200078e0a05 */
[----:B------:R-:W-:Y:S01]  /*d4d0*/  ULDC.64 UR14, c[0x0][0xb30] ;  /* 0x0002cc00000e7ab9 */ /* 0x000fe20000000a00 */
[----:B------:R-:W-:Y:S01]  /*d4e0*/  IMAD.U32 R3, RZ, RZ, UR11 ;  /* 0x0000000bff037e24 */ /* 0x000fe2000f8e00ff */
[----:B------:R-:W-:Y:S01]  /*d4f0*/  SHF.R.S32.HI R156, RZ, 0x1f, R219 ;  /* 0x0000001fff9c7819 */ /* 0x000fe200000114db */
[----:B------:R-:W-:Y:S01]  /*d500*/  IMAD R7, R7, UR20, R8 ;  /* 0x0000001407077c24 */ /* 0x000fe2000f8e0208 */
[----:B------:R-:W-:Y:S01]  /*d510*/  SYNCS.ARRIVE.TRANS64.RED.A1T0 RZ, [UR8], RZ ;  /* 0x000000ffffff79a7 */ /* 0x000fe20008100408 */
[----:B------:R-:W-:Y:S01]  /*d520*/  IMAD R0, R0, UR14, RZ ;  /* 0x0000000e00007c24 */ /* 0x000fe2000f8e02ff */
[----:B------:R-:W-:Y:S01]  /*d530*/  SHF.R.S32.HI R157, RZ, 0x1f, R220 ;  /* 0x0000001fff9d7819 */ /* 0x000fe200000114dc */
[----:B------:R-:W-:Y:S01]  /*d540*/  IMAD.U32 R2, RZ, RZ, UR10 ;  /* 0x0000000aff027e24 */ /* 0x000fe2000f8e00ff */
[----:B------:R-:W-:Y:S01]  /*d550*/  ULDC.64 UR10, c[0x0][0xb28] ;  /* 0x0002ca00000a7ab9 */ /* 0x000fe20000000a00 */
[----:B------:R-:W-:Y:S01]  /*d560*/  IMAD.U32 R3, RZ, RZ, UR4 ;  /* 0x00000004ff037e24 */ /* 0x000fe2000f8e00ff */
[----:B------:R-:W-:Y:S01]  /*d570*/  SHF.R.S32.HI R158, RZ, 0x1f, R221 ;  /* 0x0000001fff9e7819 */ /* 0x000fe200000114dd */
[C---:B------:R-:W-:Y:S01]  /*d580*/  IMAD R9, R5.reuse, UR15, R0 ;  /* 0x0000000f05097c24 */ /* 0x040fe2000f8e0200 */
[----:B------:R-:W-:Y:S01]  /*d590*/  SHF.R.S32.HI R0, RZ, 0x1f, R7 ;  /* 0x0000001fff007819 */ /* 0x000fe20000011407 */
[----:B------:R-:W-:Y:S01]  /*d5a0*/  IMAD.WIDE.U32 R2, R5, UR14, R2 ;  /* 0x0000000e05027c25 */ /* 0x000fe2000f8e0002 */
[----:B------:R-:W-:-:S02]  /*d5b0*/  SHF.R.S32.HI R159, RZ, 0x1f, R222 ;  /* 0x0000001fff9f7819 */ /* 0x000fc400000114de */
[----:B------:R-:W-:Y:S01]  /*d5c0*/  SHF.R.S32.HI R160, RZ, 0x1f, R223 ;  /* 0x0000001fffa07819 */ /* 0x000fe200000114df */
[----:B------:R-:W-:Y:S01]  /*d5d0*/  IMAD R0, R0, UR10, RZ ;  /* 0x0000000a00007c24 */ /* 0x000fe2000f8e02ff */
[----:B------:R-:W-:Y:S01]  /*d5e0*/  SHF.R.S32.HI R161, RZ, 0x1f, R224 ;  /* 0x0000001fffa17819 */ /* 0x000fe200000114e0 */
[----:B------:R-:W-:Y:S01]  /*d5f0*/  IMAD.IADD R3, R3, 0x1, R9 ;  /* 0x0000000103037824 */ /* 0x000fe200078e0209 */
[----:B------:R-:W-:Y:S01]  /*d600*/  SHF.R.S32.HI R162, RZ, 0x1f, R225 ;  /* 0x0000001fffa27819 */ /* 0x000fe200000114e1 */
[C---:B------:R-:W-:Y:S01]  /*d610*/  IMAD R11, R7.reuse, UR11, R0 ;  /* 0x0000000b070b7c24 */ /* 0x040fe2000f8e0200 */
[----:B------:R-:W-:Y:S01]  /*d620*/  SHF.R.S32.HI R163, RZ, 0x1f, R226 ;  /* 0x0000001fffa37819 */ /* 0x000fe200000114e2 */
[----:B------:R-:W-:Y:S01]  /*d630*/  IMAD.WIDE.U32 R2, R7, UR10, R2 ;  /* 0x0000000a07027c25 */ /* 0x000fe2000f8e0002 */
[----:B------:R-:W-:Y:S01]  /*d640*/  ULDC.64 UR10, c[0x0][0xb00] ;  /* 0x0002c000000a7ab9 */ /* 0x000fe20000000a00 */
[----:B------:R-:W-:Y:S02]  /*d650*/  SHF.R.S32.HI R164, RZ, 0x1f, R227 ;  /* 0x0000001fffa47819 */ /* 0x000fe400000114e3 */
[----:B------:R-:W-:Y:S01]  /*d660*/  IMAD.IADD R11, R3, 0x1, R11 ;  /* 0x00000001030b7824 */ /* 0x000fe200078e020b */
[C---:B------:R-:W-:Y:S01]  /*d670*/  LEA R0, P1, R2.reuse, UR10, 0x2 ;  /* 0x0000000a02007c11 */ /* 0x040fe2000f8210ff */
[C---:B------:R-:W-:Y:S01]  /*d680*/  VIADD R175, R19.reuse, 0x18 ;  /* 0x0000001813af7836 */ /* 0x040fe20000000000 */
[----:B------:R-:W-:Y:S01]  /*d690*/  SHF.R.S32.HI R165, RZ, 0x1f, R228 ;  /* 0x0000001fffa57819 */ /* 0x000fe200000114e4 */
[C---:B------:R-:W-:Y:S01]  /*d6a0*/  VIADD R177, R19.reuse, 0x10 ;  /* 0x0000001013b17836 */ /* 0x040fe20000000000 */
[----:B------:R-:W-:Y:S01]  /*d6b0*/  LEA.HI.X R11, R2, UR11, R11, 0x2, P1 ;  /* 0x0000000b020b7c11 */ /* 0x000fe200088f140b */
[----:B------:R-:W-:Y:S01]  /*d6c0*/  VIADD R179, R19, 0x8 ;  /* 0x0000000813b37836 */ /* 0x000fe20000000000 */
[----:B------:R0:W1:Y:S01]  /*d6d0*/  SHFL.IDX PT, R2, R0, RZ, 0x1c1f ;  /* 0x001c1fff00027589 */ /* 0x00006200000e0000 */
[----:B------:R-:W-:-:S02]  /*d6e0*/  SHF.R.S32.HI R166, RZ, 0x1f, R229 ;  /* 0x0000001fffa67819 */ /* 0x000fc400000114e5 */
[----:B------:R-:W-:Y:S01]  /*d6f0*/  SHF.R.S32.HI R167, RZ, 0x1f, R230 ;  /* 0x0000001fffa77819 */ /* 0x000fe200000114e6 */
[----:B------:R0:W2:Y:S01]  /*d700*/  SHFL.IDX PT, R3, R11, RZ, 0x1c1f ;  /* 0x001c1fff0b037589 */ /* 0x0000a200000e0000 */
[----:B------:R-:W-:Y:S02]  /*d710*/  SHF.R.S32.HI R168, RZ, 0x1f, R231 ;  /* 0x0000001fffa87819 */ /* 0x000fe400000114e7 */
[----:B------:R-:W-:Y:S02]  /*d720*/  SHF.R.S32.HI R169, RZ, 0x1f, R232 ;  /* 0x0000001fffa97819 */ /* 0x000fe400000114e8 */
[----:B------:R-:W-:Y:S02]  /*d730*/  SHF.R.S32.HI R170, RZ, 0x1f, R233 ;  /* 0x0000001fffaa7819 */ /* 0x000fe400000114e9 */
[----:B------:R-:W-:Y:S02]  /*d740*/  SHF.R.S32.HI R171, RZ, 0x1f, R234 ;  /* 0x0000001fffab7819 */ /* 0x000fe400000114ea */
[----:B------:R-:W-:-:S02]  /*d750*/  SHF.R.S32.HI R172, RZ, 0x1f, R235 ;  /* 0x0000001fffac7819 */ /* 0x000fc400000114eb */
[----:B------:R-:W-:Y:S02]  /*d760*/  SHF.R.S32.HI R173, RZ, 0x1f, R236 ;  /* 0x0000001fffad7819 */ /* 0x000fe400000114ec */
[----:B------:R-:W-:Y:S02]  /*d770*/  SHF.R.S32.HI R174, RZ, 0x1f, R237 ;  /* 0x0000001fffae7819 */ /* 0x000fe400000114ed */
[----:B------:R-:W-:Y:S02]  /*d780*/  SHF.R.S32.HI R176, RZ, 0x1f, R176 ;  /* 0x0000001fffb07819 */ /* 0x000fe400000114b0 */
[----:B------:R-:W-:Y:S02]  /*d790*/  SHF.R.S32.HI R178, RZ, 0x1f, R178 ;  /* 0x0000001fffb27819 */ /* 0x000fe400000114b2 */
[----:B------:R-:W-:Y:S01]  /*d7a0*/  SHF.R.S32.HI R180, RZ, 0x1f, R180 ;  /* 0x0000001fffb47819 */ /* 0x000fe200000114b4 */
[----:B01----:R-:W-:Y:S06]  /*d7b0*/  @P0 BRA `(.L_x_220) ;  /* 0x0000000800200947 */ /* 0x003fec0003800000 */
[----:B------:R-:W-:Y:S01]  /*d7c0*/  ULDC UR4, c[0x0][0xac8] ;  /* 0x0002b20000047ab9 */ /* 0x000fe20000000800 */
[----:B------:R-:W-:Y:S01]  /*d7d0*/  ULDC.64 UR8, c[0x0][0x208] ;  /* 0x0000820000087ab9 */ /* 0x000fe20000000a00 */
[----:B------:R-:W-:Y:S02]  /*d7e0*/  ISETP.GE.AND P4, PT, R179, UR4, PT ;  /* 0x00000004b3007c0c */ /* 0x000fe4000bf86270 */
[----:B------:R-:W-:Y:S02]  /*d7f0*/  ISETP.GE.AND P3, PT, R177, UR4, PT ;  /* 0x00000004b1007c0c */ /* 0x000fe4000bf66270 */
[----:B------:R-:W-:Y:S02]  /*d800*/  ISETP.GE.AND P5, PT, R19, UR4, PT ;  /* 0x0000000413007c0c */ /* 0x000fe4000bfa6270 */
[----:B------:R-:W-:Y:S02]  /*d810*/  ISETP.GE.AND P1, PT, R237, UR4, PT ;  /* 0x00000004ed007c0c */ /* 0x000fe4000bf26270 */
[----:B------:R-:W-:-:S05]  /*d820*/  ISETP.GE.AND P0, PT, R175, UR4, PT ;  /* 0x00000004af007c0c */ /* 0x000fca000bf06270 */
[-C--:B------:R-:W-:Y:S02]  /*d830*/  @!P4 LEA R4, P2, R179, R2.reuse, 0x2 ;  /* 0x00000002b304c211 */ /* 0x080fe400078410ff */
[----:B------:R-:W-:Y:S02]  /*d840*/  @!P3 LEA R6, P6, R177, R2, 0x2 ;  /* 0x00000002b106b211 */ /* 0x000fe400078c10ff */
[----:B--2---:R-:W-:Y:S01]  /*d850*/  @!P5 IMAD.WIDE R8, R19, 0x4, R2 ;  /* 0x000000041308d825 */ /* 0x004fe200078e0202 */
[-C--:B------:R-:W-:Y:S02]  /*d860*/  @!P4 LEA.HI.X R5, R179, R3.reuse, R180, 0x2, P2 ;  /* 0x00000003b305c211 */ /* 0x080fe400010f14b4 */
[----:B------:R-:W-:Y:S02]  /*d870*/  ISETP.GE.AND P2, PT, R236, UR4, PT ;  /* 0x00000004ec007c0c */ /* 0x000fe4000bf46270 */
[----:B------:R-:W-:Y:S01]  /*d880*/  @!P3 LEA.HI.X R7, R177, R3, R178, 0x2, P6 ;  /* 0x00000003b107b211 */ /* 0x000fe200030f14b2 */
[----:B------:R-:W-:Y:S04]  /*d890*/  @!P5 ST.E.64 desc[UR8][R8.64], R24 ;  /* 0x000000180800d985 */ /* 0x000fe8000c101b08 */
[----:B------:R0:W-:Y:S01]  /*d8a0*/  @!P4 ST.E.64 desc[UR8][R4.64], R28 ;  /* 0x0000001c0400c985 */ /* 0x0001e2000c101b08 */
[----:B------:R-:W-:-:S03]  /*d8b0*/  ISETP.GE.AND P4, PT, R234, UR4, PT ;  /* 0x00000004ea007c0c */ /* 0x000fc6000bf86270 */
[----:B------:R1:W-:Y:S01]  /*d8c0*/  @!P3 ST.E.64 desc[UR8][R6.64], R32 ;  /* 0x000000200600b985 */ /* 0x0003e2000c101b08 */
[----:B------:R-:W-:Y:S02]  /*d8d0*/  ISETP.GE.AND P3, PT, R235, UR4, PT ;  /* 0x00000004eb007c0c */ /* 0x000fe4000bf66270 */
[-C--:B0-----:R-:W-:Y:S02]  /*d8e0*/  @!P0 LEA R4, P6, R175, R2.reuse, 0x2 ;  /* 0x00000002af048211 */ /* 0x081fe400078c10ff */
[-C--:B-1----:R-:W-:Y:S01]  /*d8f0*/  @!P1 LEA R6, P5, R237, R2.reuse, 0x2 ;  /* 0x00000002ed069211 */ /* 0x082fe200078a10ff */
[----:B------:R-:W-:Y:S01]  /*d900*/  VIADD R33, R19, 0xe8 ;  /* 0x000000e813217836 */ /* 0x000fe20000000000 */
[-C--:B------:R-:W-:Y:S02]  /*d910*/  @!P0 LEA.HI.X R5, R175, R3.reuse, R176, 0x2, P6 ;  /* 0x00000003af058211 */ /* 0x080fe400030f14b0 */
[----:B------:R-:W-:Y:S02]  /*d920*/  @!P1 LEA.HI.X R7, R237, R3, R174, 0x2, P5 ;  /* 0x00000003ed079211 */ /* 0x000fe400028f14ae */
[----:B------:R-:W-:Y:S01]  /*d930*/  ISETP.GE.AND P5, PT, R233, UR4, PT ;  /* 0x00000004e9007c0c */ /* 0x000fe2000bfa6270 */
[----:B------:R0:W-:Y:S01]  /*d940*/  @!P0 ST.E.64 desc[UR8][R4.64], R36 ;  /* 0x0000002404008985 */ /* 0x0001e2000c101b08 */
[----:B------:R-:W-:-:S02]  /*d950*/  @!P2 LEA R8, P6, R236, R2, 0x2 ;  /* 0x00000002ec08a211 */ /* 0x000fc400078c10ff */
[----:B------:R-:W-:Y:S01]  /*d960*/  ISETP.GE.AND P0, PT, R232, UR4, PT ;  /* 0x00000004e8007c0c */ /* 0x000fe2000bf06270 */
[----:B------:R1:W-:Y:S01]  /*d970*/  @!P1 ST.E.64 desc[UR8][R6.64], R40 ;  /* 0x0000002806009985 */ /* 0x0003e2000c101b08 */
[----:B------:R-:W-:Y:S02]  /*d980*/  @!P2 LEA.HI.X R9, R236, R3, R173, 0x2, P6 ;  /* 0x00000003ec09a211 */ /* 0x000fe400030f14ad */
[----:B------:R-:W-:-:S03]  /*d990*/  ISETP.GE.AND P1, PT, R231, UR4, PT ;  /* 0x00000004e7007c0c */ /* 0x000fc6000bf26270 */
[----:B------:R2:W-:Y:S01]  /*d9a0*/  @!P2 ST.E.64 desc[UR8][R8.64], R44 ;  /* 0x0000002c0800a985 */ /* 0x0005e2000c101b08 */
[CC--:B0-----:R-:W-:Y:S02]  /*d9b0*/  @!P3 LEA R4, P6, R235.reuse, R2.reuse, 0x2 ;  /* 0x00000002eb04b211 */ /* 0x0c1fe400078c10ff */
[CC--:B-1----:R-:W-:Y:S02]  /*d9c0*/  @!P4 LEA R6, P2, R234.reuse, R2.reuse, 0x2 ;  /* 0x00000002ea06c211 */ /* 0x0c2fe400078410ff */
[-C--:B------:R-:W-:Y:S02]  /*d9d0*/  @!P3 LEA.HI.X R5, R235, R3.reuse, R172, 0x2, P6 ;  /* 0x00000003eb05b211 */ /* 0x080fe400030f14ac */
[----:B------:R-:W-:Y:S02]  /*d9e0*/  @!P4 LEA.HI.X R7, R234, R3, R171, 0x2, P2 ;  /* 0x00000003ea07c211 */ /* 0x000fe400010f14ab */
[----:B--2---:R-:W-:Y:S01]  /*d9f0*/  @!P5 LEA R8, P6, R233, R2, 0x2 ;  /* 0x00000002e908d211 */ /* 0x004fe200078c10ff */
[----:B------:R0:W-:Y:S01]  /*da00*/  @!P3 ST.E.64 desc[UR8][R4.64], R48 ;  /* 0x000000300400b985 */ /* 0x0001e2000c101b08 */
[----:B------:R-:W-:-:S02]  /*da10*/  ISETP.GE.AND P2, PT, R230, UR4, PT ;  /* 0x00000004e6007c0c */ /* 0x000fc4000bf46270 */
[----:B------:R-:W-:Y:S01]  /*da20*/  @!P5 LEA.HI.X R9, R233, R3, R170, 0x2, P6 ;  /* 0x00000003e909d211 */ /* 0x000fe200030f14aa */
[----:B------:R1:W-:Y:S01]  /*da30*/  @!P4 ST.E.64 desc[UR8][R6.64], R52 ;  /* 0x000000340600c985 */ /* 0x0003e2000c101b08 */
[----:B------:R-:W-:-:S03]  /*da40*/  ISETP.GE.AND P3, PT, R229, UR4, PT ;  /* 0x00000004e5007c0c */ /* 0x000fc6000bf66270 */
[----:B------:R2:W-:Y:S01]  /*da50*/  @!P5 ST.E.64 desc[UR8][R8.64], R56 ;  /* 0x000000380800d985 */ /* 0x0005e2000c101b08 */
[CC--:B0-----:R-:W-:Y:S02]  /*da60*/  @!P0 LEA R4, P4, R232.reuse, R2.reuse, 0x2 ;  /* 0x00000002e8048211 */ /* 0x0c1fe400078810ff */
[C---:B-1----:R-:W-:Y:S02]  /*da70*/  @!P1 LEA R6, P5, R231.reuse, R2, 0x2 ;  /* 0x00000002e7069211 */ /* 0x042fe400078a10ff */
[-C--:B------:R-:W-:Y:S02]  /*da80*/  @!P0 LEA.HI.X R5, R232, R3.reuse, R169, 0x2, P4 ;  /* 0x00000003e8058211 */ /* 0x080fe400020f14a9 */
[----:B------:R-:W-:Y:S02]  /*da90*/  ISETP.GE.AND P4, PT, R228, UR4, PT ;  /* 0x00000004e4007c0c */ /* 0x000fe4000bf86270 */
[----:B------:R-:W-:Y:S01]  /*daa0*/  @!P1 LEA.HI.X R7, R231, R3, R168, 0x2, P5 ;  /* 0x00000003e7079211 */ /* 0x000fe200028f14a8 */
[----:B------:R0:W-:Y:S01]  /*dab0*/  @!P0 ST.E.64 desc[UR8][R4.64], R60 ;  /* 0x0000003c04008985 */ /* 0x0001e2000c101b08 */
[----:B------:R-:W-:-:S02]  /*dac0*/  ISETP.GE.AND P5, PT, R227, UR4, PT ;  /* 0x00000004e3007c0c */ /* 0x000fc4000bfa6270 */
[C---:B--2---:R-:W-:Y:S01]  /*dad0*/  @!P2 LEA R8, P6, R230.reuse, R2, 0x2 ;  /* 0x00000002e608a211 */ /* 0x044fe200078c10ff */
[----:B------:R1:W-:Y:S01]  /*dae0*/  @!P1 ST.E.64 desc[UR8][R6.64], R64 ;  /* 0x0000004006009985 */ /* 0x0003e2000c101b08 */
[----:B------:R-:W-:Y:S02]  /*daf0*/  ISETP.GE.AND P1, PT, R225, UR4, PT ;  /* 0x00000004e1007c0c */ /* 0x000fe4000bf26270 */
[----:B------:R-:W-:Y:S02]  /*db00*/  @!P2 LEA.HI.X R9, R230, R3, R167, 0x2, P6 ;  /* 0x00000003e609a211 */ /* 0x000fe400030f14a7 */
[----:B------:R-:W-:-:S03]  /*db10*/  ISETP.GE.AND P0, PT, R226, UR4, PT ;  /* 0x00000004e2007c0c */ /* 0x000fc6000bf06270 */
[----:B------:R2:W-:Y:S01]  /*db20*/  @!P2 ST.E.64 desc[UR8][R8.64], R68 ;  /* 0x000000440800a985 */ /* 0x0005e2000c101b08 */
[CC--:B0-----:R-:W-:Y:S02]  /*db30*/  @!P3 LEA R4, P6, R229.reuse, R2.reuse, 0x2 ;  /* 0x00000002e504b211 */ /* 0x0c1fe400078c10ff */
[CC--:B-1----:R-:W-:Y:S02]  /*db40*/  @!P4 LEA R6, P2, R228.reuse, R2.reuse, 0x2 ;  /* 0x00000002e406c211 */ /* 0x0c2fe400078410ff */
[-C--:B------:R-:W-:Y:S02]  /*db50*/  @!P3 LEA.HI.X R5, R229, R3.reuse, R166, 0x2, P6 ;  /* 0x00000003e505b211 */ /* 0x080fe400030f14a6 */
[----:B------:R-:W-:Y:S02]  /*db60*/  @!P4 LEA.HI.X R7, R228, R3, R165, 0x2, P2 ;  /* 0x00000003e407c211 */ /* 0x000fe400010f14a5 */
[----:B------:R-:W-:Y:S01]  /*db70*/  ISETP.GE.AND P2, PT, R224, UR4, PT ;  /* 0x00000004e0007c0c */ /* 0x000fe2000bf46270 */
[----:B------:R0:W-:Y:S01]  /*db80*/  @!P3 ST.E.64 desc[UR8][R4.64], R72 ;  /* 0x000000480400b985 */ /* 0x0001e2000c101b08 */
[----:B--2---:R-:W-:-:S03]  /*db90*/  @!P5 LEA R8, P6, R227, R2, 0x2 ;  /* 0x00000002e308d211 */ /* 0x004fc600078c10ff */
[----:B------:R1:W-:Y:S01]  /*dba0*/  @!P4 ST.E.64 desc[UR8][R6.64], R76 ;  /* 0x0000004c0600c985 */ /* 0x0003e2000c101b08 */
[----:B------:R-:W-:Y:S02]  /*dbb0*/  @!P5 LEA.HI.X R9, R227, R3, R164, 0x2, P6 ;  /* 0x00000003e309d211 */ /* 0x000fe400030f14a4 */
[----:B------:R-:W-:-:S03]  /*dbc0*/  ISETP.GE.AND P4, PT, R222, UR4, PT ;  /* 0x00000004de007c0c */ /* 0x000fc6000bf86270 */
[----:B------:R2:W-:Y:S01]  /*dbd0*/  @!P5 ST.E.64 desc[UR8][R8.64], R80 ;  /* 0x000000500800d985 */ /* 0x0005e2000c101b08 */
[----:B------:R-:W-:Y:S02]  /*dbe0*/  ISETP.GE.AND P5, PT, R223, UR4, PT ;  /* 0x00000004df007c0c */ /* 0x000fe4000bfa6270 */
        /* <DEDUP_REMOVED lines=8> */
[----:B------:R-:W-:-:S05]  /*dc70*/  @!P2 LEA.HI.X R9, R224, R3, R161, 0x2, P6 ;  /* 0x00000003e009a211 */ /* 0x000fca00030f14a1 */
[----:B------:R2:W-:Y:S01]  /*dc80*/  @!P2 ST.E.64 desc[UR8][R8.64], R92 ;  /* 0x0000005c0800a985 */ /* 0x0005e2000c101b08 */
[----:B------:R-:W-:Y:S02]  /*dc90*/  ISETP.GE.AND P2, PT, R220, UR4, PT ;  /* 0x00000004dc007c0c */ /* 0x000fe4000bf46270 */
[CC--:B0-----:R-:W-:Y:S02]  /*dca0*/  @!P5 LEA R4, P1, R223.reuse, R2.reuse, 0x2 ;  /* 0x00000002df04d211 */ /* 0x0c1fe400078210ff */
[CC--:B-1----:R-:W-:Y:S02]  /*dcb0*/  @!P4 LEA R6, P0, R222.reuse, R2.reuse, 0x2 ;  /* 0x00000002de06c211 */ /* 0x0c2fe400078010ff */
[-C--:B------:R-:W-:Y:S02]  /*dcc0*/  @!P5 LEA.HI.X R5, R223, R3.reuse, R160, 0x2, P1 ;  /* 0x00000003df05d211 */ /* 0x080fe400008f14a0 */
[----:B------:R-:W-:Y:S02]  /*dcd0*/  ISETP.GE.AND P1, PT, R219, UR4, PT ;  /* 0x00000004db007c0c */ /* 0x000fe4000bf26270 */
[----:B--2---:R-:W-:Y:S01]  /*dce0*/  @!P3 LEA R8, P6, R221, R2, 0x2 ;  /* 0x00000002dd08b211 */ /* 0x004fe200078c10ff */
[----:B------:R-:W-:Y:S01]  /*dcf0*/  @!P5 ST.E.64 desc[UR8][R4.64], R96 ;  /* 0x000000600400d985 */ /* 0x000fe2000c101b08 */
[----:B------:R-:W-:-:S02]  /*dd00*/  @!P4 LEA.HI.X R7, R222, R3, R159, 0x2, P0 ;  /* 0x00000003de07c211 */ /* 0x000fc400000f149f */
[----:B------:R-:W-:Y:S02]  /*dd10*/  @!P3 LEA.HI.X R9, R221, R3, R158, 0x2, P6 ;  /* 0x00000003dd09b211 */ /* 0x000fe400030f149e */
[----:B------:R-:W-:Y:S01]  /*dd20*/  ISETP.GE.AND P0, PT, R218, UR4, PT ;  /* 0x00000004da007c0c */ /* 0x000fe2000bf06270 */
[----:B------:R-:W-:Y:S01]  /*dd30*/  @!P4 ST.E.64 desc[UR8][R6.64], R100 ;  /* 0x000000640600c985 */ /* 0x000fe2000c101b08 */
[-C--:B------:R-:W-:Y:S02]  /*dd40*/  @!P2 LEA R12, P6, R220, R2.reuse, 0x2 ;  /* 0x00000002dc0ca211 */ /* 0x080fe400078c10ff */
[----:B------:R-:W-:Y:S01]  /*dd50*/  ISETP.GE.AND P4, PT, R216, UR4, PT ;  /* 0x00000004d8007c0c */ /* 0x000fe2000bf86270 */
[----:B------:R0:W-:Y:S01]  /*dd60*/  @!P3 ST.E.64 desc[UR8][R8.64], R104 ;  /* 0x000000680800b985 */ /* 0x0001e2000c101b08 */
[----:B------:R-:W-:Y:S02]  /*dd70*/  ISETP.GE.AND P3, PT, R217, UR4, PT ;  /* 0x00000004d9007c0c */ /* 0x000fe4000bf66270 */
[----:B------:R-:W-:-:S02]  /*dd80*/  @!P1 LEA R14, P5, R219, R2, 0x2 ;  /* 0x00000002db0e9211 */ /* 0x000fc400078a10ff */
[-C--:B------:R-:W-:Y:S02]  /*dd90*/  @!P2 LEA.HI.X R13, R220, R3.reuse, R157, 0x2, P6 ;  /* 0x00000003dc0da211 */ /* 0x080fe400030f149d */
[-C--:B------:R-:W-:Y:S02]  /*dda0*/  @!P1 LEA.HI.X R15, R219, R3.reuse, R156, 0x2, P5 ;  /* 0x00000003db0f9211 */ /* 0x080fe400028f149c */
[CC--:B------:R-:W-:Y:S01]  /*ddb0*/  @!P0 LEA R20, P6, R218.reuse, R2.reuse, 0x2 ;  /* 0x00000002da148211 */ /* 0x0c0fe200078c10ff */
[----:B------:R-:W-:Y:S01]  /*ddc0*/  @!P2 ST.E.64 desc[UR8][R12.64], R108 ;  /* 0x0000006c0c00a985 */ /* 0x000fe2000c101b08 */
[----:B------:R-:W-:Y:S02]  /*ddd0*/  ISETP.GE.AND P2, PT, R215, UR4, PT ;  /* 0x00000004d7007c0c */ /* 0x000fe4000bf46270 */
[----:B------:R-:W-:Y:S01]  /*dde0*/  @!P0 LEA.HI.X R21, R218, R3, R155, 0x2, P6 ;  /* 0x00000003da158211 */ /* 0x000fe200030f149b */
[----:B------:R1:W-:Y:S01]  /*ddf0*/  @!P1 ST.E.64 desc[UR8][R14.64], R112 ;  /* 0x000000700e009985 */ /* 0x0003e2000c101b08 */
[----:B------:R-:W-:-:S02]  /*de00*/  @!P3 LEA R24, P1, R217, R2, 0x2 ;  /* 0x00000002d918b211 */ /* 0x000fc400078210ff */
[-C--:B------:R-:W-:Y:S01]  /*de10*/  @!P4 LEA R28, P5, R216, R2.reuse, 0x2 ;  /* 0x00000002d81cc211 */ /* 0x080fe200078a10ff */
[----:B------:R2:W-:Y:S01]  /*de20*/  @!P0 ST.E.64 desc[UR8][R20.64], R116 ;  /* 0x0000007414008985 */ /* 0x0005e2000c101b08 */
[-C--:B------:R-:W-:Y:S02]  /*de30*/  @!P3 LEA.HI.X R25, R217, R3.reuse, R154, 0x2, P1 ;  /* 0x00000003d919b211 */ /* 0x080fe400008f149a */
[----:B------:R-:W-:Y:S02]  /*de40*/  ISETP.GE.AND P1, PT, R214, UR4, PT ;  /* 0x00000004d6007c0c */ /* 0x000fe4000bf26270 */
[-C--:B------:R-:W-:Y:S01]  /*de50*/  @!P4 LEA.HI.X R29, R216, R3.reuse, R153, 0x2, P5 ;  /* 0x00000003d81dc211 */ /* 0x080fe200028f1499 */
[----:B------:R3:W-:Y:S01]  /*de60*/  @!P3 ST.E.64 desc[UR8][R24.64], R120 ;  /* 0x000000781800b985 */ /* 0x0007e2000c101b08 */
[----:B------:R-:W-:Y:S02]  /*de70*/  ISETP.GE.AND P0, PT, R23, UR4, PT ;  /* 0x0000000417007c0c */ /* 0x000fe4000bf06270 */
[----:B0-----:R-:W-:Y:S01]  /*de80*/  @!P2 LEA R8, P5, R215, R2, 0x2 ;  /* 0x00000002d708a211 */ /* 0x001fe200078a10ff */
[----:B------:R3:W-:Y:S01]  /*de90*/  @!P4 ST.E.64 desc[UR8][R28.64], R124 ;  /* 0x0000007c1c00c985 */ /* 0x0007e2000c101b08 */
[----:B------:R-:W-:Y:S01]  /*dea0*/  ISETP.GE.AND P4, PT, R33, UR4, PT ;  /* 0x0000000421007c0c */ /* 0x000fe2000bf86270 */
[----:B-1----:R-:W-:Y:S01]  /*deb0*/  VIADD R15, R19, 0xf0 ;  /* 0x000000f0130f7836 */ /* 0x002fe20000000000 */
[----:B------:R-:W-:Y:S01]  /*dec0*/  @!P2 LEA.HI.X R9, R215, R3, R152, 0x2, P5 ;  /* 0x00000003d709a211 */ /* 0x000fe200028f1498 */
[----:B--2---:R-:W-:Y:S01]  /*ded0*/  VIADD R21, R19, 0xf8 ;  /* 0x000000f813157836 */ /* 0x004fe20000000000 */
[----:B------:R-:W-:-:S02]  /*dee0*/  SHF.R.S32.HI R5, RZ, 0x1f, R23 ;  /* 0x0000001fff057819 */ /* 0x000fc40000011417 */
[CC--:B------:R-:W-:Y:S01]  /*def0*/  @!P1 LEA R6, P6, R214.reuse, R2.reuse, 0x2 ;  /* 0x00000002d6069211 */ /* 0x0c0fe200078c10ff */
[----:B------:R3:W-:Y:S01]  /*df00*/  @!P2 ST.E.64 desc[UR8][R8.64], R128 ;  /* 0x000000800800a985 */ /* 0x0007e2000c101b08 */
[----:B------:R-:W-:Y:S02]  /*df10*/  ISETP.GE.AND P3, PT, R15, UR4, PT ;  /* 0x000000040f007c0c */ /* 0x000fe4000bf66270 */
[----:B------:R-:W-:Y:S02]  /*df20*/  @!P0 LEA R4, P5, R23, R2, 0x2 ;  /* 0x0000000217048211 */ /* 0x000fe400078a10ff */
[-C--:B------:R-:W-:Y:S02]  /*df30*/  @!P1 LEA.HI.X R7, R214, R3.reuse, R22, 0x2, P6 ;  /* 0x00000003d6079211 */ /* 0x080fe400030f1416 */
[----:B------:R-:W-:Y:S02]  /*df40*/  ISETP.GE.AND P6, PT, R21, UR4, PT ;  /* 0x0000000415007c0c */ /* 0x000fe4000bfc6270 */
[----:B------:R-:W-:Y:S01]  /*df50*/  @!P0 LEA.HI.X R5, R23, R3, R5, 0x2, P5 ;  /* 0x0000000317058211 */ /* 0x000fe200028f1405 */
[----:B------:R3:W-:Y:S01]  /*df60*/  @!P1 ST.E.64 desc[UR8][R6.64], R132 ;  /* 0x0000008406009985 */ /* 0x0007e2000c101b08 */
[----:B------:R-:W-:-:S02]  /*df70*/  SHF.R.S32.HI R13, RZ, 0x1f, R33 ;  /* 0x0000001fff0d7819 */ /* 0x000fc40000011421 */
[CC--:B------:R-:W-:Y:S01]  /*df80*/  @!P4 LEA R12, P5, R33.reuse, R2.reuse, 0x2 ;  /* 0x00000002210cc211 */ /* 0x0c0fe200078a10ff */
[----:B------:R3:W-:Y:S01]  /*df90*/  @!P0 ST.E.64 desc[UR8][R4.64], R136 ;  /* 0x0000008804008985 */ /* 0x0007e2000c101b08 */
[----:B------:R-:W-:Y:S02]  /*dfa0*/  SHF.R.S32.HI R18, RZ, 0x1f, R15 ;  /* 0x0000001fff127819 */ /* 0x000fe4000001140f */
[----:B------:R-:W-:Y:S02]  /*dfb0*/  @!P4 LEA.HI.X R13, R33, R3, R13, 0x2, P5 ;  /* 0x00000003210dc211 */ /* 0x000fe400028f140d */
[----:B------:R-:W-:-:S03]  /*dfc0*/  @!P3 LEA R14, P5, R15, R2, 0x2 ;  /* 0x000000020f0eb211 */ /* 0x000fc600078a10ff */
[----:B------:R3:W-:Y:S01]  /*dfd0*/  @!P4 ST.E.64 desc[UR8][R12.64], R140 ;  /* 0x0000008c0c00c985 */ /* 0x0007e2000c101b08 */
[-C--:B------:R-:W-:Y:S02]  /*dfe0*/  @!P3 LEA.HI.X R15, R15, R3.reuse, R18, 0x2, P5 ;  /* 0x000000030f0fb211 */ /* 0x080fe400028f1412 */
[----:B------:R-:W-:Y:S02]  /*dff0*/  SHF.R.S32.HI R18, RZ, 0x1f, R21 ;  /* 0x0000001fff127819 */ /* 0x000fe40000011415 */
[C---:B------:R-:W-:Y:S01]  /*e000*/  @!P6 LEA R2, P5, R21.reuse, R2, 0x2 ;  /* 0x000000021502e211 */ /* 0x040fe200078a10ff */
[----:B------:R3:W-:Y:S03]  /*e010*/  @!P3 ST.E.64 desc[UR8][R14.64], R144 ;  /* 0x000000900e00b985 */ /* 0x0007e6000c101b08 */
[----:B------:R-:W-:-:S05]  /*e020*/  @!P6 LEA.HI.X R3, R21, R3, R18, 0x2, P5 ;  /* 0x000000031503e211 */ /* 0x000fca00028f1412 */
[----:B------:R3:W-:Y:S04]  /*e030*/  @!P6 ST.E.64 desc[UR8][R2.64], R148 ;  /* 0x000000940200e985 */ /* 0x0007e8000c101b08 */
.L_x_220:
[----:B------:R-:W-:Y:S05]  /*e040*/  BSYNC B1 ;  /* 0x0000000000017941 */ /* 0x000fea0003800000 */
.L_x_219:
[----:B------:R-:W-:Y:S01]  /*e050*/  ISETP.GE.AND P0, PT, R10, UR12, PT ;  /* 0x0000000c0a007c0c */ /* 0x000fe2000bf06270 */
[----:B--23--:R0:W1:Y:S04]  /*e060*/  SHFL.IDX PT, R3, R11, 0x1, 0x1c1f ;  /* 0x003c1f000b037f89 */ /* 0x00c06800000e0000 */
[----:B------:R0:W2:Y:S08]  /*e070*/  SHFL.IDX PT, R2, R0, 0x1, 0x1c1f ;  /* 0x003c1f0000027f89 */ /* 0x0000b000000e0000 */
[----:B0-----:R-:W-:Y:S05]  /*e080*/  @P0 BRA `(.L_x_218) ;  /* 0x0000001800640947 */ /* 0x001fea0003800000 */
[----:B------:R-:W-:Y:S01]  /*e090*/  ULDC UR4, c[0x0][0xac8] ;  /* 0x0002b20000047ab9 */ /* 0x000fe20000000800 */
[----:B------:R-:W-:Y:S01]  /*e0a0*/  ULDC.64 UR8, c[0x0][0x208] ;  /* 0x0000820000087ab9 */ /* 0x000fe20000000a00 */
[----:B------:R-:W-:Y:S01]  /*e0b0*/  ISETP.GE.AND P5, PT, R179, UR4, PT ;  /* 0x00000004b3007c0c */ /* 0x000fe2000bfa6270 */
[C---:B------:R-:W-:Y:S01]  /*e0c0*/  VIADD R21, R19.reuse, 0xe8 ;  /* 0x000000e813157836 */ /* 0x040fe20000000000 */
[C---:B------:R-:W-:Y:S01]  /*e0d0*/  ISETP.GE.AND P4, PT, R19.reuse, UR4, PT ;  /* 0x0000000413007c0c */ /* 0x040fe2000bf86270 */
[----:B------:R-:W-:Y:S01]  /*e0e0*/  VIADD R25, R19, 0xf0 ;  /* 0x000000f013197836 */ /* 0x000fe20000000000 */
[----:B------:R-:W-:Y:S02]  /*e0f0*/  ISETP.GE.AND P2, PT, R177, UR4, PT ;  /* 0x00000004b1007c0c */ /* 0x000fe4000bf46270 */
[----:B------:R-:W-:Y:S02]  /*e100*/  ISETP.GE.AND P1, PT, R175, UR4, PT ;  /* 0x00000004af007c0c */ /* 0x000fe4000bf26270 */
[----:B------:R-:W-:-:S02]  /*e110*/  ISETP.GE.AND P0, PT, R237, UR4, PT ;  /* 0x00000004ed007c0c */ /* 0x000fc4000bf06270 */
[----:B------:R-:W-:Y:S02]  /*e120*/  SHF.R.S32.HI R0, RZ, 0x1f, R21 ;  /* 0x0000001fff007819 */ /* 0x000fe40000011415 */
[----:B------:R-:W-:Y:S02]  /*e130*/  SHF.R.S32.HI R18, RZ, 0x1f, R23 ;  /* 0x0000001fff127819 */ /* 0x000fe40000011417 */
[-C--:B--2---:R-:W-:Y:S01]  /*e140*/  @!P5 LEA R6, P3, R179, R2.reuse, 0x2 ;  /* 0x00000002b306d211 */ /* 0x084fe200078610ff */
[----:B-1----:R-:W-:Y:S02]  /*e150*/  @!P4 IMAD.WIDE R4, R19, 0x4, R2 ;  /* 0x000000041304c825 */ /* 0x002fe400078e0202 */
[----:B------:R-:W-:Y:S02]  /*e160*/  @!P2 LEA R8, P6, R177, R2, 0x2 ;  /* 0x00000002b108a211 */ /* 0x000fe400078c10ff */
[----:B------:R-:W-:Y:S01]  /*e170*/  @!P5 LEA.HI.X R7, R179, R3, R180, 0x2, P3 ;  /* 0x00000003b307d211 */ /* 0x000fe200018f14b4 */
[----:B------:R0:W-:Y:S01]  /*e180*/  @!P4 ST.E.64 desc[UR8][R4.64], R26 ;  /* 0x0000001a0400c985 */ /* 0x0001e2000c101b08 */
[----:B------:R-:W-:-:S02]  /*e190*/  ISETP.GE.AND P3, PT, R236, UR4, PT ;  /* 0x00000004ec007c0c */ /* 0x000fc4000bf66270 */
[-C--:B------:R-:W-:Y:S01]  /*e1a0*/  @!P2 LEA.HI.X R9, R177, R3.reuse, R178, 0x2, P6 ;  /* 0x00000003b109a211 */ /* 0x080fe200030f14b2 */
[----:B------:R1:W-:Y:S01]  /*e1b0*/  @!P5 ST.E.64 desc[UR8][R6.64], R30 ;  /* 0x0000001e0600d985 */ /* 0x0003e2000c101b08 */
[-C--:B------:R-:W-:Y:S02]  /*e1c0*/  @!P1 LEA R10, P5, R175, R2.reuse, 0x2 ;  /* 0x00000002af0a9211 */ /* 0x080fe400078a10ff */
[----:B------:R-:W-:Y:S01]  /*e1d0*/  ISETP.GE.AND P4, PT, R235, UR4, PT ;  /* 0x00000004eb007c0c */ /* 0x000fe2000bf86270 */
[----:B------:R2:W-:Y:S01]  /*e1e0*/  @!P2 ST.E.64 desc[UR8][R8.64], R34 ;  /* 0x000000220800a985 */ /* 0x0005e2000c101b08 */
[----:B------:R-:W-:Y:S02]  /*e1f0*/  @!P0 LEA R12, P6, R237, R2, 0x2 ;  /* 0x00000002ed0c8211 */ /* 0x000fe400078c10ff */
[----:B------:R-:W-:Y:S02]  /*e200*/  @!P1 LEA.HI.X R11, R175, R3, R176, 0x2, P5 ;  /* 0x00000003af0b9211 */ /* 0x000fe400028f14b0 */
[----:B------:R-:W-:-:S02]  /*e210*/  ISETP.GE.AND P5, PT, R234, UR4, PT ;  /* 0x00000004ea007c0c */ /* 0x000fc4000bfa6270 */
[-C--:B------:R-:W-:Y:S01]  /*e220*/  @!P0 LEA.HI.X R13, R237, R3.reuse, R174, 0x2, P6 ;  /* 0x00000003ed0d8211 */ /* 0x080fe200030f14ae */
[----:B------:R3:W-:Y:S01]  /*e230*/  @!P1 ST.E.64 desc[UR8][R10.64], R38 ;  /* 0x000000260a009985 */ /* 0x0007e2000c101b08 */
[-C--:B0-----:R-:W-:Y:S02]  /*e240*/  @!P3 LEA R4, P6, R236, R2.reuse, 0x2 ;  /* 0x00000002ec04b211 */ /* 0x081fe400078c10ff */
[----:B------:R-:W-:Y:S01]  /*e250*/  ISETP.GE.AND P1, PT, R232, UR4, PT ;  /* 0x00000004e8007c0c */ /* 0x000fe2000bf26270 */
[----:B------:R0:W-:Y:S01]  /*e260*/  @!P0 ST.E.64 desc[UR8][R12.64], R42 ;  /* 0x0000002a0c008985 */ /* 0x0001e2000c101b08 */
[----:B------:R-:W-:Y:S02]  /*e270*/  ISETP.GE.AND P0, PT, R233, UR4, PT ;  /* 0x00000004e9007c0c */ /* 0x000fe4000bf06270 */
[----:B-1----:R-:W-:Y:S02]  /*e280*/  @!P4 LEA R6, P2, R235, R2, 0x2 ;  /* 0x00000002eb06c211 */ /* 0x002fe400078410ff */
[----:B------:R-:W-:-:S02]  /*e290*/  @!P3 LEA.HI.X R5, R236, R3, R173, 0x2, P6 ;  /* 0x00000003ec05b211 */ /* 0x000fc400030f14ad */
[CC--:B------:R-:W-:Y:S02]  /*e2a0*/  @!P5 LEA R14, P6, R234.reuse, R2.reuse, 0x2 ;  /* 0x00000002ea0ed211 */ /* 0x0c0fe400078c10ff */
[-C--:B------:R-:W-:Y:S01]  /*e2b0*/  @!P4 LEA.HI.X R7, R235, R3.reuse, R172, 0x2, P2 ;  /* 0x00000003eb07c211 */ /* 0x080fe200010f14ac */
[----:B------:R1:W-:Y:S01]  /*e2c0*/  @!P3 ST.E.64 desc[UR8][R4.64], R46 ;  /* 0x0000002e0400b985 */ /* 0x0003e2000c101b08 */
[----:B------:R-:W-:Y:S02]  /*e2d0*/  ISETP.GE.AND P2, PT, R231, UR4, PT ;  /* 0x00000004e7007c0c */ /* 0x000fe4000bf46270 */
[----:B------:R-:W-:Y:S01]  /*e2e0*/  @!P5 LEA.HI.X R15, R234, R3, R171, 0x2, P6 ;  /* 0x00000003ea0fd211 */ /* 0x000fe200030f14ab */
[----:B------:R4:W-:Y:S01]  /*e2f0*/  @!P4 ST.E.64 desc[UR8][R6.64], R50 ;  /* 0x000000320600c985 */ /* 0x0009e2000c101b08 */
[-C--:B--2---:R-:W-:Y:S02]  /*e300*/  @!P0 LEA R8, P4, R233, R2.reuse, 0x2 ;  /* 0x00000002e9088211 */ /* 0x084fe400078810ff */
[----:B------:R-:W-:Y:S01]  /*e310*/  ISETP.GE.AND P3, PT, R230, UR4, PT ;  /* 0x00000004e6007c0c */ /* 0x000fe2000bf66270 */
[----:B------:R2:W-:Y:S01]  /*e320*/  @!P5 ST.E.64 desc[UR8][R14.64], R54 ;  /* 0x000000360e00d985 */ /* 0x0005e2000c101b08 */
[----:B---3--:R-:W-:-:S02]  /*e330*/  @!P1 LEA R10, P5, R232, R2, 0x2 ;  /* 0x00000002e80a9211 */ /* 0x008fc400078a10ff */
[-C--:B------:R-:W-:Y:S02]  /*e340*/  @!P0 LEA.HI.X R9, R233, R3.reuse, R170, 0x2, P4 ;  /* 0x00000003e9098211 */ /* 0x080fe400020f14aa */
[----:B------:R-:W-:Y:S02]  /*e350*/  ISETP.GE.AND P4, PT, R229, UR4, PT ;  /* 0x00000004e5007c0c */ /* 0x000fe4000bf86270 */
[CC--:B0-----:R-:W-:Y:S01]  /*e360*/  @!P2 LEA R12, P6, R231.reuse, R2.reuse, 0x2 ;  /* 0x00000002e70ca211 */ /* 0x0c1fe200078c10ff */
[----:B------:R0:W-:Y:S01]  /*e370*/  @!P0 ST.E.64 desc[UR8][R8.64], R58 ;  /* 0x0000003a08008985 */ /* 0x0001e2000c101b08 */
[-C--:B------:R-:W-:Y:S02]  /*e380*/  @!P1 LEA.HI.X R11, R232, R3.reuse, R169, 0x2, P5 ;  /* 0x00000003e80b9211 */ /* 0x080fe400028f14a9 */
[----:B------:R-:W-:Y:S02]  /*e390*/  ISETP.GE.AND P5, PT, R228, UR4, PT ;  /* 0x00000004e4007c0c */ /* 0x000fe4000bfa6270 */
[----:B------:R-:W-:Y:S01]  /*e3a0*/  @!P2 LEA.HI.X R13, R231, R3, R168, 0x2, P6 ;  /* 0x00000003e70da211 */ /* 0x000fe200030f14a8 */
[----:B------:R3:W-:Y:S01]  /*e3b0*/  @!P1 ST.E.64 desc[UR8][R10.64], R62 ;  /* 0x0000003e0a009985 */ /* 0x0007e2000c101b08 */
[----:B-1----:R-:W-:-:S02]  /*e3c0*/  @!P3 LEA R4, P6, R230, R2, 0x2 ;  /* 0x00000002e604b211 */ /* 0x002fc400078c10ff */
[----:B------:R-:W-:Y:S01]  /*e3d0*/  ISETP.GE.AND P1, PT, R226, UR4, PT ;  /* 0x00000004e2007c0c */ /* 0x000fe2000bf26270 */
[----:B------:R1:W-:Y:S01]  /*e3e0*/  @!P2 ST.E.64 desc[UR8][R12.64], R66 ;  /* 0x000000420c00a985 */ /* 0x0003e2000c101b08 */
[----:B------:R-:W-:Y:S02]  /*e3f0*/  ISETP.GE.AND P2, PT, R227, UR4, PT ;  /* 0x00000004e3007c0c */ /* 0x000fe4000bf46270 */
[CC--:B----4-:R-:W-:Y:S02]  /*e400*/  @!P4 LEA R6, P0, R229.reuse, R2.reuse, 0x2 ;  /* 0x00000002e506c211 */ /* 0x0d0fe400078010ff */
[-C--:B------:R-:W-:Y:S02]  /*e410*/  @!P3 LEA.HI.X R5, R230, R3.reuse, R167, 0x2, P6 ;  /* 0x00000003e605b211 */ /* 0x080fe400030f14a7 */
[----:B--2---:R-:W-:Y:S02]  /*e420*/  @!P5 LEA R14, P6, R228, R2, 0x2 ;  /* 0x00000002e40ed211 */ /* 0x004fe400078c10ff */
[----:B------:R-:W-:Y:S01]  /*e430*/  @!P4 LEA.HI.X R7, R229, R3, R166, 0x2, P0 ;  /* 0x00000003e507c211 */ /* 0x000fe200000f14a6 */
[----:B------:R2:W-:Y:S01]  /*e440*/  @!P3 ST.E.64 desc[UR8][R4.64], R70 ;  /* 0x000000460400b985 */ /* 0x0005e2000c101b08 */
[----:B------:R-:W-:-:S02]  /*e450*/  ISETP.GE.AND P0, PT, R225, UR4, PT ;  /* 0x00000004e1007c0c */ /* 0x000fc4000bf06270 */
[-C--:B------:R-:W-:Y:S01]  /*e460*/  @!P5 LEA.HI.X R15, R228, R3.reuse, R165, 0x2, P6 ;  /* 0x00000003e40fd211 */ /* 0x080fe200030f14a5 */
[----:B------:R4:W-:Y:S01]  /*e470*/  @!P4 ST.E.64 desc[UR8][R6.64], R74 ;  /* 0x0000004a0600c985 */ /* 0x0009e2000c101b08 */
[-C--:B0-----:R-:W-:Y:S02]  /*e480*/  @!P2 LEA R8, P6, R227, R2.reuse, 0x2 ;  /* 0x00000002e308a211 */ /* 0x081fe400078c10ff */
[----:B------:R-:W-:Y:S01]  /*e490*/  ISETP.GE.AND P4, PT, R223, UR4, PT ;  /* 0x00000004df007c0c */ /* 0x000fe2000bf86270 */
[----:B------:R0:W-:Y:S01]  /*e4a0*/  @!P5 ST.E.64 desc[UR8][R14.64], R78 ;  /* 0x0000004e0e00d985 */ /* 0x0001e2000c101b08 */
[----:B------:R-:W-:Y:S02]  /*e4b0*/  ISETP.GE.AND P5, PT, R224, UR4, PT ;  /* 0x00000004e0007c0c */ /* 0x000fe4000bfa6270 */
[----:B---3--:R-:W-:Y:S02]  /*e4c0*/  @!P1 LEA R10, P3, R226, R2, 0x2 ;  /* 0x00000002e20a9211 */ /* 0x008fe400078610ff */
[----:B------:R-:W-:-:S02]  /*e4d0*/  @!P2 LEA.HI.X R9, R227, R3, R164, 0x2, P6 ;  /* 0x00000003e309a211 */ /* 0x000fc400030f14a4 */
[CC--:B-1----:R-:W-:Y:S02]  /*e4e0*/  @!P0 LEA R12, P6, R225.reuse, R2.reuse, 0x2 ;  /* 0x00000002e10c8211 */ /* 0x0c2fe400078c10ff */
[-C--:B------:R-:W-:Y:S01]  /*e4f0*/  @!P1 LEA.HI.X R11, R226, R3.reuse, R163, 0x2, P3 ;  /* 0x00000003e20b9211 */ /* 0x080fe200018f14a3 */
[----:B------:R1:W-:Y:S01]  /*e500*/  @!P2 ST.E.64 desc[UR8][R8.64], R82 ;  /* 0x000000520800a985 */ /* 0x0003e2000c101b08 */
[----:B------:R-:W-:Y:S02]  /*e510*/  @!P0 LEA.HI.X R13, R225, R3, R162, 0x2, P6 ;  /* 0x00000003e10d8211 */ /* 0x000fe400030f14a2 */
[----:B------:R-:W-:Y:S01]  /*e520*/  ISETP.GE.AND P3, PT, R222, UR4, PT ;  /* 0x00000004de007c0c */ /* 0x000fe2000bf66270 */
[----:B------:R3:W-:Y:S01]  /*e530*/  @!P1 ST.E.64 desc[UR8][R10.64], R86 ;  /* 0x000000560a009985 */ /* 0x0007e2000c101b08 */
[-C--:B--2---:R-:W-:Y:S02]  /*e540*/  @!P5 LEA R4, P2, R224, R2.reuse, 0x2 ;  /* 0x00000002e004d211 */ /* 0x084fe400078410ff */
[----:B----4-:R-:W-:Y:S01]  /*e550*/  @!P4 LEA R6, P1, R223, R2, 0x2 ;  /* 0x00000002df06c211 */ /* 0x010fe200078210ff */
[----:B------:R2:W-:Y:S01]  /*e560*/  @!P0 ST.E.64 desc[UR8][R12.64], R90 ;  /* 0x0000005a0c008985 */ /* 0x0005e2000c101b08 */
[----:B------:R-:W-:-:S02]  /*e570*/  ISETP.GE.AND P0, PT, R221, UR4, PT ;  /* 0x00000004dd007c0c */ /* 0x000fc4000bf06270 */
[-C--:B------:R-:W-:Y:S02]  /*e580*/  @!P5 LEA.HI.X R5, R224, R3.reuse, R161, 0x2, P2 ;  /* 0x00000003e005d211 */ /* 0x080fe400010f14a1 */
[----:B------:R-:W-:Y:S02]  /*e590*/  @!P4 LEA.HI.X R7, R223, R3, R160, 0x2, P1 ;  /* 0x00000003df07c211 */ /* 0x000fe400008f14a0 */
[----:B------:R-:W-:Y:S01]  /*e5a0*/  ISETP.GE.AND P2, PT, R220, UR4, PT ;  /* 0x00000004dc007c0c */ /* 0x000fe2000bf46270 */
[----:B------:R4:W-:Y:S01]  /*e5b0*/  @!P5 ST.E.64 desc[UR8][R4.64], R94 ;  /* 0x0000005e0400d985 */ /* 0x0009e2000c101b08 */
[----:B0-----:R-:W-:Y:S02]  /*e5c0*/  @!P3 LEA R14, P6, R222, R2, 0x2 ;  /* 0x00000002de0eb211 */ /* 0x001fe400078c10ff */
[----:B------:R-:W-:Y:S01]  /*e5d0*/  ISETP.GE.AND P1, PT, R219, UR4, PT ;  /* 0x00000004db007c0c */ /* 0x000fe2000bf26270 */
[----:B------:R0:W-:Y:S01]  /*e5e0*/  @!P4 ST.E.64 desc[UR8][R6.64], R98 ;  /* 0x000000620600c985 */ /* 0x0001e2000c101b08 */
[----:B------:R-:W-:-:S02]  /*e5f0*/  ISETP.GE.AND P4, PT, R218, UR4, PT ;  /* 0x00000004da007c0c */ /* 0x000fc4000bf86270 */
[-C--:B------:R-:W-:Y:S02]  /*e600*/  @!P3 LEA.HI.X R15, R222, R3.reuse, R159, 0x2, P6 ;  /* 0x00000003de0fb211 */ /* 0x080fe400030f149f */
[-C--:B-1----:R-:W-:Y:S02]  /*e610*/  @!P0 LEA R8, P6, R221, R2.reuse, 0x2 ;  /* 0x00000002dd088211 */ /* 0x082fe400078c10ff */
[----:B------:R-:W-:Y:S01]  /*e620*/  ISETP.GE.AND P5, PT, R217, UR4, PT ;  /* 0x00000004d9007c0c */ /* 0x000fe2000bfa6270 */
[----:B------:R1:W-:Y:S01]  /*e630*/  @!P3 ST.E.64 desc[UR8][R14.64], R102 ;  /* 0x000000660e00b985 */ /* 0x0003e2000c101b08 */
[-C--:B------:R-:W-:Y:S02]  /*e640*/  @!P0 LEA.HI.X R9, R221, R3.reuse, R158, 0x2, P6 ;  /* 0x00000003dd098211 */ /* 0x080fe400030f149e */
[CC--:B---3--:R-:W-:Y:S02]  /*e650*/  @!P2 LEA R10, P3, R220.reuse, R2.reuse, 0x2 ;  /* 0x00000002dc0aa211 */ /* 0x0c8fe400078610ff */
[----:B--2---:R-:W-:Y:S01]  /*e660*/  @!P1 LEA R12, P6, R219, R2, 0x2 ;  /* 0x00000002db0c9211 */ /* 0x004fe200078c10ff */
[----:B------:R2:W-:Y:S01]  /*e670*/  @!P0 ST.E.64 desc[UR8][R8.64], R106 ;  /* 0x0000006a08008985 */ /* 0x0005e2000c101b08 */
[----:B------:R-:W-:-:S02]  /*e680*/  @!P2 LEA.HI.X R11, R220, R3, R157, 0x2, P3 ;  /* 0x00000003dc0ba211 */ /* 0x000fc400018f149d */
[----:B------:R-:W-:Y:S02]  /*e690*/  ISETP.GE.AND P3, PT, R216, UR4, PT ;  /* 0x00000004d8007c0c */ /* 0x000fe4000bf66270 */
[CC--:B----4-:R-:W-:Y:S01]  /*e6a0*/  @!P4 LEA R4, P0, R218.reuse, R2.reuse, 0x2 ;  /* 0x00000002da04c211 */ /* 0x0d0fe200078010ff */
[----:B------:R3:W-:Y:S01]  /*e6b0*/  @!P2 ST.E.64 desc[UR8][R10.64], R110 ;  /* 0x0000006e0a00a985 */ /* 0x0007e2000c101b08 */
[-C--:B------:R-:W-:Y:S02]  /*e6c0*/  @!P1 LEA.HI.X R13, R219, R3.reuse, R156, 0x2, P6 ;  /* 0x00000003db0d9211 */ /* 0x080fe400030f149c */
[----:B------:R-:W-:Y:S02]  /*e6d0*/  @!P4 LEA.HI.X R5, R218, R3, R155, 0x2, P0 ;  /* 0x00000003da05c211 */ /* 0x000fe400000f149b */
[----:B------:R-:W-:Y:S01]  /*e6e0*/  ISETP.GE.AND P0, PT, R215, UR4, PT ;  /* 0x00000004d7007c0c */ /* 0x000fe2000bf06270 */
[----:B------:R-:W-:Y:S01]  /*e6f0*/  @!P1 ST.E.64 desc[UR8][R12.64], R114 ;  /* 0x000000720c009985 */ /* 0x000fe2000c101b08 */
[----:B0-----:R-:W-:-:S02]  /*e700*/  @!P5 LEA R6, P6, R217, R2, 0x2 ;  /* 0x00000002d906d211 */ /* 0x001fc400078c10ff */
[----:B------:R-:W-:Y:S01]  /*e710*/  ISETP.GE.AND P1, PT, R21, UR4, PT ;  /* 0x0000000415007c0c */ /* 0x000fe2000bf26270 */
[----:B------:R0:W-:Y:S01]  /*e720*/  @!P4 ST.E.64 desc[UR8][R4.64], R118 ;  /* 0x000000760400c985 */ /* 0x0001e2000c101b08 */
[-C--:B------:R-:W-:Y:S02]  /*e730*/  @!P5 LEA.HI.X R7, R217, R3.reuse, R154, 0x2, P6 ;  /* 0x00000003d907d211 */ /* 0x080fe400030f149a */
[----:B-1----:R-:W-:Y:S02]  /*e740*/  @!P3 LEA R14, P2, R216, R2, 0x2 ;  /* 0x00000002d80eb211 */ /* 0x002fe400078410ff */
[----:B------:R-:W-:Y:S01]  /*e750*/  ISETP.GE.AND P4, PT, R214, UR4, PT ;  /* 0x00000004d6007c0c */ /* 0x000fe2000bf86270 */
[----:B------:R1:W-:Y:S01]  /*e760*/  @!P5 ST.E.64 desc[UR8][R6.64], R122 ;  /* 0x0000007a0600d985 */ /* 0x0003e2000c101b08 */
[----:B------:R-:W-:Y:S02]  /*e770*/  ISETP.GE.AND P5, PT, R23, UR4, PT ;  /* 0x0000000417007c0c */ /* 0x000fe4000bfa6270 */
[----:B------:R-:W-:-:S02]  /*e780*/  @!P3 LEA.HI.X R15, R216, R3, R153, 0x2, P2 ;  /* 0x00000003d80fb211 */ /* 0x000fc400010f1499 */
[----:B------:R-:W-:Y:S02]  /*e790*/  ISETP.GE.AND P2, PT, R25, UR4, PT ;  /* 0x0000000419007c0c */ /* 0x000fe4000bf46270 */
[-C--:B--2---:R-:W-:Y:S01]  /*e7a0*/  @!P0 LEA R8, P6, R215, R2.reuse, 0x2 ;  /* 0x00000002d7088211 */ /* 0x084fe200078c10ff */
[----:B------:R2:W-:Y:S01]  /*e7b0*/  @!P3 ST.E.64 desc[UR8][R14.64], R126 ;  /* 0x0000007e0e00b985 */ /* 0x0005e2000c101b08 */
[-C--:B---3--:R-:W-:Y:S02]  /*e7c0*/  @!P1 LEA R10, P3, R21, R2.reuse, 0x2 ;  /* 0x00000002150a9211 */ /* 0x088fe400078610ff */
[-C--:B------:R-:W-:Y:S02]  /*e7d0*/  @!P0 LEA.HI.X R9, R215, R3.reuse, R152, 0x2, P6 ;  /* 0x00000003d7098211 */ /* 0x080fe400030f1498 */
[-C--:B0-----:R-:W-:Y:S02]  /*e7e0*/  @!P4 LEA R4, P6, R214, R2.reuse, 0x2 ;  /* 0x00000002d604c211 */ /* 0x081fe400078c10ff */
[----:B------:R-:W-:Y:S01]  /*e7f0*/  @!P1 LEA.HI.X R11, R21, R3, R0, 0x2, P3 ;  /* 0x00000003150b9211 */ /* 0x000fe200018f1400 */
[----:B------:R0:W-:Y:S01]  /*e800*/  @!P0 ST.E.64 desc[UR8][R8.64], R130 ;  /* 0x0000008208008985 */ /* 0x0001e2000c101b08 */
[----:B-1----:R-:W-:-:S02]  /*e810*/  @!P5 LEA R6, P3, R23, R2, 0x2 ;  /* 0x000000021706d211 */ /* 0x002fc400078610ff */
[-C--:B------:R-:W-:Y:S02]  /*e820*/  @!P4 LEA.HI.X R5, R214, R3.reuse, R22, 0x2, P6 ;  /* 0x00000003d605c211 */ /* 0x080fe400030f1416 */
[----:B------:R-:W-:Y:S01]  /*e830*/  SHF.R.S32.HI R0, RZ, 0x1f, R25 ;  /* 0x0000001fff007819 */ /* 0x000fe20000011419 */
[----:B--2---:R-:W-:Y:S01]  /*e840*/  VIADD R15, R19, 0xf8 ;  /* 0x000000f8130f7836 */ /* 0x004fe20000000000 */
[----:B------:R-:W-:Y:S01]  /*e850*/  @!P2 LEA R12, P6, R25, R2, 0x2 ;  /* 0x00000002190ca211 */ /* 0x000fe200078c10ff */
[----:B------:R0:W-:Y:S01]  /*e860*/  @!P4 ST.E.64 desc[UR8][R4.64], R134 ;  /* 0x000000860400c985 */ /* 0x0001e2000c101b08 */
[-C--:B------:R-:W-:Y:S02]  /*e870*/  @!P5 LEA.HI.X R7, R23, R3.reuse, R18, 0x2, P3 ;  /* 0x000000031707d211 */ /* 0x080fe400018f1412 */
[----:B------:R-:W-:Y:S02]  /*e880*/  ISETP.GE.AND P0, PT, R15, UR4, PT ;  /* 0x000000040f007c0c */ /* 0x000fe4000bf06270 */
[----:B------:R-:W-:Y:S01]  /*e890*/  @!P2 LEA.HI.X R13, R25, R3, R0, 0x2, P6 ;  /* 0x00000003190da211 */ /* 0x000fe200030f1400 */
[----:B------:R0:W-:Y:S04]  /*e8a0*/  @!P5 ST.E.64 desc[UR8][R6.64], R138 ;  /* 0x0000008a0600d985 */ /* 0x0001e8000c101b08 */
[----:B------:R0:W-:Y:S04]  /*e8b0*/  @!P1 ST.E.64 desc[UR8][R10.64], R142 ;  /* 0x0000008e0a009985 */ /* 0x0001e8000c101b08 */
[----:B------:R0:W-:Y:S02]  /*e8c0*/  @!P2 ST.E.64 desc[UR8][R12.64], R146 ;  /* 0x000000920c00a985 */ /* 0x0001e4000c101b08 */
[----:B------:R-:W-:Y:S05]  /*e8d0*/  @P0 BRA `(.L_x_218) ;  /* 0x0000001000500947 */ /* 0x000fea0003800000 */
[----:B------:R-:W-:Y:S01]  /*e8e0*/  LEA R2, P0, R15, R2, 0x2 ;  /* 0x000000020f027211 */ /* 0x000fe200078010ff */
[----:B------:R-:W-:Y:S01]  /*e8f0*/  ULDC.64 UR8, c[0x0][0x208] ;  /* 0x0000820000087ab9 */ /* 0x000fe20000000a00 */
[----:B------:R-:W-:-:S04]  /*e900*/  SHF.R.S32.HI R0, RZ, 0x1f, R15 ;  /* 0x0000001fff007819 */ /* 0x000fc8000001140f */
[----:B------:R-:W-:-:S05]  /*e910*/  LEA.HI.X R3, R15, R3, R0, 0x2, P0 ;  /* 0x000000030f037211 */ /* 0x000fca00000f1400 */
[----:B------:R3:W-:Y:S01]  /*e920*/  ST.E.64 desc[UR8][R2.64], R150 ;  /* 0x0000009602007985 */ /* 0x0007e2000c101b08 */
[----:B------:R-:W-:Y:S05]  /*e930*/  BRA `(.L_x_218) ;  /* 0x0000001000387947 */ /* 0x000fea0003800000 */
.L_x_209:
[----:B------:R-:W2:Y:S01]  /*e940*/  LDL R8, [R1+0x10] ;  /* 0x0000100001087983 */ /* 0x000ea20000100800 */
[----:B------:R-:W-:Y:S01]  /*e950*/  ULDC.64 UR8, c[0x0][0xc00] ;  /* 0x0003000000087ab9 */ /* 0x000fe20000000a00 */
[----:B------:R-:W-:Y:S01]  /*e960*/  ULDC.64 UR12, c[0x0][0x208] ;  /* 0x00008200000c7ab9 */ /* 0x000fe20000000a00 */
[----:B------:R-:W-:Y:S01]  /*e970*/  UISETP.NE.U32.AND UP0, UPT, UR8, URZ, UPT ;  /* 0x0000003f0800728c */ /* 0x000fe2000bf05070 */
[----:B------:R-:W-:-:S03]  /*e980*/  R2UR UR10, R22 ;  /* 0x00000000160a72ca */ /* 0x000fc600000e0000 */
[----:B------:R-:W-:-:S03]  /*e990*/  UISETP.NE.AND.EX UP0, UPT, UR9, URZ, UPT, UP0 ;  /* 0x0000003f0900728c */ /* 0x000fc6000bf05300 */
[----:B------:R-:W-:-:S03]  /*e9a0*/  ULDC.64 UR8, c[0x0][0xc00] ;  /* 0x0003000000087ab9 */ /* 0x000fc60000000a00 */
[----:B------:R-:W-:Y:S02]  /*e9b0*/  PLOP3.LUT P1, PT, PT, PT, UP0, 0x80, 0x0 ;  /* 0x000000000000781c */ /* 0x000fe40003f2f008 */
[----:B--2---:R-:W-:-:S13]  /*e9c0*/  R2UR UR4, R8 ;  /* 0x00000000080472ca */ /* 0x004fda00000e0000 */
[----:B------:R-:W-:-:S06]  /*e9d0*/  UIMAD.WIDE UR8, UR4, 0x4, UR8 ;  /* 0x00000004040878a5 */ /* 0x000fcc000f8e0208 */
[----:B------:R-:W-:Y:S02]  /*e9e0*/  IMAD.U32 R2, RZ, RZ, UR8 ;  /* 0x00000008ff027e24 */ /* 0x000fe4000f8e00ff */
[----:B------:R-:W-:Y:S01]  /*e9f0*/  IMAD.U32 R3, RZ, RZ, UR9 ;  /* 0x00000009ff037e24 */ /* 0x000fe2000f8e00ff */
[----:B------:R-:W-:-:S04]  /*ea00*/  ULDC.64 UR8, c[0x0][0xc08] ;  /* 0x0003020000087ab9 */ /* 0x000fc80000000a00 */
[----:B------:R-:W2:Y:S01]  /*ea10*/  @P1 LDG.E R7, desc[UR12][R2.64] ;  /* 0x0000000c02071981 */ /* 0x000ea2000c1e1900 */
[----:B------:R-:W-:Y:S01]  /*ea20*/  UISETP.NE.U32.AND UP1, UPT, UR8, URZ, UPT ;  /* 0x0000003f0800728c */ /* 0x000fe2000bf25070 */
[----:B------:R-:W0:Y:S03]  /*ea30*/  S2R R6, SR_TID.X ;  /* 0x0000000000067919 */ /* 0x000e260000002100 */
[----:B------:R-:W-:-:S06]  /*ea40*/  UISETP.NE.AND.EX UP1, UPT, UR9, URZ, UPT, UP1 ;  /* 0x0000003f0900728c */ /* 0x000fcc000bf25310 */
[----:B------:R-:W-:-:S05]  /*ea50*/  PLOP3.LUT P2, PT, PT, PT, UP1, 0x80, 0x0 ;  /* 0x000000000000781c */ /* 0x000fca0003f4f018 */
[----:B------:R-:W-:Y:S02]  /*ea60*/  @UP1 ULDC.64 UR8, c[0x0][0xc08] ;  /* 0x0003020000081ab9 */ /* 0x000fe40000000a00 */
[----:B------:R-:W-:-:S03]  /*ea70*/  @UP1 UIMAD.WIDE UR8, UR4, 0x4, UR8 ;  /* 0x00000004040818a5 */ /* 0x000fc6000f8e0208 */
[----:B------:R-:W-:Y:S02]  /*ea80*/  ULDC UR4, c[0x0][0xa88] ;  /* 0x0002a20000047ab9 */ /* 0x000fe40000000800 */
[----:B------:R-:W-:Y:S01]  /*ea90*/  IMAD.U32 R0, RZ, RZ, UR4 ;  /* 0x00000004ff007e24 */ /* 0x000fe2000f8e00ff */
[----:B------:R-:W-:Y:S01]  /*eaa0*/  UMOV UR4, URZ ;  /* 0x0000003f00047c82 */ /* 0x000fe20008000000 */
[----:B------:R-:W-:Y:S01]  /*eab0*/  UISETP.NE.AND UP1, UPT, UR10, URZ, UPT ;  /* 0x0000003f0a00728c */ /* 0x000fe2000bf25270 */
[----:B------:R-:W-:Y:S02]  /*eac0*/  IMAD.U32 R4, RZ, RZ, UR8 ;  /* 0x00000008ff047e24 */ /* 0x000fe4000f8e00ff */
[----:B------:R-:W-:-:S05]  /*ead0*/  IMAD.U32 R5, RZ, RZ, UR9 ;  /* 0x00000009ff057e24 */ /* 0x000fca000f8e00ff */
[----:B------:R1:W5:Y:S01]  /*eae0*/  @P2 LDG.E R0, desc[UR12][R4.64] ;  /* 0x0000000c04002981 */ /* 0x000362000c1e1900 */
[----:B0-----:R-:W-:Y:S02]  /*eaf0*/  VIADD R6, R6, 0xffffff80 ;  /* 0xffffff8006067836 */ /* 0x001fe40000000000 */
[----:B------:R-:W-:Y:S02]  /*eb00*/  @!UP1 ULDC UR10, c[0x0][0xad4] ;  /* 0x0002b500000a9ab9 */ /* 0x000fe40000000800 */
[----:B------:R-:W-:Y:S01]  /*eb10*/  IMAD.U32 R22, RZ, RZ, UR10 ;  /* 0x0000000aff167e24 */ /* 0x000fe2000f8e00ff */
[----:B------:R-:W-:Y:S02]  /*eb20*/  ISETP.GT.AND P0, PT, R6, 0x7f, PT ;  /* 0x0000007f0600780c */ /* 0x000fe40003f04270 */
[----:B--2---:R-:W-:-:S13]  /*eb30*/  @P1 R2UR UR4, R7 ;  /* 0x00000000070412ca */ /* 0x004fda00000e0000 */
[----:B------:R-:W-:Y:S01]  /*eb40*/  USHF.R.S32.HI UR21, URZ, 0x1f, UR4 ;  /* 0x0000001f3f157899 */ /* 0x000fe20008011404 */
[----:B-1----:R-:W-:Y:S11]  /*eb50*/  @P2 BRA `(.L_x_221) ;  /* 0x0000000000142947 */ /* 0x002ff60003800000 */
[----:B------:R-:W-:Y:S05]  /*eb60*/  @!P1 BRA `(.L_x_221) ;  /* 0x0000000000109947 */ /* 0x000fea0003800000 */
[----:B------:R-:W-:Y:S02]  /*eb70*/  ULDC.64 UR8, c[0x0][0x208] ;  /* 0x0000820000087ab9 */ /* 0x000fe40000000a00 */
[----:B------:R-:W2:Y:S04]  /*eb80*/  LDG.E R5, desc[UR8][R2.64] ;  /* 0x0000000802057981 */ /* 0x000ea8000c1e1900 */
[----:B-----5:R-:W2:Y:S02]  /*eb90*/  LDG.E R0, desc[UR8][R2.64+0x4] ;  /* 0x0000040802007981 */ /* 0x020ea4000c1e1900 */
[----:B--2---:R-:W-:-:S07]  /*eba0*/  IMAD.IADD R0, R0, 0x1, -R5 ;  /* 0x0000000100007824 */ /* 0x004fce00078e0a05 */
.L_x_221:
[----:B------:R-:W2:Y:S01]  /*ebb0*/  LDL.LU R2, [R1+0x18] ;  /* 0x0000180001027983 */ /* 0x000ea20000300800 */
[----:B------:R-:W-:Y:S01]  /*ebc0*/  R2UR UR8, R8 ;  /* 0x00000000080872ca */ /* 0x000fe200000e0000 */
[----:B------:R-:W-:-:S12]  /*ebd0*/  BSSY B1, `(.L_x_222) ;  /* 0x0000041000017945 */ /* 0x000fd80003800000 */
[----:B------:R-:W-:Y:S01]  /*ebe0*/  USEL UR8, UR8, URZ, !UP0 ;  /* 0x0000003f08087287 */ /* 0x000fe2000c000000 */
[----:B--2---:R-:W-:-:S13]  /*ebf0*/  R2UR UR9, R2 ;  /* 0x00000000020972ca */ /* 0x004fda00000e0000 */
[----:B------:R-:W-:Y:S01]  /*ec00*/  USEL UR9, UR9, URZ, !UP0 ;  /* 0x0000003f09097287 */ /* 0x000fe2000c000000 */
[----:B------:R-:W-:Y:S11]  /*ec10*/  @P0 BRA `(.L_x_223) ;  /* 0x0000000000f00947 */ /* 0x000ff60003800000 */
[----:B------:R-:W2:Y:S01]  /*ec20*/  LDL R2, [R1+0xc] ;  /* 0x00000c0001027983 */ /* 0x000ea20000100800 */
[----:B------:R-:W0:Y:S01]  /*ec30*/  LDC R9, c[0x0][0xbe8] ;  /* 0x0002fa00ff097b82 */ /* 0x000e220000000800 */
[----:B--2---:R-:W-:Y:S02]  /*ec40*/  R2UR UR10, R2 ;  /* 0x00000000020a72ca */ /* 0x004fe400000e0000 */
[----:B------:R-:W1:Y:S11]  /*ec50*/  S2R R2, SR_TID.X ;  /* 0x0000000000027919 */ /* 0x000e760000002100 */
[----:B------:R-:W-:-:S04]  /*ec60*/  IMAD.U32 R3, RZ, RZ, UR10 ;  /* 0x0000000aff037e24 */ /* 0x000fc8000f8e00ff */
[----:B-1----:R-:W-:Y:S02]  /*ec70*/  IMAD R2, R3, 0x80, R2 ;  /* 0x0000008003027824 */ /* 0x002fe400078e0202 */
[----:B0----5:R-:W-:Y:S02]  /*ec80*/  IMAD R3, R0, R9, RZ ;  /* 0x0000000900037224 */ /* 0x021fe400078e02ff */
[----:B------:R-:W-:-:S05]  /*ec90*/  VIADD R4, R2, 0xffffff80 ;  /* 0xffffff8002047836 */ /* 0x000fca0000000000 */
[----:B------:R-:W-:-:S13]  /*eca0*/  ISETP.GE.AND P0, PT, R4, R3, PT ;  /* 0x000000030400720c */ /* 0x000fda0003f06270 */
[----:B------:R-:W-:Y:S05]  /*ecb0*/  @P0 BRA `(.L_x_223) ;  /* 0x0000000000c80947 */ /* 0x000fea0003800000 */
[----:B------:R-:W-:Y:S01]  /*ecc0*/  ISETP.NE.AND P0, PT, R9, 0x1, PT ;  /* 0x000000010900780c */ /* 0x000fe20003f05270 */
[----:B------:R-:W-:Y:S01]  /*ecd0*/  UMOV UR19, 0x9b8 ;  /* 0x000009b800137882 */ /* 0x000fe20000000000 */
[----:B------:R-:W-:Y:S01]  /*ece0*/  R2UR UR11, R22 ;  /* 0x00000000160b72ca */ /* 0x000fe200000e0000 */
[----:B------:R-:W-:Y:S01]  /*ecf0*/  IMAD.MOV.U32 R5, RZ, RZ, R4 ;  /* 0x000000ffff057224 */ /* 0x000fe200078e0004 */
[----:B------:R-:W-:Y:S01]  /*ed00*/  R2UR UR10, R212 ;  /* 0x00000000d40a72ca */ /* 0x000fe200000e0000 */
[----:B------:R-:W-:Y:S01]  /*ed10*/  ULDC.64 UR24, c[0x0][0x208] ;  /* 0x0000820000187ab9 */ /* 0x000fe20000000a00 */
[----:B------:R-:W-:-:S07]  /*ed20*/  R2UR UR20, R213 ;  /* 0x00000000d51472ca */ /* 0x000fce00000e0000 */
[----:B------:R-:W0:Y:S02]  /*ed30*/  @P0 LDC R3, c[0x0][0xbec] ;  /* 0x0002fb00ff030b82 */ /* 0x000e240000000800 */
[----:B------:R-:W-:-:S04]  /*ed40*/  UISETP.GT.AND UP0, UPT, UR11, 0x1, UPT ;  /* 0x000000010b00788c */ /* 0x000fc8000bf04270 */
[----:B------:R-:W-:Y:S02]  /*ed50*/  USEL UR19, UR19, 0x978, UP0 ;  /* 0x0000097813137887 */ /* 0x000fe40008000000 */
[----:B------:R-:W1:Y:S01]  /*ed60*/  @P0 LDC R7, c[0x0][0xbf0] ;  /* 0x0002fc00ff070b82 */ /* 0x000e620000000800 */
[----:B------:R-:W-:-:S09]  /*ed70*/  USEL UR18, UR10, URZ, UP0 ;  /* 0x0000003f0a127287 */ /* 0x000fd20008000000 */
[----:B------:R-:W-:Y:S01]  /*ed80*/  ULDC.64 UR12, c[0x0][UR19+0x220] ;  /* 0x00008800130c7abb */ /* 0x000fe20008000a00 */
[----:B------:R-:W-:Y:S01]  /*ed90*/  ULDC.64 UR10, c[0x0][UR19+0x218] ;  /* 0x00008600130a7abb */ /* 0x000fe20008000a00 */
[----:B------:R-:W-:Y:S01]  /*eda0*/  ULDC.64 UR14, c[0x0][UR19+0x228] ;  /* 0x00008a00130e7abb */ /* 0x000fe20008000a00 */
[----:B------:R-:W-:Y:S02]  /*edb0*/  UIMAD UR13, UR13, UR8, URZ ;  /* 0x000000080d0d72a4 */ /* 0x000fe4000f8e023f */
[----:B------:R-:W-:Y:S01]  /*edc0*/  UIMAD.WIDE.U32 UR16, UR10, UR20, URZ ;  /* 0x000000140a1072a5 */ /* 0x000fe2000f8e003f */
[----:B0-----:R-:W-:Y:S01]  /*edd0*/  @P0 IMAD.HI.U32 R2, R4, R3, RZ ;  /* 0x0000000304020227 */ /* 0x001fe200078e00ff */
[----:B------:R-:W-:Y:S02]  /*ede0*/  UIMAD UR20, UR11, UR20, URZ ;  /* 0x000000140b1472a4 */ /* 0x000fe4000f8e023f */
[----:B------:R-:W-:Y:S02]  /*edf0*/  UIMAD.WIDE.U32 UR22, UR14, UR18, URZ ;  /* 0x000000120e1672a5 */ /* 0x000fe4000f8e003f */
[----:B------:R-:W-:-:S02]  /*ee00*/  UIMAD.WIDE.U32 UR10, UR12, UR8, URZ ;  /* 0x000000080c0a72a5 */ /* 0x000fc4000f8e003f */
[----:B------:R-:W-:Y:S01]  /*ee10*/  UIMAD UR14, UR15, UR18, URZ ;  /* 0x000000120f0e72a4 */ /* 0x000fe2000f8e023f */
[----:B-1----:R-:W-:Y:S01]  /*ee20*/  @P0 SHF.R.U32.HI R5, RZ, R7, R2 ;  /* 0x00000007ff050219 */ /* 0x002fe20000011602 */
[----:B------:R-:W-:Y:S01]  /*ee30*/  UIMAD UR13, UR12, UR9, UR13 ;  /* 0x000000090c0d72a4 */ /* 0x000fe2000f8e020d */
[----:B------:R-:W-:Y:S01]  /*ee40*/  IMAD.U32 R2, RZ, RZ, UR22 ;  /* 0x00000016ff027e24 */ /* 0x000fe2000f8e00ff */
[----:B------:R-:W-:Y:S01]  /*ee50*/  UIADD3 UR16, UP1, UP2, UR10, UR16, UR4 ;  /* 0x000000100a107290 */ /* 0x000fe2000fa3e004 */
[----:B------:R-:W-:Y:S01]  /*ee60*/  IMAD.U32 R3, RZ, RZ, UR23 ;  /* 0x00000017ff037e24 */ /* 0x000fe2000f8e00ff */
[----:B------:R-:W-:Y:S01]  /*ee70*/  UIADD3 UR14, UR23, UR14, URZ ;  /* 0x0000000e170e7290 */ /* 0x000fe2000fffe03f */
[--C-:B------:R-:W-:Y:S01]  /*ee80*/  IMAD.MOV R7, RZ, RZ, -R5.reuse ;  /* 0x000000ffff077224 */ /* 0x100fe200078e0a05 */
[----:B------:R-:W-:Y:S02]  /*ee90*/  UIADD3 UR20, UR17, UR20, URZ ;  /* 0x0000001411147290 */ /* 0x000fe4000fffe03f */
[----:B------:R-:W-:Y:S01]  /*eea0*/  UIADD3 UR12, UR11, UR13, URZ ;  /* 0x0000000d0b0c7290 */ /* 0x000fe2000fffe03f */
[----:B------:R-:W-:Y:S01]  /*eeb0*/  IMAD R7, R9, R7, R4 ;  /* 0x0000000709077224 */ /* 0x000fe200078e0204 */
[----:B------:R-:W-:Y:S01]  /*eec0*/  IADD3 R2, P0, P1, R5, UR16, R2 ;  /* 0x0000001005027c10 */ /* 0x000fe2000f91e002 */
[----:B------:R-:W-:Y:S01]  /*eed0*/  IMAD.U32 R8, RZ, RZ, UR14 ;  /* 0x0000000eff087e24 */ /* 0x000fe2000f8e00ff */
[----:B------:R-:W-:Y:S01]  /*eee0*/  UIADD3.X UR12, UR12, UR20, UR21, UP1, UP2 ;  /* 0x000000140c0c7290 */ /* 0x000fe20008fe4415 */
[----:B------:R-:W-:Y:S01]  /*eef0*/  SHF.R.S32.HI R5, RZ, 0x1f, R5 ;  /* 0x0000001fff057819 */ /* 0x000fe20000011405 */
[----:B------:R-:W-:Y:S01]  /*ef00*/  ULDC.64 UR10, c[0x0][UR19+0x210] ;  /* 0x00008400130a7abb */ /* 0x000fe20008000a00 */
[----:B------:R-:W-:Y:S01]  /*ef10*/  SHF.R.S32.HI R4, RZ, 0x1f, R7 ;  /* 0x0000001fff047819 */ /* 0x000fe20000011407 */
[----:B------:R-:W-:-:S02]  /*ef20*/  IMAD R9, R7, UR11, RZ ;  /* 0x0000000b07097c24 */ /* 0x000fc4000f8e02ff */
[----:B------:R-:W-:Y:S01]  /*ef30*/  IADD3.X R3, R5, UR12, R8, P0, P1 ;  /* 0x0000000c05037c10 */ /* 0x000fe200087e2408 */
[----:B------:R-:W-:Y:S01]  /*ef40*/  ULDC.64 UR12, c[0x0][0xba8] ;  /* 0x0002ea00000c7ab9 */ /* 0x000fe20000000a00 */
[----:B------:R-:W-:Y:S01]  /*ef50*/  IMAD R9, R4, UR10, R9 ;  /* 0x0000000a04097c24 */ /* 0x000fe2000f8e0209 */
[----:B------:R-:W-:Y:S01]  /*ef60*/  @!UP0 ULDC UR12, c[0x0][0xb50] ;  /* 0x0002d400000c8ab9 */ /* 0x000fe20000000800 */
[----:B------:R-:W-:Y:S01]  /*ef70*/  @!UP0 ULDC UR13, c[0x0][0xb54] ;  /* 0x0002d500000d8ab9 */ /* 0x000fe20000000800 */
[----:B------:R-:W-:-:S04]  /*ef80*/  IMAD.WIDE.U32 R2, R7, UR10, R2 ;  /* 0x0000000a07027c25 */ /* 0x000fc8000f8e0002 */
[----:B------:R-:W-:Y:S01]  /*ef90*/  IMAD.IADD R3, R3, 0x1, R9 ;  /* 0x0000000103037824 */ /* 0x000fe200078e0209 */
[----:B------:R-:W-:-:S04]  /*efa0*/  LEA R4, P0, R2, UR12, 0x2 ;  /* 0x0000000c02047c11 */ /* 0x000fc8000f8010ff */
[----:B------:R-:W-:Y:S01]  /*efb0*/  LEA.HI.X R5, R2, UR13, R3, 0x2, P0 ;  /* 0x0000000d02057c11 */ /* 0x000fe200080f1403 */
[----:B------:R-:W-:-:S05]  /*efc0*/  IMAD.MOV.U32 R3, RZ, RZ, -0x800000 ;  /* 0xff800000ff037424 */ /* 0x000fca00078e00ff */
[----:B------:R0:W-:Y:S03]  /*efd0*/  STG.E desc[UR24][R4.64], R3 ;  /* 0x0000000304007986 */ /* 0x0001e6000c101918 */
.L_x_223:
[----:B------:R-:W-:Y:S05]  /*efe0*/  BSYNC B1 ;  /* 0x0000000000017941 */ /* 0x000fea0003800000 */
.L_x_222:
[----:B------:R-:W-:-:S13]  /*eff0*/  R2UR UR10, R22 ;  /* 0x00000000160a72ca */ /* 0x000fda00000e0000 */
[----:B------:R-:W-:-:S06]  /*f000*/  UISETP.GT.AND UP0, UPT, UR10, 0x1, UPT ;  /* 0x000000010a00788c */ /* 0x000fcc000bf04270 */
[----:B------:R-:W-:-:S13]  /*f010*/  PLOP3.LUT P0, PT, PT, PT, UP0, 0x80, 0x0 ;  /* 0x000000000000781c */ /* 0x000fda0003f0f008 */
[----:B------:R-:W-:Y:S05]  /*f020*/  @P0 BRA `(.L_x_218) ;  /* 0x00000008007c0947 */ /* 0x000fea0003800000 */
[----:B------:R-:W2:Y:S01]  /*f030*/  LDL.LU R2, [R1+0xc] ;  /* 0x00000c0001027983 */ /* 0x000ea20000300800 */
[----:B------:R-:W1:Y:S01]  /*f040*/  LDC R11, c[0x0][0xbe8] ;  /* 0x0002fa00ff0b7b82 */ /* 0x000e620000000800 */
[----:B0-----:R-:W-:Y:S01]  /*f050*/  SHF.R.S32.HI R3, RZ, 0x1f, R6 ;  /* 0x0000001fff037819 */ /* 0x001fe20000011406 */
[----:B------:R-:W-:Y:S01]  /*f060*/  ULDC.64 UR12, c[0x0][0xaa0] ;  /* 0x0002a800000c7ab9 */ /* 0x000fe20000000a00 */
[----:B------:R-:W-:Y:S01]  /*f070*/  R2UR UR15, R213 ;  /* 0x00000000d50f72ca */ /* 0x000fe200000e0000 */
[----:B------:R-:W-:Y:S01]  /*f080*/  UIMAD.WIDE.U32 UR10, UR4, UR12, URZ ;  /* 0x0000000c040a72a5 */ /* 0x000fe2000f8e003f */
[----:B------:R-:W-:Y:S01]  /*f090*/  BSSY B1, `(.L_x_224) ;  /* 0x0000053000017945 */ /* 0x000fe20003800000 */
[----:B------:R-:W-:-:S04]  /*f0a0*/  UIMAD UR12, UR21, UR12, URZ ;  /* 0x0000000c150c72a4 */ /* 0x000fc8000f8e023f */
[----:B------:R-:W-:-:S04]  /*f0b0*/  UIMAD UR12, UR4, UR13, UR12 ;  /* 0x0000000d040c72a4 */ /* 0x000fc8000f8e020c */
[----:B------:R-:W-:-:S03]  /*f0c0*/  UIADD3 UR11, UR11, UR12, URZ ;  /* 0x0000000c0b0b7290 */ /* 0x000fc6000fffe03f */
[----:B------:R-:W-:Y:S02]  /*f0d0*/  ULDC.64 UR12, c[0x0][0xae8] ;  /* 0x0002ba00000c7ab9 */ /* 0x000fe40000000a00 */
[----:B------:R-:W-:-:S04]  /*f0e0*/  UIMAD.WIDE.U32 UR10, UR15, UR12, UR10 ;  /* 0x0000000c0f0a72a5 */ /* 0x000fc8000f8e000a */
[----:B------:R-:W-:Y:S01]  /*f0f0*/  UIMAD UR11, UR15, UR13, UR11 ;  /* 0x0000000d0f0b72a4 */ /* 0x000fe2000f8e020b */
[----:B-1----:R-:W-:Y:S02]  /*f100*/  ISETP.NE.AND P0, PT, R11, 0x1, PT ;  /* 0x000000010b00780c */ /* 0x002fe40003f05270 */
[----:B------:R-:W-:Y:S02]  /*f110*/  ULDC.64 UR12, c[0x0][0xaf0] ;  /* 0x0002bc00000c7ab9 */ /* 0x000fe40000000a00 */
[----:B------:R-:W-:-:S04]  /*f120*/  UIMAD UR9, UR9, UR12, URZ ;  /* 0x0000000c090972a4 */ /* 0x000fc8000f8e023f */
[----:B------:R-:W-:Y:S02]  /*f130*/  UIMAD UR4, UR8, UR13, UR9 ;  /* 0x0000000d080472a4 */ /* 0x000fe4000f8e0209 */
[----:B------:R-:W-:-:S03]  /*f140*/  UIMAD.WIDE.U32 UR8, UR8, UR12, UR10 ;  /* 0x0000000c080872a5 */ /* 0x000fc6000f8e000a */
[----:B------:R-:W0:Y:S01]  /*f150*/  @P0 LDC R7, c[0x0][0xbf0] ;  /* 0x0002fc00ff070b82 */ /* 0x000e220000000800 */
[----:B------:R-:W-:Y:S01]  /*f160*/  UIADD3 UR4, UR9, UR4, URZ ;  /* 0x0000000409047290 */ /* 0x000fe2000fffe03f */
[----:B------:R-:W-:Y:S01]  /*f170*/  ULDC.64 UR10, c[0x0][0xae0] ;  /* 0x0002b800000a7ab9 */ /* 0x000fe20000000a00 */
[----:B--2---:R-:W-:Y:S02]  /*f180*/  R2UR UR14, R2 ;  /* 0x00000000020e72ca */ /* 0x004fe400000e0000 */
[----:B------:R-:W-:-:S03]  /*f190*/  LEA.HI R2, R3, R6, RZ, 0x3 ;  /* 0x0000000603027211 */ /* 0x000fc600078f18ff */
[----:B------:R-:W1:Y:S01]  /*f1a0*/  @P0 LDC R3, c[0x0][0xbec] ;  /* 0x0002fb00ff030b82 */ /* 0x000e620000000800 */
[----:B------:R-:W-:Y:S02]  /*f1b0*/  LOP3.LUT R5, R2, 0xfffffff8, RZ, 0xc0, !PT ;  /* 0xfffffff802057812 */ /* 0x000fe400078ec0ff */
[----:B------:R-:W-:-:S03]  /*f1c0*/  SHF.R.S32.HI R13, RZ, 0x3, R2 ;  /* 0x00000003ff0d7819 */ /* 0x000fc60000011402 */
[----:B------:R-:W-:Y:S02]  /*f1d0*/  IMAD.IADD R8, R6, 0x1, -R5 ;  /* 0x0000000106087824 */ /* 0x000fe400078e0a05 */
[----:B------:R-:W-:Y:S02]  /*f1e0*/  IMAD.U32 R5, RZ, RZ, UR14 ;  /* 0x0000000eff057e24 */ /* 0x000fe4000f8e00ff */
[----:B------:R-:W-:-:S04]  /*f1f0*/  IMAD R2, R8, 0x20, R13 ;  /* 0x0000002008027824 */ /* 0x000fc800078e020d */
[----:B------:R-:W-:-:S04]  /*f200*/  IMAD R6, R5, 0x80, R2 ;  /* 0x0000008005067824 */ /* 0x000fc800078e0202 */
[----:B------:R-:W-:Y:S02]  /*f210*/  IMAD.MOV.U32 R5, RZ, RZ, R6 ;  /* 0x000000ffff057224 */ /* 0x000fe400078e0006 */
[----:B-1----:R-:W-:-:S04]  /*f220*/  @P0 IMAD.HI.U32 R2, R6, R3, RZ ;  /* 0x0000000306020227 */ /* 0x002fc800078e00ff */
[----:B------:R-:W-:Y:S01]  /*f230*/  IMAD.U32 R3, RZ, RZ, UR9 ;  /* 0x00000009ff037e24 */ /* 0x000fe2000f8e00ff */
[----:B0-----:R-:W-:Y:S01]  /*f240*/  @P0 SHF.R.U32.HI R5, RZ, R7, R2 ;  /* 0x00000007ff050219 */ /* 0x001fe20000011602 */
[----:B------:R-:W-:Y:S01]  /*f250*/  IMAD.U32 R2, RZ, RZ, UR8 ;  /* 0x00000008ff027e24 */ /* 0x000fe2000f8e00ff */
[----:B------:R-:W-:Y:S01]  /*f260*/  ULDC.64 UR8, c[0x0][0xad8] ;  /* 0x0002b60000087ab9 */ /* 0x000fe20000000a00 */
[----:B------:R-:W-:Y:S01]  /*f270*/  IMAD.U32 R3, RZ, RZ, UR4 ;  /* 0x00000004ff037e24 */ /* 0x000fe2000f8e00ff */
[--C-:B------:R-:W-:Y:S01]  /*f280*/  SHF.R.S32.HI R4, RZ, 0x1f, R5.reuse ;  /* 0x0000001fff047819 */ /* 0x100fe20000011405 */
[----:B------:R-:W-:Y:S02]  /*f290*/  IMAD.MOV R7, RZ, RZ, -R5 ;  /* 0x000000ffff077224 */ /* 0x000fe400078e0a05 */
[----:B------:R-:W-:-:S04]  /*f2a0*/  IMAD.WIDE.U32 R2, R5, UR10, R2 ;  /* 0x0000000a05027c25 */ /* 0x000fc8000f8e0002 */
[----:B------:R-:W-:Y:S02]  /*f2b0*/  IMAD R7, R11, R7, R6 ;  /* 0x000000070b077224 */ /* 0x000fe400078e0206 */
[----:B------:R-:W-:Y:S02]  /*f2c0*/  IMAD R4, R4, UR10, RZ ;  /* 0x0000000a04047c24 */ /* 0x000fe4000f8e02ff */
[----:B------:R-:W-:Y:S02]  /*f2d0*/  IMAD.U32 R6, RZ, RZ, UR14 ;  /* 0x0000000eff067e24 */ /* 0x000fe4000f8e00ff */
[----:B------:R-:W-:Y:S01]  /*f2e0*/  IMAD R9, R5, UR11, R4 ;  /* 0x0000000b05097c24 */ /* 0x000fe2000f8e0204 */
[----:B------:R-:W-:Y:S01]  /*f2f0*/  SHF.R.S32.HI R4, RZ, 0x1f, R7 ;  /* 0x0000001fff047819 */ /* 0x000fe20000011407 */
[----:B------:R-:W-:Y:S02]  /*f300*/  IMAD R6, R6, 0x80, R13 ;  /* 0x0000008006067824 */ /* 0x000fe400078e020d */
[----:B------:R-:W-:-:S02]  /*f310*/  IMAD.IADD R3, R3, 0x1, R9 ;  /* 0x0000000103037824 */ /* 0x000fc400078e0209 */
[----:B------:R-:W-:Y:S02]  /*f320*/  IMAD R4, R4, UR8, RZ ;  /* 0x0000000804047c24 */ /* 0x000fe4000f8e02ff */
[----:B------:R-:W-:-:S04]  /*f330*/  IMAD.WIDE.U32 R2, R7, UR8, R2 ;  /* 0x0000000807027c25 */ /* 0x000fc8000f8e0002 */
[----:B------:R-:W-:Y:S01]  /*f340*/  IMAD R5, R7, UR9, R4 ;  /* 0x0000000907057c24 */ /* 0x000fe2000f8e0204 */
[----:B------:R-:W-:Y:S01]  /*f350*/  ULDC.64 UR8, c[0x0][0xa80] ;  /* 0x0002a00000087ab9 */ /* 0x000fe20000000a00 */
[----:B-----5:R-:W-:Y:S02]  /*f360*/  IMAD R11, R0, R11, RZ ;  /* 0x0000000b000b7224 */ /* 0x020fe400078e02ff */
[----:B------:R-:W-:Y:S02]  /*f370*/  VIADD R4, R6, 0x40 ;  /* 0x0000004006047836 */ /* 0x000fe40000000000 */
[----:B------:R-:W-:Y:S01]  /*f380*/  IMAD.IADD R3, R3, 0x1, R5 ;  /* 0x0000000103037824 */ /* 0x000fe200078e0205 */
[----:B------:R-:W-:Y:S01]  /*f390*/  LEA R5, P2, R2, UR8, 0x1 ;  /* 0x0000000802057c11 */ /* 0x000fe2000f8408ff */
[----:B------:R-:W-:Y:S01]  /*f3a0*/  VIADD R0, R6, 0x20 ;  /* 0x0000002006007836 */ /* 0x000fe20000000000 */
[----:B------:R-:W-:Y:S01]  /*f3b0*/  ISETP.GE.AND P0, PT, R4, R11, PT ;  /* 0x0000000b0400720c */ /* 0x000fe20003f06270 */
[----:B------:R-:W-:Y:S01]  /*f3c0*/  IMAD.SHL.U32 R7, R8, 0x8, RZ ;  /* 0x0000000808077824 */ /* 0x000fe200078e00ff */
[----:B------:R-:W-:-:S02]  /*f3d0*/  LEA.HI.X R4, R2, UR9, R3, 0x1, P2 ;  /* 0x0000000902047c11 */ /* 0x000fc400090f0c03 */
[-C--:B------:R-:W-:Y:S01]  /*f3e0*/  ISETP.GE.AND P2, PT, R6, R11.reuse, PT ;  /* 0x0000000b0600720c */ /* 0x080fe20003f46270 */
[C---:B------:R-:W-:Y:S01]  /*f3f0*/  VIADD R9, R7.reuse, 0x80 ;  /* 0x0000008007097836 */ /* 0x040fe20000000000 */
[----:B------:R-:W-:Y:S01]  /*f400*/  ISETP.GE.AND P1, PT, R0, R11, PT ;  /* 0x0000000b0000720c */ /* 0x000fe20003f26270 */
[C---:B------:R-:W-:Y:S01]  /*f410*/  VIADD R13, R7.reuse, 0xc0 ;  /* 0x000000c0070d7836 */ /* 0x040fe20000000000 */
[----:B------:R0:W1:Y:S01]  /*f420*/  SHFL.IDX PT, R2, R5, RZ, 0x181f ;  /* 0x00181fff05027589 */ /* 0x00006200000e0000 */
[----:B------:R-:W-:Y:S01]  /*f430*/  VIADD R15, R7, 0x40 ;  /* 0x00000040070f7836 */ /* 0x000fe20000000000 */
[----:B------:R-:W-:Y:S02]  /*f440*/  SHF.R.S32.HI R12, RZ, 0x1f, R7 ;  /* 0x0000001fff0c7819 */ /* 0x000fe40000011407 */
[----:B------:R0:W2:Y:S01]  /*f450*/  SHFL.IDX PT, R0, R4, RZ, 0x181f ;  /* 0x00181fff04007589 */ /* 0x0000a200000e0000 */
[----:B------:R-:W-:Y:S02]  /*f460*/  SHF.R.S32.HI R8, RZ, 0x1f, R9 ;  /* 0x0000001fff087819 */ /* 0x000fe40000011409 */
[----:B------:R-:W-:-:S02]  /*f470*/  SHF.R.S32.HI R10, RZ, 0x1f, R13 ;  /* 0x0000001fff0a7819 */ /* 0x000fc4000001140d */
[----:B------:R-:W-:Y:S01]  /*f480*/  SHF.R.S32.HI R14, RZ, 0x1f, R15 ;  /* 0x0000001fff0e7819 */ /* 0x000fe2000001140f */
[----:B------:R-:W-:Y:S06]  /*f490*/  @P2 BRA `(.L_x_225) ;  /* 0x0000000000482947 */ /* 0x000fec0003800000 */
        /* <DEDUP_REMOVED lines=9> */
[----:B------:R3:W-:Y:S01]  /*f530*/  @!P5 ST.E.128 desc[UR8][R20.64], RZ ;  /* 0x000000ff1400d985 */ /* 0x0007e2000c101d08 */
[----:B------:R-:W-:Y:S02]  /*f540*/  @!P4 LEA.HI.X R25, R15, R0, R14, 0x1, P6 ;  /* 0x000000000f19c211 */ /* 0x000fe400030f0c0e */
[----:B------:R-:W-:-:S03]  /*f550*/  @!P3 LEA R26, P6, R9, R2, 0x1 ;  /* 0x00000002091ab211 */ /* 0x000fc600078c08ff */
[----:B------:R3:W-:Y:S01]  /*f560*/  @!P4 ST.E.128 desc[UR8][R24.64], RZ ;  /* 0x000000ff1800c985 */ /* 0x0007e2000c101d08 */
[----:B------:R-:W-:Y:S02]  /*f570*/  @!P3 LEA.HI.X R27, R9, R0, R8, 0x1, P6 ;  /* 0x00000000091bb211 */ /* 0x000fe400030f0c08 */
[----:B------:R-:W-:-:S03]  /*f580*/  @!P2 LEA R2, P6, R13, R2, 0x1 ;  /* 0x000000020d02a211 */ /* 0x000fc600078c08ff */
[----:B------:R3:W-:Y:S01]  /*f590*/  @!P3 ST.E.128 desc[UR8][R26.64], RZ ;  /* 0x000000ff1a00b985 */ /* 0x0007e2000c101d08 */
[----:B------:R-:W-:-:S05]  /*f5a0*/  @!P2 LEA.HI.X R3, R13, R0, R10, 0x1, P6 ;  /* 0x000000000d03a211 */ /* 0x000fca00030f0c0a */
[----:B------:R3:W-:Y:S04]  /*f5b0*/  @!P2 ST.E.128 desc[UR8][R2.64], RZ ;  /* 0x000000ff0200a985 */ /* 0x0007e8000c101d08 */
.L_x_225:
[----:B------:R-:W-:Y:S05]  /*f5c0*/  BSYNC B1 ;  /* 0x0000000000017941 */ /* 0x000fea0003800000 */
.L_x_224:
[----:B--2---:R2:W4:Y:S01]  /*f5d0*/  SHFL.IDX PT, R0, R4, 0x1, 0x181f ;  /* 0x00381f0004007f89 */ /* 0x00452200000e0000 */
[----:B------:R-:W-:Y:S03]  /*f5e0*/  BSSY B1, `(.L_x_226) ;  /* 0x0000015000017945 */ /* 0x000fe60003800000 */
[----:B-1-3--:R2:W1:Y:S01]  /*f5f0*/  SHFL.IDX PT, R2, R5, 0x1, 0x181f ;  /* 0x00381f0005027f89 */ /* 0x00a46200000e0000 */
[----:B------:R-:W-:Y:S05]  /*f600*/  @P1 BRA `(.L_x_227) ;  /* 0x0000000000481947 */ /* 0x000fea0003800000 */
[----:B------:R-:W-:Y:S01]  /*f610*/  ULDC UR4, c[0x0][0xac8] ;  /* 0x0002b20000047ab9 */ /* 0x000fe20000000800 */
[----:B------:R-:W-:Y:S01]  /*f620*/  ULDC.64 UR8, c[0x0][0x208] ;  /* 0x0000820000087ab9 */ /* 0x000fe20000000a00 */
[----:B------:R-:W-:Y:S02]  /*f630*/  ISETP.GE.AND P4, PT, R7, UR4, PT ;  /* 0x0000000407007c0c */ /* 0x000fe4000bf86270 */
[----:B------:R-:W-:Y:S02]  /*f640*/  ISETP.GE.AND P3, PT, R15, UR4, PT ;  /* 0x000000040f007c0c */ /* 0x000fe4000bf66270 */
[----:B------:R-:W-:Y:S02]  /*f650*/  ISETP.GE.AND P2, PT, R9, UR4, PT ;  /* 0x0000000409007c0c */ /* 0x000fe4000bf46270 */
[----:B------:R-:W-:-:S07]  /*f660*/  ISETP.GE.AND P1, PT, R13, UR4, PT ;  /* 0x000000040d007c0c */ /* 0x000fce000bf26270 */
[-C--:B-1----:R-:W-:Y:S02]  /*f670*/  @!P4 LEA R20, P6, R7, R2.reuse, 0x1 ;  /* 0x000000020714c211 */ /* 0x082fe400078c08ff */
[----:B------:R-:W-:Y:S02]  /*f680*/  @!P3 LEA R24, P5, R15, R2, 0x1 ;  /* 0x000000020f18b211 */ /* 0x000fe400078a08ff */
[----:B----4-:R-:W-:Y:S02]  /*f690*/  @!P4 LEA.HI.X R21, R7, R0, R12, 0x1, P6 ;  /* 0x000000000715c211 */ /* 0x010fe400030f0c0c */
[----:B------:R-:W-:Y:S02]  /*f6a0*/  @!P2 LEA R26, P6, R9, R2, 0x1 ;  /* 0x00000002091aa211 */ /* 0x000fe400078c08ff */
[----:B------:R-:W-:Y:S01]  /*f6b0*/  @!P3 LEA.HI.X R25, R15, R0, R14, 0x1, P5 ;  /* 0x000000000f19b211 */ /* 0x000fe200028f0c0e */
[----:B------:R3:W-:Y:S01]  /*f6c0*/  @!P4 ST.E.128 desc[UR8][R20.64], RZ ;  /* 0x000000ff1400c985 */ /* 0x0007e2000c101d08 */
[----:B------:R-:W-:-:S02]  /*f6d0*/  @!P1 LEA R2, P5, R13, R2, 0x1 ;  /* 0x000000020d029211 */ /* 0x000fc400078a08ff */
[-C--:B------:R-:W-:Y:S01]  /*f6e0*/  @!P2 LEA.HI.X R27, R9, R0.reuse, R8, 0x1, P6 ;  /* 0x00000000091ba211 */ /* 0x080fe200030f0c08 */
[----:B------:R3:W-:Y:S01]  /*f6f0*/  @!P3 ST.E.128 desc[UR8][R24.64], RZ ;  /* 0x000000ff1800b985 */ /* 0x0007e2000c101d08 */
[----:B------:R-:W-:-:S03]  /*f700*/  @!P1 LEA.HI.X R3, R13, R0, R10, 0x1, P5 ;  /* 0x000000000d039211 */ /* 0x000fc600028f0c0a */
[----:B------:R3:W-:Y:S04]  /*f710*/  @!P2 ST.E.128 desc[UR8][R26.64], RZ ;  /* 0x000000ff1a00a985 */ /* 0x0007e8000c101d08 */
[----:B------:R3:W-:Y:S02]  /*f720*/  @!P1 ST.E.128 desc[UR8][R2.64], RZ ;  /* 0x000000ff02009985 */ /* 0x0007e4000c101d08 */
.L_x_227:
[----:B------:R-:W-:Y:S05]  /*f730*/  BSYNC B1 ;  /* 0x0000000000017941 */ /* 0x000fea0003800000 */
.L_x_226:
[----:B----4-:R4:W0:Y:S01]  /*f740*/  SHFL.IDX PT, R0, R4, 0x2, 0x181f ;  /* 0x00581f0004007f89 */ /* 0x01082200000e0000 */
        /* <DEDUP_REMOVED lines=10> */
[-C--:B------:R-:W-:Y:S02]  /*f7f0*/  @!P2 LEA R24, P5, R15, R2.reuse, 0x1 ;  /* 0x000000020f18a211 */ /* 0x080fe400078a08ff */
[----:B------:R-:W-:Y:S02]  /*f800*/  @!P1 LEA R26, P4, R9, R2, 0x1 ;  /* 0x00000002091a9211 */ /* 0x000fe400078808ff */
[----:B0-----:R-:W-:Y:S02]  /*f810*/  @!P3 LEA.HI.X R21, R7, R0, R12, 0x1, P6 ;  /* 0x000000000715b211 */ /* 0x001fe400030f0c0c */
[----:B------:R-:W-:Y:S02]  /*f820*/  @!P0 LEA R2, P6, R13, R2, 0x1 ;  /* 0x000000020d028211 */ /* 0x000fe400078c08ff */
[-C--:B------:R-:W-:Y:S01]  /*f830*/  @!P2 LEA.HI.X R25, R15, R0.reuse, R14, 0x1, P5 ;  /* 0x000000000f19a211 */ /* 0x080fe200028f0c0e */
[----:B------:R3:W-:Y:S01]  /*f840*/  @!P3 ST.E.128 desc[UR8][R20.64], RZ ;  /* 0x000000ff1400b985 */ /* 0x0007e2000c101d08 */
[----:B------:R-:W-:-:S02]  /*f850*/  @!P1 LEA.HI.X R27, R9, R0, R8, 0x1, P4 ;  /* 0x00000000091b9211 */ /* 0x000fc400020f0c08 */
[----:B------:R-:W-:Y:S01]  /*f860*/  @!P0 LEA.HI.X R3, R13, R0, R10, 0x1, P6 ;  /* 0x000000000d038211 */ /* 0x000fe200030f0c0a */
[----:B------:R3:W-:Y:S04]  /*f870*/  @!P2 ST.E.128 desc[UR8][R24.64], RZ ;  /* 0x000000ff1800a985 */ /* 0x0007e8000c101d08 */
[----:B------:R3:W-:Y:S04]  /*f880*/  @!P1 ST.E.128 desc[UR8][R26.64], RZ ;  /* 0x000000ff1a009985 */ /* 0x0007e8000c101d08 */
[----:B------:R3:W-:Y:S02]  /*f890*/  @!P0 ST.E.128 desc[UR8][R2.64], RZ ;  /* 0x000000ff02008985 */ /* 0x0007e4000c101d08 */
.L_x_229:
[----:B------:R-:W-:Y:S05]  /*f8a0*/  BSYNC B1 ;  /* 0x0000000000017941 */ /* 0x000fea0003800000 */
.L_x_228:
[----:B0-----:R-:W-:Y:S01]  /*f8b0*/  VIADD R0, R6, 0x60 ;  /* 0x0000006006007836 */ /* 0x001fe20000000000 */
[----:B--2-4-:R-:W0:Y:S04]  /*f8c0*/  SHFL.IDX PT, R4, R4, 0x3, 0x181f ;  /* 0x00781f0004047f89 */ /* 0x014e2800000e0000 */
[----:B------:R-:W-:Y:S01]  /*f8d0*/  ISETP.GE.AND P0, PT, R0, R11, PT ;  /* 0x0000000b0000720c */ /* 0x000fe20003f06270 */
[----:B-1-3--:R1:W2:-:S12]  /*f8e0*/  SHFL.IDX PT, R2, R5, 0x3, 0x181f ;  /* 0x00781f0005027f89 */ /* 0x00a29800000e0000 */
[----:B-1----:R-:W-:Y:S05]  /*f8f0*/  @P0 BRA `(.L_x_218) ;  /* 0x0000000000480947 */ /* 0x002fea0003800000 */
[----:B------:R-:W-:Y:S01]  /*f900*/  ULDC UR4, c[0x0][0xac8] ;  /* 0x0002b20000047ab9 */ /* 0x000fe20000000800 */
[----:B------:R-:W-:Y:S01]  /*f910*/  ULDC.64 UR8, c[0x0][0x208] ;  /* 0x0000820000087ab9 */ /* 0x000fe20000000a00 */
[----:B------:R-:W-:Y:S02]  /*f920*/  ISETP.GE.AND P3, PT, R7, UR4, PT ;  /* 0x0000000407007c0c */ /* 0x000fe4000bf66270 */
[----:B------:R-:W-:Y:S02]  /*f930*/  ISETP.GE.AND P2, PT, R15, UR4, PT ;  /* 0x000000040f007c0c */ /* 0x000fe4000bf46270 */
[----:B------:R-:W-:Y:S02]  /*f940*/  ISETP.GE.AND P1, PT, R9, UR4, PT ;  /* 0x0000000409007c0c */ /* 0x000fe4000bf26270 */
[----:B------:R-:W-:-:S07]  /*f950*/  ISETP.GE.AND P0, PT, R13, UR4, PT ;  /* 0x000000040d007c0c */ /* 0x000fce000bf06270 */
[----:B--2---:R-:W-:-:S04]  /*f960*/  @!P3 LEA R6, P4, R7, R2, 0x1 ;  /* 0x000000020706b211 */ /* 0x004fc800078808ff */
[----:B0-----:R-:W-:Y:S02]  /*f970*/  @!P3 LEA.HI.X R7, R7, R4, R12, 0x1, P4 ;  /* 0x000000040707b211 */ /* 0x001fe400020f0c0c */
[-C--:B------:R-:W-:Y:S02]  /*f980*/  @!P2 LEA R20, P4, R15, R2.reuse, 0x1 ;  /* 0x000000020f14a211 */ /* 0x080fe400078808ff */
[-C--:B------:R-:W-:Y:S01]  /*f990*/  @!P1 LEA R24, P5, R9, R2.reuse, 0x1 ;  /* 0x0000000209189211 */ /* 0x080fe200078a08ff */
[----:B------:R0:W-:Y:S01]  /*f9a0*/  @!P3 ST.E.128 desc[UR8][R6.64], RZ ;  /* 0x000000ff0600b985 */ /* 0x0001e2000c101d08 */
[----:B------:R-:W-:Y:S02]  /*f9b0*/  @!P0 LEA R2, P6, R13, R2, 0x1 ;  /* 0x000000020d028211 */ /* 0x000fe400078c08ff */
[-C--:B------:R-:W-:Y:S02]  /*f9c0*/  @!P2 LEA.HI.X R21, R15, R4.reuse, R14, 0x1, P4 ;  /* 0x000000040f15a211 */ /* 0x080fe400020f0c0e */
[----:B------:R-:W-:-:S02]  /*f9d0*/  @!P1 LEA.HI.X R25, R9, R4, R8, 0x1, P5 ;  /* 0x0000000409199211 */ /* 0x000fc400028f0c08 */
[----:B------:R-:W-:Y:S01]  /*f9e0*/  @!P0 LEA.HI.X R3, R13, R4, R10, 0x1, P6 ;  /* 0x000000040d038211 */ /* 0x000fe200030f0c0a */
[----:B------:R0:W-:Y:S04]  /*f9f0*/  @!P2 ST.E.128 desc[UR8][R20.64], RZ ;  /* 0x000000ff1400a985 */ /* 0x0001e8000c101d08 */
[----:B------:R0:W-:Y:S04]  /*fa00*/  @!P1 ST.E.128 desc[UR8][R24.64], RZ ;  /* 0x000000ff18009985 */ /* 0x0001e8000c101d08 */
[----:B------:R0:W-:Y:S02]  /*fa10*/  @!P0 ST.E.128 desc[UR8][R2.64], RZ ;  /* 0x000000ff02008985 */ /* 0x0001e4000c101d08 */
.L_x_218:
[----:B------:R-:W-:Y:S05]  /*fa20*/  BSYNC B0 ;  /* 0x0000000000007941 */ /* 0x000fea0003800000 */
.L_x_208:
[----:B------:R-:W-:Y:S02]  /*fa30*/  ULDC UR4, c[0x0][0xc3c] ;  /* 0x00030f0000047ab9 */ /* 0x000fe40000000800 */
[----:B------:R-:W-:-:S06]  /*fa40*/  UISETP.GE.AND UP0, UPT, UR7, UR4, UPT ;  /* 0x000000040700728c */ /* 0x000fcc000bf06270 */
[----:B------:R-:W-:-:S13]  /*fa50*/  PLOP3.LUT P0, PT, PT, PT, UP0, 0x80, 0x0 ;  /* 0x000000000000781c */ /* 0x000fda0003f0f008 */
[----:B------:R-:W-:Y:S05]  /*fa60*/  @!P0 BRA `(.L_x_230) ;  /* 0xffffff1400b88947 */ /* 0x000fea000383ffff */
[----:B------:R-:W-:Y:S05]  /*fa70*/  EXIT ;  /* 0x000000000000794d */ /* 0x000fea0003800000 */
.L_x_182:
[----:B------:R-:W-:-:S08]  /*fa80*/  NOP ;  /* 0x0000000000007918 */ /* 0x000fd00000000000 */
[----:B0-----:R-:W0:-:S00]  /*fa90*/  USETMAXREG.DEALLOC.CTAPOOL 0x18 ;  /* 0x00000018000079c8 */ /* 0x001e0000080e0500 */
[----:B0-----:R-:W-:Y:S01]  /*faa0*/  LOP3.LUT R0, R0, 0x3, RZ, 0xc0, !PT ;  /* 0x0000000300007812 */ /* 0x001fe200078ec0ff */
[----:B------:R-:W-:-:S05]  /*fab0*/  IMAD.MOV.U32 R7, RZ, RZ, RZ ;  /* 0x000000ffff077224 */ /* 0x000fca00078e00ff */
[----:B------:R-:W0:Y:S02]  /*fac0*/  SHFL.IDX PT, R0, R0, RZ, 0x1f ;  /* 0x00001fff00007589 */ /* 0x000e2400000e0000 */
[----:B0-----:R-:W-:-:S04]  /*fad0*/  ISETP.NE.AND P0, PT, R0, RZ, PT ;  /* 0x000000ff0000720c */ /* 0x001fc80003f05270 */
[----:B------:R-:W-:-:S05]  /*fae0*/  P2R R0, PR, RZ, 0x1 ;  /* 0x00000001ff007803 */ /* 0x000fca0000000000 */
[----:B------:R0:W-:Y:S04]  /*faf0*/  STL [R1+0x5c], R0 ;  /* 0x00005c0001007387 */ /* 0x0001e80000100800 */
[----:B------:R-:W-:Y:S05]  /*fb00*/  @!P0 BRA `(.L_x_231) ;  /* 0x0000000000248947 */ /* 0x000fea0003800000 */
[----:B------:R-:W1:Y:S08]  /*fb10*/  S2UR UR5, SR_CgaCtaId ;  /* 0x00000000000579c3 */ /* 0x000e700000008800 */
[----:B------:R-:W-:Y:S06]  /*fb20*/  BAR.SYNC.DEFER_BLOCKING 0x5, 0x180 ;  /* 0x0146000000007b1d */ /* 0x000fec0000010000 */
[----:B------:R-:W-:-:S02]  /*fb30*/  UMOV UR4, 0x400 ;  /* 0x0000040000047882 */ /* 0x000fc40000000000 */
[----:B-1----:R-:W-:-:S09]  /*fb40*/  ULEA UR4, UR5, UR4, 0x18 ;  /* 0x0000000405047291 */ /* 0x002fd2000f8ec03f */
[----:B------:R-:W1:Y:S04]  /*fb50*/  LDS.128 R8, [UR4+0x388d0] ;  /* 0x0388d004ff087984 */ /* 0x000e680008000c00 */
[----:B-1----:R2:W-:Y:S04]  /*fb60*/  STL.64 [R1], R8 ;  /* 0x0000000801007387 */ /* 0x0025e80000100a00 */
[----:B------:R2:W-:Y:S01]  /*fb70*/  STL.64 [R1+0x8], R10 ;  /* 0x0000080a01007387 */ /* 0x0005e20000100a00 */
[----:B------:R-:W-:Y:S06]  /*fb80*/  BAR.ARV 0x4, 0x180 ;  /* 0x0106000000007b1d */ /* 0x000fec0000002000 */
[----:B------:R-:W-:Y:S05]  /*fb90*/  BRA `(.L_x_232) ;  /* 0x0000000800ac7947 */ /* 0x000fea0003800000 */
.L_x_231:
[----:B0-----:R-:W-:Y:S01]  /*fba0*/  LOP3.LUT R0, R6, 0x1f, RZ, 0xc0, !PT ;  /* 0x0000001f06007812 */ /* 0x001fe200078ec0ff */
[----:B------:R-:W-:Y:S01]  /*fbb0*/  ULDC UR4, c[0x0][0xc3c] ;  /* 0x00030f0000047ab9 */ /* 0x000fe20000000800 */
[----:B------:R-:W-:Y:S01]  /*fbc0*/  ULDC.64 UR6, c[0x0][0x208] ;  /* 0x0000820000067ab9 */ /* 0x000fe20000000a00 */
[----:B------:R-:W-:Y:S01]  /*fbd0*/  IMAD.MOV.U32 R10, RZ, RZ, RZ ;  /* 0x000000ffff0a7224 */ /* 0x000fe200078e00ff */
[----:B------:R-:W-:Y:S01]  /*fbe0*/  ISETP.NE.AND P0, PT, R0, 0x1f, PT ;  /* 0x0000001f0000780c */ /* 0x000fe20003f05270 */
[----:B------:R-:W-:-:S03]  /*fbf0*/  ULDC UR5, c[0x0][0xc38] ;  /* 0x00030e0000057ab9 */ /* 0x000fc60000000800 */
[----:B------:R-:W-:-:S13]  /*fc00*/  ISETP.GE.OR P1, PT, R0, UR4, !P0 ;  /* 0x0000000400007c0c */ /* 0x000fda000c726670 */
[----:B------:R-:W0:Y:S08]  /*fc10*/  @!P1 LDC.64 R2, c[0x0][0xc80] ;  /* 0x00032000ff029b82 */ /* 0x000e300000000a00 */
[----:B------:R-:W1:Y:S01]  /*fc20*/  @!P1 LDC.64 R4, c[0x0][0xc78] ;  /* 0x00031e00ff049b82 */ /* 0x000e620000000a00 */
[----:B0-----:R-:W-:-:S05]  /*fc30*/  @!P1 IMAD.WIDE.U32 R2, R0, 0x4, R2 ;  /* 0x0000000400029825 */ /* 0x001fca00078e0002 */
[----:B------:R1:W2:Y:S02]  /*fc40*/  @!P1 LDG.E R7, desc[UR6][R2.64] ;  /* 0x0000000602079981 */ /* 0x0002a4000c1e1900 */
[----:B-1----:R-:W-:-:S05]  /*fc50*/  @!P1 IMAD.WIDE.U32 R2, R0, 0x4, R4 ;  /* 0x0000000400029825 */ /* 0x002fca00078e0004 */
[----:B------:R-:W2:Y:S01]  /*fc60*/  @!P1 LDG.E R10, desc[UR6][R2.64] ;  /* 0x00000006020a9981 */ /* 0x000ea2000c1e1900 */
[C---:B------:R-:W-:Y:S01]  /*fc70*/  ISETP.NE.AND P1, PT, R0.reuse, RZ, PT ;  /* 0x000000ff0000720c */ /* 0x040fe20003f25270 */
[----:B------:R-:W0:Y:S01]  /*fc80*/  S2UR UR6, SR_CTAID.X ;  /* 0x00000000000679c3 */ /* 0x000e220000002500 */
[C---:B------:R-:W-:Y:S01]  /*fc90*/  ISETP.GE.U32.AND P2, PT, R0.reuse, 0x2, PT ;  /* 0x000000020000780c */ /* 0x040fe20003f46070 */
[----:B------:R-:W-:Y:S01]  /*fca0*/  UMOV UR4, URZ ;  /* 0x0000003f00047c82 */ /* 0x000fe20008000000 */
[C---:B------:R-:W-:Y:S02]  /*fcb0*/  ISETP.GE.U32.AND P3, PT, R0.reuse, 0x4, PT ;  /* 0x000000040000780c */ /* 0x040fe40003f66070 */
[C---:B------:R-:W-:Y:S02]  /*fcc0*/  ISETP.GE.U32.AND P4, PT, R0.reuse, 0x8, PT ;  /* 0x000000080000780c */ /* 0x040fe40003f86070 */
[----:B------:R-:W-:Y:S01]  /*fcd0*/  ISETP.GE.U32.AND P5, PT, R0, 0x10, PT ;  /* 0x000000100000780c */ /* 0x000fe20003fa6070 */
[----:B--2---:R-:W-:-:S05]  /*fce0*/  IMAD R4, R7, R10, RZ ;  /* 0x0000000a07047224 */ /* 0x004fca00078e02ff */
[----:B------:R-:W1:Y:S02]  /*fcf0*/  SHFL.UP PT, R5, R4, 0x1, RZ ;  /* 0x0420000004057989 */ /* 0x000e6400000e00ff */
[----:B-1----:R-:W-:-:S05]  /*fd00*/  SEL R5, R5, RZ, P1 ;  /* 0x000000ff05057207 */ /* 0x002fca0000800000 */
[----:B------:R-:W-:-:S05]  /*fd10*/  IMAD.IADD R5, R4, 0x1, R5 ;  /* 0x0000000104057824 */ /* 0x000fca00078e0205 */
        /* <DEDUP_REMOVED lines=12> */
[----:B------:R-:W1:Y:S02]  /*fde0*/  SHFL.IDX PT, R8, R2, 0x1f, 0x1f ;  /* 0x03e01f0002087f89 */ /* 0x000e6400000e0000 */
[----:B-1----:R-:W-:-:S04]  /*fdf0*/  IMAD R8, R8, UR5, RZ ;  /* 0x0000000508087c24 */ /* 0x002fc8000f8e02ff */
[----:B------:R-:W-:Y:S01]  /*fe00*/  IMAD.MOV.U32 R11, RZ, RZ, R8 ;  /* 0x000000ffff0b7224 */ /* 0x000fe200078e0008 */
[----:B0-----:R-:W-:-:S13]  /*fe10*/  ISETP.GT.AND P6, PT, R8, UR6, PT ;  /* 0x0000000608007c0c */ /* 0x001fda000bfc4270 */
[----:B------:R-:W-:Y:S05]  /*fe20*/  @P6 BRA `(.L_x_233) ;  /* 0x0000000000a86947 */ /* 0x000fea0003800000 */
[----:B------:R-:W-:Y:S01]  /*fe30*/  IMAD.MOV.U32 R8, RZ, RZ, R11 ;  /* 0x000000ffff087224 */ /* 0x000fe200078e000b */
[----:B------:R-:W-:Y:S01]  /*fe40*/  UMOV UR4, URZ ;  /* 0x0000003f00047c82 */ /* 0x000fe20008000000 */
[----:B------:R-:W-:-:S05]  /*fe50*/  ULDC UR5, c[0x0][0xc38] ;  /* 0x00030e0000057ab9 */ /* 0x000fca0000000800 */
.L_x_235:
[----:B------:R-:W0:Y:S01]  /*fe60*/  LDC R2, c[0x0][0xc3c] ;  /* 0x00030f00ff027b82 */ /* 0x000e220000000800 */
[----:B------:R-:W-:Y:S01]  /*fe70*/  ULDC UR7, c[0x0][0xc3c] ;  /* 0x00030f0000077ab9 */ /* 0x000fe20000000800 */
[----:B------:R-:W-:Y:S01]  /*fe80*/  UIADD3 UR4, UR4, 0x1f, URZ ;  /* 0x0000001f04047890 */ /* 0x000fe2000fffe03f */
[----:B------:R-:W-:-:S05]  /*fe90*/  IMAD.U32 R3, RZ, RZ, UR7 ;  /* 0x00000007ff037e24 */ /* 0x000fca000f8e00ff */
[----:B------:R1:W-:Y:S01]  /*fea0*/  STL [R1+0xc], R3 ;  /* 0x00000c0301007387 */ /* 0x0003e20000100800 */
[----:B0-----:R-:W-:-:S13]  /*feb0*/  ISETP.LE.AND P6, PT, R2, UR4, PT ;  /* 0x0000000402007c0c */ /* 0x001fda000bfc3270 */
[----:B-1----:R-:W-:Y:S05]  /*fec0*/  @P6 BRA `(.L_x_234) ;  /* 0x0000000400a86947 */ /* 0x002fea0003800000 */
[----:B------:R-:W-:Y:S01]  /*fed0*/  VIADD R9, R0, UR4 ;  /* 0x0000000400097c36 */ /* 0x000fe20008000000 */
[----:B------:R-:W-:Y:S01]  /*fee0*/  ULDC.64 UR8, c[0x0][0x208] ;  /* 0x0000820000087ab9 */ /* 0x000fe20000000a00 */
[----:B------:R-:W-:-:S03]  /*fef0*/  IMAD.MOV.U32 R7, RZ, RZ, RZ ;  /* 0x000000ffff077224 */ /* 0x000fc600078e00ff */
[----:B------:R-:W-:-:S13]  /*ff00*/  ISETP.GE.OR P6, PT, R9, R2, !P0 ;  /* 0x000000020900720c */ /* 0x000fda00047c6670 */
[----:B------:R-:W0:Y:S08]  /*ff10*/  @!P6 LDC.64 R2, c[0x0][0xc80] ;  /* 0x00032000ff02eb82 */ /* 0x000e300000000a00 */
[----:B------:R-:W1:Y:S01]  /*ff20*/  @!P6 LDC.64 R4, c[0x0][0xc78] ;  /* 0x00031e00ff04eb82 */ /* 0x000e620000000a00 */
[----:B------:R-:W-:Y:S02]  /*ff30*/  IMAD.MOV.U32 R10, RZ, RZ, RZ ;  /* 0x000000ffff0a7224 */ /* 0x000fe400078e00ff */
[----:B0-----:R-:W-:-:S05]  /*ff40*/  @!P6 IMAD.WIDE R2, R9, 0x4, R2 ;  /* 0x000000040902e825 */ /* 0x001fca00078e0202 */
[----:B------:R1:W2:Y:S02]  /*ff50*/  @!P6 LDG.E R7, desc[UR8][R2.64] ;  /* 0x000000080207e981 */ /* 0x0002a4000c1e1900 */
[----:B-1----:R-:W-:-:S05]  /*ff60*/  @!P6 IMAD.WIDE R2, R9, 0x4, R4 ;  /* 0x000000040902e825 */ /* 0x002fca00078e0204 */
[----:B------:R-:W2:Y:S02]  /*ff70*/  @!P6 LDG.E R10, desc[UR8][R2.64] ;  /* 0x00000008020ae981 */ /* 0x000ea4000c1e1900 */
[----:B--2---:R-:W-:-:S05]  /*ff80*/  IMAD R11, R7, R10, RZ ;  /* 0x0000000a070b7224 */ /* 0x004fca00078e02ff */
[----:B------:R-:W0:Y:S02]  /*ff90*/  SHFL.UP PT, R4, R11, 0x1, RZ ;  /* 0x042000000b047989 */ /* 0x000e2400000e00ff */
[----:B0-----:R-:W-:-:S05]  /*ffa0*/  SEL R4, R4, RZ, P1 ;  /* 0x000000ff04047207 */ /* 0x001fca0000800000 */
[----:B------:R-:W-:-:S05]  /*ffb0*/  IMAD.IADD R4, R11, 0x1, R4 ;  /* 0x000000010b047824 */ /* 0x000fca00078e0204 */
        /* <DEDUP_REMOVED lines=12> */
[----:B------:R-:W0:Y:S02]  /*10080*/  SHFL.IDX PT, R4, R2, 0x1f, 0x1f ;  /* 0x03e01f0002047f89 */ /* 0x000e2400000e0000 */
[----:B0-----:R-:W-:-:S04]  /*10090*/  IMAD R11, R4, UR5, RZ ;  /* 0x00000005040b7c24 */ /* 0x001fc8000f8e02ff */
[----:B------:R-:W-:-:S05]  /*100a0*/  IMAD.IADD R8, R11, 0x1, R8 ;  /* 0x000000010b087824 */ /* 0x000fca00078e0208 */
[----:B------:R-:W-:-:S13]  /*100b0*/  ISETP.GT.AND P6, PT, R8, UR6, PT ;  /* 0x0000000608007c0c */ /* 0x000fda000bfc4270 */
[----:B------:R-:W-:Y:S05]  /*100c0*/  @!P6 BRA `(.L_x_235) ;  /* 0xfffffffc0064e947 */ /* 0x000fea000383ffff */
.L_x_233:
[----:B------:R-:W-:Y:S02]  /*100d0*/  IMAD.IADD R11, R8, 0x1, -R11 ;  /* 0x00000001080b7824 */ /* 0x000fe400078e0a0b */
[----:B------:R-:W-:Y:S02]  /*100e0*/  IMAD.MOV.U32 R14, RZ, RZ, RZ ;  /* 0x000000ffff0e7224 */ /* 0x000fe400078e00ff */
[----:B------:R-:W-:-:S05]  /*100f0*/  IMAD R3, R2, UR5, R11 ;  /* 0x0000000502037c24 */ /* 0x000fca000f8e020b */
[----:B------:R-:W-:-:S13]  /*10100*/  ISETP.GT.AND P0, PT, R3, UR6, PT ;  /* 0x0000000603007c0c */ /* 0x000fda000bf04270 */
[----:B------:R-:W-:-:S04]  /*10110*/  VOTE.ANY R12, PT, !P0 ;  /* 0x00000000000c7806 */ /* 0x000fc800040e0100 */
[----:B------:R-:W0:Y:S01]  /*10120*/  POPC R4, R12 ;  /* 0x0000000c00047309 */ /* 0x000e220000000000 */
[----:B------:R-:W-:Y:S01]  /*10130*/  ISETP.NE.AND P0, PT, R12, RZ, PT ;  /* 0x000000ff0c00720c */ /* 0x000fe20003f05270 */
[----:B0-----:R-:W0:Y:S04]  /*10140*/  SHFL.IDX PT, R7, R7, R4, 0x1f ;  /* 0x00001f0407077589 */ /* 0x001e2800000e0000 */
[----:B------:R-:W1:Y:S01]  /*10150*/  SHFL.IDX PT, R9, R10, R4, 0x1f ;  /* 0x00001f040a097589 */ /* 0x000e6200000e0000 */
[----:B0-----:R-:W-:-:S04]  /*10160*/  IABS R5, R7 ;  /* 0x0000000700057213 */ /* 0x001fc80000000000 */
[----:B------:R-:W0:Y:S01]  /*10170*/  I2F.RP R13, R5 ;  /* 0x00000005000d7306 */ /* 0x000e220000209400 */
[----:B-1----:R-:W-:-:S07]  /*10180*/  IABS R8, R9 ;  /* 0x0000000900087213 */ /* 0x002fce0000000000 */
[----:B------:R-:W-:Y:S08]  /*10190*/  I2F.RP R12, R8 ;  /* 0x00000008000c7306 */ /* 0x000ff00000209400 */
[----:B0-----:R-:W0:Y:S02]  /*101a0*/  MUFU.RCP R13, R13 ;  /* 0x0000000d000d7308 */ /* 0x001e240000001000 */
[----:B0-----:R-:W-:-:S06]  /*101b0*/  VIADD R3, R13, 0xffffffe ;  /* 0x0ffffffe0d037836 */ /* 0x001fcc0000000000 */
[----:B------:R-:W0:Y:S02]  /*101c0*/  F2I.FTZ.U32.TRUNC.NTZ R3, R3 ;  /* 0x0000000300037305 */ /* 0x000e24000021f000 */
[----:B0-----:R-:W-:Y:S01]  /*101d0*/  IMAD.MOV R16, RZ, RZ, -R3 ;  /* 0x000000ffff107224 */ /* 0x001fe200078e0a03 */
[----:B------:R-:W-:Y:S06]  /*101e0*/  @!P0 BRA `(.L_x_236) ;  /* 0x0000000000088947 */ /* 0x000fec0003800000 */
[----:B------:R-:W-:-:S05]  /*101f0*/  VIADD R13, R4, 0xffffffff ;  /* 0xffffffff040d7836 */ /* 0x000fca0000000000 */
[----:B------:R0:W1:Y:S02]  /*10200*/  SHFL.IDX PT, R14, R2, R13, 0x1f ;  /* 0x00001f0d020e7589 */ /* 0x00006400000e0000 */
.L_x_236:
[----:B-1----:R-:W-:Y:S01]  /*10210*/  IMAD R10, R14, UR5, R11 ;  /* 0x000000050e0a7c24 */ /* 0x002fe2000f8e020b */
[----:B------:R-:W1:Y:S01]  /*10220*/  MUFU.RCP R12, R12 ;  /* 0x0000000c000c7308 */ /* 0x000e620000001000 */
[----:B------:R-:W-:Y:S02]  /*10230*/  IMAD R11, R16, R5, RZ ;  /* 0x00000005100b7224 */ /* 0x000fe400078e02ff */
[----:B0-----:R-:W-:Y:S01]  /*10240*/  IMAD.MOV.U32 R2, RZ, RZ, RZ ;  /* 0x000000ffff027224 */ /* 0x001fe200078e00ff */
[----:B------:R0:W-:Y:S03]  /*10250*/  STL [R1], R10 ;  /* 0x0000000a01007387 */ /* 0x0001e60000100800 */
[----:B------:R-:W-:Y:S01]  /*10260*/  IMAD.HI.U32 R2, R3, R11, R2 ;  /* 0x0000000b03027227 */ /* 0x000fe200078e0002 */
[----:B------:R-:W-:-:S05]  /*10270*/  IABS R11, R7 ;  /* 0x00000007000b7213 */ /* 0x000fca0000000000 */
[----:B------:R-:W-:Y:S01]  /*10280*/  IMAD.MOV R14, RZ, RZ, -R11 ;  /* 0x000000ffff0e7224 */ /* 0x000fe200078e0a0b */
[----:B0-----:R-:W-:-:S04]  /*10290*/  IADD3 R10, -R10, UR6, RZ ;  /* 0x000000060a0a7c10 */ /* 0x001fc8000fffe1ff */
[----:B------:R-:W-:-:S05]  /*102a0*/  IABS R3, R10 ;  /* 0x0000000a00037213 */ /* 0x000fca0000000000 */
[----:B------:R-:W-:-:S04]  /*102b0*/  IMAD.HI.U32 R11, R2, R3, RZ ;  /* 0x00000003020b7227 */ /* 0x000fc800078e00ff */
[----:B------:R-:W-:Y:S02]  /*102c0*/  IMAD R2, R11, R14, R3 ;  /* 0x0000000e0b027224 */ /* 0x000fe400078e0203 */
[----:B-1----:R-:W-:-:S03]  /*102d0*/  VIADD R3, R12, 0xffffffe ;  /* 0x0ffffffe0c037836 */ /* 0x002fc60000000000 */
[----:B------:R-:W-:-:S03]  /*102e0*/  ISETP.GT.U32.AND P1, PT, R5, R2, PT ;  /* 0x000000020500720c */ /* 0x000fc60003f24070 */
[----:B------:R-:W0:Y:S10]  /*102f0*/  F2I.FTZ.U32.TRUNC.NTZ R3, R3 ;  /* 0x0000000300037305 */ /* 0x000e34000021f000 */
[----:B------:R-:W-:-:S02]  /*10300*/  @!P1 IMAD.IADD R2, R2, 0x1, -R5 ;  /* 0x0000000102029824 */ /* 0x000fc400078e0a05 */
[----:B------:R-:W-:Y:S01]  /*10310*/  @!P1 VIADD R11, R11, 0x1 ;  /* 0x000000010b0b9836 */ /* 0x000fe20000000000 */
[----:B------:R-:W-:Y:S02]  /*10320*/  ISETP.NE.AND P1, PT, R7, RZ, PT ;  /* 0x000000ff0700720c */ /* 0x000fe40003f25270 */
[----:B------:R-:W-:Y:S01]  /*10330*/  ISETP.GE.U32.AND P0, PT, R2, R5, PT ;  /* 0x000000050200720c */ /* 0x000fe20003f06070 */
[----:B0-----:R-:W-:Y:S02]  /*10340*/  IMAD.MOV R5, RZ, RZ, -R3 ;  /* 0x000000ffff057224 */ /* 0x001fe400078e0a03 */
[----:B------:R-:W-:Y:S02]  /*10350*/  IMAD.MOV.U32 R2, RZ, RZ, RZ ;  /* 0x000000ffff027224 */ /* 0x000fe400078e00ff */
[----:B------:R-:W-:-:S04]  /*10360*/  IMAD R5, R5, R8, RZ ;  /* 0x0000000805057224 */ /* 0x000fc800078e02ff */
[----:B------:R-:W-:Y:S01]  /*10370*/  IMAD.HI.U32 R5, R3, R5, R2 ;  /* 0x0000000503057227 */ /* 0x000fe200078e0002 */
[----:B------:R-:W-:Y:S02]  /*10380*/  LOP3.LUT R2, R10, R7, RZ, 0x3c, !PT ;  /* 0x000000070a027212 */ /* 0x000fe400078e3cff */
[----:B------:R-:W-:Y:S01]  /*10390*/  IABS R3, R9 ;  /* 0x0000000900037213 */ /* 0x000fe20000000000 */
[----:B------:R-:W-:Y:S01]  /*103a0*/  @P0 VIADD R11, R11, 0x1 ;  /* 0x000000010b0b0836 */ /* 0x000fe20000000000 */
[----:B------:R-:W-:-:S03]  /*103b0*/  ISETP.GE.AND P2, PT, R2, RZ, PT ;  /* 0x000000ff0200720c */ /* 0x000fc60003f46270 */
[----:B------:R-:W-:-:S10]  /*103c0*/  IMAD.MOV R3, RZ, RZ, -R3 ;  /* 0x000000ffff037224 */ /* 0x000fd400078e0a03 */
[----:B------:R-:W-:Y:S01]  /*103d0*/  @!P2 IMAD.MOV R11, RZ, RZ, -R11 ;  /* 0x000000ffff0ba224 */ /* 0x000fe200078e0a0b */
[----:B------:R-:W-:-:S04]  /*103e0*/  @!P1 LOP3.LUT R11, RZ, R7, RZ, 0x33, !PT ;  /* 0x00000007ff0b9212 */ /* 0x000fc800078e33ff */
[-C--:B------:R-:W-:Y:S01]  /*103f0*/  IABS R2, R11.reuse ;  /* 0x0000000b00027213 */ /* 0x080fe20000000000 */
[----:B------:R-:W-:-:S04]  /*10400*/  IMAD R7, R7, R11, RZ ;  /* 0x0000000b07077224 */ /* 0x000fc800078e02ff */
[----:B------:R-:W-:-:S04]  /*10410*/  IMAD.HI.U32 R5, R5, R2, RZ ;  /* 0x0000000205057227 */ /* 0x000fc800078e00ff */
[----:B------:R-:W-:Y:S01]  /*10420*/  IMAD R3, R5, R3, R2 ;  /* 0x0000000305037224 */ /* 0x000fe200078e0202 */
[----:B------:R-:W-:-:S04]  /*10430*/  LOP3.LUT R2, R11, R9, RZ, 0x3c, !PT ;  /* 0x000000090b027212 */ /* 0x000fc800078e3cff */
[----:B------:R-:W-:Y:S02]  /*10440*/  ISETP.GT.U32.AND P1, PT, R8, R3, PT ;  /* 0x000000030800720c */ /* 0x000fe40003f24070 */
[----:B------:R-:W-:-:S11]  /*10450*/  ISETP.GE.AND P2, PT, R2, RZ, PT ;  /* 0x000000ff0200720c */ /* 0x000fd60003f46270 */
[----:B------:R-:W-:Y:S02]  /*10460*/  @!P1 IMAD.IADD R3, R3, 0x1, -R8 ;  /* 0x0000000103039824 */ /* 0x000fe400078e0a08 */
[----:B------:R-:W-:Y:S01]  /*10470*/  @!P1 VIADD R5, R5, 0x1 ;  /* 0x0000000105059836 */ /* 0x000fe20000000000 */
[----:B------:R-:W-:Y:S02]  /*10480*/  ISETP.NE.AND P1, PT, R9, RZ, PT ;  /* 0x000000ff0900720c */ /* 0x000fe40003f25270 */
[----:B------:R-:W-:-:S13]  /*10490*/  ISETP.GE.U32.AND P0, PT, R3, R8, PT ;  /* 0x000000080300720c */ /* 0x000fda0003f06070 */
[----:B------:R-:W-:-:S04]  /*104a0*/  @P0 VIADD R5, R5, 0x1 ;  /* 0x0000000105050836 */ /* 0x000fc80000000000 */
[----:B------:R-:W-:Y:S01]  /*104b0*/  @!P2 IMAD.MOV R5, RZ, RZ, -R5 ;  /* 0x000000ffff05a224 */ /* 0x000fe200078e0a05 */
[----:B------:R-:W-:-:S05]  /*104c0*/  @!P1 LOP3.LUT R5, RZ, R9, RZ, 0x33, !PT ;  /* 0x00000009ff059212 */ /* 0x000fca00078e33ff */
[----:B------:R-:W-:-:S04]  /*104d0*/  IMAD.MOV R2, RZ, RZ, -R5 ;  /* 0x000000ffff027224 */ /* 0x000fc800078e0a05 */
[C---:B------:R-:W-:Y:S02]  /*104e0*/  IMAD R11, R9.reuse, R2, R11 ;  /* 0x00000002090b7224 */ /* 0x040fe400078e020b */
[----:B------:R-:W-:Y:S02]  /*104f0*/  IMAD R2, R9, 0x1000000, R5 ;  /* 0x0100000009027824 */ /* 0x000fe400078e0205 */
[----:B------:R-:W-:Y:S02]  /*10500*/  IMAD.IADD R5, R10, 0x1, -R7 ;  /* 0x000000010a057824 */ /* 0x000fe400078e0a07 */
[----:B------:R-:W-:Y:S02]  /*10510*/  IMAD R3, R11, 0x10000, R2 ;  /* 0x000100000b037824 */ /* 0x000fe400078e0202 */
[----:B------:R-:W-:Y:S01]  /*10520*/  VIADD R2, R4, UR4 ;  /* 0x0000000404027c36 */ /* 0x000fe20008000000 */
[----:B------:R1:W-:Y:S04]  /*10530*/  STL [R1+0x4], R5 ;  /* 0x0000040501007387 */ /* 0x0003e80000100800 */
[----:B------:R1:W-:Y:S04]  /*10540*/  STL [R1+0xc], R2 ;  /* 0x00000c0201007387 */ /* 0x0003e80000100800 */
[----:B------:R1:W-:Y:S01]  /*10550*/  STL [R1+0x8], R3 ;  /* 0x0000080301007387 */ /* 0x0003e20000100800 */
[----:B------:R-:W-:Y:S05]  /*10560*/  BRA `(.L_x_237) ;  /* 0x0000000000107947 */ /* 0x000fea0003800000 */
.L_x_234:
[----:B------:R-:W-:Y:S01]  /*10570*/  IMAD.U32 R2, RZ, RZ, UR6 ;  /* 0x00000006ff027e24 */ /* 0x000fe2000f8e00ff */
[----:B------:R0:W-:Y:S04]  /*10580*/  STL [R1+0x4], RZ ;  /* 0x000004ff01007387 */ /* 0x0001e80000100800 */
[----:B------:R0:W-:Y:S04]  /*10590*/  STL [R1+0x8], RZ ;  /* 0x000008ff01007387 */ /* 0x0001e80000100800 */
[----:B------:R0:W-:Y:S02]  /*105a0*/  STL [R1], R2 ;  /* 0x0000000201007387 */ /* 0x0001e40000100800 */
.L_x_237:
[----:B------:R-:W2:Y:S04]  /*105b0*/  LDL R8, [R1] ;  /* 0x0000000001087983 */ /* 0x000ea80000100800 */
[----:B------:R-:W2:Y:S04]  /*105c0*/  LDL R9, [R1+0x4] ;  /* 0x0000040001097983 */ /* 0x000ea80000100800 */
[----:B------:R-:W2:Y:S04]  /*105d0*/  LDL R10, [R1+0x8] ;  /* 0x00000800010a7983 */ /* 0x000ea80000100800 */
[----:B------:R-:W2:Y:S01]  /*105e0*/  LDL R11, [R1+0xc] ;  /* 0x00000c00010b7983 */ /* 0x000ea20000100800 */
[----:B------:R-:W-:-:S13]  /*105f0*/  ISETP.NE.AND P0, PT, R0, RZ, PT ;  /* 0x000000ff0000720c */ /* 0x000fda0003f05270 */
[----:B-1----:R-:W1:Y:S01]  /*10600*/  @!P0 S2R R3, SR_CgaCtaId ;  /* 0x0000000000038919 */ /* 0x002e620000008800 */
[----:B------:R-:W-:-:S04]  /*10610*/  @!P0 MOV R0, 0x400 ;  /* 0x0000040000008802 */ /* 0x000fc80000000f00 */
[----:B-1----:R-:W-:-:S05]  /*10620*/  @!P0 LEA R0, R3, R0, 0x18 ;  /* 0x0000000003008211 */ /* 0x002fca00078ec0ff */
[----:B--2---:R1:W-:Y:S01]  /*10630*/  @!P0 STS.128 [R0+0x388d0], R8 ;  /* 0x0388d00800008388 */ /* 0x0043e20000000c00 */
[----:B------:R-:W-:Y:S06]  /*10640*/  BAR.ARV 0x5, 0x180 ;  /* 0x0146000000007b1d */ /* 0x000fec0000002000 */
.L_x_232:
[----:B01----:R-:W3:Y:S01]  /*10650*/  LDL R0, [R1+0xc] ;  /* 0x00000c0001007983 */ /* 0x003ee20000100800 */
[----:B------:R-:W-:Y:S01]  /*10660*/  ULDC UR4, c[0x0][0xc3c] ;  /* 0x00030f0000047ab9 */ /* 0x000fe20000000800 */
[----:B------:R-:W-:Y:S02]  /*10670*/  IMAD.MOV.U32 R19, RZ, RZ, RZ ;  /* 0x000000ffff137224 */ /* 0x000fe400078e00ff */
[----:B------:R0:W-:Y:S01]  /*10680*/  STL [R1+0x48], RZ ;  /* 0x000048ff01007387 */ /* 0x0001e20000100800 */
[----:B---3--:R-:W-:Y:S01]  /*10690*/  ISETP.GE.AND P0, PT, R0, UR4, PT ;  /* 0x0000000400007c0c */ /* 0x008fe2000bf06270 */
[----:B------:R-:W-:-:S05]  /*106a0*/  IMAD.MOV.U32 R0, RZ, RZ, 0x1 ;  /* 0x00000001ff007424 */ /* 0x000fca00078e00ff */
[----:B------:R0:W-:Y:S07]  /*106b0*/  STL [R1+0x14], R0 ;  /* 0x0000140001007387 */ /* 0x0001ee0000100800 */
[----:B------:R-:W-:Y:S05]  /*106c0*/  @P0 BRA `(.L_x_238) ;  /* 0x0000006400100947 */ /* 0x000fea0003800000 */
[----:B------:R-:W1:Y:S01]  /*106d0*/  S2UR UR5, SR_CgaCtaId ;  /* 0x00000000000579c3 */ /* 0x000e620000008800 */
[C---:B0-----:R-:W-:Y:S01]  /*106e0*/  IMAD.SHL.U32 R0, R6.reuse, 0x8, RZ ;  /* 0x0000000806007824 */ /* 0x041fe200078e00ff */
[----:B------:R-:W-:Y:S01]  /*106f0*/  LOP3.LUT R4, R6, 0x7f, RZ, 0xc0, !PT ;  /* 0x0000007f06047812 */ /* 0x000fe200078ec0ff */
[----:B------:R-:W-:Y:S01]  /*10700*/  UMOV UR4, 0x400 ;  /* 0x0000040000047882 */ /* 0x000fe20000000000 */
[----:B------:R-:W-:Y:S01]  /*10710*/  BSSY B8, `(.L_x_238) ;  /* 0x000063f000087945 */ /* 0x000fe20003800000 */
[----:B------:R-:W-:Y:S01]  /*10720*/  IMAD.MOV.U32 R19, RZ, RZ, RZ ;  /* 0x000000ffff137224 */ /* 0x000fe200078e00ff */
[----:B------:R-:W-:Y:S01]  /*10730*/  LOP3.LUT R3, R0, 0x1f8, RZ, 0xc0, !PT ;  /* 0x000001f800037812 */ /* 0x000fe200078ec0ff */
[----:B------:R-:W-:Y:S01]  /*10740*/  IMAD.SHL.U32 R2, R4, 0x8, RZ ;  /* 0x0000000804027824 */ /* 0x000fe200078e00ff */
[----:B------:R-:W-:Y:S01]  /*10750*/  LOP3.LUT R0, R0, 0x38, RZ, 0xc0, !PT ;  /* 0x0000003800007812 */ /* 0x000fe200078ec0ff */
[----:B------:R-:W-:Y:S01]  /*10760*/  ULDC UR38, c[0x0][0xc] ;  /* 0x0000030000267ab9 */ /* 0x000fe20000000800 */
[----:B------:R-:W-:Y:S01]  /*10770*/  LOP3.LUT R3, R3, 0x38, R6, 0x78, !PT ;  /* 0x0000003803037812 */ /* 0x000fe200078e7806 */
[----:B------:R-:W-:Y:S01]  /*10780*/  IMAD.SHL.U32 R6, R6, 0x10, RZ ;  /* 0x0000001006067824 */ /* 0x000fe200078e00ff */
[----:B------:R-:W-:-:S02]  /*10790*/  ULDC.64 UR36, c[0x0][0x198] ;  /* 0x0000660000247ab9 */ /* 0x000fc40000000a00 */
[----:B------:R-:W-:Y:S02]  /*107a0*/  LOP3.LUT R3, R3, 0x200, R2, 0xf8, !PT ;  /* 0x0000020003037812 */ /* 0x000fe400078ef802 */
[----:B------:R-:W-:-:S04]  /*107b0*/  SHF.R.U32.HI R2, RZ, 0x3, R4 ;  /* 0x00000003ff027819 */ /* 0x000fc80000011604 */
[----:B------:R-:W-:Y:S01]  /*107c0*/  LOP3.LUT R4, R2, 0x70, R6, 0xf8, !PT ;  /* 0x0000007002047812 */ /* 0x000fe200078ef806 */
[----:B------:R-:W-:Y:S01]  /*107d0*/  IMAD.MOV.U32 R2, RZ, RZ, 0x1 ;  /* 0x00000001ff027424 */ /* 0x000fe200078e00ff */
[----:B-1----:R-:W-:-:S06]  /*107e0*/  ULEA UR4, UR5, UR4, 0x18 ;  /* 0x0000000405047291 */ /* 0x002fcc000f8ec03f */
[----:B------:R-:W-:-:S04]  /*107f0*/  IMAD.U32 R18, RZ, RZ, UR4 ;  /* 0x00000004ff127e24 */ /* 0x000fc8000f8e00ff */
[----:B------:R-:W-:-:S05]  /*10800*/  IMAD R3, R3, 0x2, R18 ;  /* 0x0000000203037824 */ /* 0x000fca00078e0212 */
[----:B------:R0:W-:Y:S04]  /*10810*/  STL [R1+0x24], R3 ;  /* 0x0000240301007387 */ /* 0x0001e80000100800 */
[----:B------:R1:W-:Y:S04]  /*10820*/  STL [R1+0x14], R2 ;  /* 0x0000140201007387 */ /* 0x0003e80000100800 */
[----:B------:R3:W-:Y:S01]  /*10830*/  STL [R1+0x48], RZ ;  /* 0x000048ff01007387 */ /* 0x0007e20000100800 */
[C---:B0-----:R-:W-:Y:S02]  /*10840*/  LOP3.LUT R3, R0.reuse, 0x40, RZ, 0xfc, !PT ;  /* 0x0000004000037812 */ /* 0x041fe400078efcff */
[----:B-1----:R-:W-:-:S02]  /*10850*/  LOP3.LUT R2, R0, 0x80, RZ, 0xfc, !PT ;  /* 0x0000008000027812 */ /* 0x002fc400078efcff */
[----:B---3--:R-:W-:-:S07]  /*10860*/  LOP3.LUT R0, R0, 0xc0, RZ, 0xfc, !PT ;  /* 0x000000c000007812 */ /* 0x008fce00078efcff */
.L_x_351:
[----:B------:R-:W3:Y:S01]  /*10870*/  LDL R0, [R1+0xc] ;  /* 0x00000c0001007983 */ /* 0x000ee20000100800 */
[----:B------:R-:W3:Y:S01]  /*10880*/  LDC.64 R2, c[0x0][0xc88] ;  /* 0x00032200ff027b82 */ /* 0x000ee20000000a00 */
[----:B------:R-:W-:Y:S01]  /*10890*/  ULDC.64 UR4, c[0x0][0x208] ;  /* 0x0000820000047ab9 */ /* 0x000fe20000000a00 */
[----:B---3--:R-:W-:-:S05]  /*108a0*/  IMAD.WIDE R2, R0, 0x4, R2 ;  /* 0x0000000400027825 */ /* 0x008fca00078e0202 */
[----:B--2---:R-:W2:Y:S01]  /*108b0*/  LDG.E R10, desc[UR4][R2.64] ;  /* 0x00000004020a7981 */ /* 0x004ea2000c1e1900 */
[----:B------:R-:W-:Y:S05]  /*108c0*/  YIELD ;  /* 0x0000000000007946 */ /* 0x000fea0003800000 */
[----:B------:R-:W-:Y:S01]  /*108d0*/  ULDC.64 UR4, c[0x0][0xa28] ;  /* 0x00028a0000047ab9 */ /* 0x000fe20000000a00 */
[----:B------:R-:W-:Y:S01]  /*108e0*/  IMAD.MOV.U32 R0, RZ, RZ, RZ ;  /* 0x000000ffff007224 */ /* 0x000fe200078e00ff */
[----:B------:R-:W-:Y:S01]  /*108f0*/  ISETP.NE.U32.AND P0, PT, RZ, UR4, PT ;  /* 0x00000004ff007c0c */ /* 0x000fe2000bf05070 */
[----:B------:R-:W-:Y:S01]  /*10900*/  ULDC.64 UR10, c[0x0][0x208] ;  /* 0x00008200000a7ab9 */ /* 0x000fe20000000a00 */
[----:B-1----:R-:W-:Y:S01]  /*10910*/  IMAD.MOV.U32 R6, RZ, RZ, RZ ;  /* 0x000000ffff067224 */ /* 0x002fe200078e00ff */
[----:B------:R-:W-:Y:S01]  /*10920*/  ULDC.64 UR6, c[0x0][0xa18] ;  /* 0x0002860000067ab9 */ /* 0x000fe20000000a00 */
[----:B------:R-:W-:Y:S01]  /*10930*/  ISETP.NE.AND.EX P0, PT, RZ, UR5, PT, P0 ;  /* 0x00000005ff007c0c */ /* 0x000fe2000bf05300 */
[----:B------:R-:W-:Y:S01]  /*10940*/  ULDC.64 UR8, c[0x0][0xa08] ;  /* 0x0002820000087ab9 */ /* 0x000fe20000000a00 */
[----:B--2---:R-:W-:Y:S01]  /*10950*/  SHF.R.S32.HI R4, RZ, 0x1f, R10 ;  /* 0x0000001fff047819 */ /* 0x004fe2000001140a */
[----:B------:R-:W-:-:S10]  /*10960*/  IMAD.SHL.U32 R17, R10, 0x4, RZ ;  /* 0x000000040a117824 */ /* 0x000fd400078e00ff */
[C---:B------:R-:W-:Y:S01]  /*10970*/  @P0 LEA R2, P1, R10.reuse, UR4, 0x2 ;  /* 0x000000040a020c11 */ /* 0x040fe2000f8210ff */
[----:B------:R-:W-:Y:S03]  /*10980*/  STL [R1+0x2c], R10 ;  /* 0x00002c0a01007387 */ /* 0x000fe60000100800 */
[C-C-:B------:R-:W-:Y:S01]  /*10990*/  @P0 LEA.HI.X R3, R10.reuse, UR5, R4.reuse, 0x2, P1 ;  /* 0x000000050a030c11 */ /* 0x140fe200088f1404 */
[----:B------:R-:W-:Y:S01]  /*109a0*/  ULDC.64 UR4, c[0x0][0xa00] ;  /* 0x0002800000047ab9 */ /* 0x000fe20000000a00 */
[----:B------:R-:W-:Y:S01]  /*109b0*/  SHF.L.U64.HI R9, R10, 0x2, R4 ;  /* 0x000000020a097819 */ /* 0x000fe20000010204 */
[----:B0-----:R0:W-:Y:S01]  /*109c0*/  STL [R1+0x3c], R4 ;  /* 0x00003c0401007387 */ /* 0x0011e20000100800 */
[----:B------:R-:W-:-:S03]  /*109d0*/  ISETP.NE.U32.AND P1, PT, RZ, UR4, PT ;  /* 0x00000004ff007c0c */ /* 0x000fc6000bf25070 */
[----:B------:R1:W5:Y:S01]  /*109e0*/  @P0 LDG.E R0, desc[UR10][R2.64] ;  /* 0x0000000a02000981 */ /* 0x000362000c1e1900 */
[----:B------:R-:W-:Y:S01]  /*109f0*/  ISETP.NE.AND.EX P1, PT, RZ, UR5, PT, P1 ;  /* 0x00000005ff007c0c */ /* 0x000fe2000bf25310 */
[----:B------:R-:W-:Y:S01]  /*10a00*/  IMAD.MOV.U32 R8, RZ, RZ, RZ ;  /* 0x000000ffff087224 */ /* 0x000fe200078e00ff */
[----:B------:R-:W-:Y:S01]  /*10a10*/  ISETP.NE.U32.AND P2, PT, RZ, UR6, PT ;  /* 0x00000006ff007c0c */ /* 0x000fe2000bf45070 */
[----:B------:R-:W-:Y:S01]  /*10a20*/  STL [R1+0x1c], R9 ;  /* 0x00001c0901007387 */ /* 0x000fe20000100800 */
[----:B------:R-:W-:Y:S02]  /*10a30*/  ISETP.NE.U32.AND P0, PT, RZ, UR8, PT ;  /* 0x00000008ff007c0c */ /* 0x000fe4000bf05070 */
[C---:B0-----:R-:W-:Y:S02]  /*10a40*/  IADD3 R4, P4, R17.reuse, UR8, RZ ;  /* 0x0000000811047c10 */ /* 0x041fe4000ff9e0ff */
[----:B-1----:R-:W-:Y:S02]  /*10a50*/  IADD3 R2, P3, R17, UR4, RZ ;  /* 0x0000000411027c10 */ /* 0x002fe4000ff7e0ff */
[----:B------:R-:W-:-:S02]  /*10a60*/  ISETP.NE.AND.EX P2, PT, RZ, UR7, PT, P2 ;  /* 0x00000007ff007c0c */ /* 0x000fc4000bf45320 */
[C---:B------:R-:W-:Y:S02]  /*10a70*/  IADD3.X R3, R9.reuse, UR5, RZ, P3, !PT ;  /* 0x0000000509037c10 */ /* 0x040fe40009ffe4ff */
[----:B------:R-:W-:Y:S02]  /*10a80*/  ISETP.NE.AND.EX P0, PT, RZ, UR9, PT, P0 ;  /* 0x00000009ff007c0c */ /* 0x000fe4000bf05300 */
[----:B------:R-:W-:Y:S01]  /*10a90*/  IADD3.X R5, R9, UR9, RZ, P4, !PT ;  /* 0x0000000909057c10 */ /* 0x000fe2000a7fe4ff */
[----:B------:R-:W2:Y:S01]  /*10aa0*/  @P1 LDG.E R6, desc[UR10][R2.64] ;  /* 0x0000000a02061981 */ /* 0x000ea2000c1e1900 */
[----:B------:R-:W-:Y:S02]  /*10ab0*/  ULDC UR4, c[0x0][0x288] ;  /* 0x0000a20000047ab9 */ /* 0x000fe40000000800 */
[----:B------:R-:W-:Y:S01]  /*10ac0*/  IMAD.U32 R11, RZ, RZ, UR4 ;  /* 0x00000004ff0b7e24 */ /* 0x000fe2000f8e00ff */
[----:B------:R-:W-:-:S06]  /*10ad0*/  ULDC.64 UR4, c[0x0][0x418] ;  /* 0x0001060000047ab9 */ /* 0x000fcc0000000a00 */
[----:B------:R-:W5:Y:S04]  /*10ae0*/  @P0 LDG.E R8, desc[UR10][R4.64] ;  /* 0x0000000a04080981 */ /* 0x000f68000c1e1900 */
[----:B--2---:R0:W-:Y:S02]  /*10af0*/  STL [R1+0x30], R6 ;  /* 0x0000300601007387 */ /* 0x0041e40000100800 */
[----:B0-----:R-:W-:-:S04]  /*10b00*/  @P2 IADD3 R6, P3, R17, UR6, RZ ;  /* 0x0000000611062c10 */ /* 0x001fc8000ff7e0ff */
[----:B------:R-:W-:-:S05]  /*10b10*/  @P2 IADD3.X R7, R9, UR7, RZ, P3, !PT ;  /* 0x0000000709072c10 */ /* 0x000fca0009ffe4ff */
[----:B------:R0:W2:Y:S01]  /*10b20*/  @P2 LDG.E R11, desc[UR10][R6.64] ;  /* 0x0000000a060b2981 */ /* 0x0000a2000c1e1900 */
[----:B------:R-:W-:-:S03]  /*10b30*/  UISETP.NE.U32.AND UP0, UPT, UR4, URZ, UPT ;  /* 0x0000003f0400728c */ /* 0x000fc6000bf05070 */
[----:B------:R-:W-:Y:S01]  /*10b40*/  ULDC UR4, c[0x0][0x424] ;  /* 0x0001090000047ab9 */ /* 0x000fe20000000800 */
[----:B------:R-:W-:-:S03]  /*10b50*/  UISETP.NE.AND.EX UP0, UPT, UR5, URZ, UPT, UP0 ;  /* 0x0000003f0500728c */ /* 0x000fc6000bf05300 */
[----:B------:R-:W-:Y:S01]  /*10b60*/  ULDC UR5, c[0x0][0x2f0] ;  /* 0x0000bc0000057ab9 */ /* 0x000fe20000000800 */
[----:B------:R-:W-:-:S04]  /*10b70*/  USEL UR4, UR4, 0x1, UP0 ;  /* 0x0000000104047887 */ /* 0x000fc80008000000 */
[----:B------:R-:W-:-:S06]  /*10b80*/  UIMAD UR4, UR4, UR5, URZ ;  /* 0x00000005040472a4 */ /* 0x000fcc000f8e023f */
[----:B0-----:R-:W-:Y:S01]  /*10b90*/  IMAD.U32 R6, RZ, RZ, UR4 ;  /* 0x00000004ff067e24 */ /* 0x001fe2000f8e00ff */
[----:B--2---:R0:W-:Y:S01]  /*10ba0*/  STL [R1+0x40], R11 ;  /* 0x0000400b01007387 */ /* 0x0041e20000100800 */
[----:B------:R-:W-:Y:S05]  /*10bb0*/  @P2 BRA `(.L_x_239) ;  /* 0x0000000000182947 */ /* 0x000fea0003800000 */
[----:B------:R-:W-:Y:S05]  /*10bc0*/  @!P1 BRA `(.L_x_239) ;  /* 0x0000000000149947 */ /* 0x000fea0003800000 */
[----:B------:R-:W-:Y:S02]  /*10bd0*/  ULDC.64 UR4, c[0x0][0x208] ;  /* 0x0000820000047ab9 */ /* 0x000fe40000000a00 */
[----:B------:R-:W2:Y:S04]  /*10be0*/  LDG.E R7, desc[UR4][R2.64] ;  /* 0x0000000402077981 */ /* 0x000ea8000c1e1900 */
[----:B------:R-:W2:Y:S02]  /*10bf0*/  LDG.E R2, desc[UR4][R2.64+0x4] ;  /* 0x0000040402027981 */ /* 0x000ea4000c1e1900 */
[----:B--2---:R-:W-:-:S05]  /*10c00*/  IMAD.IADD R2, R2, 0x1, -R7 ;  /* 0x0000000102027824 */ /* 0x004fca00078e0a07 */
[----:B------:R1:W-:Y:S02]  /*10c10*/  STL [R1+0x40], R2 ;  /* 0x0000400201007387 */ /* 0x0003e40000100800 */
.L_x_239:
[----:B------:R-:W1:Y:S01]  /*10c20*/  LDL.LU R7, [R1+0x8] ;  /* 0x0000080001077983 */ /* 0x000e620000300800 */
[----:B------:R-:W-:Y:S02]  /*10c30*/  ULDC.64 UR4, c[0x0][0xa20] ;  /* 0x0002880000047ab9 */ /* 0x000fe40000000a00 */
[----:B------:R-:W-:-:S04]  /*10c40*/  ISETP.NE.U32.AND P1, PT, RZ, UR4, PT ;  /* 0x00000004ff007c0c */ /* 0x000fc8000bf25070 */
[----:B------:R-:W-:Y:S02]  /*10c50*/  ISETP.NE.AND.EX P1, PT, RZ, UR5, PT, P1 ;  /* 0x00000005ff007c0c */ /* 0x000fe4000bf25310 */
[C---:B-1----:R-:W-:Y:S02]  /*10c60*/  LOP3.LUT R2, R7.reuse, 0xff000000, RZ, 0xc0, !PT ;  /* 0xff00000007027812 */ /* 0x042fe400078ec0ff */
[C---:B------:R-:W-:Y:S02]  /*10c70*/  LOP3.LUT R3, R7.reuse, 0xff0000, RZ, 0xc0, !PT ;  /* 0x00ff000007037812 */ /* 0x040fe400078ec0ff */
[----:B------:R-:W-:Y:S02]  /*10c80*/  SHF.R.U32.HI R2, RZ, 0x8, R2 ;  /* 0x00000008ff027819 */ /* 0x000fe40000011602 */
[----:B------:R-:W-:Y:S01]  /*10c90*/  LOP3.LUT R16, R7, 0xffff, RZ, 0xc0, !PT ;  /* 0x0000ffff07107812 */ /* 0x000fe200078ec0ff */
[----:B-----5:R-:W-:Y:S01]  /*10ca0*/  IMAD.IADD R7, R8, 0x1, R0 ;  /* 0x0000000108077824 */ /* 0x020fe200078e0200 */
[----:B------:R-:W-:Y:S01]  /*10cb0*/  LEA.HI R2, R3, R2, RZ, 0x10 ;  /* 0x0000000203027211 */ /* 0x000fe200078f80ff */
[----:B------:R-:W-:-:S05]  /*10cc0*/  IMAD.MOV.U32 R3, RZ, RZ, R10 ;  /* 0x000000ffff037224 */ /* 0x000fca00078e000a */
[----:B------:R1:W-:Y:S04]  /*10cd0*/  STL [R1+0x10], R3 ;  /* 0x0000100301007387 */ /* 0x0003e80000100800 */
[----:B------:R1:W-:Y:S01]  /*10ce0*/  STL [R1+0x18], R7 ;  /* 0x0000180701007387 */ /* 0x0003e20000100800 */
[----:B------:R-:W-:Y:S05]  /*10cf0*/  @!P1 BRA `(.L_x_240) ;  /* 0x0000000000149947 */ /* 0x000fea0003800000 */
[----:B------:R-:W-:Y:S01]  /*10d00*/  IADD3 R6, P0, R17, UR4, RZ ;  /* 0x0000000411067c10 */ /* 0x000fe2000ff1e0ff */
[----:B------:R-:W-:-:S03]  /*10d10*/  ULDC.64 UR6, c[0x0][0x208] ;  /* 0x0000820000067ab9 */ /* 0x000fc60000000a00 */
[----:B-1----:R-:W-:-:S05]  /*10d20*/  IADD3.X R7, R9, UR5, RZ, P0, !PT ;  /* 0x0000000509077c10 */ /* 0x002fca00087fe4ff */
[----:B------:R2:W5:Y:S01]  /*10d30*/  LDG.E R6, desc[UR6][R6.64] ;  /* 0x0000000606067981 */ /* 0x000562000c1e1900 */
[----:B------:R-:W-:Y:S05]  /*10d40*/  BRA `(.L_x_241) ;  /* 0x0000000000147947 */ /* 0x000fea0003800000 */
.L_x_240:
[----:B------:R-:W-:Y:S05]  /*10d50*/  @!P0 BRA `(.L_x_241) ;  /* 0x0000000000108947 */ /* 0x000fea0003800000 */
[----:B------:R-:W-:Y:S02]  /*10d60*/  ULDC.64 UR4, c[0x0][0x208] ;  /* 0x0000820000047ab9 */ /* 0x000fe40000000a00 */
[----:B------:R-:W2:Y:S04]  /*10d70*/  LDG.E R6, desc[UR4][R4.64] ;  /* 0x0000000404067981 */ /* 0x000ea8000c1e1900 */
[----:B------:R-:W2:Y:S02]  /*10d80*/  LDG.E R4, desc[UR4][R4.64+0x4] ;  /* 0x0000040404047981 */ /* 0x000ea4000c1e1900 */
[----:B--2---:R-:W-:-:S07]  /*10d90*/  IMAD.IADD R6, R4, 0x1, -R6 ;  /* 0x0000000104067824 */ /* 0x004fce00078e0a06 */
.L_x_241:
[----:B-----5:R-:W-:Y:S01]  /*10da0*/  IMAD.IADD R6, R6, 0x1, -R0 ;  /* 0x0000000106067824 */ /* 0x020fe200078e0a00 */
[----:B------:R-:W-:Y:S01]  /*10db0*/  LOP3.LUT R9, R2, 0xff, RZ, 0xc0, !PT ;  /* 0x000000ff02097812 */ /* 0x000fe200078ec0ff */
[----:B------:R-:W-:Y:S01]  /*10dc0*/  IMAD.MOV.U32 R4, RZ, RZ, RZ ;  /* 0x000000ffff047224 */ /* 0x000fe200078e00ff */
[----:B------:R-:W-:Y:S01]  /*10dd0*/  BSSY B0, `(.L_x_242) ;  /* 0x000002a000007945 */ /* 0x000fe20003800000 */
[C---:B------:R-:W-:Y:S01]  /*10de0*/  VIADD R0, R6.reuse, 0x4f ;  /* 0x0000004f06007836 */ /* 0x040fe20000000000 */
[----:B------:R-:W-:Y:S01]  /*10df0*/  ISETP.GE.AND P0, PT, R6, 0x1, PT ;  /* 0x000000010600780c */ /* 0x000fe20003f06270 */
[----:B------:R-:W-:Y:S01]  /*10e00*/  IMAD.MOV.U32 R10, RZ, RZ, R4 ;  /* 0x000000ffff0a7224 */ /* 0x000fe200078e0004 */
[----:B------:R3:W-:Y:S01]  /*10e10*/  STL [R1+0x34], R4 ;  /* 0x0000340401007387 */ /* 0x0007e20000100800 */
[----:B------:R-:W-:-:S05]  /*10e20*/  IMAD.HI R0, R0, 0x66666667, RZ ;  /* 0x6666666700007827 */ /* 0x000fca00078e02ff */
[----:B-1----:R-:W-:-:S04]  /*10e30*/  SHF.R.U32.HI R3, RZ, 0x1f, R0 ;  /* 0x0000001fff037819 */ /* 0x002fc80000011600 */
[----:B------:R-:W-:-:S05]  /*10e40*/  LEA.HI.SX32 R8, R0, R3, 0x1b ;  /* 0x0000000300087211 */ /* 0x000fca00078fdaff */
[----:B------:R3:W-:Y:S04]  /*10e50*/  STL [R1+0x44], R8 ;  /* 0x0000440801007387 */ /* 0x0007e80000100800 */
[----:B------:R3:W-:Y:S01]  /*10e60*/  STL [R1+0x58], R9 ;  /* 0x0000580901007387 */ /* 0x0007e20000100800 */
[----:B------:R-:W-:Y:S05]  /*10e70*/  @!P0 BRA `(.L_x_243) ;  /* 0x00000000007c8947 */ /* 0x000fea0003800000 */
[----:B------:R-:W-:-:S04]  /*10e80*/  SHF.R.U32.HI R0, RZ, 0x10, R2 ;  /* 0x00000010ff007819 */ /* 0x000fc80000011602 */
[----:B------:R-:W-:-:S13]  /*10e90*/  ISETP.NE.AND P0, PT, R0, RZ, PT ;  /* 0x000000ff0000720c */ /* 0x000fda0003f05270 */
[----:B------:R-:W3:Y:S02]  /*10ea0*/  @!P0 LDC R0, c[0x0][0x9f0] ;  /* 0x00027c00ff008b82 */ /* 0x000ee40000000800 */
[----:B---3--:R-:W-:-:S04]  /*10eb0*/  IABS R4, R0 ;  /* 0x0000000000047213 */ /* 0x008fc80000000000 */
[----:B------:R-:W1:Y:S08]  /*10ec0*/  I2F.RP R2, R4 ;  /* 0x0000000400027306 */ /* 0x000e700000209400 */
[----:B-1----:R-:W1:Y:S02]  /*10ed0*/  MUFU.RCP R2, R2 ;  /* 0x0000000200027308 */ /* 0x002e640000001000 */
[----:B-1----:R-:W-:-:S06]  /*10ee0*/  VIADD R2, R2, 0xffffffe ;  /* 0x0ffffffe02027836 */ /* 0x002fcc0000000000 */
[----:B------:R-:W1:Y:S02]  /*10ef0*/  F2I.FTZ.U32.TRUNC.NTZ R3, R2 ;  /* 0x0000000200037305 */ /* 0x000e64000021f000 */
[----:B-1----:R-:W-:-:S04]  /*10f00*/  IMAD.MOV R2, RZ, RZ, -R3 ;  /* 0x000000ffff027224 */ /* 0x002fc800078e0a03 */
[----:B------:R-:W-:Y:S02]  /*10f10*/  IMAD R5, R2, R4, RZ ;  /* 0x0000000402057224 */ /* 0x000fe400078e02ff */
[----:B------:R-:W-:-:S04]  /*10f20*/  IMAD.MOV.U32 R2, RZ, RZ, RZ ;  /* 0x000000ffff027224 */ /* 0x000fc800078e00ff */
[----:B--2---:R-:W-:Y:S01]  /*10f30*/  IMAD.HI.U32 R7, R3, R5, R2 ;  /* 0x0000000503077227 */ /* 0x004fe200078e0002 */
[----:B------:R-:W-:Y:S02]  /*10f40*/  IABS R2, R0 ;  /* 0x0000000000027213 */ /* 0x000fe40000000000 */
[----:B------:R-:W-:-:S03]  /*10f50*/  IADD3 R5, R0, -0x1, R8 ;  /* 0xffffffff00057810 */ /* 0x000fc60007ffe008 */
[----:B------:R-:W-:Y:S01]  /*10f60*/  IMAD.MOV R2, RZ, RZ, -R2 ;  /* 0x000000ffff027224 */ /* 0x000fe200078e0a02 */
[----:B------:R-:W-:Y:S02]  /*10f70*/  IABS R3, R5 ;  /* 0x0000000500037213 */ /* 0x000fe40000000000 */
[----:B------:R-:W-:Y:S01]  /*10f80*/  LOP3.LUT R5, R5, R0, RZ, 0x3c, !PT ;  /* 0x0000000005057212 */ /* 0x000fe200078e3cff */
[----:B------:R-:W-:Y:S02]  /*10f90*/  IMAD.MOV.U32 R6, RZ, RZ, R2 ;  /* 0x000000ffff067224 */ /* 0x000fe400078e0002 */
[----:B------:R-:W-:Y:S01]  /*10fa0*/  IMAD.HI.U32 R2, R7, R3, RZ ;  /* 0x0000000307027227 */ /* 0x000fe200078e00ff */
[----:B------:R-:W-:-:S03]  /*10fb0*/  ISETP.GE.AND P2, PT, R5, RZ, PT ;  /* 0x000000ff0500720c */ /* 0x000fc60003f46270 */
[----:B------:R-:W-:-:S05]  /*10fc0*/  IMAD R3, R2, R6, R3 ;  /* 0x0000000602037224 */ /* 0x000fca00078e0203 */
[----:B------:R-:W-:-:S13]  /*10fd0*/  ISETP.GT.U32.AND P1, PT, R4, R3, PT ;  /* 0x000000030400720c */ /* 0x000fda0003f24070 */
[----:B------:R-:W-:Y:S02]  /*10fe0*/  @!P1 IMAD.IADD R3, R3, 0x1, -R4 ;  /* 0x0000000103039824 */ /* 0x000fe400078e0a04 */
[----:B------:R-:W-:Y:S01]  /*10ff0*/  @!P1 VIADD R2, R2, 0x1 ;  /* 0x0000000102029836 */ /* 0x000fe20000000000 */
[----:B------:R-:W-:Y:S02]  /*11000*/  ISETP.NE.AND P1, PT, R0, RZ, PT ;  /* 0x000000ff0000720c */ /* 0x000fe40003f25270 */
[----:B------:R-:W-:-:S13]  /*11010*/  ISETP.GE.U32.AND P0, PT, R3, R4, PT ;  /* 0x000000040300720c */ /* 0x000fda0003f06070 */
[----:B------:R-:W-:-:S04]  /*11020*/  @P0 VIADD R2, R2, 0x1 ;  /* 0x0000000102020836 */ /* 0x000fc80000000000 */
[----:B------:R-:W-:Y:S01]  /*11030*/  @!P2 IMAD.MOV R2, RZ, RZ, -R2 ;  /* 0x000000ffff02a224 */ /* 0x000fe200078e0a02 */
[----:B------:R-:W-:-:S05]  /*11040*/  @!P1 LOP3.LUT R2, RZ, R0, RZ, 0x33, !PT ;  /* 0x00000000ff029212 */ /* 0x000fca00078e33ff */
[----:B------:R-:W-:-:S05]  /*11050*/  IMAD.MOV.U32 R10, RZ, RZ, R2 ;  /* 0x000000ffff0a7224 */ /* 0x000fca00078e0002 */
[----:B------:R1:W-:Y:S02]  /*11060*/  STL [R1+0x34], R10 ;  /* 0x0000340a01007387 */ /* 0x0003e40000100800 */
.L_x_243:
[----:B------:R-:W-:Y:S05]  /*11070*/  BSYNC B0 ;  /* 0x0000000000007941 */ /* 0x000fea0003800000 */
.L_x_242:
[----:B------:R-:W-:Y:S01]  /*11080*/  IMAD.MOV.U32 R0, RZ, RZ, R10 ;  /* 0x000000ffff007224 */ /* 0x000fe200078e000a */
[----:B------:R-:W-:Y:S03]  /*11090*/  BSSY B7, `(.L_x_244) ;  /* 0x00004ca000077945 */ /* 0x000fe60003800000 */
[----:B------:R-:W-:-:S05]  /*110a0*/  IMAD R2, R9, R0, RZ ;  /* 0x0000000009027224 */ /* 0x000fca00078e02ff */
[----:B------:R-:W-:Y:S01]  /*110b0*/  VIADDMNMX R0, R2, R0, R8, PT ;  /* 0x0000000002007246 */ /* 0x000fe20003800108 */
[----:B------:R4:W-:Y:S03]  /*110c0*/  STL [R1+0x28], R2 ;  /* 0x0000280201007387 */ /* 0x0009e60000100800 */
[----:B------:R-:W-:Y:S01]  /*110d0*/  ISETP.GT.AND P0, PT, R0, R2, PT ;  /* 0x000000020000720c */ /* 0x000fe20003f04270 */
[----:B------:R4:W-:-:S12]  /*110e0*/  STL [R1+0x38], R0 ;  /* 0x0000380001007387 */ /* 0x0009d80000100800 */
[----:B----4-:R-:W-:Y:S05]  /*110f0*/  @P0 BRA `(.L_x_245) ;  /* 0x00000000004c0947 */ /* 0x010fea0003800000 */
[----:B------:R-:W4:Y:S02]  /*11100*/  S2R R0, SR_TID.X ;  /* 0x0000000000007919 */ /* 0x000f240000002100 */
[----:B----4-:R-:W-:-:S04]  /*11110*/  LOP3.LUT R0, R0, 0x7f, RZ, 0xc0, !PT ;  /* 0x0000007f00007812 */ /* 0x010fc800078ec0ff */
[----:B------:R-:W-:-:S13]  /*11120*/  ISETP.NE.AND P0, PT, R0, RZ, PT ;  /* 0x000000ff0000720c */ /* 0x000fda0003f05270 */
[----:B------:R-:W-:Y:S05]  /*11130*/  @P0 BRA `(.L_x_246) ;  /* 0x0000004800fc0947 */ /* 0x000fea0003800000 */
[----:B------:R-:W4:Y:S01]  /*11140*/  S2R R3, SR_LANEID ;  /* 0x0000000000037919 */ /* 0x000f220000000000 */
[----:B------:R-:W-:Y:S01]  /*11150*/  VOTEU.ANY UR4, UPT, PT ;  /* 0x0000000000047886 */ /* 0x000fe200038e0100 */
[----:B------:R-:W-:Y:S01]  /*11160*/  ULDC.64 UR6, c[0x0][0x208] ;  /* 0x0000820000067ab9 */ /* 0x000fe20000000a00 */
[----:B------:R-:W4:Y:S08]  /*11170*/  FLO.U32 R0, UR4 ;  /* 0x0000000400007d00 */ /* 0x000f3000080e0000 */
[----:B------:R-:W5:Y:S01]  /*11180*/  POPC R5, UR4 ;  /* 0x0000000400057d09 */ /* 0x000f620008000000 */
[----:B----4-:R-:W-:-:S02]  /*11190*/  ISETP.EQ.U32.AND P0, PT, R0, R3, PT ;  /* 0x000000030000720c */ /* 0x010fc40003f02070 */
[----:B------:R-:W5:Y:S11]  /*111a0*/  LDC.64 R2, c[0x0][0xc60] ;  /* 0x00031800ff027b82 */ /* 0x000f760000000a00 */
[----:B-----5:R-:W4:Y:S01]  /*111b0*/  @P0 ATOMG.E.ADD.STRONG.GPU PT, R3, desc[UR6][R2.64], R5 ;  /* 0x00000005020309a8 */ /* 0x020f2200081ee1c6 */
[----:B---3--:R-:W3:Y:S02]  /*111c0*/  S2R R4, SR_LTMASK ;  /* 0x0000000000047919 */ /* 0x008ee40000003900 */
[----:B---3--:R-:W-:-:S04]  /*111d0*/  LOP3.LUT R4, R4, UR4, RZ, 0xc0, !PT ;  /* 0x0000000404047c12 */ /* 0x008fc8000f8ec0ff */
[----:B--2---:R-:W2:Y:S01]  /*111e0*/  POPC R7, R4 ;  /* 0x0000000400077309 */ /* 0x004ea20000000000 */
[----:B----4-:R-:W2:Y:S02]  /*111f0*/  SHFL.IDX PT, R0, R3, R0, 0x1f ;  /* 0x00001f0003007589 */ /* 0x010ea400000e0000 */
[----:B--2---:R-:W-:-:S05]  /*11200*/  IADD3 R0, R0, UR38, R7 ;  /* 0x0000002600007c10 */ /* 0x004fca000fffe007 */
[----:B------:R4:W-:Y:S01]  /*11210*/  STL [R1], R0 ;  /* 0x0000000001007387 */ /* 0x0009e20000100800 */
[----:B------:R-:W-:Y:S05]  /*11220*/  BRA `(.L_x_246) ;  /* 0x0000004800c07947 */ /* 0x000fea0003800000 */
.L_x_245:
[----:B------:R-:W-:Y:S01]  /*11230*/  VIADD R0, R18, 0x24400 ;  /* 0x0002440012007836 */ /* 0x000fe20000000000 */
[----:B------:R-:W-:Y:S04]  /*11240*/  BSSY B6, `(.L_x_247) ;  /* 0x0000013000067945 */ /* 0x000fe80003800000 */
[----:B------:R-:W-:-:S13]  /*11250*/  LOP3.LUT P0, RZ, R0, 0x3ff, RZ, 0xc0, !PT ;  /* 0x000003ff00ff7812 */ /* 0x000fda000780c0ff */
[----:B------:R-:W-:Y:S05]  /*11260*/  @!P0 BRA `(.L_x_248) ;  /* 0x0000000000408947 */ /* 0x000fea0003800000 */
[----:B------:R-:W-:Y:S01]  /*11270*/  MOV R2, 0x0 ;  /* 0x0000000000027802 */ /* 0x000fe20000000f00 */
[----:B------:R-:W-:Y:S01]  /*11280*/  ULDC.64 UR6, c[0x4][0xa8] ;  /* 0x01002a0000067ab9 */ /* 0x000fe20000000a00 */
[----:B------:R-:W-:Y:S01]  /*11290*/  ULDC.64 UR8, c[0x4][0xb0] ;  /* 0x01002c0000087ab9 */ /* 0x000fe20000000a00 */
[----:B------:R-:W-:Y:S01]  /*112a0*/  ULDC.64 UR4, c[0x4][0x8] ;  /* 0x0100020000047ab9 */ /* 0x000fe20000000a00 */
[----:B---3--:R-:W-:Y:S02]  /*112b0*/  IMAD.U32 R4, RZ, RZ, UR6 ;  /* 0x00000006ff047e24 */ /* 0x008fe4000f8e00ff */
[----:B------:R-:W3:Y:S01]  /*112c0*/  LDC.64 R2, c[0x4][R2] ;  /* 0x0100000002027b82 */ /* 0x000ee20000000a00 */
[----:B------:R-:W-:Y:S02]  /*112d0*/  IMAD.U32 R5, RZ, RZ, UR7 ;  /* 0x00000007ff057e24 */ /* 0x000fe4000f8e00ff */
[----:B------:R-:W-:Y:S02]  /*112e0*/  IMAD.U32 R6, RZ, RZ, UR8 ;  /* 0x00000008ff067e24 */ /* 0x000fe4000f8e00ff */
[----:B--2---:R-:W-:-:S02]  /*112f0*/  IMAD.U32 R7, RZ, RZ, UR9 ;  /* 0x00000009ff077e24 */ /* 0x004fc4000f8e00ff */
[----:B-1----:R-:W-:Y:S02]  /*11300*/  IMAD.U32 R10, RZ, RZ, UR4 ;  /* 0x00000004ff0a7e24 */ /* 0x002fe4000f8e00ff */
[----:B0-----:R-:W-:Y:S02]  /*11310*/  IMAD.U32 R11, RZ, RZ, UR5 ;  /* 0x00000005ff0b7e24 */ /* 0x001fe4000f8e00ff */
[----:B------:R-:W-:Y:S02]  /*11320*/  IMAD.MOV.U32 R8, RZ, RZ, 0x70 ;  /* 0x00000070ff087424 */ /* 0x000fe400078e00ff */
[----:B------:R-:W-:Y:S02]  /*11330*/  IMAD.MOV.U32 R12, RZ, RZ, 0x1 ;  /* 0x00000001ff0c7424 */ /* 0x000fe400078e00ff */
[----:B------:R-:W-:-:S07]  /*11340*/  IMAD.MOV.U32 R13, RZ, RZ, RZ ;  /* 0x000000ffff0d7224 */ /* 0x000fce00078e00ff */
[----:B------:R-:W-:-:S07]  /*11350*/  LEPC R20, `(.L_x_248) ;  /* 0x000000001014794e */ /* 0x000fce0000000000 */
[----:B---3--:R-:W-:Y:S05]  /*11360*/  CALL.ABS.NOINC R2 ;  /* 0x0000000002007343 */ /* 0x008fea0003c00000 */
.L_x_248:
[----:B------:R-:W-:Y:S05]  /*11370*/  BSYNC B6 ;  /* 0x0000000000067941 */ /* 0x000fea0003800000 */
.L_x_247:
        /* <DEDUP_REMOVED lines=8> */
[----:B------:R4:W4:Y:S01]  /*11400*/  LDC.64 R2, c[0x4][R0] ;  /* 0x0100000000027b82 */ /* 0x0009220000000a00 */
[----:B---3--:R-:W-:Y:S02]  /*11410*/  IMAD.U32 R4, RZ, RZ, UR6 ;  /* 0x00000006ff047e24 */ /* 0x008fe4000f8e00ff */
        /* <DEDUP_REMOVED lines=9> */
[----:B----4-:R-:W-:Y:S05]  /*114b0*/  CALL.ABS.NOINC R2 ;  /* 0x0000000002007343 */ /* 0x010fea0003c00000 */
.L_x_251:
[----:B------:R-:W-:Y:S01]  /*114c0*/  MOV R2, 0x0 ;  /* 0x0000000000027802 */ /* 0x000fe20000000f00 */
[----:B------:R-:W-:Y:S01]  /*114d0*/  ULDC.64 UR6, c[0x4][0xa8] ;  /* 0x01002a0000067ab9 */ /* 0x000fe20000000a00 */
[----:B------:R-:W-:Y:S01]  /*114e0*/  ULDC.64 UR8, c[0x4][0xb0] ;  /* 0x01002c0000087ab9 */ /* 0x000fe20000000a00 */
[----:B------:R-:W-:Y:S01]  /*114f0*/  ULDC.64 UR4, c[0x4][0x18] ;  /* 0x0100060000047ab9 */ /* 0x000fe20000000a00 */
[----:B------:R-:W-:Y:S02]  /*11500*/  IMAD.U32 R4, RZ, RZ, UR6 ;  /* 0x00000006ff047e24 */ /* 0x000fe4000f8e00ff */
[----:B------:R-:W0:Y:S01]  /*11510*/  LDC.64 R2, c[0x4][R2] ;  /* 0x0100000002027b82 */ /* 0x000e220000000a00 */
[----:B------:R-:W-:Y:S02]  /*11520*/  IMAD.U32 R5, RZ, RZ, UR7 ;  /* 0x00000007ff057e24 */ /* 0x000fe4000f8e00ff */
[----:B------:R-:W-:Y:S02]  /*11530*/  IMAD.U32 R6, RZ, RZ, UR8 ;  /* 0x00000008ff067e24 */ /* 0x000fe4000f8e00ff */
[----:B------:R-:W-:-:S02]  /*11540*/  IMAD.U32 R7, RZ, RZ, UR9 ;  /* 0x00000009ff077e24 */ /* 0x000fc4000f8e00ff */
[----:B------:R-:W-:Y:S02]  /*11550*/  IMAD.U32 R10, RZ, RZ, UR4 ;  /* 0x00000004ff0a7e24 */ /* 0x000fe4000f8e00ff */
[----:B------:R-:W-:Y:S02]  /*11560*/  IMAD.U32 R11, RZ, RZ, UR5 ;  /* 0x00000005ff0b7e24 */ /* 0x000fe4000f8e00ff */
[----:B------:R-:W-:Y:S02]  /*11570*/  IMAD.MOV.U32 R8, RZ, RZ, 0x70 ;  /* 0x00000070ff087424 */ /* 0x000fe400078e00ff */
[----:B------:R-:W-:Y:S02]  /*11580*/  IMAD.MOV.U32 R12, RZ, RZ, 0x1 ;  /* 0x00000001ff0c7424 */ /* 0x000fe400078e00ff */
[----:B------:R-:W-:-:S07]  /*11590*/  IMAD.MOV.U32 R13, RZ, RZ, RZ ;  /* 0x000000ffff0d7224 */ /* 0x000fce00078e00ff */
[----:B------:R-:W-:-:S07]  /*115a0*/  LEPC R20, `(.L_x_250) ;  /* 0x000000001014794e */ /* 0x000fce0000000000 */
[----:B0-----:R-:W-:Y:S05]  /*115b0*/  CALL.ABS.NOINC R2 ;  /* 0x0000000002007343 */ /* 0x001fea0003c00000 */
.L_x_250:
[----:B------:R-:W-:Y:S05]  /*115c0*/  BSYNC B6 ;  /* 0x0000000000067941 */ /* 0x000fea0003800000 */
.L_x_249:
[----:B---3--:R-:W3:Y:S01]  /*115d0*/  LDL.LU R4, [R1+0x1c] ;  /* 0x00001c0001047983 */ /* 0x008ee20000300800 */
[----:B------:R-:W-:-:S03]  /*115e0*/  ULDC.64 UR4, c[0x0][0x9f8] ;  /* 0x00027e0000047ab9 */ /* 0x000fc60000000a00 */
[----:B--2---:R-:W2:Y:S01]  /*115f0*/  LDL R7, [R1+0x10] ;  /* 0x0000100001077983 */ /* 0x004ea20000100800 */
[----:B------:R-:W-:Y:S01]  /*11600*/  ISETP.NE.U32.AND P0, PT, RZ, UR4, PT ;  /* 0x00000004ff007c0c */ /* 0x000fe2000bf05070 */
[----:B------:R-:W-:Y:S02]  /*11610*/  ULDC.64 UR6, c[0x0][0x208] ;  /* 0x0000820000067ab9 */ /* 0x000fe40000000a00 */
[----:B------:R-:W4:Y:S01]  /*11620*/  LDL R0, [R1+0x38] ;  /* 0x0000380001007983 */ /* 0x000f220000100800 */
[----:B------:R-:W-:-:S13]  /*11630*/  ISETP.NE.AND.EX P0, PT, RZ, UR5, PT, P0 ;  /* 0x00000005ff007c0c */ /* 0x000fda000bf05300 */
[----:B------:R-:W-:-:S04]  /*11640*/  @P0 IADD3 R2, P1, R17, UR4, RZ ;  /* 0x0000000411020c10 */ /* 0x000fc8000ff3e0ff */
[----:B---3--:R-:W-:Y:S01]  /*11650*/  @P0 IADD3.X R3, R4, UR5, RZ, P1, !PT ;  /* 0x0000000504030c10 */ /* 0x008fe20008ffe4ff */
[----:B------:R-:W-:-:S04]  /*11660*/  ULDC.64 UR4, c[0x0][0xa08] ;  /* 0x0002820000047ab9 */ /* 0x000fc80000000a00 */
[----:B--2---:R2:W3:Y:S02]  /*11670*/  @P0 LDG.E R7, desc[UR6][R2.64] ;  /* 0x0000000602070981 */ /* 0x0044e4000c1e1900 */
[----:B--2---:R-:W2:Y:S01]  /*11680*/  LDC.64 R2, c[0x0][0x418] ;  /* 0x00010600ff027b82 */ /* 0x004ea20000000a00 */
[----:B----4-:R-:W-:Y:S01]  /*11690*/  VIADD R0, R0, 0xffffffff ;  /* 0xffffffff00007836 */ /* 0x010fe20000000000 */
[----:B---3--:R-:W-:Y:S01]  /*116a0*/  SHF.R.S32.HI R8, RZ, 0x1f, R7 ;  /* 0x0000001fff087819 */ /* 0x008fe20000011407 */
[----:B------:R3:W-:Y:S04]  /*116b0*/  @P0 STL [R1+0x10], R7 ;  /* 0x0000100701000387 */ /* 0x0007e80000100800 */
[----:B------:R3:W-:Y:S01]  /*116c0*/  STL [R1+0x1c], R8 ;  /* 0x00001c0801007387 */ /* 0x0007e20000100800 */
[----:B--2---:R-:W-:Y:S01]  /*116d0*/  LOP3.LUT P0, RZ, R2, UR4, RZ, 0xfc, !PT ;  /* 0x0000000402ff7c12 */ /* 0x004fe2000f80fcff */
[----:B------:R-:W-:-:S03]  /*116e0*/  UMOV UR4, 0xffffffff ;  /* 0xffffffff00047882 */ /* 0x000fc60000000000 */
[----:B------:R-:W-:-:S04]  /*116f0*/  LOP3.LUT P0, RZ, R3, UR5, RZ, 0xfc, P0 ;  /* 0x0000000503ff7c12 */ /* 0x000fc8000800fcff */
[----:B------:R-:W-:Y:S01]  /*11700*/  SEL R17, R7, RZ, !P0 ;  /* 0x000000ff07117207 */ /* 0x000fe20004000000 */
[----:B---3--:R-:W-:Y:S08]  /*11710*/  BRA.DIV UR4, `(.L_x_252) ;  /* 0x0000005a04587947 */ /* 0x008ff0000b800000 */
[----:B------:R-:W2:Y:S02]  /*11720*/  S2R R4, SR_TID.X ;  /* 0x0000000000047919 */ /* 0x000ea40000002100 */
[----:B--2---:R-:W-:-:S04]  /*11730*/  SHF.R.U32.HI R4, RZ, 0x5, R4 ;  /* 0x00000005ff047819 */ /* 0x004fc80000011604 */
[----:B------:R-:W-:-:S05]  /*11740*/  LOP3.LUT R4, R4, 0x3, RZ, 0xc0, !PT ;  /* 0x0000000304047812 */ /* 0x000fca00078ec0ff */
[----:B------:R2:W3:Y:S02]  /*11750*/  SHFL.IDX PT, R14, R4, RZ, 0x1f ;  /* 0x00001fff040e7589 */ /* 0x0004e400000e0000 */
.L_x_367:
[----:B------:R-:W-:Y:S01]  /*11760*/  PLOP3.LUT P1, PT, PT, PT, PT, 0x8, 0x0 ;  /* 0x000000000000781c */ /* 0x000fe20003f2e170 */
[----:B------:R4:W-:Y:S01]  /*11770*/  STL [R1+0x8], R0 ;  /* 0x0000080001007387 */ /* 0x0009e20000100800 */
[----:B---3--:R-:W-:Y:S02]  /*11780*/  ISETP.NE.AND P0, PT, R14, RZ, PT ;  /* 0x000000ff0e00720c */ /* 0x008fe40003f05270 */
[----:B--2---:R-:W-:-:S05]  /*11790*/  P2R R4, PR, RZ, 0x2 ;  /* 0x00000002ff047803 */ /* 0x004fca0000000000 */
[----:B------:R4:W-:Y:S06]  /*117a0*/  STL [R1+0x20], R4 ;  /* 0x0000200401007387 */ /* 0x0009ec0000100800 */
[----:B------:R-:W-:Y:S05]  /*117b0*/  @P0 BRA `(.L_x_253) ;  /* 0x0000000400440947 */ /* 0x000fea0003800000 */
[----:B------:R-:W-:-:S03]  /*117c0*/  UMOV UR4, 0xffffffff ;  /* 0xffffffff00047882 */ /* 0x000fc60000000000 */
[----:B------:R-:W-:Y:S05]  /*117d0*/  BRA.DIV UR4, `(.L_x_254) ;  /* 0x0000005a045c7947 */ /* 0x000fea000b800000 */
[----:B------:R-:W-:-:S13]  /*117e0*/  ELECT P6, URZ, PT ;  /* 0x00000000003f782f */ /* 0x000fda00038c0000 */
.L_x_370:
[----:B------:R-:W-:Y:S05]  /*117f0*/  @!P6 BRA `(.L_x_253) ;  /* 0x000000040034e947 */ /* 0x000fea0003800000 */
[----:B------:R-:W-:-:S04]  /*11800*/  ISETP.NE.U32.AND P0, PT, R2, RZ, PT ;  /* 0x000000ff0200720c */ /* 0x000fc80003f05070 */
[----:B------:R-:W-:-:S13]  /*11810*/  ISETP.NE.AND.EX P0, PT, R3, RZ, PT, P0 ;  /* 0x000000ff0300720c */ /* 0x000fda0003f05300 */
[----:B------:R-:W-:Y:S05]  /*11820*/  @!P0 BRA `(.L_x_255) ;  /* 0x0000000000548947 */ /* 0x000fea0003800000 */
[----:B------:R-:W2:Y:S01]  /*11830*/  LDC R6, c[0x0][0x43c] ;  /* 0x00010f00ff067b82 */ /* 0x000ea20000000800 */
[----:B------:R-:W-:Y:S01]  /*11840*/  IMAD.MOV.U32 R9, RZ, RZ, R0 ;  /* 0x000000ffff097224 */ /* 0x000fe200078e0000 */
[----:B------:R-:W-:Y:S01]  /*11850*/  ULDC.64 UR4, c[0x0][0x428] ;  /* 0x00010a0000047ab9 */ /* 0x000fe20000000a00 */
[----:B------:R-:W-:Y:S02]  /*11860*/  ULDC.64 UR6, c[0x0][0x208] ;  /* 0x0000820000067ab9 */ /* 0x000fe40000000a00 */
[----:B----4-:R-:W-:Y:S01]  /*11870*/  IMAD.MOV.U32 R0, RZ, RZ, R9 ;  /* 0x000000ffff007224 */ /* 0x010fe200078e0009 */
[----:B--2---:R-:W-:-:S13]  /*11880*/  ISETP.NE.AND P0, PT, R6, 0x1, PT ;  /* 0x000000010600780c */ /* 0x004fda0003f05270 */
[----:B------:R-:W2:Y:S02]  /*11890*/  @P0 LDC.64 R4, c[0x0][0x440] ;  /* 0x00011000ff040b82 */ /* 0x000ea40000000a00 */
[----:B--2---:R-:W-:-:S05]  /*118a0*/  @P0 IMAD.HI.U32 R4, R9, R4, RZ ;  /* 0x0000000409040227 */ /* 0x004fca00078e00ff */
[----:B------:R-:W-:-:S04]  /*118b0*/  @P0 SHF.R.U32.HI R0, RZ, R5, R4 ;  /* 0x00000005ff000219 */ /* 0x000fc80000011604 */
[--C-:B------:R-:W-:Y:S01]  /*118c0*/  SHF.R.S32.HI R5, RZ, 0x1f, R0.reuse ;  /* 0x0000001fff057819 */ /* 0x100fe20000011400 */
[----:B------:R-:W-:-:S04]  /*118d0*/  IMAD.MOV R4, RZ, RZ, -R0 ;  /* 0x000000ffff047224 */ /* 0x000fc800078e0a00 */
[----:B------:R-:W-:Y:S02]  /*118e0*/  IMAD R9, R6, R4, R9 ;  /* 0x0000000406097224 */ /* 0x000fe400078e0209 */
[----:B------:R-:W-:Y:S02]  /*118f0*/  IMAD R6, R8, UR4, RZ ;  /* 0x0000000408067c24 */ /* 0x000fe4000f8e02ff */
[----:B------:R-:W-:Y:S01]  /*11900*/  IMAD.MOV.U32 R4, RZ, RZ, R0 ;  /* 0x000000ffff047224 */ /* 0x000fe200078e0000 */
[----:B------:R2:W-:Y:S01]  /*11910*/  STL [R1+0x8], R9 ;  /* 0x0000080901007387 */ /* 0x0005e20000100800 */
[C---:B------:R-:W-:Y:S02]  /*11920*/  IMAD R0, R7.reuse, UR5, R6 ;  /* 0x0000000507007c24 */ /* 0x040fe4000f8e0206 */
[----:B------:R-:W-:-:S04]  /*11930*/  IMAD.WIDE.U32 R4, R7, UR4, R4 ;  /* 0x0000000407047c25 */ /* 0x000fc8000f8e0004 */
[----:B------:R-:W-:Y:S01]  /*11940*/  IMAD.IADD R0, R5, 0x1, R0 ;  /* 0x0000000105007824 */ /* 0x000fe200078e0200 */
[----:B------:R-:W-:-:S04]  /*11950*/  LEA R2, P0, R4, R2, 0x2 ;  /* 0x0000000204027211 */ /* 0x000fc800078010ff */
[----:B------:R-:W-:-:S05]  /*11960*/  LEA.HI.X R3, R4, R3, R0, 0x2, P0 ;  /* 0x0000000304037211 */ /* 0x000fca00000f1400 */
[----:B------:R2:W5:Y:S04]  /*11970*/  LDG.E R17, desc[UR6][R2.64] ;  /* 0x0000000602117981 */ /* 0x000568000c1e1900 */
.L_x_255:
[----:B--2---:R-:W2:Y:S01]  /*11980*/  LDL R2, [R1+0x14] ;  /* 0x0000140001027983 */ /* 0x004ea20000100800 */
[----:B----4-:R-:W-:Y:S01]  /*11990*/  IMAD R0, R19, 0x8, R18 ;  /* 0x0000000813007824 */ /* 0x010fe200078e0212 */
[----:B--2---:R-:W-:-:S04]  /*119a0*/  SHF.L.U32 R2, R2, 0x1f, RZ ;  /* 0x0000001f02027819 */ /* 0x004fc800000006ff */
[----:B------:R-:W2:Y:S02]  /*119b0*/  SYNCS.PHASECHK.TRANS64.TRYWAIT P0, [R0+URZ+0x38840], R2 ;  /* 0x03884002000075a7 */ /* 0x000ea4000800017f */
[----:B--2---:R-:W-:Y:S05]  /*119c0*/  @!P0 BRA `(.L_x_256) ;  /* 0x0000005800008947 */ /* 0x004fea0003800000 */
.L_x_371:
[----:B------:R-:W3:Y:S02]  /*119d0*/  S2R R3, SR_TID.X ;  /* 0x0000000000037919 */ /* 0x000ee40000002100 */
[----:B---3--:R-:W-:-:S04]  /*119e0*/  LOP3.LUT R3, R3, 0x7f, RZ, 0xc0, !PT ;  /* 0x0000007f03037812 */ /* 0x008fc800078ec0ff */
[----:B------:R-:W-:-:S13]  /*119f0*/  ISETP.NE.AND P0, PT, R3, RZ, PT ;  /* 0x000000ff0300720c */ /* 0x000fda0003f05270 */
[----:B------:R-:W-:Y:S05]  /*11a00*/  @P0 BRA `(.L_x_257) ;  /* 0x00000000001c0947 */ /* 0x000fea0003800000 */
[----:B------:R-:W3:Y:S01]  /*11a10*/  S2R R3, SR_TID.X ;  /* 0x0000000000037919 */ /* 0x000ee20000002100 */
[----:B--2---:R-:W-:-:S04]  /*11a20*/  IMAD.MOV.U32 R2, RZ, RZ, 0xa000 ;  /* 0x0000a000ff027424 */ /* 0x004fc800078e00ff */
[----:B------:R4:W-:Y:S01]  /*11a30*/  SYNCS.ARRIVE.TRANS64 RZ, [R0+URZ+0x38830], R2 ;  /* 0x0388300200ff79a7 */ /* 0x0009e2000800003f */
[----:B---3--:R-:W-:-:S04]  /*11a40*/  LOP3.LUT R3, R3, 0x1f, RZ, 0xc0, !PT ;  /* 0x0000001f03037812 */ /* 0x008fc800078ec0ff */
[----:B------:R-:W-:-:S13]  /*11a50*/  ISETP.NE.AND P0, PT, R3, RZ, PT ;  /* 0x000000ff0300720c */ /* 0x000fda0003f05270 */
[----:B----4-:R-:W-:Y:S05]  /*11a60*/  @!P0 BRA `(.L_x_257) ;  /* 0x0000000000048947 */ /* 0x010fea0003800000 */
[----:B------:R-:W-:Y:S01]  /*11a70*/  BPT.TRAP 0x1 ;  /* 0x000000040000795c */ /* 0x000fe20000300000 */
.L_x_257:
[----:B------:R-:W3:Y:S04]  /*11a80*/  LDL R3, [R1+0x8] ;  /* 0x0000080001037983 */ /* 0x000ee80000100800 */
[----:B--2---:R-:W2:Y:S01]  /*11a90*/  LDL R2, [R1+0x18] ;  /* 0x0000180001027983 */ /* 0x004ea20000100800 */
[----:B------:R-:W-:Y:S01]  /*11aa0*/  R2UR UR9, R0 ;  /* 0x00000000000972ca */ /* 0x000fe200000e0000 */
[----:B------:R-:W-:Y:S01]  /*11ab0*/  IMAD R0, R19, 0xa000, R18 ;  /* 0x0000a00013007824 */ /* 0x000fe200078e0212 */
[----:B------:R-:W-:Y:S01]  /*11ac0*/  UIADD3 UR4, UP0, UR36, 0x370, URZ ;  /* 0x0000037024047890 */ /* 0x000fe2000ff1e03f */
[----:B------:R-:W-:Y:S01]  /*11ad0*/  R2UR UR12, R16 ;  /* 0x00000000100c72ca */ /* 0x000fe200000e0000 */
[----:B------:R-:W-:Y:S01]  /*11ae0*/  UMOV UR10, URZ ;  /* 0x0000003f000a7c82 */ /* 0x000fe20008000000 */
[----:B-----5:R-:W-:Y:S01]  /*11af0*/  R2UR UR13, R17 ;  /* 0x00000000110d72ca */ /* 0x020fe200000e0000 */
[----:B------:R-:W-:Y:S01]  /*11b00*/  UMOV UR6, 0x0 ;  /* 0x0000000000067882 */ /* 0x000fe20000000000 */
[----:B------:R-:W-:Y:S01]  /*11b10*/  R2UR UR14, R0 ;  /* 0x00000000000e72ca */ /* 0x000fe200000e0000 */
[----:B------:R-:W-:Y:S01]  /*11b20*/  UMOV UR7, 0x14f00000 ;  /* 0x14f0000000077882 */ /* 0x000fe20000000000 */
[----:B------:R-:W-:Y:S01]  /*11b30*/  UMOV UR16, 0x40 ;  /* 0x0000004000107882 */ /* 0x000fe20000000000 */
[----:B------:R-:W-:-:S03]  /*11b40*/  PLOP3.LUT P0, PT, PT, PT, PT, 0x80, 0x0 ;  /* 0x000000000000781c */ /* 0x000fc60003f0f070 */
[----:B------:R-:W-:Y:S01]  /*11b50*/  UIADD3 UR9, UR9, 0x38830, URZ ;  /* 0x0003883009097890 */ /* 0x000fe2000fffe03f */
[----:B------:R-:W-:-:S05]  /*11b60*/  P2R R0, PR, RZ, 0x1 ;  /* 0x00000001ff007803 */ /* 0x000fca0000000000 */
[----:B------:R4:W-:Y:S01]  /*11b70*/  STL [R1+0x20], R0 ;  /* 0x0000200001007387 */ /* 0x0009e20000100800 */
[----:B------:R-:W-:Y:S02]  /*11b80*/  UIADD3 UR8, UR14, 0x24400, URZ ;  /* 0x000244000e087890 */ /* 0x000fe4000fffe03f */
[----:B------:R-:W-:Y:S02]  /*11b90*/  UIADD3 UR15, UR14, 0x26c00, URZ ;  /* 0x00026c000e0f7890 */ /* 0x000fe4000fffe03f */
[----:B------:R-:W-:Y:S02]  /*11ba0*/  UIADD3 UR17, UR14, 0x29400, URZ ;  /* 0x000294000e117890 */ /* 0x000fe4000fffe03f */
[----:B------:R-:W-:-:S03]  /*11bb0*/  UIADD3 UR18, UR14, 0x2bc00, URZ ;  /* 0x0002bc000e127890 */ /* 0x000fc6000fffe03f */
[----:B------:R-:W-:Y:S01]  /*11bc0*/  UMOV UR14, 0x80 ;  /* 0x00000080000e7882 */ /* 0x000fe20000000000 */
[----:B---3--:R-:W-:Y:S02]  /*11bd0*/  R2UR UR11, R3 ;  /* 0x00000000030b72ca */ /* 0x008fe400000e0000 */
[----:B--2---:R-:W-:-:S13]  /*11be0*/  R2UR UR5, R2 ;  /* 0x00000000020572ca */ /* 0x004fda00000e0000 */
[----:B------:R-:W-:Y:S02]  /*11bf0*/  UIMAD UR11, UR11, 0x50, UR5 ;  /* 0x000000500b0b78a4 */ /* 0x000fe4000f8e0205 */
[----:B------:R-:W-:-:S09]  /*11c00*/  UIADD3.X UR5, URZ, UR37, URZ, UP0, !UPT ;  /* 0x000000253f057290 */ /* 0x000fd200087fe43f */
[----:B------:R2:W-:Y:S02]  /*11c10*/  UTMALDG.4D [UR8], [UR4], desc[UR6] ;  /* 0x00000608040075b4 */ /* 0x0005e40008019000 */
[----:B--2---:R-:W-:Y:S01]  /*11c20*/  UMOV UR8, UR15 ;  /* 0x0000000f00087c82 */ /* 0x004fe20008000000 */
[----:B------:R-:W-:Y:S02]  /*11c30*/  UMOV UR10, UR16 ;  /* 0x00000010000a7c82 */ /* 0x000fe40008000000 */
[----:B------:R2:W-:Y:S02]  /*11c40*/  UTMALDG.4D [UR8], [UR4], desc[UR6] ;  /* 0x00000608040075b4 */ /* 0x0005e40008019000 */
[----:B--2---:R-:W-:Y:S01]  /*11c50*/  UMOV UR8, UR17 ;  /* 0x0000001100087c82 */ /* 0x004fe20008000000 */
[----:B------:R-:W-:Y:S01]  /*11c60*/  UMOV UR10, UR14 ;  /* 0x0000000e000a7c82 */ /* 0x000fe20008000000 */
[----:B------:R-:W-:Y:S01]  /*11c70*/  UMOV UR14, 0xc0 ;  /* 0x000000c0000e7882 */ /* 0x000fe20000000000 */
[----:B------:R2:W-:Y:S02]  /*11c80*/  UTMALDG.4D [UR8], [UR4], desc[UR6] ;  /* 0x00000608040075b4 */ /* 0x0005e40008019000 */
[----:B--2---:R-:W-:Y:S01]  /*11c90*/  UMOV UR8, UR18 ;  /* 0x0000001200087c82 */ /* 0x004fe20008000000 */
[----:B------:R-:W-:-:S02]  /*11ca0*/  UMOV UR10, UR14 ;  /* 0x0000000e000a7c82 */ /* 0x000fc40008000000 */
[----:B------:R4:W-:Y:S02]  /*11cb0*/  UTMALDG.4D [UR8], [UR4], desc[UR6] ;  /* 0x00000608040075b4 */ /* 0x0009e40008019000 */
[----:B----4-:R-:W-:Y:S01]  /*11cc0*/  NOP ;  /* 0x0000000000007918 */ /* 0x010fe20000000000 */
.L_x_253:
[----:B------:R-:W2:Y:S04]  /*11cd0*/  LDL.LU R3, [R1+0x30] ;  /* 0x0000300001037983 */ /* 0x000ea80000300800 */
[----:B------:R-:W3:Y:S04]  /*11ce0*/  LDL.LU R5, [R1+0x2c] ;  /* 0x00002c0001057983 */ /* 0x000ee80000300800 */
[----:B----4-:R-:W4:Y:S01]  /*11cf0*/  LDL.LU R4, [R1+0x3c] ;  /* 0x00003c0001047983 */ /* 0x010f220000300800 */
[----:B------:R-:W-:Y:S05]  /*11d00*/  WARPSYNC.ALL ;  /* 0x0000000000007948 */ /* 0x000fea0003800000 */
[----:B------:R-:W-:Y:S01]  /*11d10*/  ULDC.64 UR6, c[0x0][0xa00] ;  /* 0x0002800000067ab9 */ /* 0x000fe20000000a00 */
[----:B------:R-:W-:Y:S01]  /*11d20*/  ULDC.64 UR4, c[0x0][0x298] ;  /* 0x0000a60000047ab9 */ /* 0x000fe20000000a00 */
[----:B------:R-:W-:Y:S01]  /*11d30*/  BAR.SYNC.DEFER_BLOCKING 0x8, 0x180 ;  /* 0x0206000000007b1d */ /* 0x000fe20000010000 */
[----:B------:R-:W-:Y:S01]  /*11d40*/  ISETP.NE.U32.AND P0, PT, RZ, UR6, PT ;  /* 0x00000006ff007c0c */ /* 0x000fe2000bf05070 */
[----:B------:R-:W-:-:S03]  /*11d50*/  VIADD R2, R18, 0x14400 ;  /* 0x0001440012027836 */ /* 0x000fc60000000000 */
[----:B------:R-:W-:Y:S01]  /*11d60*/  ISETP.NE.AND.EX P0, PT, RZ, UR7, PT, P0 ;  /* 0x00000007ff007c0c */ /* 0x000fe2000bf05300 */
[----:B------:R-:W-:Y:S01]  /*11d70*/  BSSY B6, `(.L_x_258) ;  /* 0x000001e000067945 */ /* 0x000fe20003800000 */
[----:B------:R-:W-:Y:S02]  /*11d80*/  LOP3.LUT P1, RZ, R2, 0x3ff, RZ, 0xc0, !PT ;  /* 0x000003ff02ff7812 */ /* 0x000fe4000782c0ff */
[----:B--2---:R-:W-:Y:S02]  /*11d90*/  SHF.R.S32.HI R0, RZ, 0x1f, R3 ;  /* 0x0000001fff007819 */ /* 0x004fe40000011403 */
[----:B---3--:R-:W-:-:S03]  /*11da0*/  SEL R5, R5, RZ, !P0 ;  /* 0x000000ff05057207 */ /* 0x008fc60004000000 */
[----:B------:R-:W-:Y:S01]  /*11db0*/  IMAD R0, R0, UR4, RZ ;  /* 0x0000000400007c24 */ /* 0x000fe2000f8e02ff */
[----:B----4-:R-:W-:-:S03]  /*11dc0*/  SEL R4, R4, RZ, !P0 ;  /* 0x000000ff04047207 */ /* 0x010fc60004000000 */
[C---:B------:R-:W-:Y:S02]  /*11dd0*/  IMAD R0, R3.reuse, UR5, R0 ;  /* 0x0000000503007c24 */ /* 0x040fe4000f8e0200 */
[----:B------:R-:W-:-:S04]  /*11de0*/  IMAD.WIDE.U32 R2, R3, UR4, RZ ;  /* 0x0000000403027c25 */ /* 0x000fc8000f8e00ff */
[----:B------:R-:W-:Y:S01]  /*11df0*/  IMAD.IADD R0, R3, 0x1, R0 ;  /* 0x0000000103007824 */ /* 0x000fe200078e0200 */
[----:B------:R2:W-:Y:S04]  /*11e00*/  STL.64 [R1+0x50], R2 ;  /* 0x0000500201007387 */ /* 0x0005e80000100a00 */
[----:B------:R2:W-:Y:S04]  /*11e10*/  STL [R1+0x2c], R5 ;  /* 0x00002c0501007387 */ /* 0x0005e80000100800 */
[----:B------:R2:W-:Y:S04]  /*11e20*/  STL [R1+0x3c], R4 ;  /* 0x00003c0401007387 */ /* 0x0005e80000100800 */
[----:B------:R2:W-:Y:S01]  /*11e30*/  STL [R1+0x30], R0 ;  /* 0x0000300001007387 */ /* 0x0005e20000100800 */
[----:B------:R-:W-:Y:S05]  /*11e40*/  @!P1 BRA `(.L_x_259) ;  /* 0x0000000000409947 */ /* 0x000fea0003800000 */
[----:B--2---:R-:W-:Y:S01]  /*11e50*/  MOV R2, 0x0 ;  /* 0x0000000000027802 */ /* 0x004fe20000000f00 */
[----:B------:R-:W-:Y:S01]  /*11e60*/  ULDC.64 UR6, c[0x4][0xa8] ;  /* 0x01002a0000067ab9 */ /* 0x000fe20000000a00 */
[----:B------:R-:W-:Y:S01]  /*11e70*/  ULDC.64 UR8, c[0x4][0xb0] ;  /* 0x01002c0000087ab9 */ /* 0x000fe20000000a00 */
[----:B------:R-:W-:Y:S01]  /*11e80*/  ULDC.64 UR4, c[0x4][0x20] ;  /* 0x0100080000047ab9 */ /* 0x000fe20000000a00 */
[----:B------:R-:W-:Y:S02]  /*11e90*/  IMAD.U32 R4, RZ, RZ, UR6 ;  /* 0x00000006ff047e24 */ /* 0x000fe4000f8e00ff */
[----:B------:R-:W2:Y:S01]  /*11ea0*/  LDC.64 R2, c[0x4][R2] ;  /* 0x0100000002027b82 */ /* 0x000ea20000000a00 */
[----:B------:R-:W-:Y:S02]  /*11eb0*/  IMAD.U32 R5, RZ, RZ, UR7 ;  /* 0x00000007ff057e24 */ /* 0x000fe4000f8e00ff */
[----:B------:R-:W-:Y:S02]  /*11ec0*/  IMAD.U32 R6, RZ, RZ, UR8 ;  /* 0x00000008ff067e24 */ /* 0x000fe4000f8e00ff */
[----:B------:R-:W-:-:S02]  /*11ed0*/  IMAD.U32 R7, RZ, RZ, UR9 ;  /* 0x00000009ff077e24 */ /* 0x000fc4000f8e00ff */
[----:B-1----:R-:W-:Y:S02]  /*11ee0*/  IMAD.U32 R10, RZ, RZ, UR4 ;  /* 0x00000004ff0a7e24 */ /* 0x002fe4000f8e00ff */
[----:B0-----:R-:W-:Y:S02]  /*11ef0*/  IMAD.U32 R11, RZ, RZ, UR5 ;  /* 0x00000005ff0b7e24 */ /* 0x001fe4000f8e00ff */
[----:B------:R-:W-:Y:S02]  /*11f00*/  IMAD.MOV.U32 R8, RZ, RZ, 0x70 ;  /* 0x00000070ff087424 */ /* 0x000fe400078e00ff */
[----:B------:R-:W-:Y:S02]  /*11f10*/  IMAD.MOV.U32 R12, RZ, RZ, 0x1 ;  /* 0x00000001ff0c7424 */ /* 0x000fe400078e00ff */
[----:B------:R-:W-:-:S07]  /*11f20*/  IMAD.MOV.U32 R13, RZ, RZ, RZ ;  /* 0x000000ffff0d7224 */ /* 0x000fce00078e00ff */
[----:B------:R-:W-:-:S07]  /*11f30*/  LEPC R20, `(.L_x_259) ;  /* 0x000000001014794e */ /* 0x000fce0000000000 */
[----:B--2---:R-:W-:Y:S05]  /*11f40*/  CALL.ABS.NOINC R2 ;  /* 0x0000000002007343 */ /* 0x004fea0003c00000 */
.L_x_259:
[----:B------:R-:W-:Y:S05]  /*11f50*/  BSYNC B6 ;  /* 0x0000000000067941 */ /* 0x000fea0003800000 */
.L_x_258:
[----:B--2---:R-:W2:Y:S01]  /*11f60*/  LDL.LU R0, [R1+0x3c] ;  /* 0x00003c0001007983 */ /* 0x004ea20000300800 */
[----:B------:R-:W-:Y:S01]  /*11f70*/  ULDC.64 UR4, c[0x0][0x2d8] ;  /* 0x0000b60000047ab9 */ /* 0x000fe20000000a00 */
[----:B------:R-:W3:Y:S01]  /*11f80*/  LDC R8, c[0x0][0x448] ;  /* 0x00011200ff087b82 */ /* 0x000ee20000000800 */
[----:B------:R-:W-:Y:S01]  /*11f90*/  ULDC.64 UR6, c[0x0][0x280] ;  /* 0x0000a00000067ab9 */ /* 0x000fe20000000a00 */
[----:B------:R-:W4:Y:S04]  /*11fa0*/  LDL.LU R5, [R1+0x30] ;  /* 0x0000300001057983 */ /* 0x000f280000300800 */
[----:B------:R-:W4:Y:S04]  /*11fb0*/  LDL.LU.64 R2, [R1+0x50] ;  /* 0x0000500001027983 */ /* 0x000f280000300a00 */
[----:B------:R-:W2:Y:S01]  /*11fc0*/  LDL.LU R4, [R1+0x2c] ;  /* 0x00002c0001047983 */ /* 0x000ea20000300800 */
[----:B---3--:R-:W-:Y:S01]  /*11fd0*/  ISETP.NE.AND P0, PT, R8, 0x1, PT ;  /* 0x000000010800780c */ /* 0x008fe20003f05270 */
[----:B------:R-:W3:-:S12]  /*11fe0*/  S2R R9, SR_TID.X ;  /* 0x0000000000097919 */ /* 0x000ed80000002100 */
[----:B------:R-:W0:Y:S01]  /*11ff0*/  @P0 LDC R7, c[0x0][0x450] ;  /* 0x00011400ff070b82 */ /* 0x000e220000000800 */
[----:B----4-:R-:W-:Y:S02]  /*12000*/  IMAD.MOV.U32 R3, RZ, RZ, R5 ;  /* 0x000000ffff037224 */ /* 0x010fe400078e0005 */
[----:B------:R-:W4:Y:S01]  /*12010*/  LDL.LU R5, [R1+0x4] ;  /* 0x0000040001057983 */ /* 0x000f220000300800 */
[----:B---3--:R-:W-:Y:S02]  /*12020*/  IMAD.SHL.U32 R9, R9, 0x8, RZ ;  /* 0x0000000809097824 */ /* 0x008fe400078e00ff */
[C---:B------:R-:W-:Y:S01]  /*12030*/  IMAD.WIDE.U32 R2, R16.reuse, UR4, R2 ;  /* 0x0000000410027c25 */ /* 0x040fe2000f8e0002 */
[----:B-1----:R-:W1:Y:S02]  /*12040*/  S2R R10, SR_TID.X ;  /* 0x00000000000a7919 */ /* 0x002e640000002100 */
[----:B------:R-:W-:Y:S01]  /*12050*/  LOP3.LUT R9, R9, 0x38, RZ, 0xc0, !PT ;  /* 0x0000003809097812 */ /* 0x000fe200078ec0ff */
[----:B------:R-:W-:Y:S01]  /*12060*/  IMAD R3, R16, UR5, R3 ;  /* 0x0000000510037c24 */ /* 0x000fe2000f8e0203 */
[----:B------:R-:W-:-:S02]  /*12070*/  ULDC.64 UR4, c[0x0][0x2e0] ;  /* 0x0000b80000047ab9 */ /* 0x000fc40000000a00 */
[----:B--2---:R-:W-:Y:S01]  /*12080*/  IMAD R0, R0, UR4, RZ ;  /* 0x0000000400007c24 */ /* 0x004fe2000f8e02ff */
[C---:B------:R-:W-:Y:S01]  /*12090*/  LOP3.LUT R12, R9.reuse, 0x40, RZ, 0xfc, !PT ;  /* 0x00000040090c7812 */ /* 0x040fe200078efcff */
[C---:B------:R-:W-:Y:S01]  /*120a0*/  IMAD.WIDE.U32 R2, R4.reuse, UR4, R2 ;  /* 0x0000000404027c25 */ /* 0x040fe2000f8e0002 */
[C---:B0-----:R-:W-:Y:S02]  /*120b0*/  LOP3.LUT R11, R9.reuse, 0x80, RZ, 0xfc, !PT ;  /* 0x00000080090b7812 */ /* 0x041fe400078efcff */
[----:B------:R-:W-:Y:S01]  /*120c0*/  LOP3.LUT R9, R9, 0xc0, RZ, 0xfc, !PT ;  /* 0x000000c009097812 */ /* 0x000fe200078efcff */
[----:B------:R-:W-:Y:S01]  /*120d0*/  IMAD R0, R4, UR5, R0 ;  /* 0x0000000504007c24 */ /* 0x000fe2000f8e0200 */
[----:B------:R-:W-:Y:S01]  /*120e0*/  ULDC.64 UR4, c[0x0][0x2d0] ;  /* 0x0000b40000047ab9 */ /* 0x000fe20000000a00 */
[----:B------:R-:W0:Y:S02]  /*120f0*/  S2R R4, SR_TID.X ;  /* 0x0000000000047919 */ /* 0x000e240000002100 */
[----:B------:R-:W-:-:S02]  /*12100*/  IMAD.IADD R3, R3, 0x1, R0 ;  /* 0x0000000103037824 */ /* 0x000fc400078e0200 */
[----:B-1----:R-:W-:-:S05]  /*12110*/  IMAD.SHL.U32 R10, R10, 0x8, RZ ;  /* 0x000000080a0a7824 */ /* 0x002fca00078e00ff */
[----:B------:R-:W-:Y:S02]  /*12120*/  LOP3.LUT R10, R10, 0x38, RZ, 0xc0, !PT ;  /* 0x000000380a0a7812 */ /* 0x000fe400078ec0ff */
[----:B0-----:R-:W-:-:S04]  /*12130*/  LOP3.LUT R4, R4, 0x7f, RZ, 0xc0, !PT ;  /* 0x0000007f04047812 */ /* 0x001fc800078ec0ff */
[----:B------:R-:W-:Y:S02]  /*12140*/  SHF.R.U32.HI R6, RZ, 0x3, R4 ;  /* 0x00000003ff067819 */ /* 0x000fe40000011604 */
[----:B------:R-:W0:Y:S02]  /*12150*/  S2R R4, SR_TID.X ;  /* 0x0000000000047919 */ /* 0x000e240000002100 */
[----:B0-----:R-:W-:-:S05]  /*12160*/  IMAD.SHL.U32 R4, R4, 0x10, RZ ;  /* 0x0000001004047824 */ /* 0x001fca00078e00ff */
[----:B------:R-:W-:Y:S02]  /*12170*/  LOP3.LUT R4, R6, 0x70, R4, 0xf8, !PT ;  /* 0x0000007006047812 */ /* 0x000fe400078ef804 */
[----:B------:R-:W0:Y:S01]  /*12180*/  @P0 LDC R6, c[0x0][0x44c] ;  /* 0x00011300ff060b82 */ /* 0x000e220000000800 */
[----:B----4-:R-:W-:-:S05]  /*12190*/  IMAD.SHL.U32 R5, R5, 0x80, RZ ;  /* 0x0000008005057824 */ /* 0x010fca00078e00ff */
[----:B------:R-:W-:-:S05]  /*121a0*/  LOP3.LUT R0, R4, R5, RZ, 0xfc, !PT ;  /* 0x0000000504007212 */ /* 0x000fca00078efcff */
[----:B0-----:R-:W-:-:S04]  /*121b0*/  @P0 IMAD.HI.U32 R6, R0, R6, RZ ;  /* 0x0000000600060227 */ /* 0x001fc800078e00ff */
[----:B------:R-:W-:Y:S01]  /*121c0*/  IMAD.MOV.U32 R4, RZ, RZ, R0 ;  /* 0x000000ffff047224 */ /* 0x000fe200078e0000 */
[----:B------:R-:W-:-:S05]  /*121d0*/  @P0 SHF.R.U32.HI R4, RZ, R7, R6 ;  /* 0x00000007ff040219 */ /* 0x000fca0000011606 */
[----:B------:R-:W-:Y:S02]  /*121e0*/  IMAD.MOV R6, RZ, RZ, -R4 ;  /* 0x000000ffff067224 */ /* 0x000fe400078e0a04 */
[----:B------:R-:W-:-:S04]  /*121f0*/  IMAD.WIDE.U32 R2, R4, UR4, R2 ;  /* 0x0000000404027c25 */ /* 0x000fc8000f8e0002 */
[----:B------:R-:W-:Y:S01]  /*12200*/  IMAD R0, R8, R6, R0 ;  /* 0x0000000608007224 */ /* 0x000fe200078e0200 */
[----:B------:R-:W-:-:S05]  /*12210*/  SHF.R.S32.HI R6, RZ, 0x1f, R4 ;  /* 0x0000001fff067819 */ /* 0x000fca0000011404 */
[----:B------:R-:W-:-:S04]  /*12220*/  IMAD R6, R6, UR4, RZ ;  /* 0x0000000406067c24 */ /* 0x000fc8000f8e02ff */
[----:B------:R-:W-:Y:S01]  /*12230*/  IMAD R4, R4, UR5, R6 ;  /* 0x0000000504047c24 */ /* 0x000fe2000f8e0206 */
[----:B------:R-:W-:-:S03]  /*12240*/  ULDC.64 UR4, c[0x0][0x2c8] ;  /* 0x0000b20000047ab9 */ /* 0x000fc60000000a00 */
[----:B------:R-:W-:Y:S01]  /*12250*/  IMAD.IADD R3, R3, 0x1, R4 ;  /* 0x0000000103037824 */ /* 0x000fe200078e0204 */
[----:B------:R-:W-:Y:S01]  /*12260*/  SHF.R.S32.HI R4, RZ, 0x1f, R0 ;  /* 0x0000001fff047819 */ /* 0x000fe20000011400 */
[----:B------:R-:W-:-:S04]  /*12270*/  IMAD.WIDE.U32 R2, R0, UR4, R2 ;  /* 0x0000000400027c25 */ /* 0x000fc8000f8e0002 */
[----:B------:R-:W-:Y:S01]  /*12280*/  IMAD R4, R4, UR4, RZ ;  /* 0x0000000404047c24 */ /* 0x000fe2000f8e02ff */
[----:B------:R-:W-:Y:S02]  /*12290*/  ULDC UR4, c[0x0][0x2b8] ;  /* 0x0000ae0000047ab9 */ /* 0x000fe40000000800 */
[----:B------:R-:W-:Y:S01]  /*122a0*/  ISETP.GE.AND P3, PT, R9, UR4, PT ;  /* 0x0000000409007c0c */ /* 0x000fe2000bf66270 */
[----:B------:R-:W-:Y:S01]  /*122b0*/  IMAD R0, R0, UR5, R4 ;  /* 0x0000000500007c24 */ /* 0x000fe2000f8e0204 */
[----:B------:R0:W5:Y:S01]  /*122c0*/  LDL R9, [R1+0x24] ;  /* 0x0000240001097983 */ /* 0x0001620000100800 */
[----:B------:R-:W-:Y:S02]  /*122d0*/  LEA R4, P4, R2, UR6, 0x1 ;  /* 0x0000000602047c11 */ /* 0x000fe4000f8808ff */
[----:B------:R-:W-:Y:S01]  /*122e0*/  IMAD.IADD R0, R3, 0x1, R0 ;  /* 0x0000000103007824 */ /* 0x000fe200078e0200 */
[----:B------:R-:W-:Y:S02]  /*122f0*/  ISETP.GE.AND P0, PT, R10, UR4, PT ;  /* 0x000000040a007c0c */ /* 0x000fe4000bf06270 */
[----:B------:R-:W-:-:S02]  /*12300*/  ISETP.GE.AND P1, PT, R12, UR4, PT ;  /* 0x000000040c007c0c */ /* 0x000fc4000bf26270 */
[----:B------:R-:W-:Y:S01]  /*12310*/  ISETP.GE.AND P2, PT, R11, UR4, PT ;  /* 0x000000040b007c0c */ /* 0x000fe2000bf46270 */
[----:B------:R-:W-:Y:S01]  /*12320*/  UMOV UR4, 0xffffffff ;  /* 0xffffffff00047882 */ /* 0x000fe20000000000 */
[----:B------:R-:W-:Y:S02]  /*12330*/  LEA.HI.X R3, R2, UR7, R0, 0x1, P4 ;  /* 0x0000000702037c11 */ /* 0x000fe4000a0f0c00 */
[----:B0-----:R-:W-:Y:S09]  /*12340*/  BRA.DIV UR4, `(.L_x_260) ;  /* 0x0000004e04b47947 */ /* 0x001ff2000b800000 */
[----:B------:R-:W2:Y:S01]  /*12350*/  LDL.LU R6, [R1+0x40] ;  /* 0x0000400001067983 */ /* 0x000ea20000300800 */
[----:B------:R-:W0:Y:S02]  /*12360*/  S2R R7, SR_TID.X ;  /* 0x0000000000077919 */ /* 0x000e240000002100 */
[----:B0-----:R-:W-:-:S04]  /*12370*/  LOP3.LUT R7, R7, 0x7f, RZ, 0xc0, !PT ;  /* 0x0000007f07077812 */ /* 0x001fc800078ec0ff */
[----:B------:R-:W-:Y:S02]  /*12380*/  SHF.R.U32.HI R11, RZ, 0x3, R7 ;  /* 0x00000003ff0b7819 */ /* 0x000fe40000011607 */
[----:B------:R-:W0:Y:S03]  /*12390*/  SHFL.IDX PT, R7, R4, RZ, 0x181f ;  /* 0x00181fff04077589 */ /* 0x000e2600000e0000 */
[----:B------:R-:W-:Y:S01]  /*123a0*/  IMAD.IADD R0, R11, 0x1, R5 ;  /* 0x000000010b007824 */ /* 0x000fe200078e0205 */
[----:B------:R-:W-:-:S03]  /*123b0*/  ULDC.64 UR4, c[0x0][0x208] ;  /* 0x0000820000047ab9 */ /* 0x000fc60000000a00 */
[----:B------:R-:W-:Y:S02]  /*123c0*/  VIADD R5, R0, 0x10 ;  /* 0x0000001000057836 */ /* 0x000fe40000000000 */
[----:B--2---:R-:W-:Y:S02]  /*123d0*/  IMAD R2, R6, R8, RZ ;  /* 0x0000000806027224 */ /* 0x004fe400078e02ff */
[----:B------:R-:W1:Y:S03]  /*123e0*/  SHFL.IDX PT, R6, R3, RZ, 0x181f ;  /* 0x00181fff03067589 */ /* 0x000e6600000e0000 */
[----:B------:R-:W-:-:S13]  /*123f0*/  ISETP.GE.AND P5, PT, R0, R2, PT ;  /* 0x000000020000720c */ /* 0x000fda0003fa6270 */
[----:B0-----:R-:W-:-:S05]  /*12400*/  @!P5 LEA R7, P4, R10, R7, 0x1 ;  /* 0x000000070a07d211 */ /* 0x001fca00078808ff */
[----:B-1----:R-:W-:-:S05]  /*12410*/  @!P5 IMAD.X R6, RZ, RZ, R6, P4 ;  /* 0x000000ffff06d224 */ /* 0x002fca00020e0606 */
[----:B------:R-:W-:-:S04]  /*12420*/  @!P5 LOP3.LUT R7, R7, R6, RZ, 0x3c, !PT ;  /* 0x000000060707d212 */ /* 0x000fc800078e3cff */
[----:B------:R-:W-:-:S04]  /*12430*/  @!P5 LOP3.LUT R6, R7, R6, RZ, 0x3c, !PT ;  /* 0x000000060706d212 */ /* 0x000fc800078e3cff */
[----:B------:R-:W-:-:S05]  /*12440*/  @!P5 LOP3.LUT R7, R7, R6, RZ, 0x3c, !PT ;  /* 0x000000060707d212 */ /* 0x000fca00078e3cff */
[----:B------:R-:W-:Y:S01]  /*12450*/  @!PT LDS RZ, [RZ] ;  /* 0x00000000fffff984 */ /* 0x000fe20000000800 */
[----:B-----5:R-:W-:Y:S04]  /*12460*/  @!P5 LDGSTS.E.BYPASS.LTC128B.128 [R9+0x14400], desc[UR4][R6.64], !P0 ;  /* 0x144000000609dfae */ /* 0x020fe8000c101d44 */
[----:B------:R-:W-:Y:S04]  /*12470*/  @!P5 LDGSTS.E.BYPASS.LTC128B.128 [R9+0x18400], desc[UR4][R6.64+0x80], !P1 ;  /* 0x184000800609dfae */ /* 0x000fe8000c901d44 */
[----:B------:R-:W-:Y:S04]  /*12480*/  @!P5 LDGSTS.E.BYPASS.LTC128B.128 [R9+0x1c400], desc[UR4][R6.64+0x100], !P2 ;  /* 0x1c4001000609dfae */ /* 0x000fe8000d101d44 */
[----:B------:R0:W-:Y:S01]  /*12490*/  @!P5 LDGSTS.E.BYPASS.LTC128B.128 [R9+0x20400], desc[UR4][R6.64+0x180], !P3 ;  /* 0x204001800609dfae */ /* 0x0001e2000d901d44 */
[----:B------:R-:W-:-:S03]  /*124a0*/  ISETP.GE.AND P5, PT, R5, R2, PT ;  /* 0x000000020500720c */ /* 0x000fc60003fa6270 */
[----:B------:R-:W1:Y:S04]  /*124b0*/  SHFL.IDX PT, R5, R4, 0x1, 0x181f ;  /* 0x00381f0004057f89 */ /* 0x000e6800000e0000 */
[----:B0-----:R-:W0:Y:S06]  /*124c0*/  SHFL.IDX PT, R6, R3, 0x1, 0x181f ;  /* 0x00381f0003067f89 */ /* 0x001e2c00000e0000 */
[----:B-1----:R-:W-:-:S05]  /*124d0*/  @!P5 LEA R5, P4, R10, R5, 0x1 ;  /* 0x000000050a05d211 */ /* 0x002fca00078808ff */
[----:B0-----:R-:W-:-:S04]  /*124e0*/  @!P5 IMAD.X R6, RZ, RZ, R6, P4 ;  /* 0x000000ffff06d224 */ /* 0x001fc800020e0606 */
[----:B------:R-:W-:Y:S02]  /*124f0*/  @!P5 IMAD.MOV.U32 R7, RZ, RZ, R6 ;  /* 0x000000ffff07d224 */ /* 0x000fe400078e0006 */
[----:B------:R-:W-:Y:S02]  /*12500*/  @!P5 IMAD.MOV.U32 R6, RZ, RZ, R5 ;  /* 0x000000ffff06d224 */ /* 0x000fe400078e0005 */
[----:B------:R-:W-:-:S03]  /*12510*/  VIADD R5, R0, 0x20 ;  /* 0x0000002000057836 */ /* 0x000fc60000000000 */
[----:B------:R-:W-:Y:S04]  /*12520*/  @!P5 LDGSTS.E.BYPASS.LTC128B.128 [R9+0x14c00], desc[UR4][R6.64], !P0 ;  /* 0x14c000000609dfae */ /* 0x000fe8000c101d44 */
        /* <DEDUP_REMOVED lines=53> */
[----:B------:R-:W0:Y:S06]  /*12880*/  SHFL.IDX PT, R8, R3, 0x6, 0x181f ;  /* 0x00d81f0003087f89 */ /* 0x000e2c00000e0000 */
[----:B-1----:R-:W-:-:S05]  /*12890*/  @!P5 LEA R5, P4, R10, R5, 0x1 ;  /* 0x000000050a05d211 */ /* 0x002fca00078808ff */
[----:B0-----:R-:W-:-:S04]  /*128a0*/  @!P5 IMAD.X R6, RZ, RZ, R8, P4 ;  /* 0x000000ffff06d224 */ /* 0x001fc800020e0608 */
[----:B------:R-:W-:Y:S02]  /*128b0*/  @!P5 IMAD.MOV.U32 R7, RZ, RZ, R6 ;  /* 0x000000ffff07d224 */ /* 0x000fe400078e0006 */
[----:B------:R-:W-:Y:S02]  /*128c0*/  @!P5 IMAD.MOV.U32 R6, RZ, RZ, R5 ;  /* 0x000000ffff06d224 */ /* 0x000fe400078e0005 */
[----:B------:R0:W1:Y:S04]  /*128d0*/  SHFL.IDX PT, R5, R3, 0x7, 0x181f ;  /* 0x00f81f0003057f89 */ /* 0x00006800000e0000 */
[----:B------:R0:W-:Y:S04]  /*128e0*/  @!P5 LDGSTS.E.BYPASS.LTC128B.128 [R9+0x17400], desc[UR4][R6.64], !P0 ;  /* 0x174000000609dfae */ /* 0x0001e8000c101d44 */
[----:B------:R0:W-:Y:S04]  /*128f0*/  @!P5 LDGSTS.E.BYPASS.LTC128B.128 [R9+0x1b400], desc[UR4][R6.64+0x80], !P1 ;  /* 0x1b4000800609dfae */ /* 0x0001e8000c901d44 */
[----:B------:R0:W-:Y:S04]  /*12900*/  @!P5 LDGSTS.E.BYPASS.LTC128B.128 [R9+0x1f400], desc[UR4][R6.64+0x100], !P2 ;  /* 0x1f4001000609dfae */ /* 0x0001e8000d101d44 */
[----:B------:R0:W-:Y:S04]  /*12910*/  @!P5 LDGSTS.E.BYPASS.LTC128B.128 [R9+0x23400], desc[UR4][R6.64+0x180], !P3 ;  /* 0x234001800609dfae */ /* 0x0001e8000d901d44 */
[----:B------:R0:W2:Y:S02]  /*12920*/  SHFL.IDX PT, R3, R4, 0x7, 0x181f ;  /* 0x00f81f0004037f89 */ /* 0x0000a400000e0000 */
.L_x_388:
[----:B------:R-:W-:Y:S01]  /*12930*/  VIADD R0, R0, 0x70 ;  /* 0x0000007000007836 */ /* 0x000fe20000000000 */
[----:B------:R-:W-:Y:S04]  /*12940*/  BSSY B0, `(.L_x_261) ;  /* 0x000000d000007945 */ /* 0x000fe80003800000 */
[----:B------:R-:W-:-:S13]  /*12950*/  ISETP.GE.AND P4, PT, R0, R2, PT ;  /* 0x000000020000720c */ /* 0x000fda0003f86270 */
[----:B------:R-:W-:Y:S05]  /*12960*/  @P4 BRA `(.L_x_262) ;  /* 0x0000000000284947 */ /* 0x000fea0003800000 */
[----:B--2---:R-:W-:Y:S01]  /*12970*/  LEA R2, P4, R10, R3, 0x1 ;  /* 0x000000030a027211 */ /* 0x004fe200078808ff */
[----:B------:R-:W-:-:S04]  /*12980*/  ULDC.64 UR4, c[0x0][0x208] ;  /* 0x0000820000047ab9 */ /* 0x000fc80000000a00 */
[----:B01----:R-:W-:-:S05]  /*12990*/  IMAD.X R3, RZ, RZ, R5, P4 ;  /* 0x000000ffff037224 */ /* 0x003fca00020e0605 */
[----:B------:R-:W-:Y:S01]  /*129a0*/  @!PT LDS RZ, [RZ] ;  /* 0x00000000fffff984 */ /* 0x000fe20000000800 */
[----:B------:R-:W-:Y:S01]  /*129b0*/  @!PT LDS RZ, [RZ] ;  /* 0x00000000fffff984 */ /* 0x000fe20000000800 */
[----:B------:R-:W-:Y:S01]  /*129c0*/  @!PT LDS RZ, [RZ] ;  /* 0x00000000fffff984 */ /* 0x000fe20000000800 */
[----:B------:R3:W-:Y:S04]  /*129d0*/  LDGSTS.E.BYPASS.LTC128B.128 [R9+0x17c00], desc[UR4][R2.64], !P0 ;  /* 0x17c0000002097fae */ /* 0x0007e8000c101d44 */
[----:B------:R3:W-:Y:S04]  /*129e0*/  LDGSTS.E.BYPASS.LTC128B.128 [R9+0x1bc00], desc[UR4][R2.64+0x80], !P1 ;  /* 0x1bc0008002097fae */ /* 0x0007e8000c901d44 */
[----:B------:R3:W-:Y:S04]  /*129f0*/  LDGSTS.E.BYPASS.LTC128B.128 [R9+0x1fc00], desc[UR4][R2.64+0x100], !P2 ;  /* 0x1fc0010002097fae */ /* 0x0007e8000d101d44 */
[----:B------:R3:W-:Y:S02]  /*12a00*/  LDGSTS.E.BYPASS.LTC128B.128 [R9+0x23c00], desc[UR4][R2.64+0x180], !P3 ;  /* 0x23c0018002097fae */ /* 0x0007e4000d901d44 */
.L_x_262:
[----:B------:R-:W-:Y:S05]  /*12a10*/  BSYNC B0 ;  /* 0x0000000000007941 */ /* 0x000fea0003800000 */
.L_x_261:
[----:B------:R-:W-:Y:S01]  /*12a20*/  NOP ;  /* 0x0000000000007918 */ /* 0x000fe20000000000 */
[----:B------:R-:W-:Y:S01]  /*12a30*/  PLOP3.LUT P0, PT, PT, PT, PT, 0x80, 0x0 ;  /* 0x000000000000781c */ /* 0x000fe20003f0f070 */
[----:B0-----:R-:W-:-:S12]  /*12a40*/  VIADD R6, R18, 0x38800 ;  /* 0x0003880012067836 */ /* 0x001fd80000000000 */
.L_x_263:
[----:B------:R-:W-:Y:S02]  /*12a50*/  PLOP3.LUT P1, PT, P1, P0, PT, 0xa2, 0x0 ;  /* 0x000000000000781c */ /* 0x000fe40000f21472 */
[----:B------:R-:W-:-:S08]  /*12a60*/  @P0 R2UR P1, UR4, R18 ;  /* 0x00000000120402ca */ /* 0x000fd00000020000 */
[----:B------:R-:W-:-:S05]  /*12a70*/  @P0 PLOP3.LUT P0, PT, P1, PT, PT, 0x80, 0x0 ;  /* 0x000000000000081c */ /* 0x000fca0000f0f070 */
[----:B------:R-:W-:Y:S01]  /*12a80*/  @!P1 SYNCS.ARRIVE.TRANS64.RED.A0T1 RZ, [UR4+0x38800], RZ ;  /* 0x038800ffffff99a7 */ /* 0x000fe20008200404 */
[----:B------:R-:W-:Y:S07]  /*12a90*/  @!P1 ARRIVES.LDGSTSBAR.64.TRANSCNT [UR4+0x38800] ;  /* 0x03880000ff0099b0 */ /* 0x000fee0008000a84 */
[----:B------:R-:W-:Y:S05]  /*12aa0*/  @P0 BRA.U.ANY `(.L_x_263) ;  /* 0xfffffffd00e80947 */ /* 0x000fea000393ffff */
[----:B---3--:R-:W3:Y:S02]  /*12ab0*/  LDL.LU R2, [R1+0x48] ;  /* 0x0000480001027983 */ /* 0x008ee40000300800 */
[----:B---3--:R-:W-:-:S05]  /*12ac0*/  VIADD R2, R2, 0x1 ;  /* 0x0000000102027836 */ /* 0x008fca0000000000 */
[----:B------:R0:W-:Y:S01]  /*12ad0*/  STL [R1+0x48], R2 ;  /* 0x0000480201007387 */ /* 0x0001e20000100800 */
[----:B------:R-:W-:-:S04]  /*12ae0*/  LEA.HI R0, R2, R2, RZ, 0x1 ;  /* 0x0000000202007211 */ /* 0x000fc800078f08ff */
[----:B------:R-:W-:-:S05]  /*12af0*/  LOP3.LUT R0, R0, 0xfffffffe, RZ, 0xc0, !PT ;  /* 0xfffffffe00007812 */ /* 0x000fca00078ec0ff */
[----:B------:R-:W-:-:S05]  /*12b00*/  IMAD.IADD R0, R2, 0x1, -R0 ;  /* 0x0000000102007824 */ /* 0x000fca00078e0a00 */
[----:B------:R-:W-:Y:S01]  /*12b10*/  SHF.L.U32 R0, R0, 0x1f, RZ ;  /* 0x0000001f00007819 */ /* 0x000fe200000006ff */
[----:B------:R-:W-:Y:S01]  /*12b20*/  NOP ;  /* 0x0000000000007918 */ /* 0x000fe20000000000 */
[----:B------:R0:W-:Y:S01]  /*12b30*/  SYNCS.ARRIVE.TRANS64.A1T0 RZ, [R18+URZ+0x38800], RZ ;  /* 0x038800ff12ff79a7 */ /* 0x0001e2000810003f */
[----:B------:R-:W-:Y:S01]  /*12b40*/  BSSY B0, `(.L_x_264) ;  /* 0x0000003000007945 */ /* 0x000fe20003800000 */
[----:B------:R-:W3:Y:S03]  /*12b50*/  SYNCS.PHASECHK.TRANS64.TRYWAIT P0, [R18+URZ+0x38820], R0 ;  /* 0x03882000120075a7 */ /* 0x000ee6000800017f */
[----:B0--3--:R-:W-:Y:S05]  /*12b60*/  @!P0 BRA `(.L_x_265) ;  /* 0x0000005000b88947 */ /* 0x009fea0003800000 */
.L_x_389:
[----:B------:R-:W-:Y:S05]  /*12b70*/  BSYNC B0 ;  /* 0x0000000000007941 */ /* 0x000fea0003800000 */
.L_x_264:
[----:B------:R-:W0:Y:S04]  /*12b80*/  LDL R2, [R1+0x38] ;  /* 0x0000380001027983 */ /* 0x000e280000100800 */
[----:B--2---:R-:W2:Y:S01]  /*12b90*/  LDL R3, [R1+0x28] ;  /* 0x0000280001037983 */ /* 0x004ea20000100800 */
[----:B------:R-:W-:Y:S01]  /*12ba0*/  BSSY B0, `(.L_x_266) ;  /* 0x00002a3000007945 */ /* 0x000fe20003800000 */
[----:B0-----:R-:W-:-:S05]  /*12bb0*/  VIADD R0, R2, 0xfffffffe ;  /* 0xfffffffe02007836 */ /* 0x001fca0000000000 */
[----:B--2---:R-:W-:-:S13]  /*12bc0*/  ISETP.GE.AND P0, PT, R0, R3, PT ;  /* 0x000000030000720c */ /* 0x004fda0003f06270 */
[----:B------:R-:W-:Y:S05]  /*12bd0*/  @!P0 BRA `(.L_x_267) ;  /* 0x00000028007c8947 */ /* 0x000fea0003800000 */
[----:B------:R-:W2:Y:S04]  /*12be0*/  LDL.LU R2, [R1+0x58] ;  /* 0x0000580001027983 */ /* 0x000ea80000300800 */
[----:B-1----:R-:W3:Y:S04]  /*12bf0*/  LDL.LU R5, [R1+0x34] ;  /* 0x0000340001057983 */ /* 0x002ee80000300800 */
[----:B------:R-:W4:Y:S01]  /*12c00*/  LDL.LU R4, [R1+0x44] ;  /* 0x0000440001047983 */ /* 0x000f220000300800 */
[----:B------:R-:W-:Y:S01]  /*12c10*/  LOP3.LUT R10, RZ, R3, RZ, 0x33, !PT ;  /* 0x00000003ff0a7212 */ /* 0x000fe200078e33ff */
[----:B------:R-:W-:Y:S01]  /*12c20*/  BSSY B2, `(.L_x_268) ;  /* 0x00000e5000027945 */ /* 0x000fe20003800000 */
[----:B--2---:R-:W-:-:S04]  /*12c30*/  VIADD R2, R2, 0x1 ;  /* 0x0000000102027836 */ /* 0x004fc80000000000 */
[----:B---3--:R-:W-:-:S05]  /*12c40*/  IMAD R2, R2, R5, RZ ;  /* 0x0000000502027224 */ /* 0x008fca00078e02ff */
[----:B----4-:R-:W-:-:S05]  /*12c50*/  VIMNMX R8, R4, R2, PT ;  /* 0x0000000204087248 */ /* 0x010fca0003fe0100 */
[----:B------:R-:W-:-:S05]  /*12c60*/  IMAD.MOV R2, RZ, RZ, -R8 ;  /* 0x000000ffff027224 */ /* 0x000fca00078e0a08 */
[----:B------:R-:W-:-:S05]  /*12c70*/  VIADDMNMX R10, R2, 0x1, R10, !PT ;  /* 0x00000001020a7846 */ /* 0x000fca000780010a */
[----:B------:R-:W-:-:S05]  /*12c80*/  IMAD.IADD R2, R8, 0x1, R10 ;  /* 0x0000000108027824 */ /* 0x000fca00078e020a */
[----:B------:R-:W-:-:S04]  /*12c90*/  LOP3.LUT R2, R2, 0x1, RZ, 0xc0, !PT ;  /* 0x0000000102027812 */ /* 0x000fc800078ec0ff */
[----:B------:R-:W-:-:S13]  /*12ca0*/  ISETP.NE.U32.AND P0, PT, R2, 0x1, PT ;  /* 0x000000010200780c */ /* 0x000fda0003f05070 */
[----:B------:R-:W-:Y:S05]  /*12cb0*/  @P0 BRA `(.L_x_269) ;  /* 0x0000000c006c0947 */ /* 0x000fea0003800000 */
[----:B------:R-:W2:Y:S04]  /*12cc0*/  LDL R4, [R1+0x20] ;  /* 0x0000200001047983 */ /* 0x000ea80000100800 */
[----:B------:R-:W3:Y:S01]  /*12cd0*/  LDL R3, [R1+0x14] ;  /* 0x0000140001037983 */ /* 0x000ee20000100800 */
[----:B------:R-:W-:Y:S01]  /*12ce0*/  VIADD R9, R19, 0x1 ;  /* 0x0000000113097836 */ /* 0x000fe20000000000 */
[----:B------:R-:W-:Y:S04]  /*12cf0*/  BSSY B1, `(.L_x_270) ;  /* 0x00000d3000017945 */ /* 0x000fe80003800000 */
[----:B------:R-:W-:-:S04]  /*12d00*/  ISETP.NE.AND P0, PT, R9, 0x2, PT ;  /* 0x000000020900780c */ /* 0x000fc80003f05270 */
[----:B------:R-:W-:Y:S02]  /*12d10*/  SEL R11, RZ, 0x1, P0 ;  /* 0x00000001ff0b7807 */ /* 0x000fe40000000000 */
[----:B------:R-:W-:Y:S02]  /*12d20*/  SEL R9, R9, RZ, P0 ;  /* 0x000000ff09097207 */ /* 0x000fe40000000000 */
[----:B--2---:R-:W-:Y:S02]  /*12d30*/  ISETP.NE.AND P1, PT, R4, RZ, PT ;  /* 0x000000ff0400720c */ /* 0x004fe40003f25270 */
[----:B---3--:R-:W-:-:S11]  /*12d40*/  LOP3.LUT R11, R3, R11, RZ, 0x3c, !PT ;  /* 0x0000000b030b7212 */ /* 0x008fd600078e3cff */
[----:B------:R-:W-:Y:S05]  /*12d50*/  @!P1 BRA `(.L_x_271) ;  /* 0x0000000c00309947 */ /* 0x000fea0003800000 */
[----:B------:R-:W-:Y:S01]  /*12d60*/  ULDC.64 UR4, c[0x0][0x418] ;  /* 0x0001060000047ab9 */ /* 0x000fe20000000a00 */
[----:B------:R-:W-:Y:S01]  /*12d70*/  IMAD.MOV.U32 R5, RZ, RZ, R17 ;  /* 0x000000ffff057224 */ /* 0x000fe200078e0011 */
[----:B------:R-:W-:-:S04]  /*12d80*/  ISETP.NE.U32.AND P0, PT, RZ, UR4, PT ;  /* 0x00000004ff007c0c */ /* 0x000fc8000bf05070 */
[----:B------:R-:W-:-:S13]  /*12d90*/  ISETP.NE.AND.EX P0, PT, RZ, UR5, PT, P0 ;  /* 0x00000005ff007c0c */ /* 0x000fda000bf05300 */
[----:B------:R-:W-:Y:S05]  /*12da0*/  @!P0 BRA `(.L_x_272) ;  /* 0x0000000000508947 */ /* 0x000fea0003800000 */
[----:B------:R-:W2:Y:S01]  /*12db0*/  LDL R12, [R1+0x1c] ;  /* 0x00001c00010c7983 */ /* 0x000ea20000100800 */
[----:B------:R-:W0:Y:S01]  /*12dc0*/  LDC R5, c[0x0][0x43c] ;  /* 0x00010f00ff057b82 */ /* 0x000e220000000800 */
[----:B------:R-:W-:Y:S02]  /*12dd0*/  ULDC.64 UR6, c[0x0][0x428] ;  /* 0x00010a0000067ab9 */ /* 0x000fe40000000a00 */
[----:B------:R-:W3:Y:S01]  /*12de0*/  LDL R7, [R1+0x10] ;  /* 0x0000100001077983 */ /* 0x000ee20000100800 */
        /* <DEDUP_REMOVED lines=9> */
[----:B--2---:R-:W-:-:S04]  /*12e80*/  IMAD R4, R12, UR6, RZ ;  /* 0x000000060c047c24 */ /* 0x004fc8000f8e02ff */
[C---:B---3--:R-:W-:Y:S02]  /*12e90*/  IMAD R4, R7.reuse, UR7, R4 ;  /* 0x0000000707047c24 */ /* 0x048fe4000f8e0204 */
[----:B------:R-:W-:-:S04]  /*12ea0*/  IMAD.WIDE.U32 R2, R7, UR6, R2 ;  /* 0x0000000607027c25 */ /* 0x000fc8000f8e0002 */
[----:B------:R-:W-:Y:S01]  /*12eb0*/  IMAD.IADD R3, R4, 0x1, R3 ;  /* 0x0000000104037824 */ /* 0x000fe200078e0203 */
[----:B------:R-:W-:-:S04]  /*12ec0*/  LEA R4, P0, R2, UR4, 0x2 ;  /* 0x0000000402047c11 */ /* 0x000fc8000f8010ff */
[----:B------:R-:W-:-:S06]  /*12ed0*/  LEA.HI.X R5, R2, UR5, R3, 0x2, P0 ;  /* 0x0000000502057c11 */ /* 0x000fcc00080f1403 */
[----:B------:R0:W5:Y:S03]  /*12ee0*/  LDG.E R5, desc[UR8][R4.64] ;  /* 0x0000000804057981 */ /* 0x000166000c1e1900 */
.L_x_272:
[----:B------:R-:W-:Y:S01]  /*12ef0*/  IMAD R3, R9, 0x8, R18 ;  /* 0x0000000809037824 */ /* 0x000fe200078e0212 */
[----:B------:R-:W-:Y:S01]  /*12f00*/  SHF.L.U32 R2, R11, 0x1f, RZ ;  /* 0x0000001f0b027819 */ /* 0x000fe200000006ff */
[----:B------:R-:W-:Y:S03]  /*12f10*/  BSSY B3, `(.L_x_273) ;  /* 0x0000003000037945 */ /* 0x000fe60003800000 */
[----:B------:R-:W1:Y:S02]  /*12f20*/  SYNCS.PHASECHK.TRANS64.TRYWAIT P0, [R3+URZ+0x38840], R2 ;  /* 0x03884002030075a7 */ /* 0x000e64000800017f */
[----:B-1----:R-:W-:Y:S05]  /*12f30*/  @!P0 BRA `(.L_x_274) ;  /* 0x0000004c00d88947 */ /* 0x002fea0003800000 */
.L_x_390:
[----:B------:R-:W-:Y:S05]  /*12f40*/  BSYNC B3 ;  /* 0x0000000000037941 */ /* 0x000fea0003800000 */
.L_x_273:
[----:B0-----:R-:W0:Y:S01]  /*12f50*/  S2R R4, SR_TID.X ;  /* 0x0000000000047919 */ /* 0x001e220000002100 */
[----:B------:R-:W-:Y:S01]  /*12f60*/  BSSY B3, `(.L_x_275) ;  /* 0x000000b000037945 */ /* 0x000fe20003800000 */
[----:B0-----:R-:W-:-:S04]  /*12f70*/  LOP3.LUT R4, R4, 0x7f, RZ, 0xc0, !PT ;  /* 0x0000007f04047812 */ /* 0x001fc800078ec0ff */
[----:B------:R-:W-:-:S13]  /*12f80*/  ISETP.NE.AND P1, PT, R4, RZ, PT ;  /* 0x000000ff0400720c */ /* 0x000fda0003f25270 */
[----:B------:R-:W-:Y:S05]  /*12f90*/  @P1 BRA `(.L_x_276) ;  /* 0x00000000001c1947 */ /* 0x000fea0003800000 */
[----:B------:R-:W0:Y:S01]  /*12fa0*/  S2R R4, SR_TID.X ;  /* 0x0000000000047919 */ /* 0x000e220000002100 */
[----:B-1----:R-:W-:-:S04]  /*12fb0*/  IMAD.MOV.U32 R2, RZ, RZ, 0xa000 ;  /* 0x0000a000ff027424 */ /* 0x002fc800078e00ff */
[----:B------:R2:W-:Y:S01]  /*12fc0*/  SYNCS.ARRIVE.TRANS64 RZ, [R3+URZ+0x38830], R2 ;  /* 0x0388300203ff79a7 */ /* 0x0005e2000800003f */
[----:B0-----:R-:W-:-:S04]  /*12fd0*/  LOP3.LUT R4, R4, 0x1f, RZ, 0xc0, !PT ;  /* 0x0000001f04047812 */ /* 0x001fc800078ec0ff */
[----:B------:R-:W-:-:S13]  /*12fe0*/  ISETP.NE.AND P0, PT, R4, RZ, PT ;  /* 0x000000ff0400720c */ /* 0x000fda0003f05270 */
[----:B--2---:R-:W-:Y:S05]  /*12ff0*/  @!P0 BRA `(.L_x_276) ;  /* 0x0000000000048947 */ /* 0x004fea0003800000 */
[----:B------:R-:W-:Y:S01]  /*13000*/  BPT.TRAP 0x1 ;  /* 0x000000040000795c */ /* 0x000fe20000300000 */
.L_x_276:
[----:B------:R-:W-:Y:S05]  /*13010*/  BSYNC B3 ;  /* 0x0000000000037941 */ /* 0x000fea0003800000 */
.L_x_275:
[----:B-1----:R-:W2:Y:S01]  /*13020*/  LDL R2, [R1+0x18] ;  /* 0x0000180001027983 */ /* 0x002ea20000100800 */
[----:B------:R-:W-:Y:S01]  /*13030*/  IMAD.MOV.U32 R14, RZ, RZ, RZ ;  /* 0x000000ffff0e7224 */ /* 0x000fe200078e00ff */
[----:B------:R-:W-:Y:S01]  /*13040*/  UIADD3 UR4, UP0, UR36, 0x370, URZ ;  /* 0x0000037024047890 */ /* 0x000fe2000ff1e03f */
[----:B------:R-:W-:Y:S01]  /*13050*/  IMAD R4, R9, 0xa000, R18 ;  /* 0x0000a00009047824 */ /* 0x000fe200078e0212 */
[----:B------:R-:W-:Y:S01]  /*13060*/  PLOP3.LUT P0, PT, PT, PT, PT, 0x80, 0x0 ;  /* 0x000000000000781c */ /* 0x000fe20003f0f070 */
[----:B------:R-:W-:Y:S01]  /*13070*/  VIADD R3, R3, 0x38830 ;  /* 0x0003883003037836 */ /* 0x000fe20000000000 */
[----:B------:R-:W-:Y:S01]  /*13080*/  R2UR UR10, R14 ;  /* 0x000000000e0a72ca */ /* 0x000fe200000e0000 */
[----:B------:R-:W-:Y:S01]  /*13090*/  VIADD R7, R4, 0x24400 ;  /* 0x0002440004077836 */ /* 0x000fe20000000000 */
[----:B------:R-:W-:Y:S01]  /*130a0*/  UIADD3.X UR5, URZ, UR37, URZ, UP0, !UPT ;  /* 0x000000253f057290 */ /* 0x000fe200087fe43f */
[----:B------:R-:W-:Y:S01]  /*130b0*/  UMOV UR6, 0x0 ;  /* 0x0000000000067882 */ /* 0x000fe20000000000 */
[----:B------:R-:W-:Y:S01]  /*130c0*/  UMOV UR7, 0x14f00000 ;  /* 0x14f0000000077882 */ /* 0x000fe20000000000 */
[----:B--2---:R-:W-:-:S10]  /*130d0*/  IMAD R2, R0, 0x50, R2 ;  /* 0x0000005000027824 */ /* 0x004fd400078e0202 */
.L_x_277:
[----:B------:R-:W-:-:S13]  /*130e0*/  @P0 ELECT P2, URZ, PT ;  /* 0x00000000003f082f */ /* 0x000fda0003840000 */
[----:B-----5:R-:W-:Y:S02]  /*130f0*/  @P2 R2UR UR13, R5 ;  /* 0x00000000050d22ca */ /* 0x020fe400000e0000 */
[----:B------:R-:W-:Y:S02]  /*13100*/  @P2 R2UR UR12, R16 ;  /* 0x00000000100c22ca */ /* 0x000fe400000e0000 */
[----:B------:R-:W-:Y:S02]  /*13110*/  @P2 R2UR UR11, R2 ;  /* 0x00000000020b22ca */ /* 0x000fe400000e0000 */
[----:B------:R-:W-:Y:S02]  /*13120*/  @P2 R2UR UR9, R3 ;  /* 0x00000000030922ca */ /* 0x000fe400000e0000 */
[----:B------:R-:W-:Y:S02]  /*13130*/  @P2 R2UR UR8, R7 ;  /* 0x00000000070822ca */ /* 0x000fe400000e0000 */
[----:B------:R-:W-:-:S02]  /*13140*/  @P2 PLOP3.LUT P0, PT, P2, PT, PT, 0x8, 0x0 ;  /* 0x000000000000281c */ /* 0x000fc4000170e170 */
[----:B------:R-:W-:-:S09]  /*13150*/  PLOP3.LUT P2, PT, PT, PT, PT, 0x8, 0x0 ;  /* 0x000000000000781c */ /* 0x000fd20003f4e170 */
[----:B------:R0:W-:Y:S02]  /*13160*/  UTMALDG.4D [UR8], [UR4], desc[UR6] ;  /* 0x00000608040075b4 */ /* 0x0001e40008019000 */
[----:B0-----:R-:W-:Y:S05]  /*13170*/  @P0 BRA.U.ANY `(.L_x_277) ;  /* 0xfffffffd00d80947 */ /* 0x001fea000393ffff */
[----:B------:R-:W-:Y:S01]  /*13180*/  IMAD.MOV.U32 R21, RZ, RZ, 0x40 ;  /* 0x00000040ff157424 */ /* 0x000fe200078e00ff */
[----:B------:R-:W-:Y:S01]  /*13190*/  PLOP3.LUT P0, PT, PT, PT, PT, 0x80, 0x0 ;  /* 0x000000000000781c */ /* 0x000fe20003f0f070 */
[----:B------:R-:W-:Y:S01]  /*131a0*/  VIADD R7, R4, 0x26c00 ;  /* 0x00026c0004077836 */ /* 0x000fe20000000000 */
[----:B------:R-:W-:Y:S01]  /*131b0*/  UMOV UR6, 0x0 ;  /* 0x0000000000067882 */ /* 0x000fe20000000000 */
[----:B------:R-:W-:Y:S01]  /*131c0*/  UMOV UR7, 0x14f00000 ;  /* 0x14f0000000077882 */ /* 0x000fe20000000000 */
[----:B------:R-:W-:-:S15]  /*131d0*/  R2UR UR10, R21 ;  /* 0x00000000150a72ca */ /* 0x000fde00000e0000 */
.L_x_278:
[----:B------:R-:W-:-:S13]  /*131e0*/  @P0 ELECT P2, URZ, PT ;  /* 0x00000000003f082f */ /* 0x000fda0003840000 */
[----:B------:R-:W-:Y:S02]  /*131f0*/  @P2 R2UR UR13, R5 ;  /* 0x00000000050d22ca */ /* 0x000fe400000e0000 */
        /* <DEDUP_REMOVED lines=14> */
.L_x_279:
        /* <DEDUP_REMOVED lines=16> */
.L_x_280:
        /* <DEDUP_REMOVED lines=10> */
[----:B------:R-:W2:Y:S01]  /*13480*/  LDL.LU R7, [R1+0x14] ;  /* 0x0000140001077983 */ /* 0x000ea20000300800 */
[----:B------:R-:W-:Y:S01]  /*13490*/  IMAD R3, R19, 0x8, R6 ;  /* 0x0000000813037824 */ /* 0x000fe200078e0206 */
[----:B------:R-:W-:Y:S01]  /*134a0*/  BSSY B3, `(.L_x_281) ;  /* 0x0000004000037945 */ /* 0x000fe20003800000 */
[----:B--2---:R-:W-:-:S04]  /*134b0*/  SHF.L.U32 R2, R7, 0x1f, RZ ;  /* 0x0000001f07027819 */ /* 0x004fc800000006ff */
[----:B------:R-:W0:Y:S02]  /*134c0*/  SYNCS.PHASECHK.TRANS64.TRYWAIT P0, [R3+URZ+0x60], R2 ;  /* 0x00006002030075a7 */ /* 0x000e24000800017f */
[----:B0-----:R-:W-:Y:S05]  /*134d0*/  @!P0 BRA `(.L_x_282) ;  /* 0x0000004800848947 */ /* 0x001fea0003800000 */
.L_x_391:
[----:B------:R-:W-:Y:S05]  /*134e0*/  BSYNC B3 ;  /* 0x0000000000037941 */ /* 0x000fea0003800000 */
.L_x_281:
[----:B------:R-:W-:Y:S01]  /*134f0*/  BSSY B3, `(.L_x_283) ;  /* 0x000000c000037945 */ /* 0x000fe20003800000 */
[----:B------:R-:W-:Y:S02]  /*13500*/  IMAD.MOV.U32 R12, RZ, RZ, 0x0 ;  /* 0x00000000ff0c7424 */ /* 0x000fe400078e00ff */
[----:B------:R-:W-:Y:S01]  /*13510*/  IMAD.MOV.U32 R13, RZ, RZ, 0x14f00000 ;  /* 0x14f00000ff0d7424 */ /* 0x000fe200078e00ff */
[----:B------:R-:W-:Y:S06]  /*13520*/  @P1 BRA `(.L_x_284) ;  /* 0x0000000000201947 */ /* 0x000fec0003800000 */
[----:B------:R-:W1:Y:S01]  /*13530*/  S2R R4, SR_TID.X ;  /* 0x0000000000047919 */ /* 0x000e620000002100 */
[----:B0-----:R-:W-:Y:S02]  /*13540*/  IMAD R2, R19, 0x8, R18 ;  /* 0x0000000813027824 */ /* 0x001fe400078e0212 */
[----:B------:R-:W-:-:S04]  /*13550*/  IMAD.MOV.U32 R3, RZ, RZ, 0xa000 ;  /* 0x0000a000ff037424 */ /* 0x000fc800078e00ff */
[----:B------:R2:W-:Y:S01]  /*13560*/  SYNCS.ARRIVE.TRANS64 RZ, [R2+URZ+0x38850], R3 ;  /* 0x0388500302ff79a7 */ /* 0x0005e2000800003f */
[----:B-1----:R-:W-:-:S04]  /*13570*/  LOP3.LUT R4, R4, 0x1f, RZ, 0xc0, !PT ;  /* 0x0000001f04047812 */ /* 0x002fc800078ec0ff */
[----:B------:R-:W-:-:S13]  /*13580*/  ISETP.NE.AND P0, PT, R4, RZ, PT ;  /* 0x000000ff0400720c */ /* 0x000fda0003f05270 */
[----:B--2---:R-:W-:Y:S05]  /*13590*/  @!P0 BRA `(.L_x_284) ;  /* 0x0000000000048947 */ /* 0x004fea0003800000 */
[----:B------:R-:W-:Y:S01]  /*135a0*/  BPT.TRAP 0x1 ;  /* 0x000000040000795c */ /* 0x000fe20000300000 */
.L_x_284:
[----:B------:R-:W-:Y:S05]  /*135b0*/  BSYNC B3 ;  /* 0x0000000000037941 */ /* 0x000fea0003800000 */
.L_x_283:
[----:B------:R-:W2:Y:S04]  /*135c0*/  LDL R7, [R1+0x18] ;  /* 0x0000180001077983 */ /* 0x000ea80000100800 */
[----:B------:R-:W2:Y:S01]  /*135d0*/  LDL.LU R4, [R1+0x8] ;  /* 0x0000080001047983 */ /* 0x000ea20000300800 */
[----:B------:R-:W-:Y:S01]  /*135e0*/  R2UR UR10, R14 ;  /* 0x000000000e0a72ca */ /* 0x000fe200000e0000 */
[C-C-:B0-----:R-:W-:Y:S01]  /*135f0*/  IMAD R3, R19.reuse, 0x8, R18.reuse ;  /* 0x0000000813037824 */ /* 0x141fe200078e0212 */
[----:B------:R-:W-:Y:S01]  /*13600*/  R2UR UR6, R12 ;  /* 0x000000000c0672ca */ /* 0x000fe200000e0000 */
[----:B------:R-:W-:Y:S01]  /*13610*/  IMAD R2, R19, 0xa000, R18 ;  /* 0x0000a00013027824 */ /* 0x000fe200078e0212 */
[----:B------:R-:W-:Y:S01]  /*13620*/  R2UR UR7, R13 ;  /* 0x000000000d0772ca */ /* 0x000fe200000e0000 */
[----:B------:R-:W-:Y:S01]  /*13630*/  UIADD3 UR4, UP0, UR36, 0x470, URZ ;  /* 0x0000047024047890 */ /* 0x000fe2000ff1e03f */
[----:B------:R-:W-:Y:S01]  /*13640*/  PLOP3.LUT P0, PT, PT, PT, PT, 0x80, 0x0 ;  /* 0x000000000000781c */ /* 0x000fe20003f0f070 */
[----:B------:R-:W-:-:S02]  /*13650*/  VIADD R3, R3, 0x38850 ;  /* 0x0003885003037836 */ /* 0x000fc40000000000 */
[----:B------:R-:W-:Y:S01]  /*13660*/  UIADD3.X UR5, URZ, UR37, URZ, UP0, !UPT ;  /* 0x000000253f057290 */ /* 0x000fe200087fe43f */
[----:B--2---:R-:W-:Y:S02]  /*13670*/  IMAD R4, R4, 0x50, R7 ;  /* 0x0000005004047824 */ /* 0x004fe400078e0207 */
[----:B------:R-:W-:-:S09]  /*13680*/  VIADD R7, R2, 0x400 ;  /* 0x0000040002077836 */ /* 0x000fd20000000000 */
.L_x_285:
        /* <DEDUP_REMOVED lines=10> */
[----:B------:R-:W-:Y:S01]  /*13730*/  R2UR UR10, R21 ;  /* 0x00000000150a72ca */ /* 0x000fe200000e0000 */
[----:B------:R-:W-:Y:S01]  /*13740*/  VIADD R7, R2, 0x2c00 ;  /* 0x00002c0002077836 */ /* 0x000fe20000000000 */
[----:B------:R-:W-:Y:S02]  /*13750*/  R2UR UR6, R12 ;  /* 0x000000000c0672ca */ /* 0x000fe400000e0000 */
[----:B------:R-:W-:Y:S02]  /*13760*/  R2UR UR7, R13 ;  /* 0x000000000d0772ca */ /* 0x000fe400000e0000 */
[----:B------:R-:W-:-:S13]  /*13770*/  PLOP3.LUT P0, PT, PT, PT, PT, 0x80, 0x0 ;  /* 0x000000000000781c */ /* 0x000fda0003f0f070 */
.L_x_286:
        /* <DEDUP_REMOVED lines=15> */
.L_x_287:
        /* <DEDUP_REMOVED lines=15> */
.L_x_288:
        /* <DEDUP_REMOVED lines=10> */
[----:B------:R0:W-:Y:S01]  /*13a00*/  STL [R1+0x8], R0 ;  /* 0x0000080001007387 */ /* 0x0001e20000100800 */
[----:B------:R-:W-:-:S07]  /*13a10*/  IMAD.MOV.U32 R17, RZ, RZ, R5 ;  /* 0x000000ffff117224 */ /* 0x000fce00078e0005 */
.L_x_271:
[----:B------:R-:W-:Y:S05]  /*13a20*/  BSYNC B1 ;  /* 0x0000000000017941 */ /* 0x000fea0003800000 */
.L_x_270:
[----:B0-----:R-:W2:Y:S01]  /*13a30*/  LDL.LU R0, [R1+0x38] ;  /* 0x0000380001007983 */ /* 0x001ea20000300800 */
[----:B------:R-:W-:-:S03]  /*13a40*/  IMAD.MOV.U32 R19, RZ, RZ, R9 ;  /* 0x000000ffff137224 */ /* 0x000fc600078e0009 */
[----:B------:R0:W-:Y:S02]  /*13a50*/  STL [R1+0x14], R11 ;  /* 0x0000140b01007387 */ /* 0x0001e40000100800 */
[----:B0-2---:R-:W-:-:S07]  /*13a60*/  VIADD R0, R0, 0xfffffffd ;  /* 0xfffffffd00007836 */ /* 0x005fce0000000000 */
.L_x_269:
[----:B------:R-:W-:Y:S05]  /*13a70*/  BSYNC B2 ;  /* 0x0000000000027941 */ /* 0x000fea0003800000 */
.L_x_268:
[----:B------:R-:W-:Y:S01]  /*13a80*/  VIADD R10, R10, 0xfffffffe ;  /* 0xfffffffe0a0a7836 */ /* 0x000fe20000000000 */
[----:B------:R-:W-:-:S04]  /*13a90*/  LOP3.LUT R8, RZ, R8, RZ, 0x33, !PT ;  /* 0x00000008ff087212 */ /* 0x000fc800078e33ff */
[----:B------:R-:W-:-:S13]  /*13aa0*/  ISETP.NE.AND P0, PT, R10, R8, PT ;  /* 0x000000080a00720c */ /* 0x000fda0003f05270 */
[----:B------:R-:W-:Y:S05]  /*13ab0*/  @!P0 BRA `(.L_x_267) ;  /* 0x0000001800c48947 */ /* 0x000fea0003800000 */
[----:B------:R-:W-:-:S07]  /*13ac0*/  IMAD.MOV.U32 R9, RZ, RZ, R17 ;  /* 0x000000ffff097224 */ /* 0x000fce00078e0011 */
.L_x_327:
[----:B------:R-:W2:Y:S04]  /*13ad0*/  LDL R3, [R1+0x20] ;  /* 0x0000200001037983 */ /* 0x000ea80000100800 */
[----:B------:R-:W3:Y:S01]  /*13ae0*/  LDL R2, [R1+0x14] ;  /* 0x0000140001027983 */ /* 0x000ee20000100800 */
[----:B------:R-:W-:Y:S01]  /*13af0*/  VIADD R4, R19, 0x1 ;  /* 0x0000000113047836 */ /* 0x000fe20000000000 */
[----:B------:R-:W-:Y:S05]  /*13b00*/  YIELD ;  /* 0x0000000000007946 */ /* 0x000fea0003800000 */
[----:B------:R-:W-:Y:S01]  /*13b10*/  ISETP.NE.AND P0, PT, R4, 0x2, PT ;  /* 0x000000020400780c */ /* 0x000fe20003f05270 */
[----:B------:R-:W-:Y:S03]  /*13b20*/  BSSY B1, `(.L_x_289) ;  /* 0x00000d0000017945 */ /* 0x000fe60003800000 */
[----:B------:R-:W-:-:S02]  /*13b30*/  SEL R5, RZ, 0x1, P0 ;  /* 0x00000001ff057807 */ /* 0x000fc40000000000 */
[----:B------:R-:W-:Y:S02]  /*13b40*/  SEL R4, R4, RZ, P0 ;  /* 0x000000ff04047207 */ /* 0x000fe40000000000 */
[----:B--2---:R-:W-:Y:S02]  /*13b50*/  ISETP.NE.AND P1, PT, R3, RZ, PT ;  /* 0x000000ff0300720c */ /* 0x004fe40003f25270 */
[----:B---3--:R-:W-:-:S11]  /*13b60*/  LOP3.LUT R5, R2, R5, RZ, 0x3c, !PT ;  /* 0x0000000502057212 */ /* 0x008fd600078e3cff */
[----:B01----:R-:W-:Y:S05]  /*13b70*/  @!P1 BRA `(.L_x_290) ;  /* 0x0000000c00289947 */ /* 0x003fea0003800000 */
        /* <DEDUP_REMOVED lines=14> */
[----:B------:R-:W-:-:S04]  /*13c60*/  @P0 SHF.R.U32.HI R2, RZ, R3, R7 ;  /* 0x00000003ff020219 */ /* 0x000fc80000011607 */
[--C-:B------:R-:W-:Y:S01]  /*13c70*/  SHF.R.S32.HI R3, RZ, 0x1f, R2.reuse ;  /* 0x0000001fff037819 */ /* 0x100fe20000011402 */
[----:B------:R-:W-:-:S04]  /*13c80*/  IMAD.MOV R7, RZ, RZ, -R2 ;  /* 0x000000ffff077224 */ /* 0x000fc800078e0a02 */
[----:B------:R-:W-:Y:S02]  /*13c90*/  IMAD R7, R8, R7, R0 ;  /* 0x0000000708077224 */ /* 0x000fe400078e0200 */
[----:B--2---:R-:W-:-:S04]  /*13ca0*/  IMAD R8, R11, UR6, RZ ;  /* 0x000000060b087c24 */ /* 0x004fc8000f8e02ff */
[C---:B---3--:R-:W-:Y:S02]  /*13cb0*/  IMAD R8, R10.reuse, UR7, R8 ;  /* 0x000000070a087c24 */ /* 0x048fe4000f8e0208 */
[----:B------:R-:W-:-:S04]  /*13cc0*/  IMAD.WIDE.U32 R2, R10, UR6, R2 ;  /* 0x000000060a027c25 */ /* 0x000fc8000f8e0002 */
[----:B------:R-:W-:Y:S01]  /*13cd0*/  IMAD.IADD R3, R8, 0x1, R3 ;  /* 0x0000000108037824 */ /* 0x000fe200078e0203 */
[----:B------:R-:W-:-:S04]  /*13ce0*/  LEA R8, P0, R2, UR4, 0x2 ;  /* 0x0000000402087c11 */ /* 0x000fc8000f8010ff */
[----:B------:R-:W-:-:S06]  /*13cf0*/  LEA.HI.X R9, R2, UR5, R3, 0x2, P0 ;  /* 0x0000000502097c11 */ /* 0x000fcc00080f1403 */
[----:B------:R0:W5:Y:S03]  /*13d00*/  LDG.E R9, desc[UR8][R8.64] ;  /* 0x0000000808097981 */ /* 0x000166000c1e1900 */
.L_x_291:
[----:B------:R-:W-:Y:S01]  /*13d10*/  IMAD R3, R4, 0x8, R18 ;  /* 0x0000000804037824 */ /* 0x000fe200078e0212 */
[----:B------:R-:W-:Y:S01]  /*13d20*/  SHF.L.U32 R2, R5, 0x1f, RZ ;  /* 0x0000001f05027819 */ /* 0x000fe200000006ff */
[----:B------:R-:W-:Y:S03]  /*13d30*/  BSSY B2, `(.L_x_292) ;  /* 0x0000003000027945 */ /* 0x000fe60003800000 */
[----:B------:R-:W1:Y:S02]  /*13d40*/  SYNCS.PHASECHK.TRANS64.TRYWAIT P0, [R3+URZ+0x38840], R2 ;  /* 0x03884002030075a7 */ /* 0x000e64000800017f */
[----:B-1----:R-:W-:Y:S05]  /*13d50*/  @!P0 BRA `(.L_x_293) ;  /* 0x0000004000788947 */ /* 0x002fea0003800000 */
.L_x_392:
[----:B------:R-:W-:Y:S05]  /*13d60*/  BSYNC B2 ;  /* 0x0000000000027941 */ /* 0x000fea0003800000 */
.L_x_292:
        /* <DEDUP_REMOVED lines=12> */
.L_x_295:
[----:B------:R-:W-:Y:S05]  /*13e30*/  BSYNC B2 ;  /* 0x0000000000027941 */ /* 0x000fea0003800000 */
.L_x_294:
        /* <DEDUP_REMOVED lines=12> */
.L_x_296:
        /* <DEDUP_REMOVED lines=16> */
.L_x_297:
        /* <DEDUP_REMOVED lines=16> */
.L_x_298:
        /* <DEDUP_REMOVED lines=16> */
.L_x_299:
        /* <DEDUP_REMOVED lines=16> */
.L_x_393:
[----:B------:R-:W-:Y:S05]  /*14300*/  BSYNC B2 ;  /* 0x0000000000027941 */ /* 0x000fea0003800000 */
.L_x_300:
[----:B------:R-:W-:Y:S01]  /*14310*/  BSSY B2, `(.L_x_302) ;  /* 0x000000b000027945 */ /* 0x000fe20003800000 */
[----:B------:R-:W-:Y:S02]  /*14320*/  IMAD.MOV.U32 R10, RZ, RZ, 0x0 ;  /* 0x00000000ff0a7424 */ /* 0x000fe400078e00ff */
[----:B------:R-:W-:Y:S01]  /*14330*/  IMAD.MOV.U32 R11, RZ, RZ, 0x14f00000 ;  /* 0x14f00000ff0b7424 */ /* 0x000fe200078e00ff */
[----:B------:R-:W-:Y:S06]  /*14340*/  @P1 BRA `(.L_x_303) ;  /* 0x00000000001c1947 */ /* 0x000fec0003800000 */
[----:B------:R-:W1:Y:S01]  /*14350*/  S2R R8, SR_TID.X ;  /* 0x0000000000087919 */ /* 0x000e620000002100 */
[----:B0-----:R-:W-:-:S04]  /*14360*/  IMAD.MOV.U32 R3, RZ, RZ, 0xa000 ;  /* 0x0000a000ff037424 */ /* 0x001fc800078e00ff */
[----:B------:R2:W-:Y:S01]  /*14370*/  SYNCS.ARRIVE.TRANS64 RZ, [R2+URZ+0x50], R3 ;  /* 0x0000500302ff79a7 */ /* 0x0005e2000800003f */
[----:B-1----:R-:W-:-:S04]  /*14380*/  LOP3.LUT R8, R8, 0x1f, RZ, 0xc0, !PT ;  /* 0x0000001f08087812 */ /* 0x002fc800078ec0ff */
[----:B------:R-:W-:-:S13]  /*14390*/  ISETP.NE.AND P0, PT, R8, RZ, PT ;  /* 0x000000ff0800720c */ /* 0x000fda0003f05270 */
[----:B--2---:R-:W-:Y:S05]  /*143a0*/  @!P0 BRA `(.L_x_303) ;  /* 0x0000000000048947 */ /* 0x004fea0003800000 */
[----:B------:R-:W-:Y:S01]  /*143b0*/  BPT.TRAP 0x1 ;  /* 0x000000040000795c */ /* 0x000fe20000300000 */
.L_x_303:
[----:B------:R-:W-:Y:S05]  /*143c0*/  BSYNC B2 ;  /* 0x0000000000027941 */ /* 0x000fea0003800000 */
.L_x_302:
[----:B------:R-:W2:Y:S04]  /*143d0*/  LDL R8, [R1+0x18] ;  /* 0x0000180001087983 */ /* 0x000ea80000100800 */
[----:B0-----:R-:W2:Y:S01]  /*143e0*/  LDL.LU R3, [R1+0x8] ;  /* 0x0000080001037983 */ /* 0x001ea20000300800 */
[----:B------:R-:W-:Y:S01]  /*143f0*/  R2UR UR10, R12 ;  /* 0x000000000c0a72ca */ /* 0x000fe200000e0000 */
[----:B------:R-:W-:Y:S01]  /*14400*/  IMAD R19, R19, 0xa000, R18 ;  /* 0x0000a00013137824 */ /* 0x000fe200078e0212 */
[----:B------:R-:W-:Y:S01]  /*14410*/  R2UR UR6, R10 ;  /* 0x000000000a0672ca */ /* 0x000fe200000e0000 */
[----:B------:R-:W-:Y:S01]  /*14420*/  UIADD3 UR4, UP0, UR36, 0x470, URZ ;  /* 0x0000047024047890 */ /* 0x000fe2000ff1e03f */
[----:B------:R-:W-:Y:S01]  /*14430*/  R2UR UR7, R11 ;  /* 0x000000000b0772ca */ /* 0x000fe200000e0000 */
[----:B------:R-:W-:Y:S01]  /*14440*/  VIADD R2, R2, 0x50 ;  /* 0x0000005002027836 */ /* 0x000fe20000000000 */
[----:B------:R-:W-:Y:S01]  /*14450*/  PLOP3.LUT P0, PT, PT, PT, PT, 0x80, 0x0 ;  /* 0x000000000000781c */ /* 0x000fe20003f0f070 */
[----:B------:R-:W-:Y:S01]  /*14460*/  UIADD3.X UR5, URZ, UR37, URZ, UP0, !UPT ;  /* 0x000000253f057290 */ /* 0x000fe200087fe43f */
[----:B--2---:R-:W-:-:S02]  /*14470*/  IMAD R3, R3, 0x50, R8 ;  /* 0x0000005003037824 */ /* 0x004fc400078e0208 */
[----:B------:R-:W-:-:S09]  /*14480*/  VIADD R8, R19, 0x400 ;  /* 0x0000040013087836 */ /* 0x000fd20000000000 */
.L_x_304:
        /* <DEDUP_REMOVED lines=15> */
.L_x_305:
        /* <DEDUP_REMOVED lines=15> */
.L_x_306:
        /* <DEDUP_REMOVED lines=15> */
.L_x_307:
        /* <DEDUP_REMOVED lines=12> */
.L_x_290:
[----:B------:R-:W-:Y:S05]  /*14820*/  BSYNC B1 ;  /* 0x0000000000017941 */ /* 0x000fea0003800000 */
.L_x_289:
[----:B------:R-:W2:Y:S01]  /*14830*/  LDL R2, [R1+0x20] ;  /* 0x0000200001027983 */ /* 0x000ea20000100800 */
[----:B------:R-:W-:Y:S01]  /*14840*/  VIADD R19, R4, 0x1 ;  /* 0x0000000104137836 */ /* 0x000fe20000000000 */
[----:B------:R-:W-:Y:S01]  /*14850*/  BSSY B1, `(.L_x_308) ;  /* 0x00000d3000017945 */ /* 0x000fe20003800000 */
[----:B0-----:R-:W-:-:S03]  /*14860*/  VIADD R7, R0, 0xffffffff ;  /* 0xffffffff00077836 */ /* 0x001fc60000000000 */
[----:B------:R-:W-:-:S04]  /*14870*/  ISETP.NE.AND P0, PT, R19, 0x2, PT ;  /* 0x000000021300780c */ /* 0x000fc80003f05270 */
[----:B------:R-:W-:Y:S02]  /*14880*/  SEL R19, R19, RZ, P0 ;  /* 0x000000ff13137207 */ /* 0x000fe40000000000 */
[----:B--2---:R-:W-:Y:S02]  /*14890*/  ISETP.NE.AND P1, PT, R2, RZ, PT ;  /* 0x000000ff0200720c */ /* 0x004fe40003f25270 */
[----:B------:R-:W-:-:S04]  /*148a0*/  SEL R2, RZ, 0x1, P0 ;  /* 0x00000001ff027807 */ /* 0x000fc80000000000 */
[----:B------:R-:W-:-:S05]  /*148b0*/  LOP3.LUT R12, R5, R2, RZ, 0x3c, !PT ;  /* 0x00000002050c7212 */ /* 0x000fca00078e3cff */
[----:B------:R0:W-:Y:S02]  /*148c0*/  STL [R1+0x14], R12 ;  /* 0x0000140c01007387 */ /* 0x0001e40000100800 */
[----:B------:R-:W-:Y:S05]  /*148d0*/  @!P1 BRA `(.L_x_309) ;  /* 0x0000000c00289947 */ /* 0x000fea0003800000 */
[----:B------:R-:W-:Y:S01]  /*148e0*/  ULDC.64 UR4, c[0x0][0x418] ;  /* 0x0001060000047ab9 */ /* 0x000fe20000000a00 */
[----:B------:R-:W-:Y:S01]  /*148f0*/  IMAD.MOV.U32 R8, RZ, RZ, R7 ;  /* 0x000000ffff087224 */ /* 0x000fe200078e0007 */
[----:B------:R-:W-:-:S04]  /*14900*/  ISETP.NE.U32.AND P0, PT, RZ, UR4, PT ;  /* 0x00000004ff007c0c */ /* 0x000fc8000bf05070 */
[----:B------:R-:W-:-:S13]  /*14910*/  ISETP.NE.AND.EX P0, PT, RZ, UR5, PT, P0 ;  /* 0x00000005ff007c0c */ /* 0x000fda000bf05300 */
[----:B------:R-:W-:Y:S05]  /*14920*/  @!P0 BRA `(.L_x_310) ;  /* 0x0000000000508947 */ /* 0x000fea0003800000 */
[----:B------:R-:W2:Y:S01]  /*14930*/  LDL R11, [R1+0x1c] ;  /* 0x00001c00010b7983 */ /* 0x000ea20000100800 */
[----:B------:R-:W1:Y:S01]  /*14940*/  LDC R9, c[0x0][0x43c] ;  /* 0x00010f00ff097b82 */ /* 0x000e620000000800 */
[----:B------:R-:W-:Y:S02]  /*14950*/  ULDC.64 UR6, c[0x0][0x428] ;  /* 0x00010a0000067ab9 */ /* 0x000fe40000000a00 */
[----:B------:R-:W3:Y:S01]  /*14960*/  LDL R10, [R1+0x10] ;  /* 0x00001000010a7983 */ /* 0x000ee20000100800 */
[----:B------:R-:W-:Y:S01]  /*14970*/  ULDC.64 UR8, c[0x0][0x208] ;  /* 0x0000820000087ab9 */ /* 0x000fe20000000a00 */
[----:B-1----:R-:W-:-:S13]  /*14980*/  ISETP.NE.AND P0, PT, R9, 0x1, PT ;  /* 0x000000010900780c */ /* 0x002fda0003f05270 */
[----:B------:R-:W1:Y:S02]  /*14990*/  @P0 LDC.64 R2, c[0x0][0x440] ;  /* 0x00011000ff020b82 */ /* 0x000e640000000a00 */
[----:B-1----:R-:W-:-:S04]  /*149a0*/  @P0 IMAD.HI.U32 R8, R7, R2, RZ ;  /* 0x0000000207080227 */ /* 0x002fc800078e00ff */
        /* <DEDUP_REMOVED lines=10> */
[----:B------:R-:W-:-:S05]  /*14a50*/  LEA.HI.X R11, R2, UR5, R9, 0x2, P0 ;  /* 0x00000005020b7c11 */ /* 0x000fca00080f1409 */
[----:B------:R1:W5:Y:S04]  /*14a60*/  LDG.E R9, desc[UR8][R10.64] ;  /* 0x000000080a097981 */ /* 0x000368000c1e1900 */
.L_x_310:
[----:B------:R-:W-:Y:S01]  /*14a70*/  IMAD R2, R19, 0x8, R18 ;  /* 0x0000000813027824 */ /* 0x000fe200078e0212 */
[----:B------:R-:W-:Y:S01]  /*14a80*/  SHF.L.U32 R3, R12, 0x1f, RZ ;  /* 0x0000001f0c037819 */ /* 0x000fe200000006ff */
[----:B------:R-:W-:Y:S03]  /*14a90*/  BSSY B2, `(.L_x_311) ;  /* 0x0000003000027945 */ /* 0x000fe60003800000 */
[----:B------:R-:W2:Y:S02]  /*14aa0*/  SYNCS.PHASECHK.TRANS64.TRYWAIT P0, [R2+URZ+0x38840], R3 ;  /* 0x03884003020075a7 */ /* 0x000ea4000800017f */
[----:B--2---:R-:W-:Y:S05]  /*14ab0*/  @!P0 BRA `(.L_x_312) ;  /* 0x0000003400488947 */ /* 0x004fea0003800000 */
.L_x_394:
[----:B------:R-:W-:Y:S05]  /*14ac0*/  BSYNC B2 ;  /* 0x0000000000027941 */ /* 0x000fea0003800000 */
.L_x_311:
[----:B-1----:R-:W1:Y:S01]  /*14ad0*/  S2R R10, SR_TID.X ;  /* 0x00000000000a7919 */ /* 0x002e620000002100 */
[----:B------:R-:W-:Y:S01]  /*14ae0*/  BSSY B2, `(.L_x_313) ;  /* 0x000000b000027945 */ /* 0x000fe20003800000 */
[----:B-1----:R-:W-:-:S04]  /*14af0*/  LOP3.LUT R10, R10, 0x7f, RZ, 0xc0, !PT ;  /* 0x0000007f0a0a7812 */ /* 0x002fc800078ec0ff */
[----:B------:R-:W-:-:S13]  /*14b00*/  ISETP.NE.AND P1, PT, R10, RZ, PT ;  /* 0x000000ff0a00720c */ /* 0x000fda0003f25270 */
[----:B------:R-:W-:Y:S05]  /*14b10*/  @P1 BRA `(.L_x_314) ;  /* 0x00000000001c1947 */ /* 0x000fea0003800000 */
[----:B------:R-:W1:Y:S01]  /*14b20*/  S2R R10, SR_TID.X ;  /* 0x00000000000a7919 */ /* 0x000e620000002100 */
[----:B--2---:R-:W-:-:S04]  /*14b30*/  IMAD.MOV.U32 R3, RZ, RZ, 0xa000 ;  /* 0x0000a000ff037424 */ /* 0x004fc800078e00ff */
[----:B------:R3:W-:Y:S01]  /*14b40*/  SYNCS.ARRIVE.TRANS64 RZ, [R2+URZ+0x38830], R3 ;  /* 0x0388300302ff79a7 */ /* 0x0007e2000800003f */
[----:B-1----:R-:W-:-:S04]  /*14b50*/  LOP3.LUT R10, R10, 0x1f, RZ, 0xc0, !PT ;  /* 0x0000001f0a0a7812 */ /* 0x002fc800078ec0ff */
[----:B------:R-:W-:-:S13]  /*14b60*/  ISETP.NE.AND P0, PT, R10, RZ, PT ;  /* 0x000000ff0a00720c */ /* 0x000fda0003f05270 */
[----:B---3--:R-:W-:Y:S05]  /*14b70*/  @!P0 BRA `(.L_x_314) ;  /* 0x0000000000048947 */ /* 0x008fea0003800000 */
[----:B------:R-:W-:Y:S01]  /*14b80*/  BPT.TRAP 0x1 ;  /* 0x000000040000795c */ /* 0x000fe20000300000 */
.L_x_314:
[----:B------:R-:W-:Y:S05]  /*14b90*/  BSYNC B2 ;  /* 0x0000000000027941 */ /* 0x000fea0003800000 */
.L_x_313:
[----:B--2---:R-:W2:Y:S01]  /*14ba0*/  LDL R2, [R1+0x18] ;  /* 0x0000180001027983 */ /* 0x004ea20000100800 */
[----:B0-----:R-:W-:Y:S01]  /*14bb0*/  IMAD.MOV.U32 R12, RZ, RZ, RZ ;  /* 0x000000ffff0c7224 */ /* 0x001fe200078e00ff */
[----:B------:R-:W-:Y:S01]  /*14bc0*/  UIADD3 UR4, UP0, UR36, 0x370, URZ ;  /* 0x0000037024047890 */ /* 0x000fe2000ff1e03f */
[C---:B------:R-:W-:Y:S01]  /*14bd0*/  IMAD R3, R19.reuse, 0x8, R6 ;  /* 0x0000000813037824 */ /* 0x040fe200078e0206 */
[----:B------:R-:W-:Y:S01]  /*14be0*/  PLOP3.LUT P0, PT, PT, PT, PT, 0x80, 0x0 ;  /* 0x000000000000781c */ /* 0x000fe20003f0f070 */
[----:B------:R-:W-:Y:S01]  /*14bf0*/  IMAD R10, R19, 0xa000, R18 ;  /* 0x0000a000130a7824 */ /* 0x000fe200078e0212 */
[----:B------:R-:W-:Y:S01]  /*14c00*/  R2UR UR10, R12 ;  /* 0x000000000c0a72ca */ /* 0x000fe200000e0000 */
[----:B------:R-:W-:Y:S01]  /*14c10*/  VIADD R3, R3, 0x30 ;  /* 0x0000003003037836 */ /* 0x000fe20000000000 */
[----:B------:R-:W-:Y:S01]  /*14c20*/  UIADD3.X UR5, URZ, UR37, URZ, UP0, !UPT ;  /* 0x000000253f057290 */ /* 0x000fe200087fe43f */
[----:B------:R-:W-:Y:S01]  /*14c30*/  VIADD R11, R10, 0x24400 ;  /* 0x000244000a0b7836 */ /* 0x000fe20000000000 */
[----:B------:R-:W-:Y:S01]  /*14c40*/  UMOV UR6, 0x0 ;  /* 0x0000000000067882 */ /* 0x000fe20000000000 */
[----:B------:R-:W-:Y:S01]  /*14c50*/  UMOV UR7, 0x14f00000 ;  /* 0x14f0000000077882 */ /* 0x000fe20000000000 */
[----:B--2---:R-:W-:-:S09]  /*14c60*/  IMAD R2, R8, 0x50, R2 ;  /* 0x0000005008027824 */ /* 0x004fd200078e0202 */
.L_x_315:
        /* <DEDUP_REMOVED lines=16> */
.L_x_316:
        /* <DEDUP_REMOVED lines=16> */
.L_x_317:
        /* <DEDUP_REMOVED lines=16> */
.L_x_318:
        /* <DEDUP_REMOVED lines=10> */
[----:B------:R-:W-:Y:S01]  /*15010*/  SHF.L.U32 R5, R5, 0x1f, RZ ;  /* 0x0000001f05057819 */ /* 0x000fe200000006ff */
[----:B------:R-:W-:Y:S01]  /*15020*/  IMAD R2, R4, 0x8, R6 ;  /* 0x0000000804027824 */ /* 0x000fe200078e0206 */
[----:B------:R-:W-:Y:S03]  /*15030*/  BSSY B2, `(.L_x_319) ;  /* 0x0000003000027945 */ /* 0x000fe60003800000 */
[----:B------:R-:W0:Y:S02]  /*15040*/  SYNCS.PHASECHK.TRANS64.TRYWAIT P0, [R2+URZ+0x60], R5 ;  /* 0x00006005020075a7 */ /* 0x000e24000800017f */
[----:B0-----:R-:W-:Y:S05]  /*15050*/  @!P0 BRA `(.L_x_320) ;  /* 0x0000002c00f48947 */ /* 0x001fea0003800000 */
.L_x_395:
[----:B------:R-:W-:Y:S05]  /*15060*/  BSYNC B2 ;  /* 0x0000000000027941 */ /* 0x000fea0003800000 */
.L_x_319:
[----:B------:R-:W-:Y:S01]  /*15070*/  BSSY B2, `(.L_x_321) ;  /* 0x000000b000027945 */ /* 0x000fe20003800000 */
[----:B------:R-:W-:Y:S02]  /*15080*/  IMAD.MOV.U32 R10, RZ, RZ, 0x0 ;  /* 0x00000000ff0a7424 */ /* 0x000fe400078e00ff */
[----:B------:R-:W-:Y:S01]  /*15090*/  IMAD.MOV.U32 R11, RZ, RZ, 0x14f00000 ;  /* 0x14f00000ff0b7424 */ /* 0x000fe200078e00ff */
[----:B------:R-:W-:Y:S06]  /*150a0*/  @P1 BRA `(.L_x_322) ;  /* 0x00000000001c1947 */ /* 0x000fec0003800000 */
[----:B0-----:R-:W0:Y:S01]  /*150b0*/  S2R R5, SR_TID.X ;  /* 0x0000000000057919 */ /* 0x001e220000002100 */
[----:B------:R-:W-:-:S04]  /*150c0*/  IMAD.MOV.U32 R3, RZ, RZ, 0xa000 ;  /* 0x0000a000ff037424 */ /* 0x000fc800078e00ff */
[----:B------:R1:W-:Y:S01]  /*150d0*/  SYNCS.ARRIVE.TRANS64 RZ, [R2+URZ+0x50], R3 ;  /* 0x0000500302ff79a7 */ /* 0x0003e2000800003f */
[----:B0-----:R-:W-:-:S04]  /*150e0*/  LOP3.LUT R5, R5, 0x1f, RZ, 0xc0, !PT ;  /* 0x0000001f05057812 */ /* 0x001fc800078ec0ff */
[----:B------:R-:W-:-:S13]  /*150f0*/  ISETP.NE.AND P0, PT, R5, RZ, PT ;  /* 0x000000ff0500720c */ /* 0x000fda0003f05270 */
[----:B-1----:R-:W-:Y:S05]  /*15100*/  @!P0 BRA `(.L_x_322) ;  /* 0x0000000000048947 */ /* 0x002fea0003800000 */
[----:B------:R-:W-:Y:S01]  /*15110*/  BPT.TRAP 0x1 ;  /* 0x000000040000795c */ /* 0x000fe20000300000 */
.L_x_322:
[----:B------:R-:W-:Y:S05]  /*15120*/  BSYNC B2 ;  /* 0x0000000000027941 */ /* 0x000fea0003800000 */
.L_x_321:
[----:B0-----:R-:W2:Y:S04]  /*15130*/  LDL R5, [R1+0x18] ;  /* 0x0000180001057983 */ /* 0x001ea80000100800 */
[----:B------:R-:W2:Y:S01]  /*15140*/  LDL.LU R3, [R1+0x8] ;  /* 0x0000080001037983 */ /* 0x000ea20000300800 */
        /* <DEDUP_REMOVED lines=10> */
.L_x_323:
        /* <DEDUP_REMOVED lines=15> */
.L_x_324:
        /* <DEDUP_REMOVED lines=15> */
.L_x_325:
        /* <DEDUP_REMOVED lines=15> */
.L_x_326:
        /* <DEDUP_REMOVED lines=12> */
.L_x_309:
[----:B------:R-:W-:Y:S05]  /*15580*/  BSYNC B1 ;  /* 0x0000000000017941 */ /* 0x000fea0003800000 */
.L_x_308:
[----:B------:R-:W2:Y:S01]  /*15590*/  LDL R2, [R1+0x28] ;  /* 0x0000280001027983 */ /* 0x000ea20000100800 */
[----:B------:R-:W-:Y:S01]  /*155a0*/  VIADD R0, R0, 0xfffffffe ;  /* 0xfffffffe00007836 */ /* 0x000fe20000000000 */
[----:B--2---:R-:W-:-:S13]  /*155b0*/  ISETP.GT.AND P0, PT, R7, R2, PT ;  /* 0x000000020700720c */ /* 0x004fda0003f04270 */
[----:B------:R-:W-:Y:S05]  /*155c0*/  @P0 BRA `(.L_x_327) ;  /* 0xffffffe400400947 */ /* 0x000fea000383ffff */
.L_x_267:
[----:B------:R-:W-:Y:S05]  /*155d0*/  BSYNC B0 ;  /* 0x0000000000007941 */ /* 0x000fea0003800000 */
.L_x_266:
[----:B------:R-:W2:Y:S01]  /*155e0*/  S2R R3, SR_TID.X ;  /* 0x0000000000037919 */ /* 0x000ea20000002100 */
[----:B------:R-:W-:Y:S01]  /*155f0*/  BSSY B0, `(.L_x_328) ;  /* 0x0000012000007945 */ /* 0x000fe20003800000 */
[----:B--2---:R-:W-:-:S04]  /*15600*/  LOP3.LUT R3, R3, 0x7f, RZ, 0xc0, !PT ;  /* 0x0000007f03037812 */ /* 0x004fc800078ec0ff */
[----:B------:R-:W-:-:S13]  /*15610*/  ISETP.NE.AND P0, PT, R3, RZ, PT ;  /* 0x000000ff0300720c */ /* 0x000fda0003f05270 */
[----:B------:R-:W-:Y:S05]  /*15620*/  @P0 BRA `(.L_x_329) ;  /* 0x0000000000380947 */ /* 0x000fea0003800000 */
[----:B------:R-:W2:Y:S01]  /*15630*/  S2R R2, SR_LANEID ;  /* 0x0000000000027919 */ /* 0x000ea20000000000 */
[----:B------:R-:W-:Y:S01]  /*15640*/  VOTEU.ANY UR4, UPT, PT ;  /* 0x0000000000047886 */ /* 0x000fe200038e0100 */
[----:B-1----:R-:W1:Y:S01]  /*15650*/  LDC.64 R4, c[0x0][0xc60] ;  /* 0x00031800ff047b82 */ /* 0x002e620000000a00 */
[----:B------:R-:W2:Y:S01]  /*15660*/  FLO.U32 R0, UR4 ;  /* 0x0000000400007d00 */ /* 0x000ea200080e0000 */
[----:B------:R-:W-:Y:S01]  /*15670*/  ULDC.64 UR6, c[0x0][0x208] ;  /* 0x0000820000067ab9 */ /* 0x000fe20000000a00 */
[----:B--2---:R-:W-:-:S06]  /*15680*/  ISETP.EQ.U32.AND P0, PT, R0, R2, PT ;  /* 0x000000020000720c */ /* 0x004fcc0003f02070 */
[----:B------:R-:W1:Y:S07]  /*15690*/  POPC R2, UR4 ;  /* 0x0000000400027d09 */ /* 0x000e6e0008000000 */
[----:B-1----:R-:W2:Y:S04]  /*156a0*/  @P0 ATOMG.E.ADD.STRONG.GPU PT, R2, desc[UR6][R4.64], R2 ;  /* 0x00000002040209a8 */ /* 0x002ea800081ee1c6 */
[----:B--2---:R1:W2:Y:S02]  /*156b0*/  SHFL.IDX PT, R2, R2, R0, 0x1f ;  /* 0x00001f0002027589 */ /* 0x0042a400000e0000 */
[----:B-1----:R-:W1:Y:S02]  /*156c0*/  S2R R0, SR_LTMASK ;  /* 0x0000000000007919 */ /* 0x002e640000003900 */
[----:B-1----:R-:W-:-:S06]  /*156d0*/  LOP3.LUT R0, R0, UR4, RZ, 0xc0, !PT ;  /* 0x0000000400007c12 */ /* 0x002fcc000f8ec0ff */
[----:B------:R-:W2:Y:S02]  /*156e0*/  POPC R0, R0 ;  /* 0x0000000000007309 */ /* 0x000ea40000000000 */
[----:B--2---:R-:W-:-:S05]  /*156f0*/  IADD3 R0, R2, UR38, R0 ;  /* 0x0000002602007c10 */ /* 0x004fca000fffe000 */
[----:B------:R2:W-:Y:S02]  /*15700*/  STL [R1], R0 ;  /* 0x0000000001007387 */ /* 0x0005e40000100800 */
.L_x_329:
[----:B------:R-:W-:Y:S05]  /*15710*/  BSYNC B0 ;  /* 0x0000000000007941 */ /* 0x000fea0003800000 */
.L_x_328:
[----:B--2---:R-:W2:Y:S01]  /*15720*/  LDL.LU R0, [R1+0x20] ;  /* 0x0000200001007983 */ /* 0x004ea20000300800 */
[----:B------:R-:W-:Y:S01]  /*15730*/  BSSY B0, `(.L_x_330) ;  /* 0x0000058000007945 */ /* 0x000fe20003800000 */
[----:B--2---:R-:W-:-:S13]  /*15740*/  ISETP.NE.AND P0, PT, R0, RZ, PT ;  /* 0x000000ff0000720c */ /* 0x004fda0003f05270 */
[----:B------:R-:W-:Y:S05]  /*15750*/  @!P0 BRA `(.L_x_331) ;  /* 0x0000000400548947 */ /* 0x000fea0003800000 */
[----:B------:R-:W2:Y:S01]  /*15760*/  LDL R2, [R1+0x14] ;  /* 0x0000140001027983 */ /* 0x000ea20000100800 */
[----:B------:R-:W-:Y:S01]  /*15770*/  IMAD R0, R19, 0x8, R18 ;  /* 0x0000000813007824 */ /* 0x000fe200078e0212 */
[----:B------:R-:W-:Y:S01]  /*15780*/  BSSY B1, `(.L_x_332) ;  /* 0x0000005000017945 */ /* 0x000fe20003800000 */
[----:B------:R-:W-:Y:S02]  /*15790*/  ISETP.NE.AND P1, PT, R3, RZ, PT ;  /* 0x000000ff0300720c */ /* 0x000fe40003f25270 */
[----:B--2---:R-:W-:-:S04]  /*157a0*/  SHF.L.U32 R2, R2, 0x1f, RZ ;  /* 0x0000001f02027819 */ /* 0x004fc800000006ff */
[----:B------:R-:W2:Y:S02]  /*157b0*/  SYNCS.PHASECHK.TRANS64.TRYWAIT P0, [R0+URZ+0x38860], R2 ;  /* 0x03886002000075a7 */ /* 0x000ea4000800017f */
[----:B--2---:R-:W-:Y:S05]  /*157c0*/  @!P0 BRA `(.L_x_333) ;  /* 0x00000028002c8947 */ /* 0x004fea0003800000 */
.L_x_396:
[----:B------:R-:W-:Y:S05]  /*157d0*/  BSYNC B1 ;  /* 0x0000000000017941 */ /* 0x000fea0003800000 */
.L_x_332:
[----:B------:R-:W-:Y:S04]  /*157e0*/  BSSY B1, `(.L_x_334) ;  /* 0x0000009000017945 */ /* 0x000fe80003800000 */
        /* <DEDUP_REMOVED lines=8> */
.L_x_335:
[----:B------:R-:W-:Y:S05]  /*15870*/  BSYNC B1 ;  /* 0x0000000000017941 */ /* 0x000fea0003800000 */
.L_x_334:
[----:B------:R-:W3:Y:S04]  /*15880*/  LDL.LU R3, [R1+0x18] ;  /* 0x0000180001037983 */ /* 0x000ee80000300800 */
[----:B--2---:R-:W3:Y:S01]  /*15890*/  LDL.LU R2, [R1+0x8] ;  /* 0x0000080001027983 */ /* 0x004ee20000300800 */
[----:B------:R-:W-:Y:S01]  /*158a0*/  UIADD3 UR4, UP0, UR36, 0x470, URZ ;  /* 0x0000047024047890 */ /* 0x000fe2000ff1e03f */
[----:B------:R-:W-:Y:S01]  /*158b0*/  PLOP3.LUT P0, PT, PT, PT, PT, 0x80, 0x0 ;  /* 0x000000000000781c */ /* 0x000fe20003f0f070 */
[----:B------:R-:W-:Y:S01]  /*158c0*/  VIADD R0, R0, 0x38850 ;  /* 0x0003885000007836 */ /* 0x000fe20000000000 */
[----:B------:R-:W-:Y:S01]  /*158d0*/  UMOV UR6, 0x0 ;  /* 0x0000000000067882 */ /* 0x000fe20000000000 */
[----:B------:R-:W-:Y:S01]  /*158e0*/  UIADD3.X UR5, URZ, UR37, URZ, UP0, !UPT ;  /* 0x000000253f057290 */ /* 0x000fe200087fe43f */
[----:B------:R-:W-:Y:S01]  /*158f0*/  UMOV UR7, 0x14f00000 ;  /* 0x14f0000000077882 */ /* 0x000fe20000000000 */
[----:B------:R-:W-:Y:S01]  /*15900*/  UMOV UR10, URZ ;  /* 0x0000003f000a7c82 */ /* 0x000fe20008000000 */
[----:B---3--:R-:W-:-:S02]  /*15910*/  IMAD R3, R2, 0x50, R3 ;  /* 0x0000005002037824 */ /* 0x008fc400078e0203 */
[----:B------:R-:W-:-:S04]  /*15920*/  IMAD R2, R19, 0xa000, R18 ;  /* 0x0000a00013027824 */ /* 0x000fc800078e0212 */
[----:B------:R-:W-:-:S07]  /*15930*/  VIADD R4, R2, 0x400 ;  /* 0x0000040002047836 */ /* 0x000fce0000000000 */
.L_x_336:
        /* <DEDUP_REMOVED lines=9> */
[----:B--2---:R-:W-:Y:S05]  /*159d0*/  @P0 BRA.U.ANY `(.L_x_336) ;  /* 0xfffffffd00d80947 */ /* 0x004fea000393ffff */
[----:B------:R-:W-:Y:S01]  /*159e0*/  PLOP3.LUT P0, PT, PT, PT, PT, 0x80, 0x0 ;  /* 0x000000000000781c */ /* 0x000fe20003f0f070 */
[----:B------:R-:W-:Y:S01]  /*159f0*/  VIADD R4, R2, 0x2c00 ;  /* 0x00002c0002047836 */ /* 0x000fe20000000000 */
[----:B------:R-:W-:Y:S01]  /*15a00*/  UMOV UR6, 0x0 ;  /* 0x0000000000067882 */ /* 0x000fe20000000000 */
[----:B------:R-:W-:Y:S01]  /*15a10*/  UMOV UR7, 0x14f00000 ;  /* 0x14f0000000077882 */ /* 0x000fe20000000000 */
[----:B------:R-:W-:-:S09]  /*15a20*/  UMOV UR10, 0x40 ;  /* 0x00000040000a7882 */ /* 0x000fd20000000000 */
.L_x_337:
        /* <DEDUP_REMOVED lines=15> */
.L_x_338:
        /* <DEDUP_REMOVED lines=15> */
.L_x_339:
        /* <DEDUP_REMOVED lines=10> */
.L_x_331:
[----:B------:R-:W-:Y:S05]  /*15cb0*/  BSYNC B0 ;  /* 0x0000000000007941 */ /* 0x000fea0003800000 */
.L_x_330:
[----:B------:R-:W2:Y:S01]  /*15cc0*/  LDL.LU R4, [R1+0x14] ;  /* 0x0000140001047983 */ /* 0x000ea20000300800 */
[----:B------:R-:W-:-:S05]  /*15cd0*/  VIADD R19, R19, 0x1 ;  /* 0x0000000113137836 */ /* 0x000fca0000000000 */
[----:B------:R-:W-:-:S04]  /*15ce0*/  ISETP.NE.AND P0, PT, R19, 0x2, PT ;  /* 0x000000021300780c */ /* 0x000fc80003f05270 */
[----:B------:R-:W-:Y:S02]  /*15cf0*/  SEL R0, RZ, 0x1, P0 ;  /* 0x00000001ff007807 */ /* 0x000fe40000000000 */
[----:B------:R-:W-:Y:S02]  /*15d00*/  SEL R19, R19, RZ, P0 ;  /* 0x000000ff13137207 */ /* 0x000fe40000000000 */
[----:B--2---:R-:W-:-:S05]  /*15d10*/  LOP3.LUT R4, R4, R0, RZ, 0x3c, !PT ;  /* 0x0000000004047212 */ /* 0x004fca00078e3cff */
[----:B------:R2:W-:Y:S02]  /*15d20*/  STL [R1+0x14], R4 ;  /* 0x0000140401007387 */ /* 0x0005e40000100800 */
.L_x_246:
[----:B------:R-:W-:Y:S05]  /*15d30*/  BSYNC B7 ;  /* 0x0000000000077941 */ /* 0x000fea0003800000 */
.L_x_244:
[----:B----4-:R-:W4:Y:S02]  /*15d40*/  LDL R0, [R1+0x5c] ;  /* 0x00005c0001007983 */ /* 0x010f240000100800 */
[----:B----4-:R-:W-:-:S13]  /*15d50*/  ISETP.NE.AND P0, PT, R0, RZ, PT ;  /* 0x000000ff0000720c */ /* 0x010fda0003f05270 */
[----:B------:R-:W-:Y:S05]  /*15d60*/  @!P0 BRA `(.L_x_340) ;  /* 0x00000000002c8947 */ /* 0x000fea0003800000 */
[----:B------:R-:W-:Y:S05]  /*15d70*/  WARPSYNC.ALL ;  /* 0x0000000000007948 */ /* 0x000fea0003800000 */
[----:B------:R-:W4:Y:S08]  /*15d80*/  S2UR UR5, SR_CgaCtaId ;  /* 0x00000000000579c3 */ /* 0x000f300000008800 */
[----:B------:R-:W-:Y:S06]  /*15d90*/  BAR.SYNC.DEFER_BLOCKING 0x5, 0x180 ;  /* 0x0146000000007b1d */ /* 0x000fec0000010000 */
[----:B------:R-:W-:-:S02]  /*15da0*/  UMOV UR4, 0x400 ;  /* 0x0000040000047882 */ /* 0x000fc40000000000 */
[----:B----4-:R-:W-:-:S06]  /*15db0*/  ULEA UR4, UR5, UR4, 0x18 ;  /* 0x0000000405047291 */ /* 0x010fcc000f8ec03f */
[----:B------:R-:W-:-:S05]  /*15dc0*/  IMAD.U32 R18, RZ, RZ, UR4 ;  /* 0x00000004ff127e24 */ /* 0x000fca000f8e00ff */
[----:B-123--:R-:W1:Y:S04]  /*15dd0*/  LDS.128 R4, [R18+0x388d0] ;  /* 0x0388d00012047984 */ /* 0x00ee680000000c00 */
[----:B-1----:R1:W-:Y:S04]  /*15de0*/  STL.64 [R1], R4 ;  /* 0x0000000401007387 */ /* 0x0023e80000100a00 */
[----:B------:R1:W-:Y:S01]  /*15df0*/  STL.64 [R1+0x8], R6 ;  /* 0x0000080601007387 */ /* 0x0003e20000100a00 */
[----:B------:R-:W-:Y:S06]  /*15e00*/  BAR.ARV 0x4, 0x180 ;  /* 0x0106000000007b1d */ /* 0x000fec0000002000 */
[----:B------:R-:W-:Y:S05]  /*15e10*/  BRA `(.L_x_341) ;  /* 0x0000000c00287947 */ /* 0x000fea0003800000 */
.L_x_340:
[----:B------:R-:W4:Y:S01]  /*15e20*/  S2R R16, SR_TID.X ;  /* 0x0000000000107919 */ /* 0x000f220000002100 */
[----:B------:R-:W-:Y:S01]  /*15e30*/  UMOV UR4, 0xffffffff ;  /* 0xffffffff00047882 */ /* 0x000fe20000000000 */
[----:B----4-:R-:W-:-:S04]  /*15e40*/  LOP3.LUT R16, R16, 0x1f, RZ, 0xc0, !PT ;  /* 0x0000001f10107812 */ /* 0x010fc800078ec0ff */
[----:B------:R-:W-:Y:S01]  /*15e50*/  ISETP.NE.AND P0, PT, R16, 0x1f, PT ;  /* 0x0000001f1000780c */ /* 0x000fe20003f05270 */
[----:B------:R-:W-:-:S12]  /*15e60*/  BRA.DIV UR4, `(.L_x_342) ;  /* 0x0000002204987947 */ /* 0x000fd8000b800000 */
[----:B------:R-:W4:Y:S01]  /*15e70*/  LDL.LU R3, [R1] ;  /* 0x0000000001037983 */ /* 0x000f220000300800 */
[----:B------:R-:W-:-:S03]  /*15e80*/  ULDC UR4, c[0x0][0xc3c] ;  /* 0x00030f0000047ab9 */ /* 0x000fc60000000800 */
[----:B-1----:R-:W5:Y:S01]  /*15e90*/  LDL R5, [R1+0xc] ;  /* 0x00000c0001057983 */ /* 0x002f620000100800 */
[----:B------:R-:W-:Y:S01]  /*15ea0*/  ULDC.64 UR6, c[0x0][0x208] ;  /* 0x0000820000067ab9 */ /* 0x000fe20000000a00 */
[----:B----4-:R-:W-:Y:S02]  /*15eb0*/  IMAD.MOV.U32 R10, RZ, RZ, R3 ;  /* 0x000000ffff0a7224 */ /* 0x010fe400078e0003 */
[----:B-----5:R-:W-:-:S05]  /*15ec0*/  IMAD.IADD R0, R5, 0x1, R16 ;  /* 0x0000000105007824 */ /* 0x020fca00078e0210 */
[----:B------:R-:W-:-:S13]  /*15ed0*/  ISETP.GE.OR P1, PT, R0, UR4, !P0 ;  /* 0x0000000400007c0c */ /* 0x000fda000c726670 */
[----:B------:R-:W1:Y:S08]  /*15ee0*/  @!P1 LDC.64 R2, c[0x0][0xc80] ;  /* 0x00032000ff029b82 */ /* 0x000e700000000a00 */
[----:B--23--:R-:W2:Y:S01]  /*15ef0*/  @!P1 LDC.64 R4, c[0x0][0xc78] ;  /* 0x00031e00ff049b82 */ /* 0x00cea20000000a00 */
[----:B-1----:R-:W-:-:S05]  /*15f00*/  @!P1 IMAD.WIDE R2, R0, 0x4, R2 ;  /* 0x0000000400029825 */ /* 0x002fca00078e0202 */
[----:B------:R2:W3:Y:S02]  /*15f10*/  @!P1 LDG.E R7, desc[UR6][R2.64] ;  /* 0x0000000602079981 */ /* 0x0004e4000c1e1900 */
[----:B--2---:R-:W-:-:S06]  /*15f20*/  @!P1 IMAD.WIDE R2, R0, 0x4, R4 ;  /* 0x0000000400029825 */ /* 0x004fcc00078e0204 */
[----:B------:R-:W2:Y:S01]  /*15f30*/  @!P1 LDG.E R2, desc[UR6][R2.64] ;  /* 0x0000000602029981 */ /* 0x000ea2000c1e1900 */
[----:B------:R-:W-:Y:S01]  /*15f40*/  IMAD.MOV.U32 R6, RZ, RZ, RZ ;  /* 0x000000ffff067224 */ /* 0x000fe200078e00ff */
[C---:B------:R-:W-:Y:S01]  /*15f50*/  ISETP.GE.U32.AND P2, PT, R16.reuse, 0x2, PT ;  /* 0x000000021000780c */ /* 0x040fe20003f46070 */
[----:B------:R-:W-:Y:S01]  /*15f60*/  IMAD.MOV.U32 R4, RZ, RZ, RZ ;  /* 0x000000ffff047224 */ /* 0x000fe200078e00ff */
[C---:B------:R-:W-:Y:S01]  /*15f70*/  ISETP.GE.U32.AND P3, PT, R16.reuse, 0x4, PT ;  /* 0x000000041000780c */ /* 0x040fe20003f66070 */
[----:B------:R-:W-:Y:S01]  /*15f80*/  SHFL.IDX PT, R0, R10, RZ, 0x1f ;  /* 0x00001fff0a007589 */ /* 0x000fe200000e0000 */
[C---:B------:R-:W-:Y:S02]  /*15f90*/  ISETP.GE.U32.AND P4, PT, R16.reuse, 0x8, PT ;  /* 0x000000081000780c */ /* 0x040fe40003f86070 */
[----:B------:R-:W-:Y:S01]  /*15fa0*/  ISETP.GE.U32.AND P5, PT, R16, 0x10, PT ;  /* 0x000000101000780c */ /* 0x000fe20003fa6070 */
[----:B------:R-:W-:Y:S01]  /*15fb0*/  SHFL.IDX PT, R8, R10, 0x1, 0x1f ;  /* 0x00201f000a087f89 */ /* 0x000fe200000e0000 */
[----:B---3--:R-:W-:-:S02]  /*15fc0*/  @!P1 IMAD.MOV.U32 R6, RZ, RZ, R7 ;  /* 0x000000ffff069224 */ /* 0x008fc400078e0007 */
[----:B------:R-:W-:Y:S02]  /*15fd0*/  IMAD.MOV.U32 R7, RZ, RZ, RZ ;  /* 0x000000ffff077224 */ /* 0x000fe400078e00ff */
[----:B--2---:R-:W-:Y:S01]  /*15fe0*/  @!P1 IMAD.MOV.U32 R7, RZ, RZ, R2 ;  /* 0x000000ffff079224 */ /* 0x004fe200078e0002 */
[----:B------:R-:W-:-:S03]  /*15ff0*/  ISETP.NE.AND P1, PT, R16, RZ, PT ;  /* 0x000000ff1000720c */ /* 0x000fc60003f25270 */
[----:B------:R-:W-:-:S05]  /*16000*/  IMAD R2, R7, R6, RZ ;  /* 0x0000000607027224 */ /* 0x000fca00078e02ff */
        /* <DEDUP_REMOVED lines=15> */
[----:B------:R1:W2:Y:S02]  /*16100*/  SHFL.IDX PT, R9, R2, 0x1f, 0x1f ;  /* 0x03e01f0002097f89 */ /* 0x0002a400000e0000 */
.L_x_406:
[----:B------:R-:W-:Y:S02]  /*16110*/  ULDC UR4, c[0x0][0xc38] ;  /* 0x00030e0000047ab9 */ /* 0x000fe40000000800 */
[----:B------:R-:W-:-:S04]  /*16120*/  IMAD.U32 R3, RZ, RZ, UR4 ;  /* 0x00000004ff037e24 */ /* 0x000fc8000f8e00ff */
[----:B--2---:R-:W-:-:S04]  /*16130*/  IMAD R9, R9, R3, RZ ;  /* 0x0000000309097224 */ /* 0x004fc800078e02ff */
[----:B------:R-:W-:-:S05]  /*16140*/  IMAD.IADD R5, R8, 0x1, R9 ;  /* 0x0000000108057824 */ /* 0x000fca00078e0209 */
[----:B------:R-:W-:-:S13]  /*16150*/  ISETP.GT.AND P6, PT, R5, R0, PT ;  /* 0x000000000500720c */ /* 0x000fda0003fc4270 */
[----:B------:R-:W-:Y:S05]  /*16160*/  @P6 BRA `(.L_x_343) ;  /* 0x0000000000b06947 */ /* 0x000fea0003800000 */
.L_x_346:
[----:B------:R-:W2:Y:S01]  /*16170*/  LDL.LU R3, [R1+0xc] ;  /* 0x00000c0001037983 */ /* 0x000ea20000300800 */
[----:B-1----:R-:W1:Y:S01]  /*16180*/  LDC R2, c[0x0][0xc3c] ;  /* 0x00030f00ff027b82 */ /* 0x002e620000000800 */
[----:B--2---:R-:W-:-:S05]  /*16190*/  VIADD R3, R3, 0x1f ;  /* 0x0000001f03037836 */ /* 0x004fca0000000000 */
[----:B-1----:R-:W-:-:S13]  /*161a0*/  ISETP.GE.AND P6, PT, R3, R2, PT ;  /* 0x000000020300720c */ /* 0x002fda0003fc6270 */
[----:B------:R-:W-:Y:S05]  /*161b0*/  @P6 BRA `(.L_x_344) ;  /* 0x0000000400d86947 */ /* 0x000fea0003800000 */
[----:B------:R-:W1:Y:S01]  /*161c0*/  S2R R6, SR_TID.X ;  /* 0x0000000000067919 */ /* 0x000e620000002100 */
[----:B------:R-:W-:Y:S01]  /*161d0*/  ULDC.64 UR4, c[0x0][0x208] ;  /* 0x0000820000047ab9 */ /* 0x000fe20000000a00 */
[----:B------:R2:W-:Y:S01]  /*161e0*/  STL [R1+0xc], R3 ;  /* 0x00000c0301007387 */ /* 0x0005e20000100800 */
[----:B-1----:R-:W-:-:S05]  /*161f0*/  LOP3.LUT R6, R6, 0x1f, RZ, 0xc0, !PT ;  /* 0x0000001f06067812 */ /* 0x002fca00078ec0ff */
[----:B------:R-:W-:Y:S02]  /*16200*/  IMAD.IADD R7, R3, 0x1, R6 ;  /* 0x0000000103077824 */ /* 0x000fe400078e0206 */
[----:B------:R-:W-:-:S03]  /*16210*/  IMAD.MOV.U32 R6, RZ, RZ, RZ ;  /* 0x000000ffff067224 */ /* 0x000fc600078e00ff */
[----:B------:R-:W-:-:S13]  /*16220*/  ISETP.GE.OR P6, PT, R7, R2, !P0 ;  /* 0x000000020700720c */ /* 0x000fda00047c6670 */
[----:B--2---:R-:W1:Y:S02]  /*16230*/  @!P6 LDC.64 R2, c[0x0][0xc80] ;  /* 0x00032000ff02eb82 */ /* 0x004e640000000a00 */
[----:B-1----:R-:W-:-:S05]  /*16240*/  @!P6 IMAD.WIDE R2, R7, 0x4, R2 ;  /* 0x000000040702e825 */ /* 0x002fca00078e0202 */
[----:B------:R1:W2:Y:S02]  /*16250*/  @!P6 LDG.E R6, desc[UR4][R2.64] ;  /* 0x000000040206e981 */ /* 0x0002a4000c1e1900 */
[----:B-1----:R-:W1:Y:S02]  /*16260*/  @!P6 LDC.64 R2, c[0x0][0xc78] ;  /* 0x00031e00ff02eb82 */ /* 0x002e640000000a00 */
[----:B-1----:R-:W-:-:S04]  /*16270*/  @!P6 IMAD.WIDE R2, R7, 0x4, R2 ;  /* 0x000000040702e825 */ /* 0x002fc800078e0202 */
[----:B------:R-:W-:-:S06]  /*16280*/  IMAD.MOV.U32 R7, RZ, RZ, RZ ;  /* 0x000000ffff077224 */ /* 0x000fcc00078e00ff */
[----:B------:R-:W2:Y:S01]  /*16290*/  @!P6 LDG.E R7, desc[UR4][R2.64] ;  /* 0x000000040207e981 */ /* 0x000ea2000c1e1900 */
[----:B------:R-:W-:Y:S01]  /*162a0*/  UMOV UR4, 0xffffffff ;  /* 0xffffffff00047882 */ /* 0x000fe20000000000 */
[----:B--2---:R-:W-:Y:S02]  /*162b0*/  IMAD R2, R7, R6, RZ ;  /* 0x0000000607027224 */ /* 0x004fe400078e02ff */
[----:B------:R-:W-:Y:S05]  /*162c0*/  BRA.DIV UR4, `(.L_x_345) ;  /* 0x0000002204e47947 */ /* 0x000fea000b800000 */
        /* <DEDUP_REMOVED lines=16> */
.L_x_414:
[----:B------:R-:W-:Y:S02]  /*163d0*/  ULDC UR4, c[0x0][0xc38] ;  /* 0x00030e0000047ab9 */ /* 0x000fe40000000800 */
[----:B------:R-:W-:-:S04]  /*163e0*/  IMAD.U32 R3, RZ, RZ, UR4 ;  /* 0x00000004ff037e24 */ /* 0x000fc8000f8e00ff */
[----:B--2---:R-:W-:-:S04]  /*163f0*/  IMAD R9, R9, R3, RZ ;  /* 0x0000000309097224 */ /* 0x004fc800078e02ff */
[----:B------:R-:W-:-:S05]  /*16400*/  IMAD.IADD R5, R9, 0x1, R5 ;  /* 0x0000000109057824 */ /* 0x000fca00078e0205 */
[----:B------:R-:W-:-:S13]  /*16410*/  ISETP.GT.AND P6, PT, R5, R0, PT ;  /* 0x000000000500720c */ /* 0x000fda0003fc4270 */
[----:B------:R-:W-:Y:S05]  /*16420*/  @!P6 BRA `(.L_x_346) ;  /* 0xfffffffc0050e947 */ /* 0x000fea000383ffff */
.L_x_343:
[----:B------:R-:W-:Y:S01]  /*16430*/  IMAD.IADD R9, R5, 0x1, -R9 ;  /* 0x0000000105097824 */ /* 0x000fe200078e0a09 */
[----:B------:R-:W-:-:S03]  /*16440*/  UMOV UR4, 0xffffffff ;  /* 0xffffffff00047882 */ /* 0x000fc60000000000 */
[----:B------:R-:W-:-:S05]  /*16450*/  IMAD R5, R2, R3, R9 ;  /* 0x0000000302057224 */ /* 0x000fca00078e0209 */
[----:B------:R-:W-:Y:S01]  /*16460*/  ISETP.GT.AND P6, PT, R5, R0, PT ;  /* 0x000000000500720c */ /* 0x000fe20003fc4270 */
[----:B------:R-:W-:-:S12]  /*16470*/  BRA.DIV UR4, `(.L_x_347) ;  /* 0x0000002604507947 */ /* 0x000fd8000b800000 */
[----:B------:R-:W-:-:S04]  /*16480*/  VOTE.ANY R8, PT, !P6 ;  /* 0x0000000000087806 */ /* 0x000fc800070e0100 */
[----:B------:R-:W2:Y:S02]  /*16490*/  POPC R5, R8 ;  /* 0x0000000800057309 */ /* 0x000ea40000000000 */
[----:B--2---:R2:W3:Y:S04]  /*164a0*/  SHFL.IDX PT, R6, R6, R5, 0x1f ;  /* 0x00001f0506067589 */ /* 0x0044e800000e0000 */
[----:B------:R2:W4:Y:S02]  /*164b0*/  SHFL.IDX PT, R7, R7, R5, 0x1f ;  /* 0x00001f0507077589 */ /* 0x00052400000e0000 */
.L_x_419:
[----:B------:R-:W-:-:S13]  /*164c0*/  ISETP.NE.AND P0, PT, R8, RZ, PT ;  /* 0x000000ff0800720c */ /* 0x000fda0003f05270 */
[----:B------:R-:W-:Y:S05]  /*164d0*/  @!P0 BRA `(.L_x_348) ;  /* 0x0000000000148947 */ /* 0x000fea0003800000 */
[----:B------:R-:W-:Y:S01]  /*164e0*/  UMOV UR4, 0xffffffff ;  /* 0xffffffff00047882 */ /* 0x000fe20000000000 */
[----:B0-----:R-:W-:Y:S02]  /*164f0*/  VIADD R12, R5, 0xffffffff ;  /* 0xffffffff050c7836 */ /* 0x001fe40000000000 */
[----:B------:R-:W-:Y:S05]  /*16500*/  BRA.DIV UR4, `(.L_x_349) ;  /* 0x0000002604887947 */ /* 0x000fea000b800000 */
[----:B-1----:R0:W1:Y:S02]  /*16510*/  SHFL.IDX PT, R2, R2, R12, 0x1f ;  /* 0x00001f0c02027589 */ /* 0x00206400000e0000 */
.L_x_422:
[----:B-1----:R-:W-:-:S07]  /*16520*/  IMAD.MOV.U32 R4, RZ, RZ, R2 ;  /* 0x000000ffff047224 */ /* 0x002fce00078e0002 */
.L_x_348:
[----:B------:R-:W5:Y:S01]  /*16530*/  LDL.LU R10, [R1+0xc] ;  /* 0x00000c00010a7983 */ /* 0x000f620000300800 */
[----:B------:R-:W-:Y:S01]  /*16540*/  IMAD R9, R4, R3, R9 ;  /* 0x0000000304097224 */ /* 0x000fe200078e0209 */
[----:B---3--:R-:W-:-:S03]  /*16550*/  IABS R4, R6 ;  /* 0x0000000600047213 */ /* 0x008fc60000000000 */
[----:B------:R-:W-:Y:S01]  /*16560*/  IMAD.IADD R0, R0, 0x1, -R9 ;  /* 0x0000000100007824 */ /* 0x000fe200078e0a09 */
[----:B-1----:R-:W1:Y:S01]  /*16570*/  I2F.RP R2, R4 ;  /* 0x0000000400027306 */ /* 0x002e620000209400 */
[----:B------:R3:W-:Y:S02]  /*16580*/  STL [R1], R9 ;  /* 0x0000000901007387 */ /* 0x0007e40000100800 */
[----:B---3--:R-:W-:-:S05]  /*16590*/  IABS R9, R6 ;  /* 0x0000000600097213 */ /* 0x008fca0000000000 */
[----:B-1----:R-:W1:Y:S01]  /*165a0*/  MUFU.RCP R2, R2 ;  /* 0x0000000200027308 */ /* 0x002e620000001000 */
[----:B------:R-:W-:Y:S02]  /*165b0*/  IMAD.MOV R9, RZ, RZ, -R9 ;  /* 0x000000ffff097224 */ /* 0x000fe400078e0a09 */
[----:B-1----:R-:W-:-:S05]  /*165c0*/  VIADD R2, R2, 0xffffffe ;  /* 0x0ffffffe02027836 */ /* 0x002fca0000000000 */
[----:B------:R-:W1:Y:S02]  /*165d0*/  F2I.FTZ.U32.TRUNC.NTZ R3, R2 ;  /* 0x0000000200037305 */ /* 0x000e64000021f000 */
[----:B-1----:R-:W-:-:S04]  /*165e0*/  IMAD.MOV R2, RZ, RZ, -R3 ;  /* 0x000000ffff027224 */ /* 0x002fc800078e0a03 */
[----:B------:R-:W-:Y:S02]  /*165f0*/  IMAD R8, R2, R4, RZ ;  /* 0x0000000402087224 */ /* 0x000fe400078e02ff */
[----:B------:R-:W-:-:S04]  /*16600*/  IMAD.MOV.U32 R2, RZ, RZ, RZ ;  /* 0x000000ffff027224 */ /* 0x000fc800078e00ff */
[----:B------:R-:W-:Y:S01]  /*16610*/  IMAD.HI.U32 R2, R3, R8, R2 ;  /* 0x0000000803027227 */ /* 0x000fe200078e0002 */
[----:B------:R-:W-:-:S05]  /*16620*/  IABS R3, R0 ;  /* 0x0000000000037213 */ /* 0x000fca0000000000 */
[----:B------:R-:W-:-:S04]  /*16630*/  IMAD.HI.U32 R8, R2, R3, RZ ;  /* 0x0000000302087227 */ /* 0x000fc800078e00ff */
[----:B------:R-:W-:-:S05]  /*16640*/  IMAD R3, R8, R9, R3 ;  /* 0x0000000908037224 */ /* 0x000fca00078e0203 */
[----:B------:R-:W-:-:S13]  /*16650*/  ISETP.GT.U32.AND P1, PT, R4, R3, PT ;  /* 0x000000030400720c */ /* 0x000fda0003f24070 */
[----:B------:R-:W-:Y:S02]  /*16660*/  @!P1 IMAD.IADD R3, R3, 0x1, -R4 ;  /* 0x0000000103039824 */ /* 0x000fe400078e0a04 */
[----:B------:R-:W-:Y:S01]  /*16670*/  @!P1 VIADD R8, R8, 0x1 ;  /* 0x0000000108089836 */ /* 0x000fe20000000000 */
[----:B------:R-:W-:Y:S02]  /*16680*/  ISETP.NE.AND P1, PT, R6, RZ, PT ;  /* 0x000000ff0600720c */ /* 0x000fe40003f25270 */
[----:B------:R-:W-:Y:S02]  /*16690*/  ISETP.GE.U32.AND P0, PT, R3, R4, PT ;  /* 0x000000040300720c */ /* 0x000fe40003f06070 */
[----:B----4-:R-:W-:-:S04]  /*166a0*/  IABS R4, R7 ;  /* 0x0000000700047213 */ /* 0x010fc80000000000 */
[----:B------:R-:W1:Y:S07]  /*166b0*/  I2F.RP R2, R4 ;  /* 0x0000000400027306 */ /* 0x000e6e0000209400 */
[----:B------:R-:W-:Y:S01]  /*166c0*/  @P0 VIADD R8, R8, 0x1 ;  /* 0x0000000108080836 */ /* 0x000fe20000000000 */
[----:B-1----:R-:W1:Y:S02]  /*166d0*/  MUFU.RCP R2, R2 ;  /* 0x0000000200027308 */ /* 0x002e640000001000 */
[----:B-1----:R-:W-:-:S06]  /*166e0*/  VIADD R2, R2, 0xffffffe ;  /* 0x0ffffffe02027836 */ /* 0x002fcc0000000000 */
[----:B------:R-:W1:Y:S02]  /*166f0*/  F2I.FTZ.U32.TRUNC.NTZ R3, R2 ;  /* 0x0000000200037305 */ /* 0x000e64000021f000 */
[----:B-1----:R-:W-:-:S04]  /*16700*/  IMAD.MOV R2, RZ, RZ, -R3 ;  /* 0x000000ffff027224 */ /* 0x002fc800078e0a03 */
[----:B------:R-:W-:Y:S02]  /*16710*/  IMAD R9, R2, R4, RZ ;  /* 0x0000000402097224 */ /* 0x000fe400078e02ff */
[----:B------:R-:W-:-:S04]  /*16720*/  IMAD.MOV.U32 R2, RZ, RZ, RZ ;  /* 0x000000ffff027224 */ /* 0x000fc800078e00ff */
[----:B------:R-:W-:Y:S01]  /*16730*/  IMAD.HI.U32 R2, R3, R9, R2 ;  /* 0x0000000903027227 */ /* 0x000fe200078e0002 */
[----:B------:R-:W-:Y:S02]  /*16740*/  LOP3.LUT R3, R0, R6, RZ, 0x3c, !PT ;  /* 0x0000000600037212 */ /* 0x000fe400078e3cff */
[----:B------:R-:W-:Y:S02]  /*16750*/  IABS R9, R7 ;  /* 0x0000000700097213 */ /* 0x000fe40000000000 */
[----:B------:R-:W-:-:S03]  /*16760*/  ISETP.GE.AND P2, PT, R3, RZ, PT ;  /* 0x000000ff0300720c */ /* 0x000fc60003f46270 */
[----:B------:R-:W-:-:S10]  /*16770*/  IMAD.MOV R9, RZ, RZ, -R9 ;  /* 0x000000ffff097224 */ /* 0x000fd400078e0a09 */
[----:B------:R-:W-:Y:S01]  /*16780*/  @!P2 IMAD.MOV R8, RZ, RZ, -R8 ;  /* 0x000000ffff08a224 */ /* 0x000fe200078e0a08 */
[----:B------:R-:W-:-:S04]  /*16790*/  @!P1 LOP3.LUT R8, RZ, R6, RZ, 0x33, !PT ;  /* 0x00000006ff089212 */ /* 0x000fc800078e33ff */
[-C--:B------:R-:W-:Y:S01]  /*167a0*/  IABS R3, R8.reuse ;  /* 0x0000000800037213 */ /* 0x080fe20000000000 */
[----:B------:R-:W-:-:S04]  /*167b0*/  IMAD R6, R6, R8, RZ ;  /* 0x0000000806067224 */ /* 0x000fc800078e02ff */
[----:B------:R-:W-:-:S04]  /*167c0*/  IMAD.HI.U32 R2, R2, R3, RZ ;  /* 0x0000000302027227 */ /* 0x000fc800078e00ff */
[----:B------:R-:W-:-:S05]  /*167d0*/  IMAD R3, R2, R9, R3 ;  /* 0x0000000902037224 */ /* 0x000fca00078e0203 */
[----:B------:R-:W-:-:S13]  /*167e0*/  ISETP.GT.U32.AND P1, PT, R4, R3, PT ;  /* 0x000000030400720c */ /* 0x000fda0003f24070 */
[----:B------:R-:W-:Y:S02]  /*167f0*/  @!P1 IMAD.IADD R3, R3, 0x1, -R4 ;  /* 0x0000000103039824 */ /* 0x000fe400078e0a04 */
[----:B------:R-:W-:Y:S01]  /*16800*/  @!P1 VIADD R2, R2, 0x1 ;  /* 0x0000000102029836 */ /* 0x000fe20000000000 */
[----:B------:R-:W-:Y:S02]  /*16810*/  ISETP.NE.AND P1, PT, R7, RZ, PT ;  /* 0x000000ff0700720c */ /* 0x000fe40003f25270 */
[----:B------:R-:W-:Y:S01]  /*16820*/  ISETP.GE.U32.AND P0, PT, R3, R4, PT ;  /* 0x000000040300720c */ /* 0x000fe20003f06070 */
[----:B------:R-:W-:Y:S01]  /*16830*/  IMAD.IADD R4, R0, 0x1, -R6 ;  /* 0x0000000100047824 */ /* 0x000fe200078e0a06 */
[----:B------:R-:W-:-:S04]  /*16840*/  LOP3.LUT R3, R8, R7, RZ, 0x3c, !PT ;  /* 0x0000000708037212 */ /* 0x000fc800078e3cff */
[----:B------:R-:W-:-:S07]  /*16850*/  ISETP.GE.AND P2, PT, R3, RZ, PT ;  /* 0x000000ff0300720c */ /* 0x000fce0003f46270 */
[----:B------:R-:W-:-:S06]  /*16860*/  @P0 VIADD R2, R2, 0x1 ;  /* 0x0000000102020836 */ /* 0x000fcc0000000000 */
[----:B------:R-:W-:Y:S01]  /*16870*/  @!P2 IMAD.MOV R2, RZ, RZ, -R2 ;  /* 0x000000ffff02a224 */ /* 0x000fe200078e0a02 */
[----:B------:R-:W-:-:S05]  /*16880*/  @!P1 LOP3.LUT R2, RZ, R7, RZ, 0x33, !PT ;  /* 0x00000007ff029212 */ /* 0x000fca00078e33ff */
[--C-:B------:R-:W-:Y:S02]  /*16890*/  IMAD.MOV R3, RZ, RZ, -R2.reuse ;  /* 0x000000ffff037224 */ /* 0x100fe400078e0a02 */
[C---:B------:R-:W-:Y:S02]  /*168a0*/  IMAD R2, R7.reuse, 0x1000000, R2 ;  /* 0x0100000007027824 */ /* 0x040fe400078e0202 */
[----:B------:R-:W-:-:S04]  /*168b0*/  IMAD R3, R7, R3, R8 ;  /* 0x0000000307037224 */ /* 0x000fc800078e0208 */
[----:B------:R-:W-:-:S05]  /*168c0*/  IMAD R0, R3, 0x10000, R2 ;  /* 0x0001000003007824 */ /* 0x000fca00078e0202 */
[----:B------:R1:W-:Y:S01]  /*168d0*/  STL [R1+0x8], R0 ;  /* 0x0000080001007387 */ /* 0x0003e20000100800 */
[----:B-----5:R-:W-:-:S05]  /*168e0*/  IMAD.IADD R10, R5, 0x1, R10 ;  /* 0x00000001050a7824 */ /* 0x020fca00078e020a */
[----:B------:R1:W-:Y:S04]  /*168f0*/  STL [R1+0xc], R10 ;  /* 0x00000c0a01007387 */ /* 0x0003e80000100800 */
[----:B------:R1:W-:Y:S01]  /*16900*/  STL [R1+0x4], R4 ;  /* 0x0000040401007387 */ /* 0x0003e20000100800 */
[----:B------:R-:W-:Y:S05]  /*16910*/  BRA `(.L_x_350) ;  /* 0x0000000000287947 */ /* 0x000fea0003800000 */
.L_x_344:
[----:B------:R-:W-:Y:S01]  /*16920*/  UMOV UR4, URZ ;  /* 0x0000003f00047c82 */ /* 0x000fe20008000000 */
[----:B------:R-:W-:Y:S01]  /*16930*/  ULDC UR6, c[0x0][0xc3c] ;  /* 0x00030f0000067ab9 */ /* 0x000fe20000000800 */
[----:B------:R-:W-:Y:S01]  /*16940*/  UMOV UR5, URZ ;  /* 0x0000003f00057c82 */ /* 0x000fe20008000000 */
[----:B------:R1:W-:Y:S01]  /*16950*/  STL [R1], R0 ;  /* 0x0000000001007387 */ /* 0x0003e20000100800 */
[----:B------:R-:W-:Y:S02]  /*16960*/  IMAD.U32 R3, RZ, RZ, UR4 ;  /* 0x00000004ff037e24 */ /* 0x000fe4000f8e00ff */
[----:B------:R-:W-:-:S03]  /*16970*/  IMAD.U32 R2, RZ, RZ, UR5 ;  /* 0x00000005ff027e24 */ /* 0x000fc6000f8e00ff */
[----:B------:R2:W-:Y:S01]  /*16980*/  STL [R1+0x4], R3 ;  /* 0x0000040301007387 */ /* 0x0005e20000100800 */
[----:B-1----:R-:W-:-:S05]  /*16990*/  IMAD.U32 R0, RZ, RZ, UR6 ;  /* 0x00000006ff007e24 */ /* 0x002fca000f8e00ff */
[----:B------:R2:W-:Y:S04]  /*169a0*/  STL [R1+0xc], R0 ;  /* 0x00000c0001007387 */ /* 0x0005e80000100800 */
[----:B------:R2:W-:Y:S02]  /*169b0*/  STL [R1+0x8], R2 ;  /* 0x0000080201007387 */ /* 0x0005e40000100800 */
.L_x_350:
[----:B--2---:R-:W2:Y:S04]  /*169c0*/  LDL R2, [R1+0xc] ;  /* 0x00000c0001027983 */ /* 0x004ea80000100800 */
[----:B------:R-:W3:Y:S04]  /*169d0*/  LDL R3, [R1+0x8] ;  /* 0x0000080001037983 */ /* 0x000ee80000100800 */
[----:B------:R-:W4:Y:S04]  /*169e0*/  LDL R5, [R1+0x4] ;  /* 0x0000040001057983 */ /* 0x000f280000100800 */
[----:B-1----:R-:W4:Y:S01]  /*169f0*/  LDL R4, [R1] ;  /* 0x0000000001047983 */ /* 0x002f220000100800 */
[----:B------:R-:W1:Y:S01]  /*16a00*/  S2R R0, SR_TID.X ;  /* 0x0000000000007919 */ /* 0x000e620000002100 */
[----:B------:R-:W-:Y:S05]  /*16a10*/  WARPSYNC.ALL ;  /* 0x0000000000007948 */ /* 0x000fea0003800000 */
[----:B-1----:R-:W-:Y:S01]  /*16a20*/  LOP3.LUT R0, R0, 0x1f, RZ, 0xc0, !PT ;  /* 0x0000001f00007812 */ /* 0x002fe200078ec0ff */
[----:B------:R-:W-:Y:S03]  /*16a30*/  BAR.SYNC.DEFER_BLOCKING 0x4, 0x180 ;  /* 0x0106000000007b1d */ /* 0x000fe60000010000 */
[----:B------:R-:W-:-:S13]  /*16a40*/  ISETP.NE.AND P0, PT, R0, RZ, PT ;  /* 0x000000ff0000720c */ /* 0x000fda0003f05270 */
[----:B------:R-:W1:Y:S01]  /*16a50*/  @!P0 S2R R0, SR_CgaCtaId ;  /* 0x0000000000008919 */ /* 0x000e620000008800 */
[----:B--2---:R-:W-:Y:S01]  /*16a60*/  IMAD.MOV.U32 R7, RZ, RZ, R2 ;  /* 0x000000ffff077224 */ /* 0x004fe200078e0002 */
[----:B------:R-:W-:Y:S01]  /*16a70*/  @!P0 MOV R2, 0x400 ;  /* 0x0000040000028802 */ /* 0x000fe20000000f00 */
[----:B---3--:R-:W-:-:S03]  /*16a80*/  IMAD.MOV.U32 R6, RZ, RZ, R3 ;  /* 0x000000ffff067224 */ /* 0x008fc600078e0003 */
[----:B-1----:R-:W-:-:S05]  /*16a90*/  @!P0 LEA R18, R0, R2, 0x18 ;  /* 0x0000000200128211 */ /* 0x002fca00078ec0ff */
[----:B----4-:R2:W-:Y:S01]  /*16aa0*/  @!P0 STS.128 [R18+0x388d0], R4 ;  /* 0x0388d00412008388 */ /* 0x0105e20000000c00 */
[----:B------:R-:W-:Y:S06]  /*16ab0*/  BAR.ARV 0x5, 0x180 ;  /* 0x0146000000007b1d */ /* 0x000fec0000002000 */
.L_x_341:
[----:B------:R-:W3:Y:S01]  /*16ac0*/  LDL R0, [R1+0xc] ;  /* 0x00000c0001007983 */ /* 0x000ee20000100800 */
[----:B------:R-:W-:Y:S02]  /*16ad0*/  ULDC UR4, c[0x0][0xc3c] ;  /* 0x00030f0000047ab9 */ /* 0x000fe40000000800 */
[----:B---3--:R-:W-:-:S13]  /*16ae0*/  ISETP.GE.AND P0, PT, R0, UR4, PT ;  /* 0x0000000400007c0c */ /* 0x008fda000bf06270 */
[----:B------:R-:W-:Y:S05]  /*16af0*/  @!P0 BRA `(.L_x_351) ;  /* 0xffffff9c005c8947 */ /* 0x000fea000383ffff */
[----:B------:R-:W-:Y:S05]  /*16b00*/  BSYNC B8 ;  /* 0x0000000000087941 */ /* 0x000fea0003800000 */
.L_x_238:
[----:B0-----:R-:W3:Y:S01]  /*16b10*/  LDL.LU R0, [R1+0x48] ;  /* 0x0000480001007983 */ /* 0x001ee20000300800 */
[----:B------:R-:W-:Y:S01]  /*16b20*/  BSSY B0, `(.L_x_352) ;  /* 0x000000b000007945 */ /* 0x000fe20003800000 */
[----:B-12---:R-:W0:Y:S01]  /*16b30*/  S2R R5, SR_CgaCtaId ;  /* 0x0000000000057919 */ /* 0x006e220000008800 */
[----:B---3--:R-:W-:-:S05]  /*16b40*/  VIADD R0, R0, 0x1 ;  /* 0x0000000100007836 */ /* 0x008fca0000000000 */
[----:B------:R-:W-:-:S04]  /*16b50*/  LEA.HI R2, R0, R0, RZ, 0x1 ;  /* 0x0000000000027211 */ /* 0x000fc800078f08ff */
[----:B------:R-:W-:-:S05]  /*16b60*/  LOP3.LUT R3, R2, 0xfffffffe, RZ, 0xc0, !PT ;  /* 0xfffffffe02037812 */ /* 0x000fca00078ec0ff */
[----:B------:R-:W-:Y:S01]  /*16b70*/  IMAD.IADD R3, R0, 0x1, -R3 ;  /* 0x0000000100037824 */ /* 0x000fe200078e0a03 */
[----:B------:R-:W-:-:S04]  /*16b80*/  MOV R0, 0x400 ;  /* 0x0000040000007802 */ /* 0x000fc80000000f00 */
[----:B0-----:R-:W-:Y:S02]  /*16b90*/  LEA R0, R5, R0, 0x18 ;  /* 0x0000000005007211 */ /* 0x001fe400078ec0ff */
[----:B------:R-:W-:-:S04]  /*16ba0*/  SHF.L.U32 R3, R3, 0x1f, RZ ;  /* 0x0000001f03037819 */ /* 0x000fc800000006ff */
[----:B------:R-:W0:Y:S02]  /*16bb0*/  SYNCS.PHASECHK.TRANS64.TRYWAIT P0, [R0+URZ+0x38820], R3 ;  /* 0x03882003000075a7 */ /* 0x000e24000800017f */
[----:B0-----:R-:W-:Y:S05]  /*16bc0*/  @!P0 BRA `(.L_x_353) ;  /* 0x0000002000008947 */ /* 0x001fea0003800000 */
.L_x_423:
[----:B------:R-:W-:Y:S05]  /*16bd0*/  BSYNC B0 ;  /* 0x0000000000007941 */ /* 0x000fea0003800000 */
.L_x_352:
[----:B------:R-:W-:-:S03]  /*16be0*/  UMOV UR4, 0xffffffff ;  /* 0xffffffff00047882 */ /* 0x000fc60000000000 */
[----:B------:R-:W-:Y:S05]  /*16bf0*/  BRA.DIV UR4, `(.L_x_354) ;  /* 0x0000002204087947 */ /* 0x000fea000b800000 */
[----:B------:R-:W1:Y:S02]  /*16c00*/  S2R R2, SR_TID.X ;  /* 0x0000000000027919 */ /* 0x000e640000002100 */
[----:B-1----:R-:W-:-:S04]  /*16c10*/  SHF.R.U32.HI R2, RZ, 0x5, R2 ;  /* 0x00000005ff027819 */ /* 0x002fc80000011602 */
[----:B------:R-:W-:-:S05]  /*16c20*/  LOP3.LUT R2, R2, 0x3, RZ, 0xc0, !PT ;  /* 0x0000000302027812 */ /* 0x000fca00078ec0ff */
[----:B------:R1:W2:Y:S02]  /*16c30*/  SHFL.IDX PT, R14, R2, RZ, 0x1f ;  /* 0x00001fff020e7589 */ /* 0x0002a400000e0000 */
.L_x_426:
[----:B--2---:R-:W-:Y:S01]  /*16c40*/  ISETP.NE.AND P0, PT, R14, RZ, PT ;  /* 0x000000ff0e00720c */ /* 0x004fe20003f05270 */
[----:B------:R-:W-:-:S12]  /*16c50*/  BSSY B0, `(.L_x_355) ;  /* 0x0000027000007945 */ /* 0x000fd80003800000 */
[----:B------:R-:W-:Y:S05]  /*16c60*/  @P0 BRA `(.L_x_356) ;  /* 0x0000000000940947 */ /* 0x000fea0003800000 */
[----:B------:R-:W-:-:S03]  /*16c70*/  UMOV UR4, 0xffffffff ;  /* 0xffffffff00047882 */ /* 0x000fc60000000000 */
[----:B------:R-:W-:Y:S05]  /*16c80*/  BRA.DIV UR4, `(.L_x_357) ;  /* 0x0000002204187947 */ /* 0x000fea000b800000 */
[----:B------:R-:W-:-:S13]  /*16c90*/  ELECT P6, URZ, PT ;  /* 0x00000000003f782f */ /* 0x000fda00038c0000 */
.L_x_429:
[----:B------:R-:W-:Y:S05]  /*16ca0*/  @!P6 BRA `(.L_x_356) ;  /* 0x000000000084e947 */ /* 0x000fea0003800000 */
[----:B-1----:R-:W2:Y:S02]  /*16cb0*/  LDL R2, [R1+0x70] ;  /* 0x0000700001027983 */ /* 0x002ea40000100800 */
[----:B--2---:R-:W-:-:S13]  /*16cc0*/  R2UR UR4, R2 ;  /* 0x00000000020472ca */ /* 0x004fda00000e0000 */
[----:B------:R-:W-:-:S06]  /*16cd0*/  ULOP3.LUT UR4, UR4, 0x2, URZ, 0xfc, !UPT ;  /* 0x0000000204047892 */ /* 0x000fcc000f8efc3f */
[----:B------:R-:W-:-:S05]  /*16ce0*/  IMAD.U32 R2, RZ, RZ, UR4 ;  /* 0x00000004ff027e24 */ /* 0x000fca000f8e00ff */
[----:B------:R-:W-:-:S13]  /*16cf0*/  ISETP.NE.AND P2, PT, R2, 0x3, PT ;  /* 0x000000030200780c */ /* 0x000fda0003f45270 */
[----:B------:R-:W-:Y:S05]  /*16d00*/  @!P2 BRA `(.L_x_358) ;  /* 0x000000000004a947 */ /* 0x000fea0003800000 */
[----:B------:R-:W-:Y:S01]  /*16d10*/  BPT.TRAP 0x1 ;  /* 0x000000040000795c */ /* 0x000fe20000300000 */
.L_x_358:
[----:B------:R-:W2:Y:S01]  /*16d20*/  LDL.LU R7, [R1+0x14] ;  /* 0x0000140001077983 */ /* 0x000ea20000300800 */
[----:B------:R-:W-:Y:S02]  /*16d30*/  VIADD R2, R0, 0x38840 ;  /* 0x0003884000027836 */ /* 0x000fe40000000000 */
[C---:B0-----:R-:W-:Y:S02]  /*16d40*/  VIADD R3, R19.reuse, 0x1 ;  /* 0x0000000113037836 */ /* 0x041fe40000000000 */
[----:B------:R-:W-:-:S03]  /*16d50*/  IMAD R6, R19, 0x8, R2 ;  /* 0x0000000813067824 */ /* 0x000fc600078e0202 */
[----:B------:R-:W-:-:S04]  /*16d60*/  ISETP.NE.AND P1, PT, R3, 0x2, PT ;  /* 0x000000020300780c */ /* 0x000fc80003f25270 */
[----:B------:R-:W-:Y:S02]  /*16d70*/  SEL R4, RZ, 0x1, P1 ;  /* 0x00000001ff047807 */ /* 0x000fe40000800000 */
[----:B------:R-:W-:Y:S02]  /*16d80*/  SEL R3, R3, RZ, P1 ;  /* 0x000000ff03037207 */ /* 0x000fe40000800000 */
[C---:B--2---:R-:W-:Y:S02]  /*16d90*/  SHF.L.U32 R5, R7.reuse, 0x1f, RZ ;  /* 0x0000001f07057819 */ /* 0x044fe400000006ff */
[----:B------:R-:W-:Y:S01]  /*16da0*/  LOP3.LUT R4, R7, R4, RZ, 0x3c, !PT ;  /* 0x0000000407047212 */ /* 0x000fe200078e3cff */
[----:B------:R-:W-:Y:S01]  /*16db0*/  IMAD R7, R3, 0x8, R2 ;  /* 0x0000000803077824 */ /* 0x000fe200078e0202 */
[----:B------:R-:W0:Y:S02]  /*16dc0*/  SYNCS.PHASECHK.TRANS64.TRYWAIT P0, [R6+URZ], R5 ;  /* 0x00000005060075a7 */ /* 0x000e24000800017f */
[----:B------:R-:W-:Y:S01]  /*16dd0*/  SHF.L.U32 R2, R4, 0x1f, RZ ;  /* 0x0000001f04027819 */ /* 0x000fe200000006ff */
[----:B0-----:R-:W-:Y:S06]  /*16de0*/  @!P0 BRA `(.L_x_359) ;  /* 0x0000001c00e08947 */ /* 0x001fec0003800000 */
.L_x_430:
[----:B------:R-:W1:Y:S02]  /*16df0*/  SYNCS.PHASECHK.TRANS64.TRYWAIT P0, [R7+URZ], R2 ;  /* 0x00000002070075a7 */ /* 0x000e64000800017f */
[----:B-1----:R-:W-:Y:S05]  /*16e00*/  @!P0 BRA `(.L_x_360) ;  /* 0x0000001c00ec8947 */ /* 0x002fea0003800000 */
.L_x_431:
[----:B------:R-:W-:Y:S05]  /*16e10*/  @!P2 BRA `(.L_x_361) ;  /* 0x000000000004a947 */ /* 0x000fea0003800000 */
[----:B------:R-:W-:Y:S01]  /*16e20*/  BPT.TRAP 0x1 ;  /* 0x000000040000795c */ /* 0x000fe20000300000 */
.L_x_361:
[----:B------:R-:W-:-:S04]  /*16e30*/  VIADD R0, R0, 0x38860 ;  /* 0x0003886000007836 */ /* 0x000fc80000000000 */
[----:B------:R-:W-:-:S04]  /*16e40*/  IMAD R4, R19, 0x8, R0 ;  /* 0x0000000813047824 */ /* 0x000fc800078e0200 */
[----:B------:R-:W2:Y:S02]  /*16e50*/  SYNCS.PHASECHK.TRANS64.TRYWAIT P0, [R4+URZ], R5 ;  /* 0x00000005040075a7 */ /* 0x000ea4000800017f */
[----:B--2---:R-:W-:Y:S05]  /*16e60*/  @!P0 BRA `(.L_x_362) ;  /* 0x0000001c00e88947 */ /* 0x004fea0003800000 */
.L_x_432:
[----:B------:R-:W-:-:S07]  /*16e70*/  IMAD R3, R3, 0x8, R0 ;  /* 0x0000000803037824 */ /* 0x000fce00078e0200 */
.L_x_363:
[----:B---3--:R3:W4:Y:S02]  /*16e80*/  SYNCS.PHASECHK.TRANS64.TRYWAIT P0, [R3+URZ], R2 ;  /* 0x00000002030075a7 */ /* 0x008724000800017f */
[----:B----4-:R-:W-:Y:S05]  /*16e90*/  @!P0 NANOSLEEP.SYNCS 0x989680 ;  /* 0x009896800000895d */ /* 0x010fea0003900000 */
[----:B------:R-:W4:Y:S02]  /*16ea0*/  @!P0 SYNCS.PHASECHK.TRANS64 P0, [R3+URZ], R2 ;  /* 0x00000002030085a7 */ /* 0x000f24000800007f */
[----:B----4-:R-:W-:Y:S05]  /*16eb0*/  @!P0 BRA `(.L_x_363) ;  /* 0xfffffffc00f08947 */ /* 0x010fea000383ffff */
.L_x_356:
[----:B------:R-:W-:Y:S05]  /*16ec0*/  BSYNC B0 ;  /* 0x0000000000007941 */ /* 0x000fea0003800000 */
.L_x_355:
[----:B------:R-:W-:Y:S05]  /*16ed0*/  EXIT ;  /* 0x000000000000794d */ /* 0x000fea0003800000 */
.L_x_189:
[----:B0-----:R0:W1:Y:S02]  /*16ee0*/  SYNCS.PHASECHK.TRANS64.TRYWAIT P1, [R5+URZ+0x38800], R0 ;  /* 0x03880000050075a7 */ /* 0x001064000802017f */
[----:B-1----:R-:W-:Y:S05]  /*16ef0*/  @!P1 NANOSLEEP.SYNCS 0x989680 ;  /* 0x009896800000995d */ /* 0x002fea0003900000 */
[----:B------:R-:W1:Y:S02]  /*16f00*/  @!P1 SYNCS.PHASECHK.TRANS64 P1, [R5+URZ+0x38800], R0 ;  /* 0x03880000050095a7 */ /* 0x000e64000802007f */
[----:B-1----:R-:W-:Y:S05]  /*16f10*/  @!P1 BRA `(.L_x_189) ;  /* 0xfffffffc00f09947 */ /* 0x002fea000383ffff */
[----:B------:R-:W-:Y:S05]  /*16f20*/  BRA `(.L_x_364) ;  /* 0xfffffeb000547947 */ /* 0x000fea000383ffff */
.L_x_193:
[----:B-1----:R1:W2:Y:S02]  /*16f30*/  SYNCS.PHASECHK.TRANS64.TRYWAIT P2, [R0+URZ+0x38830], R3 ;  /* 0x03883003000075a7 */ /* 0x0022a4000804017f */
[----:B--2---:R-:W-:Y:S05]  /*16f40*/  @!P2 NANOSLEEP.SYNCS 0x989680 ;  /* 0x009896800000a95d */ /* 0x004fea0003900000 */
[----:B------:R-:W2:Y:S02]  /*16f50*/  @!P2 SYNCS.PHASECHK.TRANS64 P2, [R0+URZ+0x38830], R3 ;  /* 0x038830030000a5a7 */ /* 0x000ea4000804007f */
[----:B--2---:R-:W-:Y:S05]  /*16f60*/  @!P2 BRA `(.L_x_193) ;  /* 0xfffffffc00f0a947 */ /* 0x004fea000383ffff */
[----:B------:R-:W-:Y:S05]  /*16f70*/  BRA `(.L_x_192) ;  /* 0xfffffeb0007c7947 */ /* 0x000fea000383ffff */
.L_x_198:
[----:B-1----:R-:W-:-:S04]  /*16f80*/  IMAD.U32 R4, RZ, RZ, UR60 ;  /* 0x0000003cff047e24 */ /* 0x002fc8000f8e00ff */
[----:B------:R1:W2:Y:S03]  /*16f90*/  SYNCS.PHASECHK.TRANS64.TRYWAIT P2, [R4+URZ+0x38830], R3 ;  /* 0x03883003040075a7 */ /* 0x0002a6000804017f */
[----:B--2---:R-:W-:Y:S05]  /*16fa0*/  @!P2 NANOSLEEP.SYNCS 0x989680 ;  /* 0x009896800000a95d */ /* 0x004fea0003900000 */
[----:B------:R-:W2:Y:S02]  /*16fb0*/  @!P2 SYNCS.PHASECHK.TRANS64 P2, [R4+URZ+0x38830], R3 ;  /* 0x038830030400a5a7 */ /* 0x000ea4000804007f */
[----:B--2---:R-:W-:Y:S05]  /*16fc0*/  @!P2 BRA `(.L_x_198) ;  /* 0xfffffffc00eca947 */ /* 0x004fea000383ffff */
[----:B------:R-:W-:Y:S05]  /*16fd0*/  BRA `(.L_x_197) ;  /* 0xfffffeec00fc7947 */ /* 0x000fea000383ffff */
.L_x_202:
[----:B-1----:R1:W2:Y:S02]  /*16fe0*/  SYNCS.PHASECHK.TRANS64.TRYWAIT P2, [R21+URZ+0x38850], R0 ;  /* 0x03885000150075a7 */ /* 0x0022a4000804017f */
[----:B--2---:R-:W-:Y:S05]  /*16ff0*/  @!P2 NANOSLEEP.SYNCS 0x989680 ;  /* 0x009896800000a95d */ /* 0x004fea0003900000 */
[----:B------:R-:W2:Y:S02]  /*17000*/  @!P2 SYNCS.PHASECHK.TRANS64 P2, [R21+URZ+0x38850], R0 ;  /* 0x038850001500a5a7 */ /* 0x000ea4000804007f */
[----:B--2---:R-:W-:Y:S05]  /*17010*/  @!P2 BRA `(.L_x_202) ;  /* 0xfffffffc00f0a947 */ /* 0x004fea000383ffff */
[----:B------:R-:W-:Y:S05]  /*17020*/  BRA `(.L_x_201) ;  /* 0xffffff1800387947 */ /* 0x000fea000383ffff */
.L_x_207:
[----:B-1----:R1:W2:Y:S02]  /*17030*/  SYNCS.PHASECHK.TRANS64.TRYWAIT P0, [R0+URZ+0x38850], R7 ;  /* 0x03885007000075a7 */ /* 0x0022a4000800017f */
[----:B--2---:R-:W-:Y:S05]  /*17040*/  @!P0 NANOSLEEP.SYNCS 0x989680 ;  /* 0x009896800000895d */ /* 0x004fea0003900000 */
[----:B------:R-:W2:Y:S02]  /*17050*/  @!P0 SYNCS.PHASECHK.TRANS64 P0, [R0+URZ+0x38850], R7 ;  /* 0x03885007000085a7 */ /* 0x000ea4000800007f */
[----:B--2---:R-:W-:Y:S05]  /*17060*/  @!P0 BRA `(.L_x_207) ;  /* 0xfffffffc00f08947 */ /* 0x004fea000383ffff */
[----:B------:R-:W-:Y:S05]  /*17070*/  BRA `(.L_x_206) ;  /* 0xffffff3000307947 */ /* 0x000fea000383ffff */
.L_x_252:
[----:B------:R-:W2:Y:S01]  /*17080*/  S2R R4, SR_TID.X ;  /* 0x0000000000047919 */ /* 0x000ea20000002100 */
[----:B------:R-:W-:Y:S01]  /*17090*/  BSSY B0, `(.L_x_365) ;  /* 0x000000a000007945 */ /* 0x000fe20003800000 */
[----:B------:R-:W-:Y:S02]  /*170a0*/  IMAD.MOV.U32 R12, RZ, RZ, RZ ;  /* 0x000000ffff0c7224 */ /* 0x000fe400078e00ff */
[----:B0-----:R-:W-:Y:S02]  /*170b0*/  IMAD.MOV.U32 R11, RZ, RZ, 0x1f ;  /* 0x0000001fff0b7424 */ /* 0x001fe400078e00ff */
[----:B------:R-:W-:Y:S01]  /*170c0*/  IMAD.MOV.U32 R15, RZ, RZ, -0x1 ;  /* 0xffffffffff0f7424 */ /* 0x000fe200078e00ff */
[----:B--2---:R-:W-:-:S04]  /*170d0*/  SHF.R.U32.HI R4, RZ, 0x5, R4 ;  /* 0x00000005ff047819 */ /* 0x004fc80000011604 */
[----:B------:R-:W-:-:S05]  /*170e0*/  LOP3.LUT R4, R4, 0x3, RZ, 0xc0, !PT ;  /* 0x0000000304047812 */ /* 0x000fca00078ec0ff */
[----:B------:R-:W-:-:S07]  /*170f0*/  IMAD.MOV.U32 R13, RZ, RZ, R4 ;  /* 0x000000ffff0d7224 */ /* 0x000fce00078e0004 */
[----:B-1----:R-:W-:Y:S05]  /*17100*/  WARPSYNC.COLLECTIVE R15, `(.L_x_366) ;  /* 0x000000000f087348 */ /* 0x002fea0003c00000 */
[----:B------:R0:W2:Y:S02]  /*17110*/  SHFL.IDX P6, R14, R13, R12, R11 ;  /* 0x0000000c0d0e7389 */ /* 0x0000a400000c000b */
[----:B012---:R-:W-:Y:S01]  /*17120*/  ENDCOLLECTIVE ;  /* 0x000000000000791b */ /* 0x007fe20003800000 */
.L_x_366:
[----:B------:R-:W-:Y:S05]  /*17130*/  BSYNC B0 ;  /* 0x0000000000007941 */ /* 0x000fea0003800000 */
.L_x_365:
[----:B------:R-:W-:Y:S05]  /*17140*/  BRA `(.L_x_367) ;  /* 0xffffffa400847947 */ /* 0x000fea000383ffff */
.L_x_254:
[----:B------:R-:W-:Y:S01]  /*17150*/  BSSY B0, `(.L_x_368) ;  /* 0x0000006000007945 */ /* 0x000fe20003800000 */
[----:B------:R-:W-:-:S07]  /*17160*/  IMAD.MOV.U32 R15, RZ, RZ, -0x1 ;  /* 0xffffffffff0f7424 */ /* 0x000fce00078e00ff */
[----:B01--4-:R-:W-:Y:S05]  /*17170*/  WARPSYNC.COLLECTIVE R15, `(.L_x_369) ;  /* 0x000000000f0c7348 */ /* 0x013fea0003c00000 */
[----:B------:R-:W-:Y:S02]  /*17180*/  ELECT P6, UR62, PT ;  /* 0x00000000003e782f */ /* 0x000fe400038c0000 */
[----:B------:R-:W-:Y:S01]  /*17190*/  MOV R14, UR62 ;  /* 0x0000003e000e7c02 */ /* 0x000fe20008000f00 */
[----:B01--4-:R-:W-:Y:S10]  /*171a0*/  ENDCOLLECTIVE ;  /* 0x000000000000791b */ /* 0x013ff40003800000 */
.L_x_369:
[----:B------:R-:W-:Y:S05]  /*171b0*/  BSYNC B0 ;  /* 0x0000000000007941 */ /* 0x000fea0003800000 */
.L_x_368:
[----:B------:R-:W-:Y:S05]  /*171c0*/  BRA `(.L_x_370) ;  /* 0xffffffa400887947 */ /* 0x000fea000383ffff */
.L_x_256:
[----:B--2---:R2:W3:Y:S02]  /*171d0*/  SYNCS.PHASECHK.TRANS64.TRYWAIT P0, [R0+URZ+0x38840], R2 ;  /* 0x03884002000075a7 */ /* 0x0044e4000800017f */
[----:B---3--:R-:W-:Y:S05]  /*171e0*/  @!P0 NANOSLEEP.SYNCS 0x989680 ;  /* 0x009896800000895d */ /* 0x008fea0003900000 */
[----:B------:R-:W3:Y:S02]  /*171f0*/  @!P0 SYNCS.PHASECHK.TRANS64 P0, [R0+URZ+0x38840], R2 ;  /* 0x03884002000085a7 */ /* 0x000ee4000800007f */
[----:B---3--:R-:W-:Y:S05]  /*17200*/  @!P0 BRA `(.L_x_256) ;  /* 0xfffffffc00f08947 */ /* 0x008fea000383ffff */
[----:B------:R-:W-:Y:S05]  /*17210*/  BRA `(.L_x_371) ;  /* 0xffffffa400ec7947 */ /* 0x000fea000383ffff */
.L_x_260:
[----:B------:R-:W2:Y:S01]  /*17220*/  LDL.LU R11, [R1+0x40] ;  /* 0x00004000010b7983 */ /* 0x000ea20000300800 */
[----:B------:R-:W-:Y:S02]  /*17230*/  IMAD.MOV.U32 R13, RZ, RZ, R3 ;  /* 0x000000ffff0d7224 */ /* 0x000fe400078e0003 */
[----:B------:R-:W-:Y:S01]  /*17240*/  IMAD.MOV.U32 R12, RZ, RZ, RZ ;  /* 0x000000ffff0c7224 */ /* 0x000fe200078e00ff */
[----:B------:R-:W0:Y:S01]  /*17250*/  S2R R7, SR_TID.X ;  /* 0x0000000000077919 */ /* 0x000e220000002100 */
[----:B------:R-:W-:Y:S01]  /*17260*/  IMAD.MOV.U32 R15, RZ, RZ, -0x1 ;  /* 0xffffffffff0f7424 */ /* 0x000fe200078e00ff */
[----:B0-----:R-:W-:-:S04]  /*17270*/  LOP3.LUT R7, R7, 0x7f, RZ, 0xc0, !PT ;  /* 0x0000007f07077812 */ /* 0x001fc800078ec0ff */
[----:B------:R-:W-:-:S05]  /*17280*/  SHF.R.U32.HI R0, RZ, 0x3, R7 ;  /* 0x00000003ff007819 */ /* 0x000fca0000011607 */
[----:B------:R-:W-:-:S04]  /*17290*/  IMAD.IADD R0, R0, 0x1, R5 ;  /* 0x0000000100007824 */ /* 0x000fc800078e0205 */
[----:B------:R-:W-:Y:S02]  /*172a0*/  VIADD R5, R0, 0x10 ;  /* 0x0000001000057836 */ /* 0x000fe40000000000 */
[----:B--2---:R-:W-:Y:S02]  /*172b0*/  IMAD R2, R11, R8, RZ ;  /* 0x000000080b027224 */ /* 0x004fe400078e02ff */
[----:B------:R-:W-:-:S03]  /*172c0*/  IMAD.MOV.U32 R11, RZ, RZ, 0x181f ;  /* 0x0000181fff0b7424 */ /* 0x000fc600078e00ff */
[----:B------:R-:W-:-:S13]  /*172d0*/  ISETP.GE.AND P5, PT, R0, R2, PT ;  /* 0x000000020000720c */ /* 0x000fda0003fa6270 */
[----:B-----5:R-:W-:Y:S05]  /*172e0*/  WARPSYNC.COLLECTIVE R15, `(.L_x_372) ;  /* 0x000000000f087348 */ /* 0x020fea0003c00000 */
[----:B------:R0:W1:Y:S02]  /*172f0*/  SHFL.IDX P6, R14, R13, R12, R11 ;  /* 0x0000000c0d0e7389 */ /* 0x00006400000c000b */
[----:B01---5:R-:W-:Y:S01]  /*17300*/  ENDCOLLECTIVE ;  /* 0x000000000000791b */ /* 0x023fe20003800000 */
.L_x_372:
[----:B------:R-:W-:Y:S02]  /*17310*/  IMAD.MOV.U32 R13, RZ, RZ, R4 ;  /* 0x000000ffff0d7224 */ /* 0x000fe400078e0004 */
[----:B------:R-:W-:-:S07]  /*17320*/  IMAD.MOV.U32 R6, RZ, RZ, R14 ;  /* 0x000000ffff067224 */ /* 0x000fce00078e000e */
[----:B------:R-:W-:Y:S05]  /*17330*/  WARPSYNC.COLLECTIVE R15, `(.L_x_373) ;  /* 0x000000000f087348 */ /* 0x000fea0003c00000 */
[----:B------:R0:W1:Y:S02]  /*17340*/  SHFL.IDX P6, R14, R13, R12, R11 ;  /* 0x0000000c0d0e7389 */ /* 0x00006400000c000b */
[----:B01----:R-:W-:Y:S01]  /*17350*/  ENDCOLLECTIVE ;  /* 0x000000000000791b */ /* 0x003fe20003800000 */
.L_x_373:
[----:B------:R-:W-:Y:S01]  /*17360*/  ULDC.64 UR4, c[0x0][0x208] ;  /* 0x0000820000047ab9 */ /* 0x000fe20000000a00 */
[----:B------:R-:W-:Y:S02]  /*17370*/  IMAD.MOV.U32 R13, RZ, RZ, R3 ;  /* 0x000000ffff0d7224 */ /* 0x000fe400078e0003 */
[----:B------:R-:W-:Y:S02]  /*17380*/  IMAD.MOV.U32 R12, RZ, RZ, 0x1 ;  /* 0x00000001ff0c7424 */ /* 0x000fe400078e00ff */
[----:B------:R-:W-:-:S05]  /*17390*/  IMAD.MOV.U32 R7, RZ, RZ, R14 ;  /* 0x000000ffff077224 */ /* 0x000fca00078e000e */
[----:B------:R-:W-:-:S05]  /*173a0*/  @!P5 LEA R7, P4, R10, R7, 0x1 ;  /* 0x000000070a07d211 */ /* 0x000fca00078808ff */
[----:B------:R-:W-:-:S05]  /*173b0*/  @!P5 IMAD.X R6, RZ, RZ, R6, P4 ;  /* 0x000000ffff06d224 */ /* 0x000fca00020e0606 */
[----:B------:R-:W-:-:S04]  /*173c0*/  @!P5 LOP3.LUT R7, R7, R6, RZ, 0x3c, !PT ;  /* 0x000000060707d212 */ /* 0x000fc800078e3cff */
[----:B------:R-:W-:-:S04]  /*173d0*/  @!P5 LOP3.LUT R6, R7, R6, RZ, 0x3c, !PT ;  /* 0x000000060706d212 */ /* 0x000fc800078e3cff */
[----:B------:R-:W-:-:S05]  /*173e0*/  @!P5 LOP3.LUT R7, R7, R6, RZ, 0x3c, !PT ;  /* 0x000000060707d212 */ /* 0x000fca00078e3cff */
        /* <DEDUP_REMOVED lines=11> */
.L_x_374:
[----:B------:R-:W-:Y:S02]  /*174a0*/  IMAD.MOV.U32 R13, RZ, RZ, R4 ;  /* 0x000000ffff0d7224 */ /* 0x000fe400078e0004 */
[----:B------:R-:W-:-:S07]  /*174b0*/  IMAD.MOV.U32 R6, RZ, RZ, R14 ;  /* 0x000000ffff067224 */ /* 0x000fce00078e000e */
[----:B------:R-:W-:Y:S05]  /*174c0*/  WARPSYNC.COLLECTIVE R15, `(.L_x_375) ;  /* 0x000000000f087348 */ /* 0x000fea0003c00000 */
[----:B------:R0:W1:Y:S02]  /*174d0*/  SHFL.IDX P6, R14, R13, R12, R11 ;  /* 0x0000000c0d0e7389 */ /* 0x00006400000c000b */
[----:B01----:R-:W-:Y:S01]  /*174e0*/  ENDCOLLECTIVE ;  /* 0x000000000000791b */ /* 0x003fe20003800000 */
.L_x_375:
[----:B------:R-:W-:Y:S01]  /*174f0*/  ULDC.64 UR4, c[0x0][0x208] ;  /* 0x0000820000047ab9 */ /* 0x000fe20000000a00 */
[----:B------:R-:W-:Y:S02]  /*17500*/  IMAD.MOV.U32 R13, RZ, RZ, R3 ;  /* 0x000000ffff0d7224 */ /* 0x000fe400078e0003 */
[----:B------:R-:W-:Y:S02]  /*17510*/  IMAD.MOV.U32 R12, RZ, RZ, 0x2 ;  /* 0x00000002ff0c7424 */ /* 0x000fe400078e00ff */
[----:B------:R-:W-:-:S05]  /*17520*/  IMAD.MOV.U32 R5, RZ, RZ, R14 ;  /* 0x000000ffff057224 */ /* 0x000fca00078e000e */
[----:B------:R-:W-:-:S05]  /*17530*/  @!P5 LEA R5, P4, R10, R5, 0x1 ;  /* 0x000000050a05d211 */ /* 0x000fca00078808ff */
[----:B------:R-:W-:-:S04]  /*17540*/  @!P5 IMAD.X R6, RZ, RZ, R6, P4 ;  /* 0x000000ffff06d224 */ /* 0x000fc800020e0606 */
[----:B------:R-:W-:Y:S02]  /*17550*/  @!P5 IMAD.MOV.U32 R7, RZ, RZ, R6 ;  /* 0x000000ffff07d224 */ /* 0x000fe400078e0006 */
[----:B------:R-:W-:Y:S02]  /*17560*/  @!P5 IMAD.MOV.U32 R6, RZ, RZ, R5 ;  /* 0x000000ffff06d224 */ /* 0x000fe400078e0005 */
[----:B------:R-:W-:-:S03]  /*17570*/  VIADD R5, R0, 0x20 ;  /* 0x0000002000057836 */ /* 0x000fc60000000000 */
        /* <DEDUP_REMOVED lines=11> */
.L_x_376:
[----:B------:R-:W-:Y:S02]  /*17630*/  IMAD.MOV.U32 R13, RZ, RZ, R4 ;  /* 0x000000ffff0d7224 */ /* 0x000fe400078e0004 */
[----:B------:R-:W-:-:S07]  /*17640*/  IMAD.MOV.U32 R6, RZ, RZ, R14 ;  /* 0x000000ffff067224 */ /* 0x000fce00078e000e */
[----:B------:R-:W-:Y:S05]  /*17650*/  WARPSYNC.COLLECTIVE R15, `(.L_x_377) ;  /* 0x000000000f087348 */ /* 0x000fea0003c00000 */
[----:B------:R0:W1:Y:S02]  /*17660*/  SHFL.IDX P6, R14, R13, R12, R11 ;  /* 0x0000000c0d0e7389 */ /* 0x00006400000c000b */
[----:B01----:R-:W-:Y:S01]  /*17670*/  ENDCOLLECTIVE ;  /* 0x000000000000791b */ /* 0x003fe20003800000 */
.L_x_377:
        /* <DEDUP_REMOVED lines=20> */
.L_x_378:
[----:B------:R-:W-:Y:S02]  /*177c0*/  IMAD.MOV.U32 R13, RZ, RZ, R4 ;  /* 0x000000ffff0d7224 */ /* 0x000fe400078e0004 */
[----:B------:R-:W-:-:S07]  /*177d0*/  IMAD.MOV.U32 R6, RZ, RZ, R14 ;  /* 0x000000ffff067224 */ /* 0x000fce00078e000e */
[----:B------:R-:W-:Y:S05]  /*177e0*/  WARPSYNC.COLLECTIVE R15, `(.L_x_379) ;  /* 0x000000000f087348 */ /* 0x000fea0003c00000 */
[----:B------:R0:W1:Y:S02]  /*177f0*/  SHFL.IDX P6, R14, R13, R12, R11 ;  /* 0x0000000c0d0e7389 */ /* 0x00006400000c000b */
[----:B01----:R-:W-:Y:S01]  /*17800*/  ENDCOLLECTIVE ;  /* 0x000000000000791b */ /* 0x003fe20003800000 */
.L_x_379:
        /* <DEDUP_REMOVED lines=20> */
.L_x_380:
[----:B------:R-:W-:Y:S02]  /*17950*/  IMAD.MOV.U32 R13, RZ, RZ, R4 ;  /* 0x000000ffff0d7224 */ /* 0x000fe400078e0004 */
[----:B------:R-:W-:-:S07]  /*17960*/  IMAD.MOV.U32 R6, RZ, RZ, R14 ;  /* 0x000000ffff067224 */ /* 0x000fce00078e000e */
[----:B------:R-:W-:Y:S05]  /*17970*/  WARPSYNC.COLLECTIVE R15, `(.L_x_381) ;  /* 0x000000000f087348 */ /* 0x000fea0003c00000 */
[----:B------:R0:W1:Y:S02]  /*17980*/  SHFL.IDX P6, R14, R13, R12, R11 ;  /* 0x0000000c0d0e7389 */ /* 0x00006400000c000b */
[----:B01----:R-:W-:Y:S01]  /*17990*/  ENDCOLLECTIVE ;  /* 0x000000000000791b */ /* 0x003fe20003800000 */
.L_x_381:
        /* <DEDUP_REMOVED lines=20> */
.L_x_382:
[----:B------:R-:W-:Y:S02]  /*17ae0*/  IMAD.MOV.U32 R13, RZ, RZ, R4 ;  /* 0x000000ffff0d7224 */ /* 0x000fe400078e0004 */
[----:B------:R-:W-:-:S07]  /*17af0*/  IMAD.MOV.U32 R6, RZ, RZ, R14 ;  /* 0x000000ffff067224 */ /* 0x000fce00078e000e */
[----:B------:R-:W-:Y:S05]  /*17b00*/  WARPSYNC.COLLECTIVE R15, `(.L_x_383) ;  /* 0x000000000f087348 */ /* 0x000fea0003c00000 */
[----:B------:R0:W1:Y:S02]  /*17b10*/  SHFL.IDX P6, R14, R13, R12, R11 ;  /* 0x0000000c0d0e7389 */ /* 0x00006400000c000b */
[----:B01----:R-:W-:Y:S01]  /*17b20*/  ENDCOLLECTIVE ;  /* 0x000000000000791b */ /* 0x003fe20003800000 */
.L_x_383:
[----:B------:R-:W-:Y:S01]  /*17b30*/  ULDC.64 UR4, c[0x0][0x208] ;  /* 0x0000820000047ab9 */ /* 0x000fe20000000a00 */
[----:B------:R-:W-:Y:S02]  /*17b40*/  IMAD.MOV.U32 R13, RZ, RZ, R3 ;  /* 0x000000ffff0d7224 */ /* 0x000fe400078e0003 */
[----:B------:R-:W-:Y:S02]  /*17b50*/  IMAD.MOV.U32 R12, RZ, RZ, 0x6 ;  /* 0x00000006ff0c7424 */ /* 0x000fe400078e00ff */
[----:B------:R-:W-:-:S05]  /*17b60*/  IMAD.MOV.U32 R5, RZ, RZ, R14 ;  /* 0x000000ffff057224 */ /* 0x000fca00078e000e */
[----:B------:R-:W-:-:S05]  /*17b70*/  @!P5 LEA R5, P4, R10, R5, 0x1 ;  /* 0x000000050a05d211 */ /* 0x000fca00078808ff */
[----:B------:R-:W-:-:S04]  /*17b80*/  @!P5 IMAD.X R6, RZ, RZ, R6, P4 ;  /* 0x000000ffff06d224 */ /* 0x000fc800020e0606 */
[----:B------:R-:W-:Y:S02]  /*17b90*/  @!P5 IMAD.MOV.U32 R7, RZ, RZ, R6 ;  /* 0x000000ffff07d224 */ /* 0x000fe400078e0006 */
[----:B------:R-:W-:-:S05]  /*17ba0*/  @!P5 IMAD.MOV.U32 R6, RZ, RZ, R5 ;  /* 0x000000ffff06d224 */ /* 0x000fca00078e0005 */
        /* <DEDUP_REMOVED lines=10> */
.L_x_384:
[----:B------:R-:W-:-:S05]  /*17c50*/  VIADD R7, R0, 0x60 ;  /* 0x0000006000077836 */ /* 0x000fca0000000000 */
[----:B------:R-:W-:Y:S01]  /*17c60*/  ISETP.GE.AND P5, PT, R7, R2, PT ;  /* 0x000000020700720c */ /* 0x000fe20003fa6270 */
[----:B------:R-:W-:Y:S02]  /*17c70*/  IMAD.MOV.U32 R13, RZ, RZ, R4 ;  /* 0x000000ffff0d7224 */ /* 0x000fe400078e0004 */
[----:B------:R-:W-:-:S10]  /*17c80*/  IMAD.MOV.U32 R8, RZ, RZ, R14 ;  /* 0x000000ffff087224 */ /* 0x000fd400078e000e */
[----:B------:R-:W-:Y:S05]  /*17c90*/  WARPSYNC.COLLECTIVE R15, `(.L_x_385) ;  /* 0x000000000f087348 */ /* 0x000fea0003c00000 */
[----:B------:R0:W1:Y:S02]  /*17ca0*/  SHFL.IDX P6, R14, R13, R12, R11 ;  /* 0x0000000c0d0e7389 */ /* 0x00006400000c000b */
[----:B01----:R-:W-:Y:S01]  /*17cb0*/  ENDCOLLECTIVE ;  /* 0x000000000000791b */ /* 0x003fe20003800000 */
.L_x_385:
        /* <DEDUP_REMOVED lines=18> */
.L_x_386:
[----:B------:R-:W-:Y:S02]  /*17de0*/  IMAD.MOV.U32 R13, RZ, RZ, R4 ;  /* 0x000000ffff0d7224 */ /* 0x000fe400078e0004 */
[----:B------:R-:W-:-:S07]  /*17df0*/  IMAD.MOV.U32 R5, RZ, RZ, R14 ;  /* 0x000000ffff057224 */ /* 0x000fce00078e000e */
[----:B------:R-:W-:Y:S05]  /*17e00*/  WARPSYNC.COLLECTIVE R15, `(.L_x_387) ;  /* 0x000000000f087348 */ /* 0x000fea0003c00000 */
[----:B------:R0:W1:Y:S02]  /*17e10*/  SHFL.IDX P6, R14, R13, R12, R11 ;  /* 0x0000000c0d0e7389 */ /* 0x00006400000c000b */
[----:B01----:R-:W-:Y:S01]  /*17e20*/  ENDCOLLECTIVE ;  /* 0x000000000000791b */ /* 0x003fe20003800000 */
.L_x_387:
[----:B------:R-:W-:Y:S01]  /*17e30*/  IMAD.MOV.U32 R3, RZ, RZ, R14 ;  /* 0x000000ffff037224 */ /* 0x000fe200078e000e */
[----:B------:R-:W-:Y:S06]  /*17e40*/  BRA `(.L_x_388) ;  /* 0xffffffa800b87947 */ /* 0x000fec000383ffff */
.L_x_265:
[----:B0-----:R0:W3:Y:S02]  /*17e50*/  SYNCS.PHASECHK.TRANS64.TRYWAIT P0, [R18+URZ+0x38820], R0 ;  /* 0x03882000120075a7 */ /* 0x0010e4000800017f */
[----:B---3--:R-:W-:Y:S05]  /*17e60*/  @!P0 NANOSLEEP.SYNCS 0x989680 ;  /* 0x009896800000895d */ /* 0x008fea0003900000 */
[----:B------:R-:W3:Y:S02]  /*17e70*/  @!P0 SYNCS.PHASECHK.TRANS64 P0, [R18+URZ+0x38820], R0 ;  /* 0x03882000120085a7 */ /* 0x000ee4000800007f */
[----:B---3--:R-:W-:Y:S05]  /*17e80*/  @!P0 BRA `(.L_x_265) ;  /* 0xfffffffc00f08947 */ /* 0x008fea000383ffff */
[----:B------:R-:W-:Y:S05]  /*17e90*/  BRA `(.L_x_389) ;  /* 0xffffffac00347947 */ /* 0x000fea000383ffff */
.L_x_274:
[----:B-1----:R1:W2:Y:S02]  /*17ea0*/  SYNCS.PHASECHK.TRANS64.TRYWAIT P0, [R3+URZ+0x38840], R2 ;  /* 0x03884002030075a7 */ /* 0x0022a4000800017f */
[----:B--2---:R-:W-:Y:S05]  /*17eb0*/  @!P0 NANOSLEEP.SYNCS 0x989680 ;  /* 0x009896800000895d */ /* 0x004fea0003900000 */
[----:B------:R-:W2:Y:S02]  /*17ec0*/  @!P0 SYNCS.PHASECHK.TRANS64 P0, [R3+URZ+0x38840], R2 ;  /* 0x03884002030085a7 */ /* 0x000ea4000800007f */
[----:B--2---:R-:W-:Y:S05]  /*17ed0*/  @!P0 BRA `(.L_x_274) ;  /* 0xfffffffc00f08947 */ /* 0x004fea000383ffff */
[----:B------:R-:W-:Y:S05]  /*17ee0*/  BRA `(.L_x_390) ;  /* 0xffffffb000147947 */ /* 0x000fea000383ffff */
.L_x_282:
[----:B0-----:R0:W1:Y:S02]  /*17ef0*/  SYNCS.PHASECHK.TRANS64.TRYWAIT P0, [R3+URZ+0x60], R2 ;  /* 0x00006002030075a7 */ /* 0x001064000800017f */
[----:B-1----:R-:W-:Y:S05]  /*17f00*/  @!P0 NANOSLEEP.SYNCS 0x989680 ;  /* 0x009896800000895d */ /* 0x002fea0003900000 */
[----:B------:R-:W1:Y:S02]  /*17f10*/  @!P0 SYNCS.PHASECHK.TRANS64 P0, [R3+URZ+0x60], R2 ;  /* 0x00006002030085a7 */ /* 0x000e64000800007f */
[----:B-1----:R-:W-:Y:S05]  /*17f20*/  @!P0 BRA `(.L_x_282) ;  /* 0xfffffffc00f08947 */ /* 0x002fea000383ffff */
[----:B------:R-:W-:Y:S05]  /*17f30*/  BRA `(.L_x_391) ;  /* 0xffffffb400687947 */ /* 0x000fea000383ffff */
.L_x_293:
[----:B-1----:R1:W2:Y:S02]  /*17f40*/  SYNCS.PHASECHK.TRANS64.TRYWAIT P0, [R3+URZ+0x38840], R2 ;  /* 0x03884002030075a7 */ /* 0x0022a4000800017f */
[----:B--2---:R-:W-:Y:S05]  /*17f50*/  @!P0 NANOSLEEP.SYNCS 0x989680 ;  /* 0x009896800000895d */ /* 0x004fea0003900000 */
[----:B------:R-:W2:Y:S02]  /*17f60*/  @!P0 SYNCS.PHASECHK.TRANS64 P0, [R3+URZ+0x38840], R2 ;  /* 0x03884002030085a7 */ /* 0x000ea4000800007f */
[----:B--2---:R-:W-:Y:S05]  /*17f70*/  @!P0 BRA `(.L_x_293) ;  /* 0xfffffffc00f08947 */ /* 0x004fea000383ffff */
[----:B------:R-:W-:Y:S05]  /*17f80*/  BRA `(.L_x_392) ;  /* 0xffffffbc00747947 */ /* 0x000fea000383ffff */
.L_x_301:
[----:B0-----:R0:W1:Y:S02]  /*17f90*/  SYNCS.PHASECHK.TRANS64.TRYWAIT P0, [R2+URZ+0x60], R3 ;  /* 0x00006003020075a7 */ /* 0x001064000800017f */
[----:B-1----:R-:W-:Y:S05]  /*17fa0*/  @!P0 NANOSLEEP.SYNCS 0x989680 ;  /* 0x009896800000895d */ /* 0x002fea0003900000 */
[----:B------:R-:W1:Y:S02]  /*17fb0*/  @!P0 SYNCS.PHASECHK.TRANS64 P0, [R2+URZ+0x60], R3 ;  /* 0x00006003020085a7 */ /* 0x000e64000800007f */
[----:B-1----:R-:W-:Y:S05]  /*17fc0*/  @!P0 BRA `(.L_x_301) ;  /* 0xfffffffc00f08947 */ /* 0x002fea000383ffff */
[----:B------:R-:W-:Y:S05]  /*17fd0*/  BRA `(.L_x_393) ;  /* 0xffffffc000c87947 */ /* 0x000fea000383ffff */
.L_x_312:
[----:B--2---:R2:W3:Y:S02]  /*17fe0*/  SYNCS.PHASECHK.TRANS64.TRYWAIT P0, [R2+URZ+0x38840], R3 ;  /* 0x03884003020075a7 */ /* 0x0044e4000800017f */
[----:B---3--:R-:W-:Y:S05]  /*17ff0*/  @!P0 NANOSLEEP.SYNCS 0x989680 ;  /* 0x009896800000895d */ /* 0x008fea0003900000 */
[----:B------:R-:W3:Y:S02]  /*18000*/  @!P0 SYNCS.PHASECHK.TRANS64 P0, [R2+URZ+0x38840], R3 ;  /* 0x03884003020085a7 */ /* 0x000ee4000800007f */
[----:B---3--:R-:W-:Y:S05]  /*18010*/  @!P0 BRA `(.L_x_312) ;  /* 0xfffffffc00f08947 */ /* 0x008fea000383ffff */
[----:B------:R-:W-:Y:S05]  /*18020*/  BRA `(.L_x_394) ;  /* 0xffffffc800a47947 */ /* 0x000fea000383ffff */
.L_x_320:
[----:B0-----:R0:W1:Y:S02]  /*18030*/  SYNCS.PHASECHK.TRANS64.TRYWAIT P0, [R2+URZ+0x60], R5 ;  /* 0x00006005020075a7 */ /* 0x001064000800017f */
[----:B-1----:R-:W-:Y:S05]  /*18040*/  @!P0 NANOSLEEP.SYNCS 0x989680 ;  /* 0x009896800000895d */ /* 0x002fea0003900000 */
[----:B------:R-:W1:Y:S02]  /*18050*/  @!P0 SYNCS.PHASECHK.TRANS64 P0, [R2+URZ+0x60], R5 ;  /* 0x00006005020085a7 */ /* 0x000e64000800007f */
[----:B-1----:R-:W-:Y:S05]  /*18060*/  @!P0 BRA `(.L_x_320) ;  /* 0xfffffffc00f08947 */ /* 0x002fea000383ffff */
[----:B------:R-:W-:Y:S05]  /*18070*/  BRA `(.L_x_395) ;  /* 0xffffffcc00f87947 */ /* 0x000fea000383ffff */
.L_x_333:
[----:B--2---:R2:W3:Y:S02]  /*18080*/  SYNCS.PHASECHK.TRANS64.TRYWAIT P0, [R0+URZ+0x38860], R2 ;  /* 0x03886002000075a7 */ /* 0x0044e4000800017f */
[----:B---3--:R-:W-:Y:S05]  /*18090*/  @!P0 NANOSLEEP.SYNCS 0x989680 ;  /* 0x009896800000895d */ /* 0x008fea0003900000 */
[----:B------:R-:W3:Y:S02]  /*180a0*/  @!P0 SYNCS.PHASECHK.TRANS64 P0, [R0+URZ+0x38860], R2 ;  /* 0x03886002000085a7 */ /* 0x000ee4000800007f */
[----:B---3--:R-:W-:Y:S05]  /*180b0*/  @!P0 BRA `(.L_x_333) ;  /* 0xfffffffc00f08947 */ /* 0x008fea000383ffff */
[----:B------:R-:W-:Y:S05]  /*180c0*/  BRA `(.L_x_396) ;  /* 0xffffffd400c07947 */ /* 0x000fea000383ffff */
.L_x_342:
[----:B------:R-:W4:Y:S01]  /*180d0*/  LDL R3, [R1] ;  /* 0x0000000001037983 */ /* 0x000f220000100800 */
[----:B------:R-:W-:Y:S01]  /*180e0*/  BSSY B0, `(.L_x_397) ;  /* 0x0000008000007945 */ /* 0x000fe20003800000 */
[----:B0-----:R-:W-:Y:S02]  /*180f0*/  IMAD.MOV.U32 R12, RZ, RZ, RZ ;  /* 0x000000ffff0c7224 */ /* 0x001fe400078e00ff */
[----:B------:R-:W-:Y:S02]  /*18100*/  IMAD.MOV.U32 R11, RZ, RZ, 0x1f ;  /* 0x0000001fff0b7424 */ /* 0x000fe400078e00ff */
[----:B------:R-:W-:Y:S02]  /*18110*/  IMAD.MOV.U32 R15, RZ, RZ, -0x1 ;  /* 0xffffffffff0f7424 */ /* 0x000fe400078e00ff */
[----:B----4-:R-:W-:-:S07]  /*18120*/  IMAD.MOV.U32 R13, RZ, RZ, R3 ;  /* 0x000000ffff0d7224 */ /* 0x010fce00078e0003 */
[----:B-123--:R-:W-:Y:S05]  /*18130*/  WARPSYNC.COLLECTIVE R15, `(.L_x_398) ;  /* 0x000000000f087348 */ /* 0x00efea0003c00000 */
[----:B------:R0:W4:Y:S02]  /*18140*/  SHFL.IDX P6, R14, R13, R12, R11 ;  /* 0x0000000c0d0e7389 */ /* 0x00012400000c000b */
[----:B01234-:R-:W-:Y:S01]  /*18150*/  ENDCOLLECTIVE ;  /* 0x000000000000791b */ /* 0x01ffe20003800000 */
.L_x_398:
[----:B------:R-:W-:Y:S05]  /*18160*/  BSYNC B0 ;  /* 0x0000000000007941 */ /* 0x000fea0003800000 */
.L_x_397:
[----:B------:R0:W5:Y:S01]  /*18170*/  LDL R2, [R1+0xc] ;  /* 0x00000c0001027983 */ /* 0x0001620000100800 */
[----:B------:R-:W-:Y:S02]  /*18180*/  IMAD.MOV.U32 R13, RZ, RZ, R3 ;  /* 0x000000ffff0d7224 */ /* 0x000fe400078e0003 */
[----:B------:R-:W-:Y:S02]  /*18190*/  IMAD.MOV.U32 R12, RZ, RZ, 0x1 ;  /* 0x00000001ff0c7424 */ /* 0x000fe400078e00ff */
[----:B------:R-:W-:Y:S02]  /*181a0*/  IMAD.MOV.U32 R11, RZ, RZ, 0x1f ;  /* 0x0000001fff0b7424 */ /* 0x000fe400078e00ff */
[----:B------:R-:W-:Y:S02]  /*181b0*/  IMAD.MOV.U32 R15, RZ, RZ, -0x1 ;  /* 0xffffffffff0f7424 */ /* 0x000fe400078e00ff */
[----:B0-----:R-:W-:-:S07]  /*181c0*/  IMAD.MOV.U32 R0, RZ, RZ, R14 ;  /* 0x000000ffff007224 */ /* 0x001fce00078e000e */
[----:B-----5:R-:W-:Y:S05]  /*181d0*/  WARPSYNC.COLLECTIVE R15, `(.L_x_399) ;  /* 0x000000000f087348 */ /* 0x020fea0003c00000 */
[----:B------:R0:W1:Y:S02]  /*181e0*/  SHFL.IDX P6, R14, R13, R12, R11 ;  /* 0x0000000c0d0e7389 */ /* 0x00006400000c000b */
[----:B01---5:R-:W-:Y:S01]  /*181f0*/  ENDCOLLECTIVE ;  /* 0x000000000000791b */ /* 0x023fe20003800000 */
.L_x_399:
[----:B------:R-:W-:Y:S01]  /*18200*/  ULDC UR4, c[0x0][0xc3c] ;  /* 0x00030f0000047ab9 */ /* 0x000fe20000000800 */
[----:B------:R-:W-:Y:S01]  /*18210*/  ULDC.64 UR6, c[0x0][0x208] ;  /* 0x0000820000067ab9 */ /* 0x000fe20000000a00 */
[----:B------:R-:W-:Y:S02]  /*18220*/  IMAD.IADD R6, R2, 0x1, R16 ;  /* 0x0000000102067824 */ /* 0x000fe400078e0210 */
[----:B------:R-:W-:Y:S02]  /*18230*/  IMAD.MOV.U32 R11, RZ, RZ, RZ ;  /* 0x000000ffff0b7224 */ /* 0x000fe400078e00ff */
[----:B------:R-:W-:Y:S01]  /*18240*/  IMAD.MOV.U32 R8, RZ, RZ, R14 ;  /* 0x000000ffff087224 */ /* 0x000fe200078e000e */
[----:B------:R-:W-:-:S13]  /*18250*/  ISETP.GE.OR P1, PT, R6, UR4, !P0 ;  /* 0x0000000406007c0c */ /* 0x000fda000c726670 */
[----:B------:R-:W0:Y:S08]  /*18260*/  @!P1 LDC.64 R2, c[0x0][0xc80] ;  /* 0x00032000ff029b82 */ /* 0x000e300000000a00 */
[----:B------:R-:W1:Y:S01]  /*18270*/  @!P1 LDC.64 R4, c[0x0][0xc78] ;  /* 0x00031e00ff049b82 */ /* 0x000e620000000a00 */
[----:B0-----:R-:W-:-:S05]  /*18280*/  @!P1 IMAD.WIDE R2, R6, 0x4, R2 ;  /* 0x0000000406029825 */ /* 0x001fca00078e0202 */
[----:B------:R1:W2:Y:S02]  /*18290*/  @!P1 LDG.E R7, desc[UR6][R2.64] ;  /* 0x0000000602079981 */ /* 0x0002a4000c1e1900 */
[----:B-1----:R-:W-:-:S06]  /*182a0*/  @!P1 IMAD.WIDE R2, R6, 0x4, R4 ;  /* 0x0000000406029825 */ /* 0x002fcc00078e0204 */
[----:B------:R-:W3:Y:S01]  /*182b0*/  @!P1 LDG.E R2, desc[UR6][R2.64] ;  /* 0x0000000602029981 */ /* 0x000ee2000c1e1900 */
[----:B------:R-:W-:Y:S01]  /*182c0*/  IMAD.MOV.U32 R6, RZ, RZ, RZ ;  /* 0x000000ffff067224 */ /* 0x000fe200078e00ff */
[C---:B------:R-:W-:Y:S01]  /*182d0*/  ISETP.GE.U32.AND P2, PT, R16.reuse, 0x2, PT ;  /* 0x000000021000780c */ /* 0x040fe20003f46070 */
[----:B------:R-:W-:Y:S01]  /*182e0*/  IMAD.MOV.U32 R4, RZ, RZ, RZ ;  /* 0x000000ffff047224 */ /* 0x000fe200078e00ff */
[C---:B------:R-:W-:Y:S02]  /*182f0*/  ISETP.GE.U32.AND P3, PT, R16.reuse, 0x4, PT ;  /* 0x000000041000780c */ /* 0x040fe40003f66070 */
[C---:B------:R-:W-:Y:S02]  /*18300*/  ISETP.GE.U32.AND P4, PT, R16.reuse, 0x8, PT ;  /* 0x000000081000780c */ /* 0x040fe40003f86070 */
[----:B------:R-:W-:Y:S01]  /*18310*/  ISETP.GE.U32.AND P5, PT, R16, 0x10, PT ;  /* 0x000000101000780c */ /* 0x000fe20003fa6070 */
[----:B--2---:R-:W-:Y:S02]  /*18320*/  @!P1 IMAD.MOV.U32 R6, RZ, RZ, R7 ;  /* 0x000000ffff069224 */ /* 0x004fe400078e0007 */
[----:B------:R-:W-:-:S02]  /*18330*/  IMAD.MOV.U32 R7, RZ, RZ, RZ ;  /* 0x000000ffff077224 */ /* 0x000fc400078e00ff */
[----:B---3--:R-:W-:Y:S01]  /*18340*/  @!P1 IMAD.MOV.U32 R7, RZ, RZ, R2 ;  /* 0x000000ffff079224 */ /* 0x008fe200078e0002 */
[----:B------:R-:W-:-:S03]  /*18350*/  ISETP.NE.AND P1, PT, R16, RZ, PT ;  /* 0x000000ff1000720c */ /* 0x000fc60003f25270 */
[----:B------:R-:W-:-:S04]  /*18360*/  IMAD R2, R7, R6, RZ ;  /* 0x0000000607027224 */ /* 0x000fc800078e02ff */
[----:B------:R-:W-:-:S07]  /*18370*/  IMAD.MOV.U32 R13, RZ, RZ, R2 ;  /* 0x000000ffff0d7224 */ /* 0x000fce00078e0002 */
[----:B------:R-:W-:Y:S05]  /*18380*/  WARPSYNC.COLLECTIVE R15, `(.L_x_400) ;  /* 0x000000000f087348 */ /* 0x000fea0003c00000 */
[----:B------:R0:W1:Y:S02]  /*18390*/  SHFL.UP P6, R14, R13, R12, R11 ;  /* 0x0400000c0d0e7389 */ /* 0x00006400000c000b */
[----:B01----:R-:W-:Y:S01]  /*183a0*/  ENDCOLLECTIVE ;  /* 0x000000000000791b */ /* 0x003fe20003800000 */
.L_x_400:
[----:B------:R-:W-:Y:S02]  /*183b0*/  IMAD.MOV.U32 R12, RZ, RZ, 0x2 ;  /* 0x00000002ff0c7424 */ /* 0x000fe400078e00ff */
[----:B------:R-:W-:-:S05]  /*183c0*/  IMAD.MOV.U32 R3, RZ, RZ, R14 ;  /* 0x000000ffff037224 */ /* 0x000fca00078e000e */
[----:B------:R-:W-:-:S05]  /*183d0*/  SEL R3, R3, RZ, P1 ;  /* 0x000000ff03037207 */ /* 0x000fca0000800000 */
[----:B------:R-:W-:-:S04]  /*183e0*/  IMAD.IADD R2, R2, 0x1, R3 ;  /* 0x0000000102027824 */ /* 0x000fc800078e0203 */
[----:B------:R-:W-:-:S07]  /*183f0*/  IMAD.MOV.U32 R13, RZ, RZ, R2 ;  /* 0x000000ffff0d7224 */ /* 0x000fce00078e0002 */
[----:B------:R-:W-:Y:S05]  /*18400*/  WARPSYNC.COLLECTIVE R15, `(.L_x_401) ;  /* 0x000000000f087348 */ /* 0x000fea0003c00000 */
[----:B------:R0:W1:Y:S02]  /*18410*/  SHFL.UP P6, R14, R13, R12, R11 ;  /* 0x0400000c0d0e7389 */ /* 0x00006400000c000b */
[----:B01----:R-:W-:Y:S01]  /*18420*/  ENDCOLLECTIVE ;  /* 0x000000000000791b */ /* 0x003fe20003800000 */
.L_x_401:
        /* <DEDUP_REMOVED lines=8> */
.L_x_402:
        /* <DEDUP_REMOVED lines=8> */
.L_x_403:
        /* <DEDUP_REMOVED lines=8> */
.L_x_404:
[----:B------:R-:W-:Y:S02]  /*185b0*/  IMAD.MOV.U32 R12, RZ, RZ, 0x1f ;  /* 0x0000001fff0c7424 */ /* 0x000fe400078e00ff */
[----:B------:R-:W-:Y:S02]  /*185c0*/  IMAD.MOV.U32 R11, RZ, RZ, 0x1f ;  /* 0x0000001fff0b7424 */ /* 0x000fe400078e00ff */
[----:B------:R-:W-:-:S05]  /*185d0*/  IMAD.MOV.U32 R3, RZ, RZ, R14 ;  /* 0x000000ffff037224 */ /* 0x000fca00078e000e */
[----:B------:R-:W-:-:S05]  /*185e0*/  SEL R3, R3, RZ, P5 ;  /* 0x000000ff03037207 */ /* 0x000fca0002800000 */
[----:B------:R-:W-:-:S04]  /*185f0*/  IMAD.IADD R2, R2, 0x1, R3 ;  /* 0x0000000102027824 */ /* 0x000fc800078e0203 */
[----:B------:R-:W-:-:S07]  /*18600*/  IMAD.MOV.U32 R13, RZ, RZ, R2 ;  /* 0x000000ffff0d7224 */ /* 0x000fce00078e0002 */
[----:B------:R-:W-:Y:S05]  /*18610*/  WARPSYNC.COLLECTIVE R15, `(.L_x_405) ;  /* 0x000000000f087348 */ /* 0x000fea0003c00000 */
[----:B------:R0:W1:Y:S02]  /*18620*/  SHFL.IDX P6, R14, R13, R12, R11 ;  /* 0x0000000c0d0e7389 */ /* 0x00006400000c000b */
[----:B01----:R-:W-:Y:S01]  /*18630*/  ENDCOLLECTIVE ;  /* 0x000000000000791b */ /* 0x003fe20003800000 */
.L_x_405:
[----:B------:R-:W-:Y:S01]  /*18640*/  IMAD.MOV.U32 R9, RZ, RZ, R14 ;  /* 0x000000ffff097224 */ /* 0x000fe200078e000e */
[----:B------:R-:W-:Y:S06]  /*18650*/  BRA `(.L_x_406) ;  /* 0xffffffd800ac7947 */ /* 0x000fec000383ffff */
.L_x_345:
[----:B------:R-:W-:Y:S01]  /*18660*/  BSSY B0, `(.L_x_407) ;  /* 0x0000008000007945 */ /* 0x000fe20003800000 */
[----:B------:R-:W-:Y:S02]  /*18670*/  IMAD.MOV.U32 R13, RZ, RZ, R2 ;  /* 0x000000ffff0d7224 */ /* 0x000fe400078e0002 */
[----:B0-----:R-:W-:Y:S02]  /*18680*/  IMAD.MOV.U32 R12, RZ, RZ, 0x1 ;  /* 0x00000001ff0c7424 */ /* 0x001fe400078e00ff */
[----:B------:R-:W-:Y:S02]  /*18690*/  IMAD.MOV.U32 R11, RZ, RZ, RZ ;  /* 0x000000ffff0b7224 */ /* 0x000fe400078e00ff */
[----:B------:R-:W-:-:S07]  /*186a0*/  IMAD.MOV.U32 R15, RZ, RZ, -0x1 ;  /* 0xffffffffff0f7424 */ /* 0x000fce00078e00ff */
[----:B------:R-:W-:Y:S05]  /*186b0*/  WARPSYNC.COLLECTIVE R15, `(.L_x_408) ;  /* 0x000000000f087348 */ /* 0x000fea0003c00000 */
[----:B------:R0:W1:Y:S02]  /*186c0*/  SHFL.UP P6, R14, R13, R12, R11 ;  /* 0x0400000c0d0e7389 */ /* 0x00006400000c000b */
[----:B01----:R-:W-:Y:S01]  /*186d0*/  ENDCOLLECTIVE ;  /* 0x000000000000791b */ /* 0x003fe20003800000 */
.L_x_408:
[----:B------:R-:W-:Y:S05]  /*186e0*/  BSYNC B0 ;  /* 0x0000000000007941 */ /* 0x000fea0003800000 */
.L_x_407:
[----:B------:R-:W-:Y:S02]  /*186f0*/  IMAD.MOV.U32 R3, RZ, RZ, R14 ;  /* 0x000000ffff037224 */ /* 0x000fe400078e000e */
[----:B------:R-:W-:Y:S02]  /*18700*/  IMAD.MOV.U32 R12, RZ, RZ, 0x2 ;  /* 0x00000002ff0c7424 */ /* 0x000fe400078e00ff */
[----:B------:R-:W-:Y:S01]  /*18710*/  IMAD.MOV.U32 R11, RZ, RZ, RZ ;  /* 0x000000ffff0b7224 */ /* 0x000fe200078e00ff */
[----:B------:R-:W-:Y:S01]  /*18720*/  SEL R3, R3, RZ, P1 ;  /* 0x000000ff03037207 */ /* 0x000fe20000800000 */
[----:B------:R-:W-:-:S04]  /*18730*/  IMAD.MOV.U32 R15, RZ, RZ, -0x1 ;  /* 0xffffffffff0f7424 */ /* 0x000fc800078e00ff */
[----:B------:R-:W-:-:S04]  /*18740*/  IMAD.IADD R2, R2, 0x1, R3 ;  /* 0x0000000102027824 */ /* 0x000fc800078e0203 */
[----:B------:R-:W-:-:S07]  /*18750*/  IMAD.MOV.U32 R13, RZ, RZ, R2 ;  /* 0x000000ffff0d7224 */ /* 0x000fce00078e0002 */
[----:B------:R-:W-:Y:S05]  /*18760*/  WARPSYNC.COLLECTIVE R15, `(.L_x_409) ;  /* 0x000000000f087348 */ /* 0x000fea0003c00000 */
[----:B------:R0:W1:Y:S02]  /*18770*/  SHFL.UP P6, R14, R13, R12, R11 ;  /* 0x0400000c0d0e7389 */ /* 0x00006400000c000b */
[----:B01----:R-:W-:Y:S01]  /*18780*/  ENDCOLLECTIVE ;  /* 0x000000000000791b */ /* 0x003fe20003800000 */
.L_x_409:
        /* <DEDUP_REMOVED lines=8> */
.L_x_410:
        /* <DEDUP_REMOVED lines=8> */
.L_x_411:
        /* <DEDUP_REMOVED lines=8> */
.L_x_412:
        /* <DEDUP_REMOVED lines=9> */
.L_x_413:
[----:B------:R-:W-:Y:S01]  /*189a0*/  IMAD.MOV.U32 R9, RZ, RZ, R14 ;  /* 0x000000ffff097224 */ /* 0x000fe200078e000e */
[----:B------:R-:W-:Y:S06]  /*189b0*/  BRA `(.L_x_414) ;  /* 0xffffffd800847947 */ /* 0x000fec000383ffff */
.L_x_347:
[----:B------:R-:W-:Y:S01]  /*189c0*/  BSSY B0, `(.L_x_415) ;  /* 0x0000006000007945 */ /* 0x000fe20003800000 */
[----:B------:R-:W-:Y:S01]  /*189d0*/  PLOP3.LUT P6, PT, P6, PT, PT, 0x8, 0x0 ;  /* 0x000000000000781c */ /* 0x000fe200037ce170 */
[----:B------:R-:W-:-:S12]  /*189e0*/  IMAD.MOV.U32 R15, RZ, RZ, -0x1 ;  /* 0xffffffffff0f7424 */ /* 0x000fd800078e00ff */
[----:B01----:R-:W-:Y:S05]  /*189f0*/  WARPSYNC.COLLECTIVE R15, `(.L_x_416) ;  /* 0x000000000f087348 */ /* 0x003fea0003c00000 */
[----:B------:R-:W-:Y:S01]  /*18a00*/  VOTE.ANY R14, PT, P6 ;  /* 0x00000000000e7806 */ /* 0x000fe200030e0100 */
[----:B01----:R-:W-:Y:S06]  /*18a10*/  ENDCOLLECTIVE ;  /* 0x000000000000791b */ /* 0x003fec0003800000 */
.L_x_416:
[----:B------:R-:W-:Y:S05]  /*18a20*/  BSYNC B0 ;  /* 0x0000000000007941 */ /* 0x000fea0003800000 */
.L_x_415:
[----:B------:R-:W-:Y:S02]  /*18a30*/  IMAD.MOV.U32 R8, RZ, RZ, R14 ;  /* 0x000000ffff087224 */ /* 0x000fe400078e000e */
[----:B------:R-:W-:Y:S02]  /*18a40*/  IMAD.MOV.U32 R13, RZ, RZ, R6 ;  /* 0x000000ffff0d7224 */ /* 0x000fe400078e0006 */
[----:B------:R-:W0:Y:S01]  /*18a50*/  POPC R5, R8 ;  /* 0x0000000800057309 */ /* 0x000e220000000000 */
[----:B------:R-:W-:Y:S02]  /*18a60*/  IMAD.MOV.U32 R11, RZ, RZ, 0x1f ;  /* 0x0000001fff0b7424 */ /* 0x000fe400078e00ff */
[----:B------:R-:W-:Y:S02]  /*18a70*/  IMAD.MOV.U32 R15, RZ, RZ, -0x1 ;  /* 0xffffffffff0f7424 */ /* 0x000fe400078e00ff */
[----:B0-----:R-:W-:-:S07]  /*18a80*/  IMAD.MOV.U32 R12, RZ, RZ, R5 ;  /* 0x000000ffff0c7224 */ /* 0x001fce00078e0005 */
[----:B------:R-:W-:Y:S05]  /*18a90*/  WARPSYNC.COLLECTIVE R15, `(.L_x_417) ;  /* 0x000000000f087348 */ /* 0x000fea0003c00000 */
[----:B------:R0:W1:Y:S02]  /*18aa0*/  SHFL.IDX P6, R14, R13, R12, R11 ;  /* 0x0000000c0d0e7389 */ /* 0x00006400000c000b */
[----:B01----:R-:W-:Y:S01]  /*18ab0*/  ENDCOLLECTIVE ;  /* 0x000000000000791b */ /* 0x003fe20003800000 */
.L_x_417:
[----:B------:R-:W-:Y:S02]  /*18ac0*/  IMAD.MOV.U32 R13, RZ, RZ, R7 ;  /* 0x000000ffff0d7224 */ /* 0x000fe400078e0007 */
[----:B------:R-:W-:-:S07]  /*18ad0*/  IMAD.MOV.U32 R6, RZ, RZ, R14 ;  /* 0x000000ffff067224 */ /* 0x000fce00078e000e */
[----:B------:R-:W-:Y:S05]  /*18ae0*/  WARPSYNC.COLLECTIVE R15, `(.L_x_418) ;  /* 0x000000000f087348 */ /* 0x000fea0003c00000 */
[----:B------:R0:W1:Y:S02]  /*18af0*/  SHFL.IDX P6, R14, R13, R12, R11 ;  /* 0x0000000c0d0e7389 */ /* 0x00006400000c000b */
[----:B01----:R-:W-:Y:S01]  /*18b00*/  ENDCOLLECTIVE ;  /* 0x000000000000791b */ /* 0x003fe20003800000 */
.L_x_418:
[----:B------:R-:W-:Y:S01]  /*18b10*/  IMAD.MOV.U32 R7, RZ, RZ, R14 ;  /* 0x000000ffff077224 */ /* 0x000fe200078e000e */
[----:B------:R-:W-:Y:S06]  /*18b20*/  BRA `(.L_x_419) ;  /* 0xffffffd800647947 */ /* 0x000fec000383ffff */
.L_x_349:
[----:B------:R-:W-:Y:S01]  /*18b30*/  BSSY B0, `(.L_x_420) ;  /* 0x0000007000007945 */ /* 0x000fe20003800000 */
[----:B------:R-:W-:Y:S02]  /*18b40*/  IMAD.MOV.U32 R13, RZ, RZ, R2 ;  /* 0x000000ffff0d7224 */ /* 0x000fe400078e0002 */
[----:B------:R-:W-:Y:S02]  /*18b50*/  IMAD.MOV.U32 R11, RZ, RZ, 0x1f ;  /* 0x0000001fff0b7424 */ /* 0x000fe400078e00ff */
[----:B------:R-:W-:-:S07]  /*18b60*/  IMAD.MOV.U32 R15, RZ, RZ, -0x1 ;  /* 0xffffffffff0f7424 */ /* 0x000fce00078e00ff */
[----:B-1234-:R-:W-:Y:S05]  /*18b70*/  WARPSYNC.COLLECTIVE R15, `(.L_x_421) ;  /* 0x000000000f087348 */ /* 0x01efea0003c00000 */
[----:B------:R0:W0:Y:S02]  /*18b80*/  SHFL.IDX P6, R14, R13, R12, R11 ;  /* 0x0000000c0d0e7389 */ /* 0x00002400000c000b */
[----:B01234-:R-:W-:Y:S01]  /*18b90*/  ENDCOLLECTIVE ;  /* 0x000000000000791b */ /* 0x01ffe20003800000 */
.L_x_421:
[----:B------:R-:W-:Y:S05]  /*18ba0*/  BSYNC B0 ;  /* 0x0000000000007941 */ /* 0x000fea0003800000 */
.L_x_420:
[----:B------:R-:W-:Y:S01]  /*18bb0*/  IMAD.MOV.U32 R2, RZ, RZ, R14 ;  /* 0x000000ffff027224 */ /* 0x000fe200078e000e */
[----:B------:R-:W-:Y:S06]  /*18bc0*/  BRA `(.L_x_422) ;  /* 0xffffffd800547947 */ /* 0x000fec000383ffff */
.L_x_353:
[----:B0-----:R0:W1:Y:S02]  /*18bd0*/  SYNCS.PHASECHK.TRANS64.TRYWAIT P0, [R0+URZ+0x38820], R3 ;  /* 0x03882003000075a7 */ /* 0x001064000800017f */
[----:B-1----:R-:W-:Y:S05]  /*18be0*/  @!P0 NANOSLEEP.SYNCS 0x989680 ;  /* 0x009896800000895d */ /* 0x002fea0003900000 */
[----:B------:R-:W1:Y:S02]  /*18bf0*/  @!P0 SYNCS.PHASECHK.TRANS64 P0, [R0+URZ+0x38820], R3 ;  /* 0x03882003000085a7 */ /* 0x000e64000800007f */
[----:B-1----:R-:W-:Y:S05]  /*18c00*/  @!P0 BRA `(.L_x_353) ;  /* 0xfffffffc00f08947 */ /* 0x002fea000383ffff */
[----:B------:R-:W-:Y:S05]  /*18c10*/  BRA `(.L_x_423) ;  /* 0xffffffdc00ec7947 */ /* 0x000fea000383ffff */
.L_x_354:
[----:B------:R-:W1:Y:S01]  /*18c20*/  S2R R2, SR_TID.X ;  /* 0x0000000000027919 */ /* 0x000e620000002100 */
[----:B------:R-:W-:Y:S01]  /*18c30*/  BSSY B0, `(.L_x_424) ;  /* 0x000000a000007945 */ /* 0x000fe20003800000 */
[----:B------:R-:W-:Y:S02]  /*18c40*/  IMAD.MOV.U32 R12, RZ, RZ, RZ ;  /* 0x000000ffff0c7224 */ /* 0x000fe400078e00ff */
[----:B------:R-:W-:Y:S02]  /*18c50*/  IMAD.MOV.U32 R11, RZ, RZ, 0x1f ;  /* 0x0000001fff0b7424 */ /* 0x000fe400078e00ff */
[----:B------:R-:W-:Y:S01]  /*18c60*/  IMAD.MOV.U32 R15, RZ, RZ, -0x1 ;  /* 0xffffffffff0f7424 */ /* 0x000fe200078e00ff */
[----:B-1----:R-:W-:-:S04]  /*18c70*/  SHF.R.U32.HI R2, RZ, 0x5, R2 ;  /* 0x00000005ff027819 */ /* 0x002fc80000011602 */
[----:B------:R-:W-:-:S05]  /*18c80*/  LOP3.LUT R2, R2, 0x3, RZ, 0xc0, !PT ;  /* 0x0000000302027812 */ /* 0x000fca00078ec0ff */
[----:B------:R-:W-:-:S07]  /*18c90*/  IMAD.MOV.U32 R13, RZ, RZ, R2 ;  /* 0x000000ffff0d7224 */ /* 0x000fce00078e0002 */
[----:B0-----:R-:W-:Y:S05]  /*18ca0*/  WARPSYNC.COLLECTIVE R15, `(.L_x_425) ;  /* 0x000000000f087348 */ /* 0x001fea0003c00000 */
[----:B------:R1:W2:Y:S02]  /*18cb0*/  SHFL.IDX P6, R14, R13, R12, R11 ;  /* 0x0000000c0d0e7389 */ /* 0x0002a400000c000b */
[----:B012---:R-:W-:Y:S01]  /*18cc0*/  ENDCOLLECTIVE ;  /* 0x000000000000791b */ /* 0x007fe20003800000 */
.L_x_425:
[----:B------:R-:W-:Y:S05]  /*18cd0*/  BSYNC B0 ;  /* 0x0000000000007941 */ /* 0x000fea0003800000 */
.L_x_424:
[----:B------:R-:W-:Y:S05]  /*18ce0*/  BRA `(.L_x_426) ;  /* 0xffffffdc00d47947 */ /* 0x000fea000383ffff */
.L_x_357:
[----:B------:R-:W-:Y:S01]  /*18cf0*/  BSSY B1, `(.L_x_427) ;  /* 0x0000006000017945 */ /* 0x000fe20003800000 */
[----:B------:R-:W-:-:S07]  /*18d00*/  IMAD.MOV.U32 R15, RZ, RZ, -0x1 ;  /* 0xffffffffff0f7424 */ /* 0x000fce00078e00ff */
[----:B01----:R-:W-:Y:S05]  /*18d10*/  WARPSYNC.COLLECTIVE R15, `(.L_x_428) ;  /* 0x000000000f0c7348 */ /* 0x003fea0003c00000 */
[----:B------:R-:W-:Y:S02]  /*18d20*/  ELECT P6, UR62, PT ;  /* 0x00000000003e782f */ /* 0x000fe400038c0000 */
[----:B------:R-:W-:Y:S01]  /*18d30*/  MOV R14, UR62 ;  /* 0x0000003e000e7c02 */ /* 0x000fe20008000f00 */
[----:B01----:R-:W-:Y:S10]  /*18d40*/  ENDCOLLECTIVE ;  /* 0x000000000000791b */ /* 0x003ff40003800000 */
.L_x_428:
[----:B------:R-:W-:Y:S05]  /*18d50*/  BSYNC B1 ;  /* 0x0000000000017941 */ /* 0x000fea0003800000 */
.L_x_427:
[----:B------:R-:W-:Y:S05]  /*18d60*/  BRA `(.L_x_429) ;  /* 0xffffffdc00cc7947 */ /* 0x000fea000383ffff */
.L_x_359:
[----:B0-----:R0:W1:Y:S02]  /*18d70*/  SYNCS.PHASECHK.TRANS64.TRYWAIT P0, [R6+URZ], R5 ;  /* 0x00000005060075a7 */ /* 0x001064000800017f */
[----:B-1----:R-:W-:Y:S05]  /*18d80*/  @!P0 NANOSLEEP.SYNCS 0x989680 ;  /* 0x009896800000895d */ /* 0x002fea0003900000 */
[----:B------:R-:W1:Y:S02]  /*18d90*/  @!P0 SYNCS.PHASECHK.TRANS64 P0, [R6+URZ], R5 ;  /* 0x00000005060085a7 */ /* 0x000e64000800007f */
[----:B-1----:R-:W-:Y:S05]  /*18da0*/  @!P0 BRA `(.L_x_359) ;  /* 0xfffffffc00f08947 */ /* 0x002fea000383ffff */
[----:B------:R-:W-:Y:S05]  /*18db0*/  BRA `(.L_x_430) ;  /* 0xffffffe0000c7947 */ /* 0x000fea000383ffff */
.L_x_360:
[----:B-1----:R1:W2:Y:S02]  /*18dc0*/  SYNCS.PHASECHK.TRANS64.TRYWAIT P0, [R7+URZ], R2 ;  /* 0x00000002070075a7 */ /* 0x0022a4000800017f */
[----:B--2---:R-:W-:Y:S05]  /*18dd0*/  @!P0 NANOSLEEP.SYNCS 0x989680 ;  /* 0x009896800000895d */ /* 0x004fea0003900000 */
[----:B------:R-:W2:Y:S02]  /*18de0*/  @!P0 SYNCS.PHASECHK.TRANS64 P0, [R7+URZ], R2 ;  /* 0x00000002070085a7 */ /* 0x000ea4000800007f */
[----:B--2---:R-:W-:Y:S05]  /*18df0*/  @!P0 BRA `(.L_x_360) ;  /* 0xfffffffc00f08947 */ /* 0x004fea000383ffff */
[----:B------:R-:W-:Y:S05]  /*18e00*/  BRA `(.L_x_431) ;  /* 0xffffffe000007947 */ /* 0x000fea000383ffff */
.L_x_362:
[----:B--2---:R2:W3:Y:S02]  /*18e10*/  SYNCS.PHASECHK.TRANS64.TRYWAIT P0, [R4+URZ], R5 ;  /* 0x00000005040075a7 */ /* 0x0044e4000800017f */
[----:B---3--:R-:W-:Y:S05]  /*18e20*/  @!P0 NANOSLEEP.SYNCS 0x989680 ;  /* 0x009896800000895d */ /* 0x008fea0003900000 */
[----:B------:R-:W3:Y:S02]  /*18e30*/  @!P0 SYNCS.PHASECHK.TRANS64 P0, [R4+URZ], R5 ;  /* 0x00000005040085a7 */ /* 0x000ee4000800007f */
[----:B---3--:R-:W-:Y:S05]  /*18e40*/  @!P0 BRA `(.L_x_362) ;  /* 0xfffffffc00f08947 */ /* 0x008fea000383ffff */
[----:B------:R-:W-:Y:S05]  /*18e50*/  BRA `(.L_x_432) ;  /* 0xffffffe000047947 */ /* 0x000fea000383ffff */
.L_x_433:
        /* <DEDUP_REMOVED lines=10> */
.L_x_3201:


//--------------------- .text._ZN7cutlass13device_kernelIN5flash11enable_sm90INS1_16FlashAttnFwdSm90INS1_25CollectiveMainloopFwdSm90ILi2EN4cute5tupleIJNS5_1CILi1EEES8_S8_EEENS6_IJNS7_ILi128EEENS7_ILi80EEENS7_ILi256EEEEEELi256ENS_6half_tEfNS_4arch4Sm90ELb0ELb0ELb0ELb1ELb0ELb1ELb0ELb1ELb1ELb1ELb1ELb0EEENS1_21CollectiveEpilogueFwdINS6_IJSA_SC_SB_EEES9_SE_SG_Li256ELb1ELb1ELb1ELb0EEENS1_36VarlenDynamicPersistentTileSchedulerILi128ELi80ELi256ELi128ELb1ELb1ELb1ELb0ELb1ELb1EEEEEEEEEvNT_6ParamsE --------------------------
	.section	.text._ZN7cutlass13device_kernelIN5flash11enable_sm90INS1_16FlashAttnFwdSm90INS1_25CollectiveMainloopFwdSm90ILi2EN4cute5tupleIJNS5_1CILi1EEES8_S8_EEENS6_IJNS7_ILi128EEENS7_ILi80EEENS7_ILi256EEEEEELi256ENS_6half_tEfNS_4arch4Sm90ELb0ELb0ELb0ELb1ELb0ELb1ELb0ELb1ELb1ELb1ELb1ELb0EEENS1_21CollectiveEpilogueFwdINS6_IJSA_SC_SB_EEES9_SE_SG_Li256ELb1ELb1ELb1ELb0EEENS1_36VarlenDynamicPersistentTileSchedulerILi128ELi80ELi256ELi128ELb1ELb1ELb1ELb0ELb1ELb1EEEEEEEEEvNT_6ParamsE,"ax",@progbits
	.align	128
.text._ZN7cutlass13device_kernelIN5flash11enable_sm90INS1_16FlashAttnFwdSm90INS1_25CollectiveMainloopFwdSm90ILi2EN4cute5tupleIJNS5_1CILi1EEES8_S8_EEENS6_IJNS7_ILi128EEENS7_ILi80EEENS7_ILi256EEEEEELi256ENS_6half_tEfNS_4arch4Sm90ELb0ELb0ELb0ELb1ELb0ELb1ELb0ELb1ELb1ELb1ELb1ELb0EEENS1_21CollectiveEpilogueFwdINS6_IJSA_SC_SB_EEES9_SE_SG_Li256ELb1ELb1ELb1ELb0EEENS1_36VarlenDynamicPersistentTileSchedulerILi128ELi80ELi256ELi128ELb1ELb1ELb1ELb0ELb1ELb1EEEEEEEEEvNT_6ParamsE:
        .type           _ZN7cutlass13device_kernelIN5flash11enable_sm90INS1_16FlashAttnFwdSm90INS1_25CollectiveMainloopFwdSm90ILi2EN4cute5tupleIJNS5_1CILi1EEES8_S8_EEENS6_IJNS7_ILi128EEENS7_ILi80EEENS7_ILi256EEEEEELi256ENS_6half_tEfNS_4arch4Sm90ELb0ELb0ELb0ELb1ELb0ELb1ELb0ELb1ELb1ELb1ELb1ELb0EEENS1_21CollectiveEpilogueFwdINS6_IJSA_SC_SB_EEES9_SE_SG_Li256ELb1ELb1ELb1ELb0EEENS1_36VarlenDynamicPersistentTileSchedulerILi128ELi80ELi256ELi128ELb1ELb1ELb1ELb0ELb1ELb1EEEEEEEEEvNT_6ParamsE,@function
        .size           _ZN7cutlass13device_kernelIN5flash11enable_sm90INS1_16FlashAttnFwdSm90INS1_25CollectiveMainloopFwdSm90ILi2EN4cute5tupleIJNS5_1CILi1EEES8_S8_EEENS6_IJNS7_ILi128EEENS7_ILi80EEENS7_ILi256EEEEEELi256ENS_6half_tEfNS_4arch4Sm90ELb0ELb0ELb0ELb1ELb0ELb1ELb0ELb1ELb1ELb1ELb1ELb0EEENS1_21CollectiveEpilogueFwdINS6_IJSA_SC_SB_EEES9_SE_SG_Li256ELb1ELb1ELb1ELb0EEENS1_36VarlenDynamicPersistentTileSchedulerILi128ELi80ELi256ELi128ELb1ELb1ELb1ELb0ELb1ELb1EEEEEEEEEvNT_6ParamsE,(.L_x_3202 - _ZN7cutlass13device_kernelIN5flash11enable_sm90INS1_16FlashAttnFwdSm90INS1_25CollectiveMainloopFwdSm90ILi2EN4cute5tupleIJNS5_1CILi1EEES8_S8_EEENS6_IJNS7_ILi128EEENS7_ILi80EEENS7_ILi256EEEEEELi256ENS_6half_tEfNS_4arch4Sm90ELb0ELb0ELb0ELb1ELb0ELb1ELb0ELb1ELb1ELb1ELb1ELb0EEENS1_21CollectiveEpilogueFwdINS6_IJSA_SC_SB_EEES9_SE_SG_Li256ELb1ELb1ELb1ELb0EEENS1_36VarlenDynamicPersistentTileSchedulerILi128ELi80ELi256ELi128ELb1ELb1ELb1ELb0ELb1ELb1EEEEEEEEEvNT_6ParamsE)
        .other          _ZN7cutlass13device_kernelIN5flash11enable_sm90INS1_16FlashAttnFwdSm90INS1_25CollectiveMainloopFwdSm90ILi2EN4cute5tupleIJNS5_1CILi1EEES8_S8_EEENS6_IJNS7_ILi128EEENS7_ILi80EEENS7_ILi256EEEEEELi256ENS_6half_tEfNS_4arch4Sm90ELb0ELb0ELb0ELb1ELb0ELb1ELb0ELb1ELb1ELb1ELb1ELb0EEENS1_21CollectiveEpilogueFwdINS6_IJSA_SC_SB_EEES9_SE_SG_Li256ELb1ELb1ELb1ELb0EEENS1_36VarlenDynamicPersistentTileSchedulerILi128ELi80ELi256ELi128ELb1ELb1ELb1ELb0ELb1ELb1EEEEEEEEEvNT_6ParamsE,@"STO_CUDA_ENTRY STV_DEFAULT"
_ZN7cutlass13device_kernelIN5flash11enable_sm90INS1_16FlashAttnFwdSm90INS1_25CollectiveMainloopFwdSm90ILi2EN4cute5tupleIJNS5_1CILi1EEES8_S8_EEENS6_IJNS7_ILi128EEENS7_ILi80EEENS7_ILi256EEEEEELi256ENS_6half_tEfNS_4arch4Sm90ELb0ELb0ELb0ELb1ELb0ELb1ELb0ELb1ELb1ELb1ELb1ELb0EEENS1_21CollectiveEpilogueFwdINS6_IJSA_SC_SB_EEES9_SE_SG_Li256ELb1ELb1ELb1ELb0EEENS1_36VarlenDynamicPersistentTileSchedulerILi128ELi80ELi256ELi128ELb1ELb1ELb1ELb0ELb1ELb1EEEEEEEEEvNT_6ParamsE:
        /* <DEDUP_REMOVED lines=13> */
[----:B------:R-:W-:Y:S02]  /*00d0*/  UIADD3 UR10, UP2, UR4, 0x570, URZ ;  /* 0x00000570040a7890 */ /* 0x000fe4000ff5e03f */
[----:B------:R-:W-:Y:S02]  /*00e0*/  UIADD3 UR4, UP3, UR4, 0x670, URZ ;  /* 0x0000067004047890 */ /* 0x000fe4000ff7e03f */
[----:B------:R-:W-:-:S02]  /*00f0*/  UIADD3.X UR7, URZ, UR5, URZ, UP0, !UPT ;  /* 0x000000053f077290 */ /* 0x000fc400087fe43f */
[----:B------:R-:W-:Y:S02]  /*0100*/  UIADD3.X UR9, URZ, UR5, URZ, UP1, !UPT ;  /* 0x000000053f097290 */ /* 0x000fe40008ffe43f */
[----:B------:R-:W-:Y:S02]  /*0110*/  UIADD3.X UR11, URZ, UR5, URZ, UP2, !UPT ;  /* 0x000000053f0b7290 */ /* 0x000fe400097fe43f */
[----:B------:R-:W-:-:S03]  /*0120*/  UIADD3.X UR5, URZ, UR5, URZ, UP3, !UPT ;  /* 0x000000053f057290 */ /* 0x000fc60009ffe43f */
[----:B------:R0:W-:Y:S02]  /*0130*/  UTMACCTL.PF [UR6] ;  /* 0x00000000060079b9 */ /* 0x0001e40008040000 */
[----:B------:R0:W-:Y:S02]  /*0140*/  UTMACCTL.PF [UR8] ;  /* 0x00000000080079b9 */ /* 0x0001e40008040000 */
[----:B------:R0:W-:Y:S02]  /*0150*/  UTMACCTL.PF [UR10] ;  /* 0x000000000a0079b9 */ /* 0x0001e40008040000 */
[----:B------:R0:W-:Y:S02]  /*0160*/  UTMACCTL.PF [UR4] ;  /* 0x00000000040079b9 */ /* 0x0001e40008040000 */
[----:B0-----:R-:W-:Y:S01]  /*0170*/  NOP ;  /* 0x0000000000007918 */ /* 0x001fe20000000000 */
.L_x_435:
[----:B------:R-:W-:Y:S05]  /*0180*/  BSYNC B0 ;  /* 0x0000000000007941 */ /* 0x000fea0003800000 */
.L_x_434:
        /* <DEDUP_REMOVED lines=41> */
.L_x_436:
        /* <DEDUP_REMOVED lines=22> */
.L_x_437:
        /* <DEDUP_REMOVED lines=18> */
.L_x_438:
        /* <DEDUP_REMOVED lines=22> */
.L_x_439:
        /* <DEDUP_REMOVED lines=22> */
.L_x_440:
[----:B------:R-:W-:Y:S01]  /*0960*/  PLOP3.LUT P0, PT, PT, PT, UP0, 0x80, 0x0 ;  /* 0x000000000000781c */ /* 0x000fe20003f0f008 */
[----:B------:R-:W-:Y:S01]  /*0970*/  UMOV UR60, 0x1 ;  /* 0x00000001003c7882 */ /* 0x000fe20000000000 */
[----:B------:R-:W-:Y:S01]  /*0980*/  NOP ;  /* 0x0000000000007918 */ /* 0x000fe20000000000 */
[----:B------:R-:W-:Y:S01]  /*0990*/  USEL UR60, UR60, 0x2, !UP0 ;  /* 0x000000023c3c7887 */ /* 0x000fe2000c000000 */
[----:B------:R-:W-:Y:S01]  /*09a0*/  BSSY B9, `(.L_x_441) ;  /* 0x0002a9c000097945 */ /* 0x000fe20003800000 */
[----:B012-4-:R-:W-:Y:S08]  /*09b0*/  BAR.SYNC.DEFER_BLOCKING 0x0 ;  /* 0x0000000000007b1d */ /* 0x017ff00000010000 */
[----:B------:R-:W-:Y:S05]  /*09c0*/  @!P0 BRA `(.L_x_442) ;  /* 0x0000021800008947 */ /* 0x000fea0003800000 */
.L_x_443:
[----:B------:R-:W-:-:S08]  /*09d0*/  NOP ;  /* 0x0000000000007918 */ /* 0x000fd00000000000 */
[----:B------:R-:W0:Y:S02]  /*09e0*/  USETMAXREG.TRY_ALLOC.CTAPOOL UP0, 0xf0 ;  /* 0x000000f0000079c8 */ /* 0x000e240008000600 */
[----:B0-----:R-:W-:-:S13]  /*09f0*/  PLOP3.LUT P0, PT, PT, PT, UP0, 0x80, 0x0 ;  /* 0x000000000000781c */ /* 0x001fda0003f0f008 */
[----:B------:R-:W-:Y:S05]  /*0a00*/  @!P0 BRA `(.L_x_443) ;  /* 0xfffffffc00f08947 */ /* 0x000fea000383ffff */
[----:B------:R-:W0:Y:S08]  /*0a10*/  S2UR UR5, SR_CgaCtaId ;  /* 0x00000000000579c3 */ /* 0x000e300000008800 */
[----:B------:R-:W-:Y:S06]  /*0a20*/  BAR.ARV 0x8, 0x180 ;  /* 0x0206000000007b1d */ /* 0x000fec0000002000 */
[----:B------:R-:W-:-:S02]  /*0a30*/  UMOV UR4, 0x400 ;  /* 0x0000040000047882 */ /* 0x000fc40000000000 */
[----:B------:R-:W-:Y:S01]  /*0a40*/  BAR.SYNC.DEFER_BLOCKING 0x5, 0x180 ;  /* 0x0146000000007b1d */ /* 0x000fe20000010000 */
[----:B0-----:R-:W-:-:S06]  /*0a50*/  ULEA UR4, UR5, UR4, 0x18 ;  /* 0x0000000405047291 */ /* 0x001fcc000f8ec03f */
[----:B------:R-:W-:Y:S01]  /*0a60*/  IMAD.U32 R18, RZ, RZ, UR4 ;  /* 0x00000004ff127e24 */ /* 0x000fe2000f8e00ff */
[----:B------:R-:W-:-:S04]  /*0a70*/  ULDC UR4, c[0x0][0xc3c] ;  /* 0x00030f0000047ab9 */ /* 0x000fc80000000800 */
[----:B------:R-:W0:Y:S01]  /*0a80*/  LDS.128 R140, [R18+0x388d0] ;  /* 0x0388d000128c7984 */ /* 0x000e220000000c00 */
[----:B------:R-:W-:Y:S06]  /*0a90*/  BAR.ARV 0x4, 0x180 ;  /* 0x0106000000007b1d */ /* 0x000fec0000002000 */
[----:B0-----:R-:W-:-:S13]  /*0aa0*/  ISETP.GE.AND P0, PT, R143, UR4, PT ;  /* 0x000000048f007c0c */ /* 0x001fda000bf06270 */
[----:B------:R-:W-:Y:S05]  /*0ab0*/  @P0 BRA `(.L_x_444) ;  /* 0x000002a800280947 */ /* 0x000fea0003800000 */
[----:B------:R-:W-:Y:S01]  /*0ac0*/  VIADD R6, R6, 0xffffff80 ;  /* 0xffffff8006067836 */ /* 0x000fe20000000000 */
[----:B------:R-:W-:Y:S01]  /*0ad0*/  R2UR UR4, R18 ;  /* 0x00000000120472ca */ /* 0x000fe200000e0000 */
[----:B------:R-:W-:Y:S01]  /*0ae0*/  ULOP3.LUT UR5, UR60, 0x1, URZ, 0xfc, !UPT ;  /* 0x000000013c057892 */ /* 0x000fe2000f8efc3f */
[----:B------:R-:W-:Y:S01]  /*0af0*/  IMAD.MOV.U32 R19, RZ, RZ, RZ ;  /* 0x000000ffff137224 */ /* 0x000fe200078e00ff */
[----:B------:R-:W-:Y:S02]  /*0b00*/  MOV R217, RZ ;  /* 0x000000ff00d97202 */ /* 0x000fe40000000f00 */
[----:B------:R-:W-:Y:S02]  /*0b10*/  CS2R R220, SRZ ;  /* 0x0000000000dc7805 */ /* 0x000fe4000001ff00 */
[----:B------:R-:W-:-:S04]  /*0b20*/  SHF.R.S32.HI R3, RZ, 0x1f, R6 ;  /* 0x0000001fff037819 */ /* 0x000fc80000011406 */
[CC--:B------:R-:W-:Y:S02]  /*0b30*/  LEA.HI R0, R3.reuse, R6.reuse, RZ, 0x7 ;  /* 0x0000000603007211 */ /* 0x0c0fe400078f38ff */
[CC--:B------:R-:W-:Y:S02]  /*0b40*/  LEA.HI R4, R3.reuse, R6.reuse, RZ, 0x5 ;  /* 0x0000000603047211 */ /* 0x0c0fe400078f28ff */
[----:B------:R-:W-:Y:S01]  /*0b50*/  LOP3.LUT R5, R0, 0xffffff80, RZ, 0xc0, !PT ;  /* 0xffffff8000057812 */ /* 0x000fe200078ec0ff */
[----:B------:R-:W-:Y:S01]  /*0b60*/  UIADD3 UR4, UR4, 0x14400, URZ ;  /* 0x0001440004047890 */ /* 0x000fe2000fffe03f */
[CC--:B------:R-:W-:Y:S01]  /*0b70*/  LEA.HI R2, R3.reuse, R6.reuse, RZ, 0x4 ;  /* 0x0000000603027211 */ /* 0x0c0fe200078f20ff */
[----:B------:R-:W-:Y:S01]  /*0b80*/  IMAD.SHL.U32 R4, R4, 0x20, RZ ;  /* 0x0000002004047824 */ /* 0x000fe200078e00ff */
[CC--:B------:R-:W-:Y:S02]  /*0b90*/  LEA.HI R212, R3.reuse, R6.reuse, RZ, 0x3 ;  /* 0x0000000603d47211 */ /* 0x0c0fe400078f18ff */
[----:B------:R-:W-:-:S02]  /*0ba0*/  LEA.HI R7, R3, R6, RZ, 0x2 ;  /* 0x0000000603077211 */ /* 0x000fc400078f10ff */
[----:B------:R-:W-:Y:S02]  /*0bb0*/  IADD3 R14, R6, -R5, RZ ;  /* 0x80000005060e7210 */ /* 0x000fe40007ffe0ff */
[----:B------:R-:W-:Y:S02]  /*0bc0*/  LEA.HI R8, R3, R6, RZ, 0x6 ;  /* 0x0000000603087211 */ /* 0x000fe400078f30ff */
[----:B------:R-:W-:Y:S01]  /*0bd0*/  LOP3.LUT R7, R7, 0xfffffffc, RZ, 0xc0, !PT ;  /* 0xfffffffc07077812 */ /* 0x000fe200078ec0ff */
[----:B------:R-:W-:Y:S01]  /*0be0*/  STL [R1+0x10c], R14 ;  /* 0x00010c0e01007387 */ /* 0x000fe20000100800 */
[----:B------:R-:W-:Y:S02]  /*0bf0*/  LOP3.LUT R3, R2, 0x3fffff0, RZ, 0xc0, !PT ;  /* 0x03fffff002037812 */ /* 0x000fe400078ec0ff */
[----:B------:R-:W-:Y:S01]  /*0c00*/  LOP3.LUT R233, R212, 0xfffffff8, RZ, 0xc0, !PT ;  /* 0xfffffff8d4e97812 */ /* 0x000fe200078ec0ff */
[C---:B------:R-:W-:Y:S01]  /*0c10*/  IMAD.IADD R10, R6.reuse, 0x1, -R7 ;  /* 0x00000001060a7824 */ /* 0x040fe200078e0a07 */
[----:B------:R-:W-:Y:S01]  /*0c20*/  SHF.R.S32.HI R9, RZ, 0x1f, R14 ;  /* 0x0000001fff097819 */ /* 0x000fe2000001140e */
[C---:B------:R-:W-:Y:S01]  /*0c30*/  IMAD.IADD R3, R6.reuse, 0x1, -R3 ;  /* 0x0000000106037824 */ /* 0x040fe200078e0a03 */
[----:B------:R-:W-:Y:S01]  /*0c40*/  SHF.R.S32.HI R212, RZ, 0x3, R212 ;  /* 0x00000003ffd47819 */ /* 0x000fe200000114d4 */
[----:B------:R-:W-:Y:S01]  /*0c50*/  IMAD.IADD R233, R6, 0x1, -R233 ;  /* 0x0000000106e97824 */ /* 0x000fe200078e0ae9 */
[----:B------:R-:W-:-:S02]  /*0c60*/  LOP3.LUT R4, R4, 0xfffffc00, RZ, 0xc0, !PT ;  /* 0xfffffc0004047812 */ /* 0x000fc400078ec0ff */
[----:B------:R-:W-:Y:S02]  /*0c70*/  LEA.HI R6, R9, R14, RZ, 0x2 ;  /* 0x0000000e09067211 */ /* 0x000fe400078f10ff */
[----:B------:R-:W-:Y:S01]  /*0c80*/  SHF.R.S32.HI R5, RZ, 0x4, R2 ;  /* 0x00000004ff057819 */ /* 0x000fe20000011402 */
[----:B------:R-:W-:Y:S01]  /*0c90*/  IMAD R7, R3, 0x40, R4 ;  /* 0x0000004003077824 */ /* 0x000fe200078e0204 */
[----:B------:R-:W-:Y:S02]  /*0ca0*/  IADD3 R12, R212, 0x60, RZ ;  /* 0x00000060d40c7810 */ /* 0x000fe40007ffe0ff */
[--C-:B------:R-:W-:Y:S02]  /*0cb0*/  SHF.R.S32.HI R4, RZ, 0x2, R6.reuse ;  /* 0x00000002ff047819 */ /* 0x100fe40000011406 */
[----:B------:R-:W-:Y:S02]  /*0cc0*/  SHF.R.S32.HI R11, RZ, 0x1f, R6 ;  /* 0x0000001fff0b7819 */ /* 0x000fe40000011406 */
[----:B------:R-:W-:-:S02]  /*0cd0*/  LEA.HI R2, R2, R5, RZ, 0x1 ;  /* 0x0000000502027211 */ /* 0x000fc400078f08ff */
[----:B------:R-:W-:Y:S02]  /*0ce0*/  SHF.R.S32.HI R13, RZ, 0x1f, R12 ;  /* 0x0000001fff0d7819 */ /* 0x000fe4000001140c */
[----:B------:R-:W-:Y:S02]  /*0cf0*/  LEA.HI R11, R11, R4, RZ, 0x3 ;  /* 0x000000040b0b7211 */ /* 0x000fe400078f18ff */
[----:B------:R-:W-:Y:S02]  /*0d00*/  LOP3.LUT R2, R2, 0x1ffffffe, RZ, 0xc0, !PT ;  /* 0x1ffffffe02027812 */ /* 0x000fe400078ec0ff */
[----:B------:R-:W-:Y:S01]  /*0d10*/  LEA.HI R13, R13, R12, RZ, 0x3 ;  /* 0x0000000c0d0d7211 */ /* 0x000fe200078f18ff */
[----:B------:R-:W-:Y:S01]  /*0d20*/  IMAD.SHL.U32 R12, R12, 0x40, RZ ;  /* 0x000000400c0c7824 */ /* 0x000fe200078e00ff */
[----:B------:R-:W-:Y:S01]  /*0d30*/  SHF.R.S32.HI R3, RZ, 0x7, R0 ;  /* 0x00000007ff037819 */ /* 0x000fe20000011400 */
[----:B------:R-:W-:Y:S01]  /*0d40*/  IMAD.IADD R2, R5, 0x1, -R2 ;  /* 0x0000000105027824 */ /* 0x000fe200078e0a02 */
[----:B------:R-:W-:Y:S01]  /*0d50*/  LOP3.LUT R11, R11, 0xfffffff8, RZ, 0xc0, !PT ;  /* 0xfffffff80b0b7812 */ /* 0x000fe200078ec0ff */
[----:B------:R-:W-:Y:S01]  /*0d60*/  IMAD.SHL.U32 R13, R13, 0x40, RZ ;  /* 0x000000400d0d7824 */ /* 0x000fe200078e00ff */
[----:B------:R-:W-:Y:S01]  /*0d70*/  LEA.HI R9, R9, R14, RZ, 0x5 ;  /* 0x0000000e09097211 */ /* 0x000fe200078f28ff */
[----:B------:R-:W-:Y:S01]  /*0d80*/  IMAD R2, R2, 0x8, R7 ;  /* 0x0000000802027824 */ /* 0x000fe200078e0207 */
[----:B------:R-:W-:Y:S01]  /*0d90*/  LEA.HI R0, R0, R3, RZ, 0x1 ;  /* 0x0000000300007211 */ /* 0x000fe200078f08ff */
[----:B------:R-:W-:Y:S01]  /*0da0*/  IMAD.IADD R4, R4, 0x1, -R11 ;  /* 0x0000000104047824 */ /* 0x000fe200078e0a0b */
[----:B------:R-:W-:Y:S01]  /*0db0*/  SHF.L.U32 R16, R233, 0x3, RZ ;  /* 0x00000003e9107819 */ /* 0x000fe200000006ff */
[----:B------:R-:W-:Y:S01]  /*0dc0*/  IMAD.SHL.U32 R7, R212, 0x40, RZ ;  /* 0x00000040d4077824 */ /* 0x000fe200078e00ff */
[----:B------:R-:W-:Y:S01]  /*0dd0*/  LOP3.LUT R15, R12, 0x1c0, RZ, 0xc0, !PT ;  /* 0x000001c00c0f7812 */ /* 0x000fe200078ec0ff */
[----:B------:R0:W-:Y:S01]  /*0de0*/  STL [R1+0x1ac], R2 ;  /* 0x0001ac0201007387 */ /* 0x0001e20000100800 */
[----:B------:R-:W-:Y:S01]  /*0df0*/  SHF.R.S32.HI R9, RZ, 0x5, R9 ;  /* 0x00000005ff097819 */ /* 0x000fe20000011409 */
[----:B------:R-:W-:Y:S01]  /*0e00*/  VIADD R218, R16, 0x80 ;  /* 0x0000008010da7836 */ /* 0x000fe20000000000 */
[----:B------:R-:W-:-:S02]  /*0e10*/  LOP3.LUT R11, R13, 0xfffffe00, RZ, 0xc0, !PT ;  /* 0xfffffe000d0b7812 */ /* 0x000fc400078ec0ff */
[----:B------:R-:W-:Y:S01]  /*0e20*/  SHF.L.U32 R22, R233, 0x2, RZ ;  /* 0x00000002e9167819 */ /* 0x000fe200000006ff */
[----:B------:R-:W-:Y:S01]  /*0e30*/  IMAD R9, R9, 0x10, R4 ;  /* 0x0000001009097824 */ /* 0x000fe200078e0204 */
[----:B------:R-:W-:Y:S01]  /*0e40*/  LOP3.LUT R0, R0, 0x3fffffe, RZ, 0xc0, !PT ;  /* 0x03fffffe00007812 */ /* 0x000fe200078ec0ff */
[----:B------:R-:W-:Y:S01]  /*0e50*/  VIADD R4, R212, 0x40 ;  /* 0x00000040d4047836 */ /* 0x000fe20000000000 */
[----:B------:R-:W-:Y:S01]  /*0e60*/  SHF.R.U32.HI R5, RZ, 0x3, R15 ;  /* 0x00000003ff057819 */ /* 0x000fe2000001160f */
[----:B------:R1:W-:Y:S01]  /*0e70*/  STL [R1+0x104], R11 ;  /* 0x0001040b01007387 */ /* 0x0003e20000100800 */
[----:B------:R-:W-:Y:S01]  /*0e80*/  LOP3.LUT R12, R15, 0x38, R16, 0xf8, !PT ;  /* 0x000000380f0c7812 */ /* 0x000fe200078ef810 */
[C---:B------:R-:W-:Y:S01]  /*0e90*/  VIADD R214, R22.reuse, 0x40 ;  /* 0x0000004016d67836 */ /* 0x040fe20000000000 */
[----:B0-----:R-:W-:Y:S01]  /*0ea0*/  SHF.R.S32.HI R2, RZ, 0x1f, R4 ;  /* 0x0000001fff027819 */ /* 0x001fe20000011404 */
[----:B------:R-:W-:Y:S01]  /*0eb0*/  IMAD.IADD R0, R3, 0x1, -R0 ;  /* 0x0000000103007824 */ /* 0x000fe200078e0a00 */
[----:B------:R-:W-:Y:S01]  /*0ec0*/  LOP3.LUT R12, R11, R12, R5, 0xf6, !PT ;  /* 0x0000000c0b0c7212 */ /* 0x000fe200078ef605 */
[----:B------:R-:W-:Y:S01]  /*0ed0*/  IMAD.IADD R213, R22, 0x1, R214 ;  /* 0x0000000116d57824 */ /* 0x000fe200078e02d6 */
[----:B------:R-:W-:Y:S01]  /*0ee0*/  LEA.HI R2, R2, R4, RZ, 0x3 ;  /* 0x0000000402027211 */ /* 0x000fe200078f18ff */
[----:B------:R-:W-:Y:S01]  /*0ef0*/  IMAD R9, R0, 0x40, R9 ;  /* 0x0000004000097824 */ /* 0x000fe200078e0209 */
[----:B------:R-:W-:Y:S01]  /*0f00*/  LEA.HI R3, R10, R10, RZ, 0x1 ;  /* 0x0000000a0a037211 */ /* 0x000fe200078f08ff */
[----:B-1----:R-:W-:Y:S01]  /*0f10*/  VIADD R11, R212, 0x20 ;  /* 0x00000020d40b7836 */ /* 0x002fe20000000000 */
[----:B------:R-:W-:Y:S01]  /*0f20*/  SHF.L.U32 R8, R8, 0x3, RZ ;  /* 0x0000000308087819 */ /* 0x000fe200000006ff */
[----:B------:R-:W-:Y:S01]  /*0f30*/  IMAD.SHL.U32 R222, R4, 0x40, RZ ;  /* 0x0000004004de7824 */ /* 0x000fe200078e00ff */
[----:B------:R-:W-:Y:S01]  /*0f40*/  SHF.R.S32.HI R4, RZ, 0x1f, R213 ;  /* 0x0000001fff047819 */ /* 0x000fe200000114d5 */
[----:B------:R-:W-:Y:S01]  /*0f50*/  IMAD.SHL.U32 R223, R11, 0x40, RZ ;  /* 0x000000400bdf7824 */ /* 0x000fe200078e00ff */
[----:B------:R-:W-:Y:S01]  /*0f60*/  SHF.R.S32.HI R0, RZ, 0x1f, R11 ;  /* 0x0000001fff007819 */ /* 0x000fe2000001140b */
[----:B------:R-:W-:Y:S01]  /*0f70*/  IMAD.SHL.U32 R2, R2, 0x40, RZ ;  /* 0x0000004002027824 */ /* 0x000fe200078e00ff */
[----:B------:R-:W-:Y:S01]  /*0f80*/  LEA.HI R5, R4, R213, RZ, 0x3 ;  /* 0x000000d504057211 */ /* 0x000fe200078f18ff */
[----:B------:R-:W-:Y:S01]  /*0f90*/  STL [R1+0x1a4], R9 ;  /* 0x0001a40901007387 */ /* 0x000fe20000100800 */
[----:B------:R-:W-:Y:S01]  /*0fa0*/  LEA.HI R0, R0, R11, RZ, 0x3 ;  /* 0x0000000b00007211 */ /* 0x000fe200078f18ff */
[----:B------:R-:W-:Y:S01]  /*0fb0*/  VIADD R215, R22, 0x20 ;  /* 0x0000002016d77836 */ /* 0x000fe20000000000 */
[----:B------:R-:W-:Y:S01]  /*0fc0*/  LEA.HI R4, R4, R213, RZ, 0x6 ;  /* 0x000000d504047211 */ /* 0x000fe200078f30ff */
[----:B------:R-:W-:Y:S01]  /*0fd0*/  STL [R1+0x60], RZ ;  /* 0x000060ff01007387 */ /* 0x000fe20000100800 */
[----:B------:R-:W-:Y:S01]  /*0fe0*/  SHF.L.U32 R0, R0, 0x6, RZ ;  /* 0x0000000600007819 */ /* 0x000fe200000006ff */
[----:B------:R-:W-:Y:S01]  /*0ff0*/  VIADD R216, R22, 0x60 ;  /* 0x0000006016d87836 */ /* 0x000fe20000000000 */
[----:B------:R-:W-:Y:S01]  /*1000*/  LOP3.LUT R3, R3, 0x1ffffffe, RZ, 0xc0, !PT ;  /* 0x1ffffffe03037812 */ /* 0x000fe200078ec0ff */
[----:B------:R-:W-:Y:S01]  /*1010*/  IMAD.SHL.U32 R4, R4, 0x80, RZ ;  /* 0x0000008004047824 */ /* 0x000fe200078e00ff */
[----:B------:R-:W-:-:S02]  /*1020*/  LOP3.LUT R223, R223, 0x1c0, RZ, 0xc0, !PT ;  /* 0x000001c0dfdf7812 */ /* 0x000fc400078ec0ff */
[----:B------:R-:W-:Y:S01]  /*1030*/  LOP3.LUT R227, R0, 0xfffffe00, RZ, 0xc0, !PT ;  /* 0xfffffe0000e37812 */ /* 0x000fe200078ec0ff */
[----:B------:R-:W-:Y:S01]  /*1040*/  IMAD.IADD R10, R10, 0x1, -R3 ;  /* 0x000000010a0a7824 */ /* 0x000fe200078e0a03 */
[----:B------:R-:W-:Y:S02]  /*1050*/  LOP3.LUT R226, R2, 0xfffffe00, RZ, 0xc0, !PT ;  /* 0xfffffe0002e27812 */ /* 0x000fe400078ec0ff */
[----:B------:R-:W-:Y:S02]  /*1060*/  LOP3.LUT R0, R5, 0x38, RZ, 0xc0, !PT ;  /* 0x0000003805007812 */ /* 0x000fe400078ec0ff */
[----:B------:R-:W-:Y:S02]  /*1070*/  SHF.R.U32.HI R13, RZ, 0x3, R223 ;  /* 0x00000003ff0d7819 */ /* 0x000fe400000116df */
[----:B------:R-:W-:Y:S02]  /*1080*/  LOP3.LUT R2, R223, 0x38, R5, 0xf8, !PT ;  /* 0x00000038df027812 */ /* 0x000fe400078ef805 */
[----:B------:R-:W-:-:S02]  /*1090*/  LOP3.LUT R3, R7, 0x1c0, RZ, 0xc0, !PT ;  /* 0x000001c007037812 */ /* 0x000fc400078ec0ff */
[----:B------:R-:W-:Y:S02]  /*10a0*/  LOP3.LUT R222, R222, 0x1c0, RZ, 0xc0, !PT ;  /* 0x000001c0dede7812 */ /* 0x000fe400078ec0ff */
[----:B------:R-:W-:Y:S02]  /*10b0*/  LOP3.LUT R0, R0, 0x1c0, R7, 0xf8, !PT ;  /* 0x000001c000007812 */ /* 0x000fe400078ef807 */
[----:B------:R-:W-:Y:S02]  /*10c0*/  LOP3.LUT R7, R4, 0xffffe000, RZ, 0xc0, !PT ;  /* 0xffffe00004077812 */ /* 0x000fe400078ec0ff */
[----:B------:R-:W-:Y:S02]  /*10d0*/  LOP3.LUT R2, R2, R13, RZ, 0x3c, !PT ;  /* 0x0000000d02027212 */ /* 0x000fe400078e3cff */
[----:B------:R-:W-:Y:S02]  /*10e0*/  LOP3.LUT R228, R8, 0xfffffe00, RZ, 0xc0, !PT ;  /* 0xfffffe0008e47812 */ /* 0x000fe400078ec0ff */
[----:B------:R-:W-:-:S02]  /*10f0*/  SHF.R.U32.HI R229, RZ, 0x3, R3 ;  /* 0x00000003ffe57819 */ /* 0x000fc40000011603 */
[----:B------:R-:W-:Y:S02]  /*1100*/  SHF.R.U32.HI R11, RZ, 0x3, R222 ;  /* 0x00000003ff0b7819 */ /* 0x000fe400000116de */
[----:B------:R-:W-:Y:S02]  /*1110*/  LOP3.LUT R8, R222, 0x38, R5, 0xf8, !PT ;  /* 0x00000038de087812 */ /* 0x000fe400078ef805 */
[----:B------:R-:W-:Y:S02]  /*1120*/  LOP3.LUT R6, R6, 0x7ffffffc, RZ, 0xc0, !PT ;  /* 0x7ffffffc06067812 */ /* 0x000fe400078ec0ff */
[----:B------:R-:W-:Y:S01]  /*1130*/  IADD3 R4, R2, R7, R227 ;  /* 0x0000000702047210 */ /* 0x000fe20007ffe0e3 */
[----:B------:R-:W-:Y:S01]  /*1140*/  IMAD.U32 R2, RZ, RZ, UR5 ;  /* 0x00000005ff027e24 */ /* 0x000fe2000f8e00ff */
[----:B------:R-:W-:Y:S01]  /*1150*/  LOP3.LUT R8, R8, R11, RZ, 0x3c, !PT ;  /* 0x0000000b08087212 */ /* 0x000fe200078e3cff */
[----:B------:R-:W-:Y:S01]  /*1160*/  IMAD.IADD R6, R14, 0x1, -R6 ;  /* 0x000000010e067824 */ /* 0x000fe200078e0a06 */
[----:B------:R-:W-:-:S02]  /*1170*/  LOP3.LUT R0, R0, R229, RZ, 0x3c, !PT ;  /* 0x000000e500007212 */ /* 0x000fc400078e3cff */
[----:B------:R-:W-:Y:S01]  /*1180*/  SHF.R.S32.HI R2, RZ, 0x1f, R212 ;  /* 0x0000001fff027819 */ /* 0x000fe200000114d4 */
[----:B------:R-:W-:Y:S01]  /*1190*/  IMAD.U32 R2, RZ, RZ, UR4 ;  /* 0x00000004ff027e24 */ /* 0x000fe2000f8e00ff */
[----:B------:R-:W-:Y:S01]  /*11a0*/  IADD3 R219, R16, 0xc0, RZ ;  /* 0x000000c010db7810 */ /* 0x000fe20007ffe0ff */
[----:B------:R-:W-:Y:S01]  /*11b0*/  IMAD.SHL.U32 R45, R6, 0x2, RZ ;  /* 0x00000002062d7824 */ /* 0x000fe200078e00ff */
[-C--:B------:R-:W-:Y:S02]  /*11c0*/  IADD3 R8, R8, R7.reuse, R226 ;  /* 0x0000000708087210 */ /* 0x080fe40007ffe0e2 */
[----:B------:R-:W-:Y:S01]  /*11d0*/  IADD3 R0, R0, R7, R228 ;  /* 0x0000000700007210 */ /* 0x000fe20007ffe0e4 */
[----:B------:R0:W-:Y:S01]  /*11e0*/  STL [R1+0x108], R2 ;  /* 0x0001080201007387 */ /* 0x0001e20000100800 */
[----:B------:R-:W-:Y:S01]  /*11f0*/  SHF.R.S32.HI R14, RZ, 0x1f, R218 ;  /* 0x0000001fff0e7819 */ /* 0x000fe200000114da */
[C---:B------:R-:W-:Y:S01]  /*1200*/  VIADD R44, R45.reuse, 0x8 ;  /* 0x000000082d2c7836 */ /* 0x040fe20000000000 */
[----:B------:R-:W-:Y:S01]  /*1210*/  SHF.R.S32.HI R7, RZ, 0x1f, R219 ;  /* 0x0000001fff077819 */ /* 0x000fe200000114db */
[----:B------:R-:W-:Y:S01]  /*1220*/  VIADD R42, R45, 0x10 ;  /* 0x000000102d2a7836 */ /* 0x000fe20000000000 */
[--C-:B------:R-:W-:Y:S01]  /*1230*/  LOP3.LUT R231, R3, 0x38, R16.reuse, 0xf8, !PT ;  /* 0x0000003803e77812 */ /* 0x100fe200078ef810 */
[----:B------:R-:W-:Y:S01]  /*1240*/  STL [R1+0x70], R14 ;  /* 0x0000700e01007387 */ /* 0x000fe20000100800 */
[----:B------:R-:W-:Y:S01]  /*1250*/  SHF.R.S32.HI R6, RZ, 0x3, R5 ;  /* 0x00000003ff067819 */ /* 0x000fe20000011405 */
[----:B------:R-:W-:Y:S01]  /*1260*/  VIADD R40, R45, 0x20 ;  /* 0x000000202d287836 */ /* 0x000fe20000000000 */
[--C-:B------:R-:W-:Y:S01]  /*1270*/  LOP3.LUT R3, R222, 0x38, R16.reuse, 0xf8, !PT ;  /* 0x00000038de037812 */ /* 0x100fe200078ef810 */
[----:B------:R-:W-:Y:S01]  /*1280*/  STL [R1+0x6c], R7 ;  /* 0x00006c0701007387 */ /* 0x000fe20000100800 */
[--C-:B0-----:R-:W-:Y:S01]  /*1290*/  LOP3.LUT R2, R223, 0x38, R16.reuse, 0xf8, !PT ;  /* 0x00000038df027812 */ /* 0x101fe200078ef810 */
[----:B------:R-:W-:Y:S01]  /*12a0*/  VIADD R39, R45, 0x28 ;  /* 0x000000282d277836 */ /* 0x000fe20000000000 */
[----:B------:R-:W-:Y:S01]  /*12b0*/  LOP3.LUT R3, R226, R3, R11, 0xf6, !PT ;  /* 0x00000003e2037212 */ /* 0x000fe200078ef60b */
[----:B------:R-:W-:Y:S01]  /*12c0*/  STL [R1+0x7c], R45 ;  /* 0x00007c2d01007387 */ /* 0x000fe20000100800 */
[----:B------:R-:W-:Y:S01]  /*12d0*/  LOP3.LUT R2, R227, R2, R13, 0xf6, !PT ;  /* 0x00000002e3027212 */ /* 0x000fe200078ef60d */
[----:B------:R-:W-:Y:S01]  /*12e0*/  VIADD R38, R45, 0x30 ;  /* 0x000000302d267836 */ /* 0x000fe20000000000 */
[----:B------:R-:W-:Y:S01]  /*12f0*/  LOP3.LUT R43, R5, 0xfffffff8, RZ, 0xc0, !PT ;  /* 0xfffffff8052b7812 */ /* 0x000fe200078ec0ff */
[----:B------:R0:W-:Y:S01]  /*1300*/  STL [R1+0x14], R6 ;  /* 0x0000140601007387 */ /* 0x0001e20000100800 */
[----:B------:R-:W-:Y:S01]  /*1310*/  LEA R5, R2, UR4, 0x1 ;  /* 0x0000000402057c11 */ /* 0x000fe2000f8e08ff */
[----:B------:R-:W-:Y:S01]  /*1320*/  VIADD R37, R45, 0x38 ;  /* 0x000000382d257836 */ /* 0x000fe20000000000 */
[----:B------:R-:W-:Y:S01]  /*1330*/  LEA R2, R3, UR4, 0x1 ;  /* 0x0000000403027c11 */ /* 0x000fe2000f8e08ff */
[C---:B------:R-:W-:Y:S01]  /*1340*/  VIADD R35, R45.reuse, 0x48 ;  /* 0x000000482d237836 */ /* 0x040fe20000000000 */
[C---:B------:R-:W-:Y:S01]  /*1350*/  IADD3 R41, R45.reuse, 0x18, RZ ;  /* 0x000000182d297810 */ /* 0x040fe20007ffe0ff */
[C---:B------:R-:W-:Y:S01]  /*1360*/  VIADD R34, R45.reuse, 0x50 ;  /* 0x000000502d227836 */ /* 0x040fe20000000000 */
[C---:B------:R-:W-:Y:S01]  /*1370*/  IADD3 R36, R45.reuse, 0x40, RZ ;  /* 0x000000402d247810 */ /* 0x040fe20007ffe0ff */
[C---:B------:R-:W-:Y:S01]  /*1380*/  VIADD R33, R45.reuse, 0x58 ;  /* 0x000000582d217836 */ /* 0x040fe20000000000 */
[C---:B------:R-:W-:Y:S01]  /*1390*/  IADD3 R31, R45.reuse, 0x68, RZ ;  /* 0x000000682d1f7810 */ /* 0x040fe20007ffe0ff */
[C---:B------:R-:W-:Y:S01]  /*13a0*/  VIADD R32, R45.reuse, 0x60 ;  /* 0x000000602d207836 */ /* 0x040fe20000000000 */
[----:B0-----:R-:W-:Y:S01]  /*13b0*/  LEA R6, R12, UR4, 0x1 ;  /* 0x000000040c067c11 */ /* 0x001fe2000f8e08ff */
[C---:B------:R-:W-:Y:S01]  /*13c0*/  VIADD R30, R45.reuse, 0x70 ;  /* 0x000000702d1e7836 */ /* 0x040fe20000000000 */
[C---:B------:R-:W-:Y:S01]  /*13d0*/  IADD3 R26, R45.reuse, 0x90, RZ ;  /* 0x000000902d1a7810 */ /* 0x040fe20007ffe0ff */
[C---:B------:R-:W-:Y:S01]  /*13e0*/  VIADD R29, R45.reuse, 0x78 ;  /* 0x000000782d1d7836 */ /* 0x040fe20000000000 */
[C---:B------:R-:W-:Y:S01]  /*13f0*/  IADD3 R20, R45.reuse, 0xb0, RZ ;  /* 0x000000b02d147810 */ /* 0x040fe20007ffe0ff */
[----:B------:R-:W-:Y:S01]  /*1400*/  STL [R1+0x18c], R6 ;  /* 0x00018c0601007387 */ /* 0x000fe20000100800 */
[C---:B------:R-:W-:Y:S01]  /*1410*/  VIADD R28, R45.reuse, 0x80 ;  /* 0x000000802d1c7836 */ /* 0x040fe20000000000 */
[C---:B------:R-:W-:Y:S01]  /*1420*/  IADD3 R12, R45.reuse, 0xd0, RZ ;  /* 0x000000d02d0c7810 */ /* 0x040fe20007ffe0ff */
[C---:B------:R-:W-:Y:S01]  /*1430*/  VIADD R27, R45.reuse, 0x88 ;  /* 0x000000882d1b7836 */ /* 0x040fe20000000000 */
[----:B------:R-:W-:Y:S01]  /*1440*/  STL [R1+0x68], R43 ;  /* 0x0000682b01007387 */ /* 0x000fe20000100800 */
[C---:B------:R-:W-:Y:S01]  /*1450*/  VIADD R25, R45.reuse, 0x98 ;  /* 0x000000982d197836 */ /* 0x040fe20000000000 */
[----:B------:R-:W-:Y:S01]  /*1460*/  SHF.R.S32.HI R3, RZ, 0x1f, R43 ;  /* 0x0000001fff037819 */ /* 0x000fe2000001142b */
[C---:B------:R-:W-:Y:S01]  /*1470*/  VIADD R24, R45.reuse, 0xa0 ;  /* 0x000000a02d187836 */ /* 0x040fe20000000000 */
[----:B------:R0:W-:Y:S01]  /*1480*/  STL [R1+0x19c], R5 ;  /* 0x00019c0501007387 */ /* 0x0001e20000100800 */
[C---:B------:R-:W-:Y:S01]  /*1490*/  VIADD R21, R45.reuse, 0xa8 ;  /* 0x000000a82d157836 */ /* 0x040fe20000000000 */
[----:B------:R-:W-:Y:S01]  /*14a0*/  LEA R0, R0, UR4, 0x1 ;  /* 0x0000000400007c11 */ /* 0x000fe2000f8e08ff */
[C---:B------:R-:W-:Y:S01]  /*14b0*/  VIADD R15, R45.reuse, 0xb8 ;  /* 0x000000b82d0f7836 */ /* 0x040fe20000000000 */
[----:B------:R1:W-:Y:S01]  /*14c0*/  STL [R1+0x194], R2 ;  /* 0x0001940201007387 */ /* 0x0003e20000100800 */
[C---:B------:R-:W-:Y:S01]  /*14d0*/  VIADD R14, R45.reuse, 0xc0 ;  /* 0x000000c02d0e7836 */ /* 0x040fe20000000000 */
[----:B------:R-:W-:Y:S01]  /*14e0*/  LOP3.LUT R231, R228, R231, R229, 0xf6, !PT ;  /* 0x000000e7e4e77212 */ /* 0x000fe200078ef6e5 */
[C---:B------:R-:W-:Y:S01]  /*14f0*/  VIADD R13, R45.reuse, 0xc8 ;  /* 0x000000c82d0d7836 */ /* 0x040fe20000000000 */
[----:B------:R2:W-:Y:S01]  /*1500*/  STL [R1+0xf8], R44 ;  /* 0x0000f82c01007387 */ /* 0x0005e20000100800 */
[C---:B------:R-:W-:Y:S01]  /*1510*/  VIADD R11, R45.reuse, 0xd8 ;  /* 0x000000d82d0b7836 */ /* 0x040fe20000000000 */
[C---:B0-----:R-:W-:Y:S01]  /*1520*/  IADD3 R5, R45.reuse, 0xf0, RZ ;  /* 0x000000f02d057810 */ /* 0x041fe20007ffe0ff */
[C---:B------:R-:W-:Y:S01]  /*1530*/  VIADD R7, R45.reuse, 0xe0 ;  /* 0x000000e02d077836 */ /* 0x040fe20000000000 */
[----:B------:R0:W-:Y:S01]  /*1540*/  STL [R1+0xf4], R42 ;  /* 0x0000f42a01007387 */ /* 0x0001e20000100800 */
[C---:B------:R-:W-:Y:S01]  /*1550*/  VIADD R6, R45.reuse, 0xe8 ;  /* 0x000000e82d067836 */ /* 0x040fe20000000000 */
[----:B------:R-:W-:Y:S01]  /*1560*/  SHF.R.S32.HI R17, RZ, 0x1f, R16 ;  /* 0x0000001fff117819 */ /* 0x000fe20000011410 */
[----:B-1----:R-:W-:Y:S01]  /*1570*/  VIADD R2, R45, 0xf8 ;  /* 0x000000f82d027836 */ /* 0x002fe20000000000 */
[----:B------:R-:W-:Y:S01]  /*1580*/  STL [R1+0xf0], R41 ;  /* 0x0000f02901007387 */ /* 0x000fe20000100800 */
[----:B------:R-:W-:-:S02]  /*1590*/  LEA R230, R231, UR4, 0x1 ;  /* 0x00000004e7e67c11 */ /* 0x000fc4000f8e08ff */
[----:B--2---:R-:W-:Y:S01]  /*15a0*/  SHF.R.S32.HI R44, RZ, 0x1f, R44 ;  /* 0x0000001fff2c7819 */ /* 0x004fe2000001142c */
[----:B------:R1:W-:Y:S01]  /*15b0*/  STL [R1+0xec], R40 ;  /* 0x0000ec2801007387 */ /* 0x0003e20000100800 */
[----:B0-----:R-:W-:-:S03]  /*15c0*/  SHF.R.S32.HI R42, RZ, 0x1f, R42 ;  /* 0x0000001fff2a7819 */ /* 0x001fc6000001142a */
[----:B------:R0:W-:Y:S04]  /*15d0*/  STL [R1+0xe8], R39 ;  /* 0x0000e82701007387 */ /* 0x0001e80000100800 */
[----:B------:R-:W-:Y:S01]  /*15e0*/  STL [R1+0xe4], R38 ;  /* 0x0000e42601007387 */ /* 0x000fe20000100800 */
[----:B-1----:R-:W-:-:S03]  /*15f0*/  SHF.R.S32.HI R40, RZ, 0x1f, R40 ;  /* 0x0000001fff287819 */ /* 0x002fc60000011428 */
        /* <DEDUP_REMOVED lines=40> */
[----:B------:R-:W-:Y:S01]  /*1880*/  STL [R1+0x84], R5 ;  /* 0x0000840501007387 */ /* 0x000fe20000100800 */
[----:B0-----:R-:W-:-:S03]  /*1890*/  SHF.R.S32.HI R6, RZ, 0x1f, R6 ;  /* 0x0000001fff067819 */ /* 0x001fc60000011406 */
[----:B------:R0:W-:Y:S04]  /*18a0*/  STL [R1+0x100], R3 ;  /* 0x0001000301007387 */ /* 0x0001e80000100800 */
[----:B------:R1:W-:Y:S04]  /*18b0*/  STL [R1+0x80], R2 ;  /* 0x0000800201007387 */ /* 0x0003e80000100800 */
[----:B------:R-:W-:Y:S01]  /*18c0*/  STL [R1+0x184], R42 ;  /* 0x0001842a01007387 */ /* 0x000fe20000100800 */
[----:B0-----:R-:W-:Y:S02]  /*18d0*/  SHF.R.S32.HI R3, RZ, 0x1f, R41 ;  /* 0x0000001fff037819 */ /* 0x001fe40000011429 */
[----:B-1----:R-:W-:-:S03]  /*18e0*/  SHF.R.S32.HI R2, RZ, 0x1f, R2 ;  /* 0x0000001fff027819 */ /* 0x002fc60000011402 */
[----:B------:R0:W-:Y:S04]  /*18f0*/  STL [R1+0x180], R3 ;  /* 0x0001800301007387 */ /* 0x0001e80000100800 */
[----:B------:R-:W-:Y:S04]  /*1900*/  STL [R1+0x17c], R40 ;  /* 0x00017c2801007387 */ /* 0x000fe80000100800 */
[----:B------:R-:W-:Y:S01]  /*1910*/  STL [R1+0x178], R39 ;  /* 0x0001782701007387 */ /* 0x000fe20000100800 */
[----:B0-----:R-:W-:-:S05]  /*1920*/  SHF.R.S32.HI R3, RZ, 0x1f, R38 ;  /* 0x0000001fff037819 */ /* 0x001fca0000011426 */
        /* <DEDUP_REMOVED lines=31> */
[----:B0-----:R-:W-:Y:S01]  /*1b20*/  SHF.R.S32.HI R3, RZ, 0x1f, R5 ;  /* 0x0000001fff037819 */ /* 0x001fe20000011405 */
[----:B------:R-:W-:-:S04]  /*1b30*/  IMAD R5, R10, 0x8, R9 ;  /* 0x000000080a057824 */ /* 0x000fc800078e0209 */
[----:B------:R0:W-:Y:S04]  /*1b40*/  STL [R1+0x114], R3 ;  /* 0x0001140301007387 */ /* 0x0001e80000100800 */
[----:B------:R1:W-:Y:S04]  /*1b50*/  STL [R1+0x110], R2 ;  /* 0x0001100201007387 */ /* 0x0003e80000100800 */
[----:B------:R2:W-:Y:S01]  /*1b60*/  STL [R1+0x1a8], R5 ;  /* 0x0001a80501007387 */ /* 0x0005e20000100800 */
[----:B0-----:R-:W-:Y:S02]  /*1b70*/  LEA R3, R4, UR4, 0x1 ;  /* 0x0000000404037c11 */ /* 0x001fe4000f8e08ff */
[----:B-1----:R-:W-:-:S03]  /*1b80*/  LEA R2, R8, UR4, 0x1 ;  /* 0x0000000408027c11 */ /* 0x002fc6000f8e08ff */
[----:B------:R2:W-:Y:S04]  /*1b90*/  STL [R1+0x198], R3 ;  /* 0x0001980301007387 */ /* 0x0005e80000100800 */
[----:B------:R2:W-:Y:S04]  /*1ba0*/  STL [R1+0x1a0], R0 ;  /* 0x0001a00001007387 */ /* 0x0005e80000100800 */
[----:B------:R2:W-:Y:S02]  /*1bb0*/  STL [R1+0x190], R2 ;  /* 0x0001900201007387 */ /* 0x0005e40000100800 */
.L_x_676:
[----:B0-234-:R-:W0:Y:S01]  /*1bc0*/  LDC.64 R2, c[0x0][0xc88] ;  /* 0x00032200ff027b82 */ /* 0x01de220000000a00 */
[----:B------:R-:W-:Y:S01]  /*1bd0*/  ULDC.64 UR10, c[0x0][0x208] ;  /* 0x00008200000a7ab9 */ /* 0x000fe20000000a00 */
[----:B------:R-:W-:Y:S01]  /*1be0*/  ULDC.64 UR4, c[0x0][0xa28] ;  /* 0x00028a0000047ab9 */ /* 0x000fe20000000a00 */
[----:B------:R-:W-:Y:S01]  /*1bf0*/  ULDC.64 UR8, c[0x0][0xa18] ;  /* 0x0002860000087ab9 */ /* 0x000fe20000000a00 */
[----:B------:R-:W-:Y:S01]  /*1c00*/  ULDC.64 UR6, c[0x0][0xa08] ;  /* 0x0002820000067ab9 */ /* 0x000fe20000000a00 */
[----:B0-----:R-:W-:-:S05]  /*1c10*/  IMAD.WIDE R2, R143, 0x4, R2 ;  /* 0x000000048f027825 */ /* 0x001fca00078e0202 */
[----:B------:R-:W2:Y:S01]  /*1c20*/  LDG.E R235, desc[UR10][R2.64] ;  /* 0x0000000a02eb7981 */ /* 0x000ea2000c1e1900 */
[----:B------:R-:W-:Y:S01]  /*1c30*/  ISETP.NE.U32.AND P2, PT, RZ, UR4, PT ;  /* 0x00000004ff007c0c */ /* 0x000fe2000bf45070 */
[----:B------:R-:W-:Y:S01]  /*1c40*/  IMAD.MOV.U32 R113, RZ, RZ, RZ ;  /* 0x000000ffff717224 */ /* 0x000fe200078e00ff */
[----:B------:R-:W-:Y:S02]  /*1c50*/  ISETP.NE.U32.AND P1, PT, RZ, UR8, PT ;  /* 0x00000008ff007c0c */ /* 0x000fe4000bf25070 */
[----:B------:R-:W-:Y:S02]  /*1c60*/  ISETP.NE.AND.EX P2, PT, RZ, UR5, PT, P2 ;  /* 0x00000005ff007c0c */ /* 0x000fe4000bf45320 */
[----:B------:R-:W-:Y:S02]  /*1c70*/  ISETP.NE.AND.EX P1, PT, RZ, UR9, PT, P1 ;  /* 0x00000009ff007c0c */ /* 0x000fe4000bf25310 */
[----:B------:R-:W-:Y:S02]  /*1c80*/  MOV R7, RZ ;  /* 0x000000ff00077202 */ /* 0x000fe40000000f00 */
[----:B------:R-:W-:-:S04]  /*1c90*/  ISETP.NE.U32.AND P0, PT, RZ, UR6, PT ;  /* 0x00000006ff007c0c */ /* 0x000fc8000bf05070 */
[----:B------:R-:W-:Y:S02]  /*1ca0*/  ISETP.NE.AND.EX P0, PT, RZ, UR7, PT, P0 ;  /* 0x00000007ff007c0c */ /* 0x000fe4000bf05300 */
[C---:B------:R-:W-:Y:S02]  /*1cb0*/  LOP3.LUT R6, R142.reuse, 0xff000000, RZ, 0xc0, !PT ;  /* 0xff0000008e067812 */ /* 0x040fe400078ec0ff */
[----:B------:R-:W-:Y:S02]  /*1cc0*/  LOP3.LUT R232, R142, 0xffff, RZ, 0xc0, !PT ;  /* 0x0000ffff8ee87812 */ /* 0x000fe400078ec0ff */
[----:B--2---:R-:W-:Y:S01]  /*1cd0*/  SHF.R.S32.HI R0, RZ, 0x1f, R235 ;  /* 0x0000001fff007819 */ /* 0x004fe200000114eb */
[C---:B------:R-:W-:Y:S01]  /*1ce0*/  IMAD.SHL.U32 R236, R235.reuse, 0x4, RZ ;  /* 0x00000004ebec7824 */ /* 0x040fe200078e00ff */
[C---:B------:R-:W-:Y:S01]  /*1cf0*/  @P2 LEA R4, P3, R235.reuse, UR4, 0x2 ;  /* 0x00000004eb042c11 */ /* 0x040fe2000f8610ff */
[----:B------:R-:W-:Y:S01]  /*1d00*/  ULDC UR4, c[0x0][0x288] ;  /* 0x0000a20000047ab9 */ /* 0x000fe20000000800 */
[C-C-:B------:R-:W-:Y:S01]  /*1d10*/  SHF.L.U64.HI R237, R235.reuse, 0x2, R0.reuse ;  /* 0x00000002ebed7819 */ /* 0x140fe20000010200 */
[----:B------:R0:W-:Y:S01]  /*1d20*/  STL [R1+0xfc], R0 ;  /* 0x0000fc0001007387 */ /* 0x0001e20000100800 */
[----:B------:R-:W-:Y:S01]  /*1d30*/  @P2 LEA.HI.X R5, R235, UR5, R0, 0x2, P3 ;  /* 0x00000005eb052c11 */ /* 0x000fe200098f1400 */
[----:B-----5:R-:W-:Y:S01]  /*1d40*/  IMAD.U32 R146, RZ, RZ, UR4 ;  /* 0x00000004ff927e24 */ /* 0x020fe2000f8e00ff */
[----:B------:R-:W-:Y:S01]  /*1d50*/  ULDC.64 UR4, c[0x0][0x418] ;  /* 0x0001060000047ab9 */ /* 0x000fe20000000a00 */
[----:B------:R1:W-:Y:S01]  /*1d60*/  STL [R1+0x74], R141 ;  /* 0x0000748d01007387 */ /* 0x0003e20000100800 */
[----:B------:R-:W-:Y:S01]  /*1d70*/  UISETP.NE.U32.AND UP0, UPT, UR4, URZ, UPT ;  /* 0x0000003f0400728c */ /* 0x000fe2000bf05070 */
[----:B------:R-:W-:-:S02]  /*1d80*/  IADD3 R2, P4, R236, UR6, RZ ;  /* 0x00000006ec027c10 */ /* 0x000fc4000ff9e0ff */
[----:B------:R2:W5:Y:S01]  /*1d90*/  @P2 LDG.E R7, desc[UR10][R4.64] ;  /* 0x0000000a04072981 */ /* 0x000562000c1e1900 */
[----:B------:R-:W-:Y:S01]  /*1da0*/  UISETP.NE.AND.EX UP0, UPT, UR5, URZ, UPT, UP0 ;  /* 0x0000003f0500728c */ /* 0x000fe2000bf05300 */
[C---:B------:R-:W-:Y:S01]  /*1db0*/  IADD3.X R3, R237.reuse, UR7, RZ, P4, !PT ;  /* 0x00000007ed037c10 */ /* 0x040fe2000a7fe4ff */
[----:B------:R-:W-:Y:S01]  /*1dc0*/  ULDC UR4, c[0x0][0x424] ;  /* 0x0001090000047ab9 */ /* 0x000fe20000000800 */
[----:B------:R-:W-:Y:S01]  /*1dd0*/  ULDC.64 UR6, c[0x0][0xa20] ;  /* 0x0002880000067ab9 */ /* 0x000fe20000000a00 */
[----:B--2---:R-:W-:Y:S01]  /*1de0*/  @P1 IADD3 R4, P2, R236, UR8, RZ ;  /* 0x00000008ec041c10 */ /* 0x004fe2000ff5e0ff */
[----:B------:R-:W-:Y:S01]  /*1df0*/  USEL UR4, UR4, 0x1, UP0 ;  /* 0x0000000104047887 */ /* 0x000fe20008000000 */
[----:B0-----:R-:W-:Y:S01]  /*1e00*/  LOP3.LUT R0, R142, 0xff0000, RZ, 0xc0, !PT ;  /* 0x00ff00008e007812 */ /* 0x001fe200078ec0ff */
[----:B------:R-:W-:Y:S01]  /*1e10*/  ULDC UR5, c[0x0][0x2f0] ;  /* 0x0000bc0000057ab9 */ /* 0x000fe20000000800 */
[----:B------:R-:W-:Y:S01]  /*1e20*/  @P1 IADD3.X R5, R237, UR9, RZ, P2, !PT ;  /* 0x00000009ed051c10 */ /* 0x000fe200097fe4ff */
[----:B------:R-:W5:Y:S01]  /*1e30*/  @P0 LDG.E R113, desc[UR10][R2.64] ;  /* 0x0000000a02710981 */ /* 0x000f62000c1e1900 */
[----:B------:R-:W-:Y:S01]  /*1e40*/  ISETP.NE.U32.AND P2, PT, RZ, UR6, PT ;  /* 0x00000006ff007c0c */ /* 0x000fe2000bf45070 */
[----:B------:R-:W-:-:S02]  /*1e50*/  UIMAD UR4, UR4, UR5, URZ ;  /* 0x00000005040472a4 */ /* 0x000fc4000f8e023f */
[----:B------:R0:W5:Y:S01]  /*1e60*/  @P1 LDG.E R146, desc[UR10][R4.64] ;  /* 0x0000000a04921981 */ /* 0x000162000c1e1900 */
[----:B------:R-:W-:Y:S01]  /*1e70*/  ISETP.NE.AND.EX P2, PT, RZ, UR7, PT, P2 ;  /* 0x00000007ff007c0c */ /* 0x000fe2000bf45320 */
[----:B------:R-:W-:Y:S01]  /*1e80*/  ULDC UR5, c[0x0][0x348] ;  /* 0x0000d20000057ab9 */ /* 0x000fe20000000800 */
[----:B0-----:R-:W-:-:S04]  /*1e90*/  SHF.R.U32.HI R5, RZ, 0x8, R6 ;  /* 0x00000008ff057819 */ /* 0x001fc80000011606 */
[----:B------:R-:W-:Y:S01]  /*1ea0*/  LEA.HI R234, R0, R5, RZ, 0x10 ;  /* 0x0000000500ea7211 */ /* 0x000fe200078f80ff */
[----:B-1----:R-:W-:Y:S06]  /*1eb0*/  @P1 BRA `(.L_x_445) ;  /* 0x0000000000281947 */ /* 0x002fec0003800000 */
[----:B------:R-:W-:Y:S02]  /*1ec0*/  ULDC.64 UR8, c[0x0][0xa00] ;  /* 0x0002800000087ab9 */ /* 0x000fe40000000a00 */
[----:B------:R-:W-:-:S04]  /*1ed0*/  ISETP.NE.U32.AND P1, PT, RZ, UR8, PT ;  /* 0x00000008ff007c0c */ /* 0x000fc8000bf25070 */
[----:B------:R-:W-:-:S13]  /*1ee0*/  ISETP.NE.AND.EX P1, PT, RZ, UR9, PT, P1 ;  /* 0x00000009ff007c0c */ /* 0x000fda000bf25310 */
[----:B------:R-:W-:Y:S05]  /*1ef0*/  @!P1 BRA `(.L_x_445) ;  /* 0x0000000000189947 */ /* 0x000fea0003800000 */
[----:B------:R-:W0:Y:S01]  /*1f00*/  LDC.64 R4, c[0x0][0xa00] ;  /* 0x00028000ff047b82 */ /* 0x000e220000000a00 */
[----:B------:R-:W-:Y:S01]  /*1f10*/  ULDC.64 UR8, c[0x0][0x208] ;  /* 0x0000820000087ab9 */ /* 0x000fe20000000a00 */
[----:B0-----:R-:W-:-:S05]  /*1f20*/  IMAD.WIDE R4, R235, 0x4, R4 ;  /* 0x00000004eb047825 */ /* 0x001fca00078e0204 */
[----:B-----5:R-:W2:Y:S04]  /*1f30*/  LDG.E R146, desc[UR8][R4.64] ;  /* 0x0000000804927981 */ /* 0x020ea8000c1e1900 */
[----:B------:R-:W2:Y:S02]  /*1f40*/  LDG.E R9, desc[UR8][R4.64+0x4] ;  /* 0x0000040804097981 */ /* 0x000ea4000c1e1900 */
[----:B--2---:R-:W-:-:S07]  /*1f50*/  IMAD.IADD R146, R9, 0x1, -R146 ;  /* 0x0000000109927824 */ /* 0x004fce00078e0a92 */
.L_x_445:
[----:B------:R-:W-:Y:S01]  /*1f60*/  MOV R24, UR5 ;  /* 0x0000000500187c02 */ /* 0x000fe20008000f00 */
[----:B------:R-:W-:Y:S01]  /*1f70*/  IMAD.U32 R26, RZ, RZ, UR4 ;  /* 0x00000004ff1a7e24 */ /* 0x000fe2000f8e00ff */
[----:B------:R-:W-:Y:S06]  /*1f80*/  @!P2 BRA `(.L_x_446) ;  /* 0x000000000014a947 */ /* 0x000fec0003800000 */
[----:B------:R-:W-:Y:S01]  /*1f90*/  IADD3 R2, P0, R236, UR6, RZ ;  /* 0x00000006ec027c10 */ /* 0x000fe2000ff1e0ff */
[----:B------:R-:W-:-:S03]  /*1fa0*/  ULDC.64 UR4, c[0x0][0x208] ;  /* 0x0000820000047ab9 */ /* 0x000fc60000000a00 */
[----:B------:R-:W-:-:S05]  /*1fb0*/  IADD3.X R3, R237, UR7, RZ, P0, !PT ;  /* 0x00000007ed037c10 */ /* 0x000fca00087fe4ff */
[----:B------:R0:W5:Y:S01]  /*1fc0*/  LDG.E R26, desc[UR4][R2.64] ;  /* 0x00000004021a7981 */ /* 0x000162000c1e1900 */
[----:B------:R-:W-:Y:S05]  /*1fd0*/  BRA `(.L_x_447) ;  /* 0x0000000000147947 */ /* 0x000fea0003800000 */
.L_x_446:
[----:B------:R-:W-:Y:S05]  /*1fe0*/  @!P0 BRA `(.L_x_447) ;  /* 0x0000000000108947 */ /* 0x000fea0003800000 */
[----:B------:R-:W-:Y:S02]  /*1ff0*/  ULDC.64 UR4, c[0x0][0x208] ;  /* 0x0000820000047ab9 */ /* 0x000fe40000000a00 */
[----:B------:R-:W2:Y:S04]  /*2000*/  LDG.E R5, desc[UR4][R2.64] ;  /* 0x0000000402057981 */ /* 0x000ea8000c1e1900 */
[----:B------:R-:W2:Y:S02]  /*2010*/  LDG.E R26, desc[UR4][R2.64+0x4] ;  /* 0x00000404021a7981 */ /* 0x000ea4000c1e1900 */
[----:B--2---:R-:W-:-:S07]  /*2020*/  IMAD.IADD R26, R26, 0x1, -R5 ;  /* 0x000000011a1a7824 */ /* 0x004fce00078e0a05 */
.L_x_447:
[----:B------:R-:W-:Y:S01]  /*2030*/  ULDC.64 UR4, c[0x0][0xa10] ;  /* 0x0002840000047ab9 */ /* 0x000fe20000000a00 */
[----:B------:R-:W2:Y:S01]  /*2040*/  LDL.LU R4, [R1+0x10] ;  /* 0x0000100001047983 */ /* 0x000ea20000300800 */
[----:B------:R-:W-:Y:S01]  /*2050*/  ISETP.NE.U32.AND P0, PT, RZ, UR4, PT ;  /* 0x00000004ff007c0c */ /* 0x000fe2000bf05070 */
[----:B------:R-:W-:-:S03]  /*2060*/  ULDC.64 UR6, c[0x0][0x208] ;  /* 0x0000820000067ab9 */ /* 0x000fc60000000a00 */
[----:B------:R-:W-:Y:S01]  /*2070*/  ISETP.NE.AND.EX P0, PT, RZ, UR5, PT, P0 ;  /* 0x00000005ff007c0c */ /* 0x000fe2000bf05300 */
[----:B------:R-:W-:-:S12]  /*2080*/  ULDC.64 UR4, c[0x0][0xa30] ;  /* 0x00028c0000047ab9 */ /* 0x000fd80000000a00 */
[----:B0-----:R-:W0:Y:S02]  /*2090*/  @P0 LDC.64 R2, c[0x0][0xa10] ;  /* 0x00028400ff020b82 */ /* 0x001e240000000a00 */
[----:B0-----:R-:W-:-:S05]  /*20a0*/  @P0 IMAD.WIDE R2, R235, 0x4, R2 ;  /* 0x00000004eb020825 */ /* 0x001fca00078e0202 */
[----:B------:R-:W3:Y:S04]  /*20b0*/  @P0 LDG.E R0, desc[UR6][R2.64] ;  /* 0x0000000602000981 */ /* 0x000ee8000c1e1900 */
[----:B------:R0:W3:Y:S01]  /*20c0*/  @P0 LDG.E R5, desc[UR6][R2.64+0x4] ;  /* 0x0000040602050981 */ /* 0x0000e2000c1e1900 */
[----:B-----5:R-:W-:Y:S01]  /*20d0*/  IADD3 R9, R26, -R7, RZ ;  /* 0x800000071a097210 */ /* 0x020fe20007ffe0ff */
[----:B------:R-:W-:Y:S01]  /*20e0*/  IMAD.MOV.U32 R139, RZ, RZ, R26 ;  /* 0x000000ffff8b7224 */ /* 0x000fe200078e001a */
[----:B------:R-:W-:Y:S02]  /*20f0*/  ISETP.NE.U32.AND P1, PT, RZ, UR4, PT ;  /* 0x00000004ff007c0c */ /* 0x000fe4000bf25070 */
[----:B------:R-:W-:Y:S02]  /*2100*/  LOP3.LUT R10, R234, 0xff, RZ, 0xc0, !PT ;  /* 0x000000ffea0a7812 */ /* 0x000fe400078ec0ff */
[----:B------:R-:W-:-:S03]  /*2110*/  ISETP.NE.AND.EX P1, PT, RZ, UR5, PT, P1 ;  /* 0x00000005ff007c0c */ /* 0x000fc6000bf25310 */
[----:B------:R1:W-:Y:S01]  /*2120*/  STL [R1+0x78], R10 ;  /* 0x0000780a01007387 */ /* 0x0003e20000100800 */
[----:B------:R-:W-:Y:S09]  /*2130*/  BSSY B0, `(.L_x_448) ;  /* 0x000002e000007945 */ /* 0x000ff20003800000 */
[----:B0-----:R-:W-:-:S04]  /*2140*/  @P1 IADD3 R2, P2, R236, UR4, RZ ;  /* 0x00000004ec021c10 */ /* 0x001fc8000ff5e0ff */
[----:B------:R-:W-:Y:S02]  /*2150*/  @P1 IADD3.X R3, R237, UR5, RZ, P2, !PT ;  /* 0x00000005ed031c10 */ /* 0x000fe400097fe4ff */
[----:B------:R-:W-:-:S03]  /*2160*/  SHF.R.U32.HI R234, RZ, 0x10, R234 ;  /* 0x00000010ffea7819 */ /* 0x000fc600000116ea */
[----:B------:R0:W5:Y:S02]  /*2170*/  @P1 LDG.E R139, desc[UR6][R2.64] ;  /* 0x00000006028b1981 */ /* 0x000164000c1e1900 */
[----:B0-----:R-:W-:Y:S02]  /*2180*/  MOV R3, RZ ;  /* 0x000000ff00037202 */ /* 0x001fe40000000f00 */
[----:B--2---:R-:W-:Y:S01]  /*2190*/  LOP3.LUT R4, R4, 0xfffffffb, RZ, 0xc0, !PT ;  /* 0xfffffffb04047812 */ /* 0x004fe200078ec0ff */
[----:B---3--:R-:W-:-:S04]  /*21a0*/  @P0 IMAD.IADD R24, R5, 0x1, -R0 ;  /* 0x0000000105180824 */ /* 0x008fc800078e0a00 */
[----:B------:R-:W-:-:S04]  /*21b0*/  IMAD.IADD R147, R9, 0x1, R24 ;  /* 0x0000000109937824 */ /* 0x000fc800078e0218 */
[C---:B------:R-:W-:Y:S01]  /*21c0*/  VIADD R0, R147.reuse, 0x4f ;  /* 0x0000004f93007836 */ /* 0x040fe20000000000 */
[----:B------:R-:W-:-:S03]  /*21d0*/  ISETP.GE.AND P3, PT, R147, 0x1, PT ;  /* 0x000000019300780c */ /* 0x000fc60003f66270 */
[----:B------:R-:W-:-:S05]  /*21e0*/  IMAD.HI R0, R0, 0x66666667, RZ ;  /* 0x6666666700007827 */ /* 0x000fca00078e02ff */
[----:B------:R-:W-:-:S04]  /*21f0*/  SHF.R.U32.HI R5, RZ, 0x1f, R0 ;  /* 0x0000001fff057819 */ /* 0x000fc80000011600 */
[----:B------:R-:W-:Y:S02]  /*2200*/  LEA.HI.SX32 R144, R0, R5, 0x1b ;  /* 0x0000000500907211 */ /* 0x000fe400078fdaff */
[----:B------:R-:W-:-:S05]  /*2210*/  @P3 LOP3.LUT R4, R4, 0x4, RZ, 0xfc, !PT ;  /* 0x0000000404043812 */ /* 0x000fca00078efcff */
[----:B------:R1:W-:Y:S01]  /*2220*/  STL [R1+0x10], R4 ;  /* 0x0000100401007387 */ /* 0x0003e20000100800 */
[----:B------:R-:W-:Y:S05]  /*2230*/  @!P3 BRA `(.L_x_449) ;  /* 0x000000000074b947 */ /* 0x000fea0003800000 */
[----:B------:R-:W-:Y:S01]  /*2240*/  ISETP.NE.AND P0, PT, R234, RZ, PT ;  /* 0x000000ffea00720c */ /* 0x000fe20003f05270 */
[----:B------:R-:W-:-:S03]  /*2250*/  ULDC UR4, c[0x0][0x9f0] ;  /* 0x00027c0000047ab9 */ /* 0x000fc60000000800 */
[----:B------:R-:W-:-:S04]  /*2260*/  SEL R11, R234, UR4, P0 ;  /* 0x00000004ea0b7c07 */ /* 0x000fc80008000000 */
[-C--:B------:R-:W-:Y:S02]  /*2270*/  IABS R5, R11.reuse ;  /* 0x0000000b00057213 */ /* 0x080fe40000000000 */
[----:B------:R-:W-:Y:S02]  /*2280*/  IADD3 R0, R144, -0x1, R11 ;  /* 0xffffffff90007810 */ /* 0x000fe40007ffe00b */
[----:B-1----:R-:W0:Y:S01]  /*2290*/  I2F.RP R4, R5 ;  /* 0x0000000500047306 */ /* 0x002e220000209400 */
[----:B------:R-:W-:-:S05]  /*22a0*/  IABS R8, R11 ;  /* 0x0000000b00087213 */ /* 0x000fca0000000000 */
[----:B------:R-:W-:Y:S02]  /*22b0*/  IMAD.MOV R8, RZ, RZ, -R8 ;  /* 0x000000ffff087224 */ /* 0x000fe400078e0a08 */
[----:B0-----:R-:W0:Y:S02]  /*22c0*/  MUFU.RCP R4, R4 ;  /* 0x0000000400047308 */ /* 0x001e240000001000 */
[----:B0-----:R-:W-:Y:S01]  /*22d0*/  VIADD R2, R4, 0xffffffe ;  /* 0x0ffffffe04027836 */ /* 0x001fe20000000000 */
[----:B------:R-:W-:Y:S02]  /*22e0*/  IABS R4, R0 ;  /* 0x0000000000047213 */ /* 0x000fe40000000000 */
[----:B------:R-:W-:-:S03]  /*22f0*/  LOP3.LUT R0, R0, R11, RZ, 0x3c, !PT ;  /* 0x0000000b00007212 */ /* 0x000fc600078e3cff */
[----:B------:R0:W1:Y:S01]  /*2300*/  F2I.FTZ.U32.TRUNC.NTZ R3, R2 ;  /* 0x0000000200037305 */ /* 0x000062000021f000 */
[----:B------:R-:W-:Y:S02]  /*2310*/  ISETP.GE.AND P2, PT, R0, RZ, PT ;  /* 0x000000ff0000720c */ /* 0x000fe40003f46270 */
[----:B0-----:R-:W-:Y:S01]  /*2320*/  MOV R2, RZ ;  /* 0x000000ff00027202 */ /* 0x001fe20000000f00 */
        /* <DEDUP_REMOVED lines=13> */
[----:B------:R-:W-:-:S07]  /*2400*/  @!P1 LOP3.LUT R3, RZ, R11, RZ, 0x33, !PT ;  /* 0x0000000bff039212 */ /* 0x000fce00078e33ff */
.L_x_449:
[----:B------:R-:W-:Y:S05]  /*2410*/  BSYNC B0 ;  /* 0x0000000000007941 */ /* 0x000fea0003800000 */
.L_x_448:
[----:B------:R-:W-:Y:S01]  /*2420*/  IMAD R0, R10, R3, RZ ;  /* 0x000000030a007224 */ /* 0x000fe200078e02ff */
[----:B------:R-:W-:-:S04]  /*2430*/  PLOP3.LUT P2, PT, PT, PT, PT, 0x80, 0x0 ;  /* 0x000000000000781c */ /* 0x000fc80003f4f070 */
[C---:B------:R-:W-:Y:S01]  /*2440*/  VIADDMNMX R3, R0.reuse, R3, R144, PT ;  /* 0x0000000300037246 */ /* 0x040fe20003800190 */
[----:B------:R-:W-:-:S04]  /*2450*/  IMAD R0, R0, 0x50, -R9 ;  /* 0x0000005000007824 */ /* 0x000fc800078e0a09 */
[----:B------:R-:W-:Y:S01]  /*2460*/  IMAD R3, R3, 0x50, -R9 ;  /* 0x0000005003037824 */ /* 0x000fe200078e0a09 */
[----:B------:R-:W-:-:S04]  /*2470*/  VIMNMX R0, RZ, R0, !PT ;  /* 0x00000000ff007248 */ /* 0x000fc80007fe0100 */
[----:B------:R-:W-:Y:S01]  /*2480*/  VIMNMX R3, R3, R24, PT ;  /* 0x0000001803037248 */ /* 0x000fe20003fe0100 */
[----:B------:R-:W-:-:S03]  /*2490*/  IMAD.WIDE.U32 R118, R0, -0x33333333, RZ ;  /* 0xcccccccd00767825 */ /* 0x000fc600078e00ff */
[----:B------:R-:W-:Y:S02]  /*24a0*/  ISETP.GT.AND P0, PT, R3, R0, PT ;  /* 0x000000000300720c */ /* 0x000fe40003f04270 */
[----:B------:R-:W-:-:S05]  /*24b0*/  SHF.R.U32.HI R118, RZ, 0x6, R119 ;  /* 0x00000006ff767819 */ /* 0x000fca0000011677 */
[----:B------:R-:W-:-:S06]  /*24c0*/  IMAD.MOV.U32 R2, RZ, RZ, R118 ;  /* 0x000000ffff027224 */ /* 0x000fcc00078e0076 */
[----:B------:R-:W-:-:S04]  /*24d0*/  @P0 VIADD R0, R3, 0x4f ;  /* 0x0000004f03000836 */ /* 0x000fc80000000000 */
[----:B------:R-:W-:-:S05]  /*24e0*/  @P0 IMAD.HI R0, R0, 0x66666667, RZ ;  /* 0x6666666700000827 */ /* 0x000fca00078e02ff */
[----:B------:R-:W-:-:S04]  /*24f0*/  @P0 SHF.R.U32.HI R3, RZ, 0x1f, R0 ;  /* 0x0000001fff030819 */ /* 0x000fc80000011600 */
[----:B------:R-:W-:-:S04]  /*2500*/  @P0 LEA.HI.SX32 R2, R0, R3, 0x1b ;  /* 0x0000000300020211 */ /* 0x000fc800078fdaff */
[----:B------:R-:W-:-:S13]  /*2510*/  ISETP.GT.AND P0, PT, R2, R118, PT ;  /* 0x000000760200720c */ /* 0x000fda0003f04270 */
[----:B------:R-:W-:Y:S05]  /*2520*/  @!P0 BRA `(.L_x_450) ;  /* 0x0000009000608947 */ /* 0x000fea0003800000 */
[----:B------:R-:W-:Y:S01]  /*2530*/  IADD3 R0, R18, 0x24400, RZ ;  /* 0x0002440012007810 */ /* 0x000fe20007ffe0ff */
[----:B------:R-:W-:Y:S03]  /*2540*/  BSSY B6, `(.L_x_451) ;  /* 0x0000013000067945 */ /* 0x000fe60003800000 */
[----:B------:R-:W-:-:S13]  /*2550*/  LOP3.LUT P0, RZ, R0, 0x3ff, RZ, 0xc0, !PT ;  /* 0x000003ff00ff7812 */ /* 0x000fda000780c0ff */
[----:B------:R-:W-:Y:S05]  /*2560*/  @!P0 BRA `(.L_x_452) ;  /* 0x0000000000408947 */ /* 0x000fea0003800000 */
[----:B------:R-:W-:Y:S01]  /*2570*/  MOV R14, 0x0 ;  /* 0x00000000000e7802 */ /* 0x000fe20000000f00 */
[----:B------:R-:W-:Y:S01]  /*2580*/  ULDC.64 UR4, c[0x4][0xa8] ;  /* 0x01002a0000047ab9 */ /* 0x000fe20000000a00 */
[----:B------:R-:W-:Y:S01]  /*2590*/  ULDC.64 UR6, c[0x4][0x18] ;  /* 0x0100060000067ab9 */ /* 0x000fe20000000a00 */
[----:B-1----:R-:W-:Y:S01]  /*25a0*/  IMAD.U32 R4, RZ, RZ, UR4 ;  /* 0x00000004ff047e24 */ /* 0x002fe2000f8e00ff */
[----:B------:R-:W-:Y:S01]  /*25b0*/  MOV R12, 0x1 ;  /* 0x00000001000c7802 */ /* 0x000fe20000000f00 */
[----:B------:R-:W-:Y:S01]  /*25c0*/  IMAD.U32 R5, RZ, RZ, UR5 ;  /* 0x00000005ff057e24 */ /* 0x000fe2000f8e00ff */
[----:B------:R-:W0:Y:S01]  /*25d0*/  LDC.64 R14, c[0x4][R14] ;  /* 0x010000000e0e7b82 */ /* 0x000e220000000a00 */
[----:B------:R-:W-:Y:S01]  /*25e0*/  ULDC.64 UR4, c[0x4][0xb0] ;  /* 0x01002c0000047ab9 */ /* 0x000fe20000000a00 */
[----:B------:R-:W-:Y:S01]  /*25f0*/  IMAD.U32 R10, RZ, RZ, UR6 ;  /* 0x00000006ff0a7e24 */ /* 0x000fe2000f8e00ff */
[----:B------:R-:W-:Y:S01]  /*2600*/  MOV R7, UR5 ;  /* 0x0000000500077c02 */ /* 0x000fe20008000f00 */
[----:B------:R-:W-:-:S02]  /*2610*/  IMAD.U32 R6, RZ, RZ, UR4 ;  /* 0x00000004ff067e24 */ /* 0x000fc4000f8e00ff */
[----:B------:R-:W-:Y:S02]  /*2620*/  IMAD.U32 R11, RZ, RZ, UR7 ;  /* 0x00000007ff0b7e24 */ /* 0x000fe4000f8e00ff */
[----:B------:R-:W-:Y:S02]  /*2630*/  IMAD.MOV.U32 R8, RZ, RZ, 0x70 ;  /* 0x00000070ff087424 */ /* 0x000fe400078e00ff */
[----:B------:R-:W-:-:S07]  /*2640*/  IMAD.MOV.U32 R13, RZ, RZ, RZ ;  /* 0x000000ffff0d7224 */ /* 0x000fce00078e00ff */
[----:B------:R-:W-:-:S07]  /*2650*/  LEPC R20, `(.L_x_452) ;  /* 0x000000001014794e */ /* 0x000fce0000000000 */
[----:B0----5:R-:W-:Y:S05]  /*2660*/  CALL.ABS.NOINC R14 ;  /* 0x000000000e007343 */ /* 0x021fea0003c00000 */
.L_x_452:
[----:B------:R-:W-:Y:S05]  /*2670*/  BSYNC B6 ;  /* 0x0000000000067941 */ /* 0x000fea0003800000 */
.L_x_451:
[----:B------:R-:W-:Y:S01]  /*2680*/  VIADD R0, R18, 0x400 ;  /* 0x0000040012007836 */ /* 0x000fe20000000000 */
[----:B------:R-:W-:Y:S04]  /*2690*/  BSSY B6, `(.L_x_453) ;  /* 0x0000013000067945 */ /* 0x000fe80003800000 */
[----:B------:R-:W-:-:S13]  /*26a0*/  LOP3.LUT P0, RZ, R0, 0x3ff, RZ, 0xc0, !PT ;  /* 0x000003ff00ff7812 */ /* 0x000fda000780c0ff */
[----:B------:R-:W-:Y:S05]  /*26b0*/  @!P0 BRA `(.L_x_454) ;  /* 0x0000000000408947 */ /* 0x000fea0003800000 */
[----:B------:R-:W-:Y:S01]  /*26c0*/  MOV R14, 0x0 ;  /* 0x00000000000e7802 */ /* 0x000fe20000000f00 */
[----:B------:R-:W-:Y:S01]  /*26d0*/  ULDC.64 UR4, c[0x4][0xa8] ;  /* 0x01002a0000047ab9 */ /* 0x000fe20000000a00 */
[----:B------:R-:W-:Y:S01]  /*26e0*/  ULDC.64 UR6, c[0x4][0x18] ;  /* 0x0100060000067ab9 */ /* 0x000fe20000000a00 */
[----:B-1----:R-:W-:Y:S01]  /*26f0*/  IMAD.U32 R4, RZ, RZ, UR4 ;  /* 0x00000004ff047e24 */ /* 0x002fe2000f8e00ff */
[----:B------:R-:W-:Y:S01]  /*2700*/  MOV R5, UR5 ;  /* 0x0000000500057c02 */ /* 0x000fe20008000f00 */
[----:B------:R-:W-:Y:S01]  /*2710*/  ULDC.64 UR4, c[0x4][0xb0] ;  /* 0x01002c0000047ab9 */ /* 0x000fe20000000a00 */
[----:B------:R-:W0:Y:S01]  /*2720*/  LDC.64 R14, c[0x4][R14] ;  /* 0x010000000e0e7b82 */ /* 0x000e220000000a00 */
[----:B------:R-:W-:Y:S01]  /*2730*/  IMAD.U32 R6, RZ, RZ, UR4 ;  /* 0x00000004ff067e24 */ /* 0x000fe2000f8e00ff */
[----:B------:R-:W-:Y:S01]  /*2740*/  MOV R11, UR7 ;  /* 0x00000007000b7c02 */ /* 0x000fe20008000f00 */
[----:B------:R-:W-:Y:S02]  /*2750*/  IMAD.U32 R7, RZ, RZ, UR5 ;  /* 0x00000005ff077e24 */ /* 0x000fe4000f8e00ff */
[----:B------:R-:W-:-:S02]  /*2760*/  IMAD.U32 R10, RZ, RZ, UR6 ;  /* 0x00000006ff0a7e24 */ /* 0x000fc4000f8e00ff */
[----:B------:R-:W-:Y:S02]  /*2770*/  IMAD.MOV.U32 R8, RZ, RZ, 0x70 ;  /* 0x00000070ff087424 */ /* 0x000fe400078e00ff */
[----:B------:R-:W-:Y:S02]  /*2780*/  IMAD.MOV.U32 R12, RZ, RZ, 0x1 ;  /* 0x00000001ff0c7424 */ /* 0x000fe400078e00ff */
[----:B------:R-:W-:-:S07]  /*2790*/  IMAD.MOV.U32 R13, RZ, RZ, RZ ;  /* 0x000000ffff0d7224 */ /* 0x000fce00078e00ff */
[----:B------:R-:W-:-:S07]  /*27a0*/  LEPC R20, `(.L_x_454) ;  /* 0x000000001014794e */ /* 0x000fce0000000000 */
[----:B0----5:R-:W-:Y:S05]  /*27b0*/  CALL.ABS.NOINC R14 ;  /* 0x000000000e007343 */ /* 0x021fea0003c00000 */
.L_x_454:
[----:B------:R-:W-:Y:S05]  /*27c0*/  BSYNC B6 ;  /* 0x0000000000067941 */ /* 0x000fea0003800000 */
.L_x_453:
[----:B------:R-:W-:Y:S01]  /*27d0*/  ULDC.64 UR4, c[0x0][0x9f8] ;  /* 0x00027e0000047ab9 */ /* 0x000fe20000000a00 */
[----:B------:R-:W-:Y:S01]  /*27e0*/  MOV R0, R235 ;  /* 0x000000eb00007202 */ /* 0x000fe20000000f00 */
[----:B------:R-:W-:Y:S01]  /*27f0*/  ULDC.64 UR6, c[0x0][0x208] ;  /* 0x0000820000067ab9 */ /* 0x000fe20000000a00 */
[----:B------:R-:W-:Y:S01]  /*2800*/  ISETP.NE.U32.AND P0, PT, RZ, UR4, PT ;  /* 0x00000004ff007c0c */ /* 0x000fe2000bf05070 */
[----:B------:R-:W0:Y:S01]  /*2810*/  LDC.64 R98, c[0x0][0x300] ;  /* 0x0000c000ff627b82 */ /* 0x000e220000000a00 */
[----:B------:R-:W-:Y:S01]  /*2820*/  IMAD.IADD R113, R113, 0x1, R26 ;  /* 0x0000000171717824 */ /* 0x000fe200078e021a */
[----:B------:R-:W-:Y:S01]  /*2830*/  ULDC.64 UR8, c[0x0][0xa08] ;  /* 0x0002820000087ab9 */ /* 0x000fe20000000a00 */
[----:B------:R-:W-:-:S05]  /*2840*/  ISETP.NE.AND.EX P0, PT, RZ, UR5, PT, P0 ;  /* 0x00000005ff007c0c */ /* 0x000fca000bf05300 */
[----:B------:R-:W2:Y:S08]  /*2850*/  LDC R115, c[0x0][0x3f4] ;  /* 0x0000fd00ff737b82 */ /* 0x000eb00000000800 */
[----:B-1----:R-:W-:Y:S01]  /*2860*/  @P0 IADD3 R4, P1, R236, UR4, RZ ;  /* 0x00000004ec040c10 */ /* 0x002fe2000ff3e0ff */
[----:B------:R-:W1:Y:S03]  /*2870*/  LDC.64 R104, c[0x0][0x3f8] ;  /* 0x0000fe00ff687b82 */ /* 0x000e660000000a00 */
[----:B------:R-:W-:Y:S01]  /*2880*/  @P0 IADD3.X R5, R237, UR5, RZ, P1, !PT ;  /* 0x00000005ed050c10 */ /* 0x000fe20008ffe4ff */
[----:B------:R-:W-:-:S04]  /*2890*/  ULDC.64 UR4, c[0x0][0x330] ;  /* 0x0000cc0000047ab9 */ /* 0x000fc80000000a00 */
[----:B------:R3:W4:Y:S01]  /*28a0*/  @P0 LDG.E R0, desc[UR6][R4.64] ;  /* 0x0000000604000981 */ /* 0x000722000c1e1900 */
[----:B------:R-:W-:Y:S01]  /*28b0*/  ULDC UR6, c[0x0][0x2f4] ;  /* 0x0000bd0000067ab9 */ /* 0x000fe20000000800 */
[----:B------:R-:W-:Y:S01]  /*28c0*/  SHF.R.S32.HI R3, RZ, 0x1f, R113 ;  /* 0x0000001fff037819 */ /* 0x000fe20000011471 */
[-C--:B0-----:R-:W-:Y:S01]  /*28d0*/  IMAD.WIDE.U32 R96, R113, R98.reuse, RZ ;  /* 0x0000006271607225 */ /* 0x081fe200078e00ff */
[----:B------:R-:W-:Y:S01]  /*28e0*/  ISETP.GE.AND P1, PT, R213, UR6, PT ;  /* 0x00000006d5007c0c */ /* 0x000fe2000bf26270 */
[----:B------:R-:W0:Y:S01]  /*28f0*/  LDC.64 R110, c[0x0][0x408] ;  /* 0x00010200ff6e7b82 */ /* 0x000e220000000a00 */
[----:B------:R-:W-:Y:S01]  /*2900*/  ISETP.GE.AND P0, PT, R16, UR6, PT ;  /* 0x0000000610007c0c */ /* 0x000fe2000bf06270 */
[-C--:B------:R-:W-:Y:S01]  /*2910*/  IMAD R6, R3, R98.reuse, RZ ;  /* 0x0000006203067224 */ /* 0x080fe200078e02ff */
[----:B------:R-:W-:Y:S01]  /*2920*/  SHF.R.S32.HI R20, RZ, 0x1f, R212 ;  /* 0x0000001fff147819 */ /* 0x000fe200000114d4 */
[----:B------:R-:W-:Y:S01]  /*2930*/  IMAD.WIDE.U32 R94, R232, UR4, R16 ;  /* 0x00000004e85e7c25 */ /* 0x000fe2000f8e0010 */
[----:B---3--:R-:W-:Y:S01]  /*2940*/  SEL R5, RZ, 0xffffffff, P1 ;  /* 0xffffffffff057807 */ /* 0x008fe20000800000 */
[----:B------:R-:W3:Y:S01]  /*2950*/  S2R R174, SR_TID.X ;  /* 0x0000000000ae7919 */ /* 0x000ee20000002100 */
[----:B------:R-:W-:Y:S01]  /*2960*/  SEL R4, RZ, 0x1, P0 ;  /* 0x00000001ff047807 */ /* 0x000fe20000000000 */
[----:B------:R-:W-:Y:S01]  /*2970*/  IMAD R7, R113, R99, R6 ;  /* 0x0000006371077224 */ /* 0x000fe200078e0206 */
[----:B------:R-:W-:Y:S01]  /*2980*/  ISETP.GE.AND P1, PT, R218, UR6, PT ;  /* 0x00000006da007c0c */ /* 0x000fe2000bf26270 */
[----:B------:R-:W-:Y:S01]  /*2990*/  IMAD.SHL.U32 R5, R5, 0x2, RZ ;  /* 0x0000000205057824 */ /* 0x000fe200078e00ff */
[----:B------:R-:W-:Y:S01]  /*29a0*/  ISETP.NE.U32.AND P0, PT, RZ, UR8, PT ;  /* 0x00000008ff007c0c */ /* 0x000fe2000bf05070 */
[----:B------:R-:W-:Y:S01]  /*29b0*/  IMAD.IADD R97, R97, 0x1, R7 ;  /* 0x0000000161617824 */ /* 0x000fe200078e0207 */
[----:B------:R-:W-:Y:S01]  /*29c0*/  SEL R27, RZ, 0x4, P1 ;  /* 0x00000004ff1b7807 */ /* 0x000fe20000800000 */
[C---:B------:R-:W-:Y:S01]  /*29d0*/  IMAD R95, R232.reuse, UR5, R95 ;  /* 0x00000005e85f7c24 */ /* 0x040fe2000f8e025f */
[----:B------:R-:W-:Y:S01]  /*29e0*/  LOP3.LUT R4, R5, 0x2, R4, 0xe2, !PT ;  /* 0x0000000205047812 */ /* 0x000fe200078ee204 */
[----:B------:R-:W-:Y:S01]  /*29f0*/  ULDC.64 UR4, c[0x0][0x308] ;  /* 0x0000c20000047ab9 */ /* 0x000fe20000000a00 */
[----:B------:R-:W-:Y:S01]  /*2a00*/  ISETP.NE.AND.EX P0, PT, RZ, UR9, PT, P0 ;  /* 0x00000009ff007c0c */ /* 0x000fe2000bf05300 */
[----:B------:R-:W-:Y:S01]  /*2a10*/  IMAD.WIDE.U32 R96, R232, UR4, R96 ;  /* 0x00000004e8607c25 */ /* 0x000fe2000f8e0060 */
[----:B------:R-:W-:Y:S01]  /*2a20*/  LOP3.LUT R27, R4, R27, RZ, 0xfc, !PT ;  /* 0x0000001b041b7212 */ /* 0x000fe200078efcff */
[----:B------:R-:W-:Y:S01]  /*2a30*/  ULDC.64 UR8, c[0x0][0x338] ;  /* 0x0000ce0000087ab9 */ /* 0x000fe20000000a00 */
[--C-:B------:R-:W-:Y:S01]  /*2a40*/  SHF.R.S32.HI R23, RZ, 0x1f, R22.reuse ;  /* 0x0000001fff177819 */ /* 0x100fe20000011416 */
[----:B------:R-:W-:Y:S01]  /*2a50*/  IMAD R97, R232, UR5, R97 ;  /* 0x00000005e8617c24 */ /* 0x000fe2000f8e0261 */
[----:B------:R-:W-:Y:S01]  /*2a60*/  ULDC.64 UR4, c[0x0][0x310] ;  /* 0x0000c40000047ab9 */ /* 0x000fe20000000a00 */
[----:B------:R-:W-:Y:S01]  /*2a70*/  IMAD R7, R20, R98, RZ ;  /* 0x0000006214077224 */ /* 0x000fe200078e02ff */
[----:B------:R-:W-:Y:S01]  /*2a80*/  SHF.R.U32.HI R25, RZ, 0x3, R223 ;  /* 0x00000003ff197819 */ /* 0x000fe200000116df */
[----:B-1----:R-:W-:Y:S01]  /*2a90*/  IMAD.WIDE.U32 R100, R212, R104, R22 ;  /* 0x00000068d4647225 */ /* 0x002fe200078e0016 */
[----:B------:R-:W-:-:S02]  /*2aa0*/  SHF.R.U32.HI R21, RZ, 0x3, R222 ;  /* 0x00000003ff157819 */ /* 0x000fc400000116de */
[----:B------:R-:W-:Y:S01]  /*2ab0*/  ISETP.GE.AND P2, PT, R219, UR6, PT ;  /* 0x00000006db007c0c */ /* 0x000fe2000bf46270 */
[C---:B------:R-:W-:Y:S01]  /*2ac0*/  IMAD R92, R212.reuse, R99, R7 ;  /* 0x00000063d45c7224 */ /* 0x040fe200078e0207 */
[C---:B------:R-:W-:Y:S01]  /*2ad0*/  IADD3 R13, R212.reuse, 0x20, RZ ;  /* 0x00000020d40d7810 */ /* 0x040fe20007ffe0ff */
[C---:B------:R-:W-:Y:S01]  /*2ae0*/  IMAD.WIDE.U32 R102, R212.reuse, R104, R16 ;  /* 0x00000068d4667225 */ /* 0x040fe200078e0010 */
[----:B------:R-:W-:Y:S02]  /*2af0*/  IADD3 R112, P3, R212, R113, RZ ;  /* 0x00000071d4707210 */ /* 0x000fe40007f7e0ff */
[----:B------:R-:W-:Y:S01]  /*2b00*/  SHF.L.U64.HI R127, R98, 0x5, R99 ;  /* 0x00000005627f7819 */ /* 0x000fe20000010263 */
[-C--:B0-----:R-:W-:Y:S01]  /*2b10*/  IMAD.WIDE.U32 R106, R212, R110.reuse, R22 ;  /* 0x0000006ed46a7225 */ /* 0x081fe200078e0016 */
[----:B------:R-:W-:Y:S02]  /*2b20*/  SHF.L.U64.HI R129, R98, 0x6, R99 ;  /* 0x0000000662817819 */ /* 0x000fe40000010263 */
[----:B------:R-:W-:Y:S01]  /*2b30*/  SHF.R.S32.HI R142, RZ, 0x1f, R13 ;  /* 0x0000001fff8e7819 */ /* 0x000fe2000001140d */
[----:B------:R-:W-:Y:S01]  /*2b40*/  IMAD.WIDE.U32 R108, R212, R110, R16 ;  /* 0x0000006ed46c7225 */ /* 0x000fe200078e0010 */
[----:B------:R-:W-:-:S02]  /*2b50*/  SHF.L.U64.HI R35, R104, 0x5, R105 ;  /* 0x0000000568237819 */ /* 0x000fc40000010269 */
[----:B------:R-:W-:Y:S01]  /*2b60*/  SHF.L.U64.HI R34, R104, 0x6, R105 ;  /* 0x0000000668227819 */ /* 0x000fe20000010269 */
[----:B------:R-:W-:Y:S01]  /*2b70*/  IMAD.SHL.U32 R28, R212, 0x40, RZ ;  /* 0x00000040d41c7824 */ /* 0x000fe200078e00ff */
[----:B------:R-:W-:Y:S01]  /*2b80*/  SHF.L.U32 R33, R104, 0x5, RZ ;  /* 0x0000000568217819 */ /* 0x000fe200000006ff */
[----:B------:R-:W-:Y:S01]  /*2b90*/  IMAD R119, R99, 0x50, RZ ;  /* 0x0000005063777824 */ /* 0x000fe200078e02ff */
[--C-:B------:R-:W-:Y:S01]  /*2ba0*/  SHF.L.U64.HI R31, R110, 0x5, R111.reuse ;  /* 0x000000056e1f7819 */ /* 0x100fe2000001026f */
[----:B------:R-:W-:Y:S01]  /*2bb0*/  IMAD.SHL.U32 R128, R98, 0x20, RZ ;  /* 0x0000002062807824 */ /* 0x000fe200078e00ff */
[----:B------:R-:W-:Y:S01]  /*2bc0*/  SHF.L.U64.HI R30, R110, 0x6, R111 ;  /* 0x000000066e1e7819 */ /* 0x000fe2000001026f */
[----:B------:R-:W-:Y:S01]  /*2bd0*/  IMAD.SHL.U32 R130, R98, 0x40, RZ ;  /* 0x0000004062827824 */ /* 0x000fe200078e00ff */
[----:B---3--:R-:W-:Y:S01]  /*2be0*/  LEA.HI R174, R174, 0x8, RZ, 0x19 ;  /* 0x00000008aeae7811 */ /* 0x008fe200078fc8ff */
[----:B------:R-:W-:Y:S02]  /*2bf0*/  IMAD R121, R105, 0x50, RZ ;  /* 0x0000005069797824 */ /* 0x000fe400078e02ff */
[----:B------:R-:W-:-:S02]  /*2c00*/  IMAD.SHL.U32 R32, R104, 0x40, RZ ;  /* 0x0000004068207824 */ /* 0x000fc400078e00ff */
[----:B------:R-:W-:Y:S02]  /*2c10*/  IMAD.SHL.U32 R29, R110, 0x20, RZ ;  /* 0x000000206e1d7824 */ /* 0x000fe400078e00ff */
[----:B------:R-:W-:Y:S01]  /*2c20*/  IMAD.X R113, R20, 0x1, R3, P3 ;  /* 0x0000000114717824 */ /* 0x000fe200018e0603 */
[----:B----4-:R-:W-:-:S04]  /*2c30*/  SHF.R.S32.HI R5, RZ, 0x1f, R0 ;  /* 0x0000001fff057819 */ /* 0x010fc80000011400 */
[----:B------:R-:W-:Y:S02]  /*2c40*/  SEL R4, R5, RZ, !P0 ;  /* 0x000000ff05047207 */ /* 0x000fe40004000000 */
[----:B------:R-:W-:Y:S01]  /*2c50*/  SEL R5, R0, RZ, !P0 ;  /* 0x000000ff00057207 */ /* 0x000fe20004000000 */
[----:B------:R-:W-:Y:S01]  /*2c60*/  IMAD R0, R20, R104, RZ ;  /* 0x0000006814007224 */ /* 0x000fe200078e02ff */
[----:B--2---:R-:W-:Y:S01]  /*2c70*/  ISETP.GE.AND P0, PT, R16, R115, PT ;  /* 0x000000731000720c */ /* 0x004fe20003f06270 */
[C---:B------:R-:W-:Y:S02]  /*2c80*/  IMAD R6, R4.reuse, UR8, RZ ;  /* 0x0000000804067c24 */ /* 0x040fe4000f8e02ff */
[----:B------:R-:W-:Y:S02]  /*2c90*/  IMAD R4, R4, UR4, RZ ;  /* 0x0000000404047c24 */ /* 0x000fe4000f8e02ff */
[----:B------:R-:W-:-:S04]  /*2ca0*/  IMAD.WIDE.U32 R94, R5, UR8, R94 ;  /* 0x00000008055e7c25 */ /* 0x000fc8000f8e005e */
[C---:B------:R-:W-:Y:S02]  /*2cb0*/  IMAD R6, R5.reuse, UR9, R6 ;  /* 0x0000000905067c24 */ /* 0x040fe4000f8e0206 */
[C---:B------:R-:W-:Y:S02]  /*2cc0*/  IMAD R93, R5.reuse, UR5, R4 ;  /* 0x00000005055d7c24 */ /* 0x040fe4000f8e0204 */
[----:B------:R-:W-:-:S04]  /*2cd0*/  IMAD.WIDE.U32 R96, R5, UR4, R96 ;  /* 0x0000000405607c25 */ /* 0x000fc8000f8e0060 */
[----:B------:R-:W-:Y:S01]  /*2ce0*/  IMAD.WIDE.U32 R4, R212, R98, R16 ;  /* 0x00000062d4047225 */ /* 0x000fe200078e0010 */
[----:B------:R-:W-:-:S03]  /*2cf0*/  IADD3 R93, R97, R93, RZ ;  /* 0x0000005d615d7210 */ /* 0x000fc60007ffe0ff */
[----:B------:R-:W-:Y:S01]  /*2d00*/  IMAD R7, R212, R105, R0 ;  /* 0x00000069d4077224 */ /* 0x000fe200078e0200 */
[----:B------:R-:W-:Y:S01]  /*2d10*/  IADD3 R114, P1, R96, R4, RZ ;  /* 0x0000000460727210 */ /* 0x000fe20007f3e0ff */
[----:B------:R-:W-:Y:S02]  /*2d20*/  IMAD R0, R20, R110, RZ ;  /* 0x0000006e14007224 */ /* 0x000fe400078e02ff */
[----:B------:R-:W-:Y:S01]  /*2d30*/  IMAD.IADD R101, R101, 0x1, R7 ;  /* 0x0000000165657824 */ /* 0x000fe200078e0207 */
[----:B------:R-:W-:Y:S01]  /*2d40*/  IADD3.X R92, R93, R5, R92, P1, !PT ;  /* 0x000000055d5c7210 */ /* 0x000fe20000ffe45c */
[----:B------:R-:W-:Y:S01]  /*2d50*/  IMAD.IADD R103, R7, 0x1, R103 ;  /* 0x0000000107677824 */ /* 0x000fe200078e0267 */
[----:B------:R-:W-:Y:S01]  /*2d60*/  SEL R5, R115, RZ, P0 ;  /* 0x000000ff73057207 */ /* 0x000fe20000000000 */
[----:B------:R-:W-:Y:S01]  /*2d70*/  IMAD R7, R212, R111, R0 ;  /* 0x0000006fd4077224 */ /* 0x000fe200078e0200 */
[----:B------:R-:W-:Y:S01]  /*2d80*/  ISETP.GE.AND P1, PT, R213, R115, PT ;  /* 0x00000073d500720c */ /* 0x000fe20003f26270 */
[----:B------:R-:W-:-:S03]  /*2d90*/  IMAD.WIDE.U32 R98, R98, 0x50, RZ ;  /* 0x0000005062627825 */ /* 0x000fc600078e00ff */
[----:B------:R-:W-:Y:S01]  /*2da0*/  SEL R4, R115, RZ, P1 ;  /* 0x000000ff73047207 */ /* 0x000fe20000800000 */
[----:B------:R-:W-:Y:S01]  /*2db0*/  IMAD.IADD R5, R16, 0x1, R5 ;  /* 0x0000000110057824 */ /* 0x000fe200078e0205 */
[----:B------:R-:W-:Y:S01]  /*2dc0*/  IADD3 R107, R107, R7, RZ ;  /* 0x000000076b6b7210 */ /* 0x000fe20007ffe0ff */
[----:B------:R-:W-:Y:S01]  /*2dd0*/  IMAD.IADD R109, R7, 0x1, R109 ;  /* 0x00000001076d7824 */ /* 0x000fe200078e026d */
[----:B------:R-:W-:Y:S01]  /*2de0*/  IADD3 R119, R99, R119, RZ ;  /* 0x0000007763777210 */ /* 0x000fe20007ffe0ff */
[----:B------:R-:W-:Y:S01]  /*2df0*/  IMAD.IADD R4, R213, 0x1, R4 ;  /* 0x00000001d5047824 */ /* 0x000fe200078e0204 */
[----:B------:R-:W-:Y:S01]  /*2e00*/  SHF.R.S32.HI R0, RZ, 0x1f, R5 ;  /* 0x0000001fff007819 */ /* 0x000fe20000011405 */
[----:B-----5:R-:W-:-:S03]  /*2e10*/  IMAD.WIDE.U32 R100, R139, R104, R100 ;  /* 0x000000688b647225 */ /* 0x020fc600078e0064 */
[CC--:B------:R-:W-:Y:S01]  /*2e20*/  LEA.HI R14, R0.reuse, R5.reuse, RZ, 0x3 ;  /* 0x00000005000e7211 */ /* 0x0c0fe200078f18ff */
[C---:B------:R-:W-:Y:S01]  /*2e30*/  IMAD.WIDE.U32 R102, R139.reuse, R104, R102 ;  /* 0x000000688b667225 */ /* 0x040fe200078e0066 */
[----:B------:R-:W-:Y:S02]  /*2e40*/  LEA.HI R0, R0, R5, RZ, 0x6 ;  /* 0x0000000500007211 */ /* 0x000fe400078f30ff */
[----:B------:R-:W-:Y:S01]  /*2e50*/  SHF.R.S32.HI R7, RZ, 0x1f, R4 ;  /* 0x0000001fff077819 */ /* 0x000fe20000011404 */
[-C--:B------:R-:W-:Y:S01]  /*2e60*/  IMAD.WIDE.U32 R106, R139, R110.reuse, R106 ;  /* 0x0000006e8b6a7225 */ /* 0x080fe200078e006a */
[----:B------:R-:W-:Y:S02]  /*2e70*/  SHF.R.S32.HI R5, RZ, 0x6, R0 ;  /* 0x00000006ff057819 */ /* 0x000fe40000011400 */
[----:B------:R-:W-:Y:S01]  /*2e80*/  LOP3.LUT R0, R223, 0x38, R14, 0xf8, !PT ;  /* 0x00000038df007812 */ /* 0x000fe200078ef80e */
[----:B------:R-:W-:Y:S01]  /*2e90*/  IMAD.WIDE.U32 R108, R139, R110, R108 ;  /* 0x0000006e8b6c7225 */ /* 0x000fe200078e006c */
[----:B------:R-:W-:-:S02]  /*2ea0*/  LEA.HI R12, R7, R4, RZ, 0x3 ;  /* 0x00000004070c7211 */ /* 0x000fc400078f18ff */
[----:B------:R-:W-:Y:S01]  /*2eb0*/  LOP3.LUT R9, R0, R25, RZ, 0x3c, !PT ;  /* 0x0000001900097212 */ /* 0x000fe200078e3cff */
[----:B------:R-:W-:Y:S01]  /*2ec0*/  IMAD R136, R5, 0x1400, R227 ;  /* 0x0000140005887824 */ /* 0x000fe200078e02e3 */
[----:B------:R-:W-:Y:S01]  /*2ed0*/  LEA.HI R0, R7, R4, RZ, 0x6 ;  /* 0x0000000407007211 */ /* 0x000fe200078f30ff */
[C---:B------:R-:W-:Y:S01]  /*2ee0*/  IMAD R132, R5.reuse, 0x1400, R226 ;  /* 0x0000140005847824 */ /* 0x040fe200078e02e2 */
[----:B------:R-:W-:Y:S01]  /*2ef0*/  LOP3.LUT R8, R222, 0x38, R14, 0xf8, !PT ;  /* 0x00000038de087812 */ /* 0x000fe200078ef80e */
[----:B------:R-:W-:Y:S01]  /*2f00*/  IMAD R138, R5, 0x1400, R228 ;  /* 0x00001400058a7824 */ /* 0x000fe200078e02e4 */
[----:B------:R-:W-:Y:S01]  /*2f10*/  SHF.R.S32.HI R7, RZ, 0x6, R0 ;  /* 0x00000006ff077819 */ /* 0x000fe20000011400 */
[----:B------:R-:W-:Y:S01]  /*2f20*/  IMAD.IADD R136, R136, 0x1, R9 ;  /* 0x0000000188887824 */ /* 0x000fe200078e0209 */
[----:B------:R-:W-:Y:S01]  /*2f30*/  LOP3.LUT R0, R14, 0x38, RZ, 0xc0, !PT ;  /* 0x000000380e007812 */ /* 0x000fe200078ec0ff */
[----:B------:R-:W-:Y:S01]  /*2f40*/  IMAD.SHL.U32 R115, R115, 0x2, RZ ;  /* 0x0000000273737824 */ /* 0x000fe200078e00ff */
[----:B------:R-:W-:Y:S01]  /*2f50*/  LOP3.LUT R11, R8, R21, RZ, 0x3c, !PT ;  /* 0x00000015080b7212 */ /* 0x000fe200078e3cff */
[C---:B------:R-:W-:Y:S01]  /*2f60*/  IMAD R137, R7.reuse, 0x1400, R228 ;  /* 0x0000140007897824 */ /* 0x040fe200078e02e4 */
[----:B------:R-:W-:Y:S01]  /*2f70*/  LOP3.LUT R0, R0, 0x1c0, R28, 0xf8, !PT ;  /* 0x000001c000007812 */ /* 0x000fe200078ef81c */
[----:B------:R-:W-:Y:S01]  /*2f80*/  IMAD R133, R7, 0x1400, R227 ;  /* 0x0000140007857824 */ /* 0x000fe200078e02e3 */
[----:B------:R-:W-:Y:S01]  /*2f90*/  LOP3.LUT R8, R223, 0x38, R12, 0xf8, !PT ;  /* 0x00000038df087812 */ /* 0x000fe200078ef80c */
[----:B------:R-:W-:Y:S01]  /*2fa0*/  IMAD R131, R7, 0x1400, R226 ;  /* 0x0000140007837824 */ /* 0x000fe200078e02e2 */
[----:B------:R-:W-:Y:S01]  /*2fb0*/  LOP3.LUT R5, R0, R229, RZ, 0x3c, !PT ;  /* 0x000000e500057212 */ /* 0x000fe200078e3cff */
[----:B------:R-:W-:Y:S01]  /*2fc0*/  IMAD.IADD R6, R95, 0x1, R6 ;  /* 0x000000015f067824 */ /* 0x000fe200078e0206 */
[----:B------:R-:W-:-:S02]  /*2fd0*/  LOP3.LUT R8, R8, R25, RZ, 0x3c, !PT ;  /* 0x0000001908087212 */ /* 0x000fc400078e3cff */
[----:B------:R-:W-:Y:S02]  /*2fe0*/  IADD3 R138, R138, R5, RZ ;  /* 0x000000058a8a7210 */ /* 0x000fe40007ffe0ff */
[----:B------:R-:W-:Y:S01]  /*2ff0*/  SHF.R.S32.HI R5, RZ, 0x1f, R139 ;  /* 0x0000001fff057819 */ /* 0x000fe2000001148b */
[----:B------:R-:W-:Y:S01]  /*3000*/  IMAD.IADD R133, R133, 0x1, R8 ;  /* 0x0000000185857824 */ /* 0x000fe200078e0208 */
[----:B------:R-:W-:Y:S02]  /*3010*/  LOP3.LUT R4, R12, 0x38, RZ, 0xc0, !PT ;  /* 0x000000380c047812 */ /* 0x000fe400078ec0ff */
[----:B------:R-:W-:Y:S01]  /*3020*/  LOP3.LUT R9, R222, 0x38, R12, 0xf8, !PT ;  /* 0x00000038de097812 */ /* 0x000fe200078ef80c */
[----:B------:R-:W-:Y:S01]  /*3030*/  IMAD R0, R5, R104, RZ ;  /* 0x0000006805007224 */ /* 0x000fe200078e02ff */
[----:B------:R-:W-:Y:S01]  /*3040*/  LOP3.LUT R4, R4, 0x1c0, R28, 0xf8, !PT ;  /* 0x000001c004047812 */ /* 0x000fe200078ef81c */
[----:B------:R-:W-:Y:S01]  /*3050*/  IMAD.SHL.U32 R28, R110, 0x40, RZ ;  /* 0x000000406e1c7824 */ /* 0x000fe200078e00ff */
[----:B------:R-:W-:Y:S01]  /*3060*/  IADD3 R132, R132, R11, RZ ;  /* 0x0000000b84847210 */ /* 0x000fe20007ffe0ff */
[----:B------:R-:W-:Y:S01]  /*3070*/  IMAD R25, R139, R105, R0 ;  /* 0x000000698b197224 */ /* 0x000fe200078e0200 */
[----:B------:R-:W-:Y:S01]  /*3080*/  LOP3.LUT R10, R9, R21, RZ, 0x3c, !PT ;  /* 0x00000015090a7212 */ /* 0x000fe200078e3cff */
[----:B------:R-:W-:Y:S01]  /*3090*/  IMAD R0, R5, R110, RZ ;  /* 0x0000006e05007224 */ /* 0x000fe200078e02ff */
[----:B------:R-:W-:Y:S01]  /*30a0*/  LOP3.LUT R4, R4, R229, RZ, 0x3c, !PT ;  /* 0x000000e504047212 */ /* 0x000fe200078e3cff */
[----:B------:R-:W-:Y:S01]  /*30b0*/  VIADD R11, R212, 0x40 ;  /* 0x00000040d40b7836 */ /* 0x000fe20000000000 */
[----:B------:R-:W-:Y:S01]  /*30c0*/  SHF.R.S32.HI R15, RZ, 0x3, R14 ;  /* 0x00000003ff0f7819 */ /* 0x000fe2000001140e */
[----:B------:R-:W-:Y:S01]  /*30d0*/  IMAD R7, R139, R111, R0 ;  /* 0x0000006f8b077224 */ /* 0x000fe200078e0200 */
[----:B------:R-:W-:Y:S01]  /*30e0*/  SEL R0, RZ, 0x8, P2 ;  /* 0x00000008ff007807 */ /* 0x000fe20001000000 */
[----:B------:R-:W-:Y:S01]  /*30f0*/  IMAD R5, R111, 0x50, RZ ;  /* 0x000000506f057824 */ /* 0x000fe200078e02ff */
[----:B------:R-:W-:Y:S01]  /*3100*/  SHF.R.S32.HI R13, RZ, 0x3, R12 ;  /* 0x00000003ff0d7819 */ /* 0x000fe2000001140c */
[----:B------:R-:W-:Y:S01]  /*3110*/  IMAD.WIDE.U32 R104, R104, 0x50, RZ ;  /* 0x0000005068687825 */ /* 0x000fe200078e00ff */
[----:B------:R-:W-:-:S02]  /*3120*/  LOP3.LUT R0, R27, R0, RZ, 0xfc, !PT ;  /* 0x000000001b007212 */ /* 0x000fc400078efcff */
[----:B------:R-:W-:Y:S01]  /*3130*/  LOP3.LUT R14, R14, 0xfffffff8, RZ, 0xc0, !PT ;  /* 0xfffffff80e0e7812 */ /* 0x000fe200078ec0ff */
[----:B------:R-:W-:Y:S01]  /*3140*/  IMAD.WIDE.U32 R110, R110, 0x50, RZ ;  /* 0x000000506e6e7825 */ /* 0x000fe200078e00ff */
[----:B------:R-:W-:Y:S02]  /*3150*/  LOP3.LUT R12, R12, 0xfffffff8, RZ, 0xc0, !PT ;  /* 0xfffffff80c0c7812 */ /* 0x000fe400078ec0ff */
[----:B------:R-:W-:Y:S01]  /*3160*/  SHF.R.S32.HI R140, RZ, 0x1f, R11 ;  /* 0x0000001fff8c7819 */ /* 0x000fe2000001140b */
[----:B------:R-:W-:Y:S01]  /*3170*/  IMAD.IADD R131, R131, 0x1, R10 ;  /* 0x0000000183837824 */ /* 0x000fe200078e020a */
[----:B------:R-:W-:Y:S01]  /*3180*/  LOP3.LUT R27, R27, 0x1, RZ, 0xc0, !PT ;  /* 0x000000011b1b7812 */ /* 0x000fe200078ec0ff */
[----:B------:R-:W-:Y:S01]  /*3190*/  IMAD.IADD R26, R101, 0x1, R25 ;  /* 0x00000001651a7824 */ /* 0x000fe200078e0219 */
[----:B------:R-:W-:Y:S01]  /*31a0*/  IADD3 R25, R25, R103, RZ ;  /* 0x0000006719197210 */ /* 0x000fe20007ffe0ff */
[----:B------:R-:W-:Y:S01]  /*31b0*/  IMAD.IADD R21, R107, 0x1, R7 ;  /* 0x000000016b157824 */ /* 0x000fe200078e0207 */
[C---:B------:R-:W-:Y:S01]  /*31c0*/  LOP3.LUT R11, R0.reuse, 0x2, RZ, 0xc0, !PT ;  /* 0x00000002000b7812 */ /* 0x040fe200078ec0ff */
[----:B------:R-:W-:Y:S01]  /*31d0*/  IMAD.IADD R20, R7, 0x1, R109 ;  /* 0x0000000107147824 */ /* 0x000fe200078e026d */
[C---:B------:R-:W-:Y:S01]  /*31e0*/  LOP3.LUT R10, R0.reuse, 0x4, RZ, 0xc0, !PT ;  /* 0x00000004000a7812 */ /* 0x040fe200078ec0ff */
[----:B------:R-:W-:Y:S01]  /*31f0*/  IMAD.IADD R137, R137, 0x1, R4 ;  /* 0x0000000189897824 */ /* 0x000fe200078e0204 */
[----:B------:R-:W-:Y:S01]  /*3200*/  LOP3.LUT R9, R0, 0x8, RZ, 0xc0, !PT ;  /* 0x0000000800097812 */ /* 0x000fe200078ec0ff */
[----:B------:R-:W-:Y:S01]  /*3210*/  IMAD.IADD R121, R105, 0x1, R121 ;  /* 0x0000000169797824 */ /* 0x000fe200078e0279 */
[----:B------:R-:W-:Y:S01]  /*3220*/  SHF.R.S32.HI R8, RZ, 0x1f, R14 ;  /* 0x0000001fff087819 */ /* 0x000fe2000001140e */
[----:B------:R-:W-:Y:S01]  /*3230*/  IMAD.IADD R126, R111, 0x1, R5 ;  /* 0x000000016f7e7824 */ /* 0x000fe200078e0205 */
[----:B------:R-:W-:-:S07]  /*3240*/  SHF.R.S32.HI R7, RZ, 0x1f, R12 ;  /* 0x0000001fff077819 */ /* 0x000fce000001140c */
.L_x_562:
[----:B--234-:R-:W2:Y:S01]  /*3250*/  LDL.LU R39, [R1+0x10] ;  /* 0x0000100001277983 */ /* 0x01cea20000300800 */
[----:B0-----:R-:W0:Y:S01]  /*3260*/  LDC.64 R116, c[0x0][0x2e8] ;  /* 0x0000ba00ff747b82 */ /* 0x001e220000000a00 */
[----:B------:R-:W-:Y:S01]  /*3270*/  IADD3 R2, R2, -0x1, RZ ;  /* 0xffffffff02027810 */ /* 0x000fe20007ffe0ff */
[----:B------:R-:W-:Y:S05]  /*3280*/  YIELD ;  /* 0x0000000000007946 */ /* 0x000fea0003800000 */
[----:B------:R-:W-:Y:S01]  /*3290*/  SHF.R.S32.HI R3, RZ, 0x1f, R2 ;  /* 0x0000001fff037819 */ /* 0x000fe20000011402 */
[-C--:B------:R-:W-:Y:S01]  /*32a0*/  IMAD R0, R119, R2.reuse, RZ ;  /* 0x0000000277007224 */ /* 0x080fe200078e02ff */
[----:B------:R-:W1:Y:S01]  /*32b0*/  LDC R120, c[0x0][0x3f4] ;  /* 0x0000fd00ff787b82 */ /* 0x000e620000000800 */
[----:B------:R-:W-:Y:S01]  /*32c0*/  IMAD.WIDE.U32 R122, R98, R2, RZ ;  /* 0x00000002627a7225 */ /* 0x000fe200078e00ff */
[----:B------:R-:W-:Y:S03]  /*32d0*/  BSSY B0, `(.L_x_455) ;  /* 0x00007bf000007945 */ /* 0x000fe60003800000 */
[----:B------:R-:W-:Y:S01]  /*32e0*/  IMAD R37, R3, R98, R0 ;  /* 0x0000006203257224 */ /* 0x000fe200078e0200 */
[----:B------:R-:W-:-:S03]  /*32f0*/  IADD3 R5, P2, P3, R114, R122, R128 ;  /* 0x0000007a72057210 */ /* 0x000fc60007b5e080 */
[----:B------:R-:W-:Y:S01]  /*3300*/  IMAD.IADD R88, R123, 0x1, R37 ;  /* 0x000000017b587824 */ /* 0x000fe200078e0225 */
[----:B------:R-:W-:-:S04]  /*3310*/  IADD3 R37, P5, R114, R122, RZ ;  /* 0x0000007a72257210 */ /* 0x000fc80007fbe0ff */
[----:B------:R-:W-:Y:S01]  /*3320*/  IADD3.X R36, R92, R88, R127, P2, P3 ;  /* 0x000000585c247210 */ /* 0x000fe200017e647f */
[----:B------:R-:W-:Y:S01]  /*3330*/  IMAD.X R38, R88, 0x1, R92, P5 ;  /* 0x0000000158267824 */ /* 0x000fe200028e065c */
[----:B------:R-:W-:Y:S02]  /*3340*/  IADD3 R0, P3, P4, R114, R122, R130 ;  /* 0x0000007a72007210 */ /* 0x000fe40007c7e082 */
[C---:B0-----:R-:W-:Y:S02]  /*3350*/  LEA R60, P2, R37.reuse, R116, 0x1 ;  /* 0x00000074253c7211 */ /* 0x041fe400078408ff */
[----:B------:R-:W-:Y:S02]  /*3360*/  IADD3.X R4, R92, R88, R129, P3, P4 ;  /* 0x000000585c047210 */ /* 0x000fe40001fe8481 */
[----:B------:R-:W-:Y:S02]  /*3370*/  LEA R44, P3, R0, R116, 0x1 ;  /* 0x00000074002c7211 */ /* 0x000fe400078608ff */
[----:B------:R-:W-:-:S02]  /*3380*/  LEA.HI.X R61, R37, R117, R38, 0x1, P2 ;  /* 0x00000075253d7211 */ /* 0x000fc400010f0c26 */
[----:B------:R-:W-:Y:S02]  /*3390*/  LEA.HI.X R45, R0, R117, R4, 0x1, P3 ;  /* 0x00000075002d7211 */ /* 0x000fe400018f0c04 */
[----:B------:R-:W-:Y:S02]  /*33a0*/  ISETP.GT.AND P3, PT, R2, R118, PT ;  /* 0x000000760200720c */ /* 0x000fe40003f64270 */
[----:B-1----:R-:W-:Y:S02]  /*33b0*/  ISETP.GE.AND P2, PT, R120, 0x1, PT ;  /* 0x000000017800780c */ /* 0x002fe40003f46270 */
[----:B------:R-:W-:-:S04]  /*33c0*/  LEA R46, P5, R5, R116, 0x1 ;  /* 0x00000074052e7211 */ /* 0x000fc800078a08ff */
[----:B------:R-:W-:Y:S01]  /*33d0*/  LEA.HI.X R47, R5, R117, R36, 0x1, P5 ;  /* 0x00000075052f7211 */ /* 0x000fe200028f0c24 */
[----:B------:R-:W-:-:S04]  /*33e0*/  IMAD R5, R19, 0x5000, R231 ;  /* 0x0000500013057824 */ /* 0x000fc800078e02e7 */
[----:B------:R-:W-:Y:S01]  /*33f0*/  IMAD R5, R5, 0x2, R18 ;  /* 0x0000000205057824 */ /* 0x000fe200078e0212 */
[----:B--2---:R-:W-:-:S04]  /*3400*/  LOP3.LUT R39, R39, 0xfffffffd, RZ, 0xc0, !PT ;  /* 0xfffffffd27277812 */ /* 0x004fc800078ec0ff */
[----:B------:R-:W-:-:S05]  /*3410*/  @P3 LOP3.LUT R39, R39, 0x2, RZ, 0xfc, !PT ;  /* 0x0000000227273812 */ /* 0x000fca00078efcff */
[----:B------:R0:W-:Y:S01]  /*3420*/  STL [R1+0x10], R39 ;  /* 0x0000102701007387 */ /* 0x0001e20000100800 */
[----:B------:R-:W-:Y:S05]  /*3430*/  @!P2 BRA `(.L_x_456) ;  /* 0x0000007400a0a947 */ /* 0x000fea0003800000 */
[----:B------:R-:W-:Y:S01]  /*3440*/  ULDC.U8 UR4, c[0x0][0x410] ;  /* 0x0001040000047ab9 */ /* 0x000fe20000000000 */
[-C--:B------:R-:W-:Y:S01]  /*3450*/  IMAD R37, R121, R2.reuse, RZ ;  /* 0x0000000279257224 */ /* 0x080fe200078e02ff */
[----:B------:R-:W-:Y:S01]  /*3460*/  ISETP.NE.AND P2, PT, RZ, UR4, PT ;  /* 0x00000004ff007c0c */ /* 0x000fe2000bf45270 */
[----:B------:R-:W-:Y:S02]  /*3470*/  IMAD R0, R126, R2, RZ ;  /* 0x000000027e007224 */ /* 0x000fe400078e02ff */
[----:B------:R-:W-:Y:S02]  /*3480*/  IMAD R37, R3, R104, R37 ;  /* 0x0000006803257224 */ /* 0x000fe400078e0225 */
[----:B------:R-:W-:Y:S02]  /*3490*/  IMAD R4, R2, -0x50, R24 ;  /* 0xffffffb002047824 */ /* 0x000fe400078e0218 */
[----:B------:R-:W-:-:S03]  /*34a0*/  IMAD.WIDE.U32 R86, R104, R2, RZ ;  /* 0x0000000268567225 */ /* 0x000fc600078e00ff */
[----:B------:R-:W-:Y:S01]  /*34b0*/  VIMNMX R4, R4, 0x50, PT ;  /* 0x0000005004047848 */ /* 0x000fe20003fe0100 */
[----:B------:R-:W-:Y:S01]  /*34c0*/  IMAD R3, R3, R110, R0 ;  /* 0x0000006e03037224 */ /* 0x000fe200078e0200 */
[----:B------:R-:W-:Y:S01]  /*34d0*/  IADD3 R0, R87, R37, RZ ;  /* 0x0000002557007210 */ /* 0x000fe20007ffe0ff */
[----:B------:R-:W-:-:S04]  /*34e0*/  IMAD.WIDE.U32 R84, R110, R2, RZ ;  /* 0x000000026e547225 */ /* 0x000fc800078e00ff */
[----:B------:R-:W-:Y:S01]  /*34f0*/  IMAD.IADD R3, R85, 0x1, R3 ;  /* 0x0000000155037824 */ /* 0x000fe200078e0203 */
[----:B------:R-:W-:Y:S06]  /*3500*/  @!P2 BRA `(.L_x_457) ;  /* 0x0000003400b4a947 */ /* 0x000fec0003800000 */
[----:B------:R-:W-:Y:S01]  /*3510*/  ISETP.GE.AND P3, PT, R212, R4, PT ;  /* 0x00000004d400720c */ /* 0x000fe20003f66270 */
[----:B------:R-:W-:Y:S01]  /*3520*/  BSSY B1, `(.L_x_458) ;  /* 0x000002a000017945 */ /* 0x000fe20003800000 */
        /* <DEDUP_REMOVED lines=8> */
[----:B------:R-:W-:Y:S01]  /*35b0*/  CS2R R124, SRZ ;  /* 0x00000000007c7805 */ /* 0x000fe2000001ff00 */
[----:B------:R-:W-:Y:S06]  /*35c0*/  @P3 BRA `(.L_x_459) ;  /* 0x00000000007c3947 */ /* 0x000fec0003800000 */
[----:B------:R-:W-:Y:S01]  /*35d0*/  IADD3 R36, P4, R100, R86, RZ ;  /* 0x0000005664247210 */ /* 0x000fe20007f9e0ff */
[----:B------:R-:W-:Y:S01]  /*35e0*/  ULDC.64 UR4, c[0x0][0x3e8] ;  /* 0x0000fa0000047ab9 */ /* 0x000fe20000000a00 */
[----:B------:R-:W-:Y:S01]  /*35f0*/  IADD3 R37, P2, R106, R84, RZ ;  /* 0x000000546a257210 */ /* 0x000fe20007f5e0ff */
[----:B------:R-:W-:Y:S01]  /*3600*/  ULDC.64 UR6, c[0x0][0x400] ;  /* 0x0001000000067ab9 */ /* 0x000fe20000000a00 */
[----:B------:R-:W-:Y:S01]  /*3610*/  CS2R R122, SRZ ;  /* 0x00000000007a7805 */ /* 0x000fe2000001ff00 */
[----:B0-----:R-:W-:Y:S01]  /*3620*/  IMAD.X R39, R0, 0x1, R26, P4 ;  /* 0x0000000100277824 */ /* 0x001fe200020e061a */
[----:B------:R-:W-:Y:S01]  /*3630*/  LEA R38, P4, R36, UR4, 0x1 ;  /* 0x0000000424267c11 */ /* 0x000fe2000f8808ff */
[----:B------:R-:W-:Y:S01]  /*3640*/  IMAD.X R40, R3, 0x1, R21, P2 ;  /* 0x0000000103287824 */ /* 0x000fe200010e0615 */
[----:B------:R-:W-:Y:S02]  /*3650*/  CS2R R90, SRZ ;  /* 0x00000000005a7805 */ /* 0x000fe4000001ff00 */
[----:B------:R-:W-:-:S02]  /*3660*/  CS2R R124, SRZ ;  /* 0x00000000007c7805 */ /* 0x000fc4000001ff00 */
[----:B------:R-:W-:Y:S02]  /*3670*/  LEA.HI.X R39, R36, UR5, R39, 0x1, P4 ;  /* 0x0000000524277c11 */ /* 0x000fe4000a0f0c27 */
[----:B------:R-:W-:Y:S02]  /*3680*/  CS2R R116, SRZ ;  /* 0x0000000000747805 */ /* 0x000fe4000001ff00 */
[C---:B------:R-:W-:Y:S01]  /*3690*/  LEA R36, P2, R37.reuse, UR6, 0x1 ;  /* 0x0000000625247c11 */ /* 0x040fe2000f8408ff */
[----:B------:R-:W-:Y:S01]  /*36a0*/  ULDC.64 UR8, c[0x0][0x208] ;  /* 0x0000820000087ab9 */ /* 0x000fe20000000a00 */
[-C--:B------:R-:W-:Y:S02]  /*36b0*/  ISETP.GE.AND P4, PT, R22, R120.reuse, PT ;  /* 0x000000781600720c */ /* 0x080fe40003f86270 */
[----:B------:R-:W-:Y:S02]  /*36c0*/  LEA.HI.X R37, R37, UR7, R40, 0x1, P2 ;  /* 0x0000000725257c11 */ /* 0x000fe400090f0c28 */
[----:B------:R-:W-:-:S02]  /*36d0*/  ISETP.GE.AND P2, PT, R215, R120, PT ;  /* 0x00000078d700720c */ /* 0x000fc40003f46270 */
[----:B------:R-:W-:-:S07]  /*36e0*/  CS2R R82, SRZ ;  /* 0x0000000000527805 */ /* 0x000fce000001ff00 */
[----:B------:R1:W5:Y:S04]  /*36f0*/  @!P4 LDG.E.64 R122, desc[UR8][R38.64] ;  /* 0x00000008267ac981 */ /* 0x000368000c1e1b00 */
[----:B------:R1:W5:Y:S01]  /*3700*/  @!P4 LDG.E.64 R124, desc[UR8][R36.64] ;  /* 0x00000008247cc981 */ /* 0x000362000c1e1b00 */
[----:B------:R-:W-:-:S03]  /*3710*/  ISETP.GE.AND P4, PT, R214, R120, PT ;  /* 0x00000078d600720c */ /* 0x000fc60003f86270 */
[----:B------:R1:W5:Y:S04]  /*3720*/  @!P2 LDG.E.64 R90, desc[UR8][R38.64+0x40] ;  /* 0x00004008265aa981 */ /* 0x000368000c1e1b00 */
[----:B------:R1:W5:Y:S01]  /*3730*/  @!P2 LDG.E.64 R116, desc[UR8][R36.64+0x40] ;  /* 0x000040082474a981 */ /* 0x000362000c1e1b00 */
[----:B------:R-:W-:Y:S02]  /*3740*/  ISETP.GE.AND P2, PT, R216, R120, PT ;  /* 0x00000078d800720c */ /* 0x000fe40003f46270 */
[----:B------:R-:W-:Y:S02]  /*3750*/  CS2R R78, SRZ ;  /* 0x00000000004e7805 */ /* 0x000fe4000001ff00 */
[----:B------:R-:W-:Y:S02]  /*3760*/  CS2R R88, SRZ ;  /* 0x0000000000587805 */ /* 0x000fe4000001ff00 */
[----:B------:R-:W-:Y:S01]  /*3770*/  CS2R R80, SRZ ;  /* 0x0000000000507805 */ /* 0x000fe2000001ff00 */
[----:B------:R1:W5:Y:S04]  /*3780*/  @!P4 LDG.E.64 R82, desc[UR8][R38.64+0x80] ;  /* 0x000080082652c981 */ /* 0x000368000c1e1b00 */
[----:B------:R1:W5:Y:S04]  /*3790*/  @!P4 LDG.E.64 R88, desc[UR8][R36.64+0x80] ;  /* 0x000080082458c981 */ /* 0x000368000c1e1b00 */
[----:B------:R1:W5:Y:S04]  /*37a0*/  @!P2 LDG.E.64 R78, desc[UR8][R38.64+0xc0] ;  /* 0x0000c008264ea981 */ /* 0x000368000c1e1b00 */
[----:B------:R1:W5:Y:S02]  /*37b0*/  @!P2 LDG.E.64 R80, desc[UR8][R36.64+0xc0] ;  /* 0x0000c0082450a981 */ /* 0x000364000c1e1b00 */
.L_x_459:
[----:B------:R-:W-:Y:S05]  /*37c0*/  BSYNC B1 ;  /* 0x0000000000017941 */ /* 0x000fea0003800000 */
.L_x_458:
[----:B-1---5:R-:W-:Y:S01]  /*37d0*/  MOV R37, R78 ;  /* 0x0000004e00257202 */ /* 0x022fe20000000f00 */
[----:B------:R-:W-:Y:S01]  /*37e0*/  IMAD.MOV.U32 R36, RZ, RZ, R79 ;  /* 0x000000ffff247224 */ /* 0x000fe200078e004f */
[----:B------:R-:W-:Y:S01]  /*37f0*/  BSSY B1, `(.L_x_460) ;  /* 0x0000043000017945 */ /* 0x000fe20003800000 */
[----:B------:R-:W-:Y:S01]  /*3800*/  VIADD R40, R212, 0x20 ;  /* 0x00000020d4287836 */ /* 0x000fe20000000000 */
[----:B------:R-:W-:Y:S01]  /*3810*/  PRMT R161, R37, 0x7610, R161 ;  /* 0x0000761025a17816 */ /* 0x000fe200000000a1 */
[----:B------:R-:W-:Y:S01]  /*3820*/  IMAD.MOV.U32 R38, RZ, RZ, R83 ;  /* 0x000000ffff267224 */ /* 0x000fe200078e0053 */
[----:B------:R-:W-:Y:S01]  /*3830*/  PRMT R160, R36, 0x7610, R160 ;  /* 0x0000761024a07816 */ /* 0x000fe200000000a0 */
[----:B------:R-:W-:Y:S01]  /*3840*/  IMAD.MOV.U32 R37, RZ, RZ, R91 ;  /* 0x000000ffff257224 */ /* 0x000fe200078e005b */
[----:B------:R-:W-:Y:S01]  /*3850*/  MOV R36, R90 ;  /* 0x0000005a00247202 */ /* 0x000fe20000000f00 */
[----:B0-----:R-:W-:Y:S01]  /*3860*/  IMAD.MOV.U32 R39, RZ, RZ, R82 ;  /* 0x000000ffff277224 */ /* 0x001fe200078e0052 */
[----:B------:R-:W-:-:S02]  /*3870*/  ISETP.GE.AND P4, PT, R40, R4, PT ;  /* 0x000000042800720c */ /* 0x000fc40003f86270 */
[----:B------:R-:W-:Y:S02]  /*3880*/  CS2R R66, SRZ ;  /* 0x0000000000427805 */ /* 0x000fe4000001ff00 */
[----:B------:R-:W-:Y:S01]  /*3890*/  PRMT R162, R38, 0x7610, R162 ;  /* 0x0000761026a27816 */ /* 0x000fe200000000a2 */
[----:B------:R-:W-:Y:S01]  /*38a0*/  IMAD.MOV.U32 R38, RZ, RZ, R123 ;  /* 0x000000ffff267224 */ /* 0x000fe200078e007b */
[----:B------:R-:W-:Y:S01]  /*38b0*/  PRMT R164, R36, 0x5410, R37 ;  /* 0x0000541024a47816 */ /* 0x000fe20000000025 */
[----:B------:R-:W-:Y:S01]  /*38c0*/  IMAD.MOV.U32 R37, RZ, RZ, R122 ;  /* 0x000000ffff257224 */ /* 0x000fe200078e007a */
[----:B------:R-:W-:Y:S01]  /*38d0*/  PRMT R163, R39, 0x7610, R163 ;  /* 0x0000761027a37816 */ /* 0x000fe200000000a3 */
[----:B------:R-:W-:Y:S01]  /*38e0*/  IMAD.MOV.U32 R36, RZ, RZ, R81 ;  /* 0x000000ffff247224 */ /* 0x000fe200078e0051 */
[----:B------:R-:W-:Y:S02]  /*38f0*/  MOV R39, R80 ;  /* 0x0000005000277202 */ /* 0x000fe40000000f00 */
[----:B------:R-:W-:-:S02]  /*3900*/  CS2R R70, SRZ ;  /* 0x0000000000467805 */ /* 0x000fc4000001ff00 */
[----:B------:R-:W-:Y:S01]  /*3910*/  PRMT R165, R37, 0x5410, R38 ;  /* 0x0000541025a57816 */ /* 0x000fe20000000026 */
[----:B------:R-:W-:Y:S01]  /*3920*/  IMAD.MOV.U32 R38, RZ, RZ, R89 ;  /* 0x000000ffff267224 */ /* 0x000fe200078e0059 */
[----:B------:R-:W-:Y:S01]  /*3930*/  PRMT R161, R161, 0x5410, R39 ;  /* 0x00005410a1a17816 */ /* 0x000fe20000000027 */
[----:B------:R-:W-:Y:S01]  /*3940*/  IMAD.MOV.U32 R39, RZ, RZ, R88 ;  /* 0x000000ffff277224 */ /* 0x000fe200078e0058 */
[----:B------:R-:W-:Y:S01]  /*3950*/  PRMT R160, R160, 0x5410, R36 ;  /* 0x00005410a0a07816 */ /* 0x000fe20000000024 */
[----:B------:R-:W-:Y:S01]  /*3960*/  IMAD.MOV.U32 R37, RZ, RZ, R117 ;  /* 0x000000ffff257224 */ /* 0x000fe200078e0075 */
[----:B------:R-:W-:Y:S02]  /*3970*/  MOV R36, R116 ;  /* 0x0000007400247202 */ /* 0x000fe40000000f00 */
[----:B------:R-:W-:Y:S02]  /*3980*/  CS2R R74, SRZ ;  /* 0x00000000004a7805 */ /* 0x000fe4000001ff00 */
[----:B------:R-:W-:-:S02]  /*3990*/  PRMT R163, R163, 0x5410, R39 ;  /* 0x00005410a3a37816 */ /* 0x000fc40000000027 */
[----:B------:R-:W-:Y:S02]  /*39a0*/  CS2R R64, SRZ ;  /* 0x0000000000407805 */ /* 0x000fe4000001ff00 */
[----:B------:R-:W-:Y:S02]  /*39b0*/  PRMT R162, R162, 0x5410, R38 ;  /* 0x00005410a2a27816 */ /* 0x000fe40000000026 */
[----:B------:R-:W-:Y:S02]  /*39c0*/  CS2R R68, SRZ ;  /* 0x0000000000447805 */ /* 0x000fe4000001ff00 */
[----:B------:R-:W-:Y:S02]  /*39d0*/  PRMT R166, R36, 0x5410, R37 ;  /* 0x0000541024a67816 */ /* 0x000fe40000000025 */
[----:B------:R-:W-:Y:S01]  /*39e0*/  CS2R R72, SRZ ;  /* 0x0000000000487805 */ /* 0x000fe2000001ff00 */
[----:B------:R-:W-:Y:S01]  /*39f0*/  IMAD.MOV.U32 R40, RZ, RZ, R124 ;  /* 0x000000ffff287224 */ /* 0x000fe200078e007c */
[----:B------:R-:W-:-:S02]  /*3a00*/  MOV R41, R125 ;  /* 0x0000007d00297202 */ /* 0x000fc40000000f00 */
[----:B------:R-:W-:Y:S01]  /*3a10*/  CS2R R76, SRZ ;  /* 0x00000000004c7805 */ /* 0x000fe2000001ff00 */
[----:B------:R-:W-:Y:S06]  /*3a20*/  @P4 BRA `(.L_x_461) ;  /* 0x00000000007c4947 */ /* 0x000fec0003800000 */
[----:B------:R-:W-:Y:S01]  /*3a30*/  IADD3 R36, P2, P5, R100, R86, R33 ;  /* 0x0000005664247210 */ /* 0x000fe20007d5e021 */
[----:B------:R-:W-:Y:S01]  /*3a40*/  ULDC.64 UR4, c[0x0][0x3e8] ;  /* 0x0000fa0000047ab9 */ /* 0x000fe20000000a00 */
[----:B------:R-:W-:Y:S01]  /*3a50*/  ULDC.64 UR6, c[0x0][0x400] ;  /* 0x0001000000067ab9 */ /* 0x000fe20000000a00 */
[----:B------:R-:W-:Y:S02]  /*3a60*/  CS2R R74, SRZ ;  /* 0x00000000004a7805 */ /* 0x000fe4000001ff00 */
[----:B------:R-:W-:Y:S02]  /*3a70*/  IADD3.X R39, R26, R0, R35, P2, P5 ;  /* 0x000000001a277210 */ /* 0x000fe400017ea423 */
[----:B------:R-:W-:Y:S02]  /*3a80*/  CS2R R76, SRZ ;  /* 0x00000000004c7805 */ /* 0x000fe4000001ff00 */
[----:B------:R-:W-:Y:S01]  /*3a90*/  IADD3 R37, P2, P5, R106, R84, R29 ;  /* 0x000000546a257210 */ /* 0x000fe20007d5e01d */
[----:B------:R-:W-:-:S03]  /*3aa0*/  ULDC.64 UR8, c[0x0][0x208] ;  /* 0x0000820000087ab9 */ /* 0x000fc60000000a00 */
[----:B------:R-:W-:Y:S02]  /*3ab0*/  IADD3.X R42, R21, R3, R31, P2, P5 ;  /* 0x00000003152a7210 */ /* 0x000fe400017ea41f */
[----:B------:R-:W-:-:S04]  /*3ac0*/  LEA R38, P2, R36, UR4, 0x1 ;  /* 0x0000000424267c11 */ /* 0x000fc8000f8408ff */
[----:B------:R-:W-:Y:S02]  /*3ad0*/  LEA.HI.X R39, R36, UR5, R39, 0x1, P2 ;  /* 0x0000000524277c11 */ /* 0x000fe400090f0c27 */
[----:B------:R-:W-:-:S04]  /*3ae0*/  LEA R36, P2, R37, UR6, 0x1 ;  /* 0x0000000625247c11 */ /* 0x000fc8000f8408ff */
[----:B------:R-:W-:Y:S02]  /*3af0*/  LEA.HI.X R37, R37, UR7, R42, 0x1, P2 ;  /* 0x0000000725257c11 */ /* 0x000fe400090f0c2a */
[----:B------:R-:W-:Y:S02]  /*3b00*/  ISETP.GE.AND P2, PT, R22, R120, PT ;  /* 0x000000781600720c */ /* 0x000fe40003f46270 */
[----:B------:R-:W-:Y:S02]  /*3b10*/  CS2R R70, SRZ ;  /* 0x0000000000467805 */ /* 0x000fe4000001ff00 */
[----:B------:R-:W-:-:S09]  /*3b20*/  CS2R R72, SRZ ;  /* 0x0000000000487805 */ /* 0x000fd2000001ff00 */
[----:B------:R0:W5:Y:S04]  /*3b30*/  @!P2 LDG.E.64 R74, desc[UR8][R38.64] ;  /* 0x00000008264aa981 */ /* 0x000168000c1e1b00 */
[----:B------:R0:W5:Y:S01]  /*3b40*/  @!P2 LDG.E.64 R76, desc[UR8][R36.64] ;  /* 0x00000008244ca981 */ /* 0x000162000c1e1b00 */
        /* <DEDUP_REMOVED lines=10> */
[----:B------:R-:W-:-:S13]  /*3bf0*/  ISETP.GE.AND P2, PT, R216, R120, PT ;  /* 0x00000078d800720c */ /* 0x000fda0003f46270 */
[----:B------:R0:W5:Y:S04]  /*3c00*/  @!P2 LDG.E.64 R62, desc[UR8][R38.64+0xc0] ;  /* 0x0000c008263ea981 */ /* 0x000168000c1e1b00 */
[----:B------:R0:W5:Y:S02]  /*3c10*/  @!P2 LDG.E.64 R64, desc[UR8][R36.64+0xc0] ;  /* 0x0000c0082440a981 */ /* 0x000164000c1e1b00 */
.L_x_461:
[----:B------:R-:W-:Y:S05]  /*3c20*/  BSYNC B1 ;  /* 0x0000000000017941 */ /* 0x000fea0003800000 */
.L_x_460:
[----:B0----5:R-:W-:Y:S01]  /*3c30*/  IMAD.MOV.U32 R37, RZ, RZ, R62 ;  /* 0x000000ffff257224 */ /* 0x021fe200078e003e */
[----:B------:R-:W-:Y:S01]  /*3c40*/  IADD3 R42, R212, 0x40, RZ ;  /* 0x00000040d42a7810 */ /* 0x000fe20007ffe0ff */
[----:B------:R-:W-:Y:S01]  /*3c50*/  IMAD.MOV.U32 R36, RZ, RZ, R63 ;  /* 0x000000ffff247224 */ /* 0x000fe200078e003f */
[----:B------:R-:W-:Y:S01]  /*3c60*/  MOV R38, R67 ;  /* 0x0000004300267202 */ /* 0x000fe20000000f00 */
[----:B------:R-:W-:Y:S01]  /*3c70*/  IMAD.MOV.U32 R39, RZ, RZ, R66 ;  /* 0x000000ffff277224 */ /* 0x000fe200078e0042 */
[----:B------:R-:W-:Y:S01]  /*3c80*/  ISETP.GE.AND P5, PT, R42, R4, PT ;  /* 0x000000042a00720c */ /* 0x000fe20003fa6270 */
[----:B------:R-:W-:Y:S01]  /*3c90*/  BSSY B1, `(.L_x_462) ;  /* 0x0000040000017945 */ /* 0x000fe20003800000 */
[----:B------:R-:W-:Y:S01]  /*3ca0*/  PRMT R148, R36, 0x5410, R37 ;  /* 0x0000541024947816 */ /* 0x000fe20000000025 */
[----:B------:R-:W-:Y:S01]  /*3cb0*/  IMAD.MOV.U32 R37, RZ, RZ, R70 ;  /* 0x000000ffff257224 */ /* 0x000fe200078e0046 */
[----:B------:R-:W-:Y:S01]  /*3cc0*/  PRMT R151, R39, 0x5410, R38 ;  /* 0x0000541027977816 */ /* 0x000fe20000000026 */
[----:B------:R-:W-:Y:S01]  /*3cd0*/  IMAD.MOV.U32 R36, RZ, RZ, R71 ;  /* 0x000000ffff247224 */ /* 0x000fe200078e0047 */
[----:B------:R-:W-:Y:S01]  /*3ce0*/  MOV R38, R75 ;  /* 0x0000004b00267202 */ /* 0x000fe20000000f00 */
[----:B------:R-:W-:Y:S01]  /*3cf0*/  IMAD.MOV.U32 R39, RZ, RZ, R74 ;  /* 0x000000ffff277224 */ /* 0x000fe200078e004a */
[----:B------:R-:W-:Y:S01]  /*3d00*/  PRMT R153, R153, 0x5410, R37 ;  /* 0x0000541099997816 */ /* 0x000fe20000000025 */
[----:B------:R-:W-:Y:S01]  /*3d10*/  IMAD.MOV.U32 R37, RZ, RZ, R64 ;  /* 0x000000ffff257224 */ /* 0x000fe200078e0040 */
[----:B------:R-:W-:Y:S01]  /*3d20*/  PRMT R154, R36, 0x7610, R154 ;  /* 0x00007610249a7816 */ /* 0x000fe2000000009a */
[----:B------:R-:W-:Y:S01]  /*3d30*/  IMAD.MOV.U32 R36, RZ, RZ, R65 ;  /* 0x000000ffff247224 */ /* 0x000fe200078e0041 */
[----:B------:R-:W-:-:S02]  /*3d40*/  PRMT R167, R40, 0x5410, R41 ;  /* 0x0000541028a77816 */ /* 0x000fc40000000029 */
[----:B------:R-:W-:Y:S02]  /*3d50*/  CS2R R42, SRZ ;  /* 0x00000000002a7805 */ /* 0x000fe4000001ff00 */
[----:B------:R-:W-:Y:S02]  /*3d60*/  PRMT R158, R38, 0x5410, R39 ;  /* 0x00005410269e7816 */ /* 0x000fe40000000027 */
[----:B------:R-:W-:Y:S02]  /*3d70*/  CS2R R48, SRZ ;  /* 0x0000000000307805 */ /* 0x000fe4000001ff00 */
[----:B------:R-:W-:Y:S01]  /*3d80*/  PRMT R149, R37, 0x5410, R36 ;  /* 0x0000541025957816 */ /* 0x000fe20000000024 */
[----:B------:R-:W-:Y:S01]  /*3d90*/  IMAD.MOV.U32 R37, RZ, RZ, R68 ;  /* 0x000000ffff257224 */ /* 0x000fe200078e0044 */
[----:B------:R-:W-:Y:S02]  /*3da0*/  MOV R36, R69 ;  /* 0x0000004500247202 */ /* 0x000fe40000000f00 */
[----:B------:R-:W-:-:S02]  /*3db0*/  CS2R R54, SRZ ;  /* 0x0000000000367805 */ /* 0x000fc4000001ff00 */
[----:B------:R-:W-:Y:S02]  /*3dc0*/  CS2R R56, SRZ ;  /* 0x0000000000387805 */ /* 0x000fe4000001ff00 */
[----:B------:R-:W-:Y:S02]  /*3dd0*/  CS2R R40, SRZ ;  /* 0x0000000000287805 */ /* 0x000fe4000001ff00 */
[----:B------:R-:W-:Y:S01]  /*3de0*/  PRMT R152, R37, 0x5410, R36 ;  /* 0x0000541025987816 */ /* 0x000fe20000000024 */
[----:B------:R-:W-:Y:S01]  /*3df0*/  IMAD.MOV.U32 R37, RZ, RZ, R72 ;  /* 0x000000ffff257224 */ /* 0x000fe200078e0048 */
[----:B------:R-:W-:Y:S01]  /*3e00*/  CS2R R50, SRZ ;  /* 0x0000000000327805 */ /* 0x000fe2000001ff00 */
[----:B------:R-:W-:Y:S01]  /*3e10*/  IMAD.MOV.U32 R36, RZ, RZ, R73 ;  /* 0x000000ffff247224 */ /* 0x000fe200078e0049 */
[----:B------:R-:W-:Y:S02]  /*3e20*/  CS2R R52, SRZ ;  /* 0x0000000000347805 */ /* 0x000fe4000001ff00 */
[----:B------:R-:W-:-:S02]  /*3e30*/  CS2R R58, SRZ ;  /* 0x00000000003a7805 */ /* 0x000fc4000001ff00 */
[----:B------:R-:W-:Y:S01]  /*3e40*/  PRMT R154, R154, 0x5410, R37 ;  /* 0x000054109a9a7816 */ /* 0x000fe20000000025 */
[----:B------:R-:W-:Y:S01]  /*3e50*/  IMAD.MOV.U32 R37, RZ, RZ, R76 ;  /* 0x000000ffff257224 */ /* 0x000fe200078e004c */
[----:B------:R-:W-:Y:S01]  /*3e60*/  PRMT R155, R36, 0x7610, R155 ;  /* 0x00007610249b7816 */ /* 0x000fe2000000009b */
[----:B------:R-:W-:-:S05]  /*3e70*/  IMAD.MOV.U32 R36, RZ, RZ, R77 ;  /* 0x000000ffff247224 */ /* 0x000fca00078e004d */
[----:B------:R-:W-:Y:S01]  /*3e80*/  PRMT R157, R36, 0x5410, R37 ;  /* 0x00005410249d7816 */ /* 0x000fe20000000025 */
[----:B------:R-:W-:Y:S06]  /*3e90*/  @P5 BRA `(.L_x_463) ;  /* 0x00000000007c5947 */ /* 0x000fec0003800000 */
[----:B------:R-:W-:Y:S01]  /*3ea0*/  IADD3 R86, P2, P6, R100, R32, R86 ;  /* 0x0000002064567210 */ /* 0x000fe20007e5e056 */
[----:B------:R-:W-:Y:S01]  /*3eb0*/  ULDC.64 UR4, c[0x0][0x3e8] ;  /* 0x0000fa0000047ab9 */ /* 0x000fe20000000a00 */
[----:B------:R-:W-:Y:S02]  /*3ec0*/  CS2R R56, SRZ ;  /* 0x0000000000387805 */ /* 0x000fe4000001ff00 */
[----:B------:R-:W-:Y:S02]  /*3ed0*/  CS2R R58, SRZ ;  /* 0x00000000003a7805 */ /* 0x000fe4000001ff00 */
[----:B------:R-:W-:Y:S01]  /*3ee0*/  IADD3.X R0, R26, R34, R0, P2, P6 ;  /* 0x000000221a007210 */ /* 0x000fe200017ec400 */
[----:B------:R-:W-:Y:S01]  /*3ef0*/  ULDC.64 UR6, c[0x0][0x208] ;  /* 0x0000820000067ab9 */ /* 0x000fe20000000a00 */
[----:B------:R-:W-:-:S04]  /*3f00*/  IADD3 R84, P2, P6, R106, R28, R84 ;  /* 0x0000001c6a547210 */ /* 0x000fc80007e5e054 */
[----:B------:R-:W-:Y:S02]  /*3f10*/  IADD3.X R3, R21, R30, R3, P2, P6 ;  /* 0x0000001e15037210 */ /* 0x000fe400017ec403 */
[----:B------:R-:W-:-:S04]  /*3f20*/  LEA R38, P2, R86, UR4, 0x1 ;  /* 0x0000000456267c11 */ /* 0x000fc8000f8408ff */
[----:B------:R-:W-:Y:S01]  /*3f30*/  LEA.HI.X R39, R86, UR5, R0, 0x1, P2 ;  /* 0x0000000556277c11 */ /* 0x000fe200090f0c00 */
[----:B------:R-:W-:Y:S02]  /*3f40*/  ULDC.64 UR4, c[0x0][0x400] ;  /* 0x0001000000047ab9 */ /* 0x000fe40000000a00 */
        /* <DEDUP_REMOVED lines=20> */
.L_x_463:
[----:B------:R-:W-:Y:S05]  /*4090*/  BSYNC B1 ;  /* 0x0000000000017941 */ /* 0x000fea0003800000 */
.L_x_462:
[----:B-----5:R-:W-:Y:S01]  /*40a0*/  IMAD.MOV.U32 R3, RZ, RZ, R42 ;  /* 0x000000ffff037224 */ /* 0x020fe200078e002a */
[----:B------:R-:W-:Y:S01]  /*40b0*/  ULOP3.LUT UR4, UR60, 0x1, URZ, 0xfc, !UPT ;  /* 0x000000013c047892 */ /* 0x000fe2000f8efc3f */
[----:B------:R-:W-:-:S03]  /*40c0*/  IMAD.MOV.U32 R0, RZ, RZ, R43 ;  /* 0x000000ffff007224 */ /* 0x000fc600078e002b */
[----:B------:R-:W-:Y:S02]  /*40d0*/  UISETP.NE.AND UP0, UPT, UR4, 0x3, UPT ;  /* 0x000000030400788c */ /* 0x000fe4000bf05270 */
[----:B------:R-:W-:Y:S01]  /*40e0*/  PRMT R134, R3, 0x5410, R0 ;  /* 0x0000541003867816 */ /* 0x000fe20000000000 */
[----:B------:R-:W-:Y:S01]  /*40f0*/  IMAD.MOV.U32 R0, RZ, RZ, R49 ;  /* 0x000000ffff007224 */ /* 0x000fe200078e0031 */
[----:B------:R-:W-:Y:S02]  /*4100*/  MOV R3, R48 ;  /* 0x0000003000037202 */ /* 0x000fe40000000f00 */
[----:B------:R-:W-:Y:S02]  /*4110*/  PLOP3.LUT P2, PT, PT, PT, UP0, 0x80, 0x0 ;  /* 0x000000000000781c */ /* 0x000fe40003f4f008 */
[----:B------:R-:W-:Y:S01]  /*4120*/  PRMT R143, R3, 0x5410, R0 ;  /* 0x00005410038f7816 */ /* 0x000fe20000000000 */
[----:B------:R-:W-:Y:S02]  /*4130*/  IMAD.MOV.U32 R3, RZ, RZ, R54 ;  /* 0x000000ffff037224 */ /* 0x000fe400078e0036 */
[----:B------:R-:W-:-:S05]  /*4140*/  IMAD.MOV.U32 R0, RZ, RZ, R55 ;  /* 0x000000ffff007224 */ /* 0x000fca00078e0037 */
[----:B------:R-:W-:Y:S01]  /*4150*/  PRMT R150, R3, 0x5410, R0 ;  /* 0x0000541003967816 */ /* 0x000fe20000000000 */
[----:B------:R-:W-:Y:S01]  /*4160*/  IMAD.MOV.U32 R0, RZ, RZ, R57 ;  /* 0x000000ffff007224 */ /* 0x000fe200078e0039 */
[----:B------:R-:W-:-:S04]  /*4170*/  MOV R3, R56 ;  /* 0x0000003800037202 */ /* 0x000fc80000000f00 */
[----:B------:R-:W-:Y:S01]  /*4180*/  PRMT R153, R3, 0x7610, R153 ;  /* 0x0000761003997816 */ /* 0x000fe20000000099 */
[----:B------:R-:W-:Y:S01]  /*4190*/  IMAD.MOV.U32 R3, RZ, RZ, R40 ;  /* 0x000000ffff037224 */ /* 0x000fe200078e0028 */
[----:B------:R-:W-:Y:S01]  /*41a0*/  PRMT R155, R155, 0x5410, R0 ;  /* 0x000054109b9b7816 */ /* 0x000fe20000000000 */
[----:B------:R-:W-:-:S05]  /*41b0*/  IMAD.MOV.U32 R0, RZ, RZ, R41 ;  /* 0x000000ffff007224 */ /* 0x000fca00078e0029 */
[----:B------:R-:W-:Y:S02]  /*41c0*/  PRMT R135, R3, 0x5410, R0 ;  /* 0x0000541003877816 */ /* 0x000fe40000000000 */
[----:B------:R-:W-:-:S04]  /*41d0*/  MOV R0, R50 ;  /* 0x0000003200007202 */ /* 0x000fc80000000f00 */
[----:B------:R-:W-:Y:S01]  /*41e0*/  PRMT R145, R0, 0x7610, R145 ;  /* 0x0000761000917816 */ /* 0x000fe20000000091 */
[----:B------:R-:W-:-:S05]  /*41f0*/  IMAD.MOV.U32 R0, RZ, RZ, R51 ;  /* 0x000000ffff007224 */ /* 0x000fca00078e0033 */
[----:B------:R-:W-:Y:S01]  /*4200*/  PRMT R145, R145, 0x5410, R0 ;  /* 0x0000541091917816 */ /* 0x000fe20000000000 */
[----:B------:R-:W-:-:S05]  /*4210*/  IMAD.MOV.U32 R0, RZ, RZ, R52 ;  /* 0x000000ffff007224 */ /* 0x000fca00078e0034 */
[----:B------:R-:W-:Y:S01]  /*4220*/  PRMT R156, R0, 0x7610, R156 ;  /* 0x00007610009c7816 */ /* 0x000fe2000000009c */
[----:B------:R-:W-:-:S05]  /*4230*/  IMAD.MOV.U32 R0, RZ, RZ, R53 ;  /* 0x000000ffff007224 */ /* 0x000fca00078e0035 */
[----:B------:R-:W-:Y:S02]  /*4240*/  PRMT R156, R156, 0x5410, R0 ;  /* 0x000054109c9c7816 */ /* 0x000fe40000000000 */
[----:B------:R-:W-:-:S04]  /*4250*/  MOV R0, R58 ;  /* 0x0000003a00007202 */ /* 0x000fc80000000f00 */
[----:B------:R-:W-:Y:S01]  /*4260*/  PRMT R159, R0, 0x7610, R159 ;  /* 0x00007610009f7816 */ /* 0x000fe2000000009f */
[----:B------:R-:W-:-:S05]  /*4270*/  IMAD.MOV.U32 R0, RZ, RZ, R59 ;  /* 0x000000ffff007224 */ /* 0x000fca00078e003b */
[----:B------:R-:W-:Y:S01]  /*4280*/  PRMT R159, R159, 0x5410, R0 ;  /* 0x000054109f9f7816 */ /* 0x000fe20000000000 */
[----:B------:R-:W-:Y:S06]  /*4290*/  @!P2 BRA `(.L_x_464) ;  /* 0x000000000004a947 */ /* 0x000fec0003800000 */
[----:B------:R-:W-:Y:S01]  /*42a0*/  BPT.TRAP 0x1 ;  /* 0x000000040000795c */ /* 0x000fe20000300000 */
.L_x_464:
[----:B------:R-:W-:Y:S01]  /*42b0*/  IMAD R3, R19, 0x8, R18 ;  /* 0x0000000813037824 */ /* 0x000fe200078e0212 */
[----:B------:R-:W-:Y:S01]  /*42c0*/  SHF.L.U32 R0, R217, 0x1f, RZ ;  /* 0x0000001fd9007819 */ /* 0x000fe200000006ff */
[----:B------:R-:W-:Y:S03]  /*42d0*/  BSSY B1, `(.L_x_465) ;  /* 0x0000003000017945 */ /* 0x000fe60003800000 */
[----:B------:R-:W1:Y:S02]  /*42e0*/  SYNCS.PHASECHK.TRANS64.TRYWAIT P6, [R3+URZ+0x38890], R0 ;  /* 0x03889000030075a7 */ /* 0x000e6400080c017f */
[----:B-1----:R-:W-:Y:S05]  /*42f0*/  @!P6 BRA `(.L_x_466) ;  /* 0x000002700020e947 */ /* 0x002fea0003800000 */
.L_x_854:
[----:B------:R-:W-:Y:S05]  /*4300*/  BSYNC B1 ;  /* 0x0000000000017941 */ /* 0x000fea0003800000 */
.L_x_465:
[----:B------:R-:W-:Y:S04]  /*4310*/  BSSY B1, `(.L_x_467) ;  /* 0x00000d4000017945 */ /* 0x000fe80003800000 */
[----:B------:R-:W-:Y:S05]  /*4320*/  @P3 BRA `(.L_x_468) ;  /* 0x0000000c00483947 */ /* 0x000fea0003800000 */
[----:B------:R-:W-:Y:S01]  /*4330*/  ISETP.NE.AND P3, PT, R27, RZ, PT ;  /* 0x000000ff1b00720c */ /* 0x000fe20003f65270 */
[----:B------:R-:W-:-:S12]  /*4340*/  BSSY B2, `(.L_x_469) ;  /* 0x0000033000027945 */ /* 0x000fd80003800000 */
[----:B------:R-:W-:Y:S05]  /*4350*/  @!P3 BRA `(.L_x_470) ;  /* 0x0000000000c4b947 */ /* 0x000fea0003800000 */
[----:B0-----:R0:W2:Y:S01]  /*4360*/  LDS.128 R36, [R5+0x24400] ;  /* 0x0244000005247984 */ /* 0x0010a20000000c00 */
[----:B------:R-:W-:Y:S01]  /*4370*/  ISETP.GE.AND P3, PT, R22, R120, PT ;  /* 0x000000781600720c */ /* 0x000fe20003f66270 */
[----:B------:R-:W-:-:S12]  /*4380*/  BSSY B3, `(.L_x_471) ;  /* 0x000002c000037945 */ /* 0x000fd80003800000 */
[----:B0-----:R-:W-:Y:S05]  /*4390*/  @P3 BRA `(.L_x_472) ;  /* 0x0000000000a83947 */ /* 0x001fea0003800000 */
[----:B------:R-:W-:Y:S01]  /*43a0*/  SHF.R.U64 R85, R124, 0x10, R125 ;  /* 0x000000107c557819 */ /* 0x000fe2000000127d */
[--C-:B--2---:R-:W-:Y:S01]  /*43b0*/  HADD2.F32 R86, -RZ, R37.reuse.H1_H1 ;  /* 0x30000025ff567230 */ /* 0x104fe20000004100 */
[----:B------:R-:W-:Y:S01]  /*43c0*/  SHF.R.U64 R84, R122, 0x10, R123 ;  /* 0x000000107a547819 */ /* 0x000fe2000000127b */
[----:B------:R-:W-:Y:S01]  /*43d0*/  HADD2.F32 R87, -RZ, R37.H0_H0 ;  /* 0x20000025ff577230 */ /* 0x000fe20000004100 */
[----:B------:R-:W-:Y:S01]  /*43e0*/  SHF.R.U32.HI R124, RZ, 0x10, R125 ;  /* 0x00000010ff7c7819 */ /* 0x000fe2000001167d */
[----:B------:R-:W-:Y:S01]  /*43f0*/  HADD2.F32 R85, -RZ, R85.H0_H0 ;  /* 0x20000055ff557230 */ /* 0x000fe20000004100 */
[----:B------:R-:W-:Y:S01]  /*4400*/  SHF.R.U32.HI R122, RZ, 0x10, R123 ;  /* 0x00000010ff7a7819 */ /* 0x000fe2000001167b */
[----:B------:R-:W-:Y:S02]  /*4410*/  HADD2.F32 R84, -RZ, R84.H0_H0 ;  /* 0x20000054ff547230 */ /* 0x000fe40000004100 */
[----:B------:R-:W-:Y:S02]  /*4420*/  HADD2.F32 R124, -RZ, R124.H0_H0 ;  /* 0x2000007cff7c7230 */ /* 0x000fe40000004100 */
[-C--:B------:R-:W-:Y:S01]  /*4430*/  FMUL.FTZ R37, R86, R85.reuse ;  /* 0x0000005556257220 */ /* 0x080fe20000410000 */
[----:B------:R-:W-:Y:S01]  /*4440*/  FMUL.FTZ R85, R87, R85 ;  /* 0x0000005557557220 */ /* 0x000fe20000410000 */
[----:B------:R-:W-:-:S02]  /*4450*/  HADD2.F32 R122, -RZ, R122.H0_H0 ;  /* 0x2000007aff7a7230 */ /* 0x000fc40000004100 */
[-C--:B------:R-:W-:Y:S01]  /*4460*/  FFMA.FTZ R37, R87, R84.reuse, -R37 ;  /* 0x0000005457257223 */ /* 0x080fe20000010825 */
[----:B------:R-:W-:Y:S01]  /*4470*/  FFMA.FTZ R84, R86, R84, R85 ;  /* 0x0000005456547223 */ /* 0x000fe20000010055 */
[--C-:B------:R-:W-:Y:S02]  /*4480*/  HADD2.F32 R85, -RZ, R39.reuse.H1_H1 ;  /* 0x30000027ff557230 */ /* 0x100fe40000004100 */
[----:B------:R-:W-:Y:S02]  /*4490*/  HADD2.F32 R86, -RZ, R39.H0_H0 ;  /* 0x20000027ff567230 */ /* 0x000fe40000004100 */
[----:B------:R-:W-:Y:S02]  /*44a0*/  HADD2.F32 R87, -RZ, R165.H0_H0 ;  /* 0x200000a5ff577230 */ /* 0x000fe40000004100 */
[----:B------:R-:W-:Y:S01]  /*44b0*/  FMUL.FTZ R39, R85, R124 ;  /* 0x0000007c55277220 */ /* 0x000fe20000410000 */
[----:B------:R-:W-:Y:S01]  /*44c0*/  HADD2.F32 R123, -RZ, R36.H0_H0 ;  /* 0x20000024ff7b7230 */ /* 0x000fe20000004100 */
[----:B------:R-:W-:-:S02]  /*44d0*/  F2FP.F16.F32.PACK_AB R37, R84, R37 ;  /* 0x000000255425723e */ /* 0x000fc400000000ff */
[C---:B------:R-:W-:Y:S01]  /*44e0*/  FFMA.FTZ R39, R86.reuse, R122, -R39 ;  /* 0x0000007a56277223 */ /* 0x040fe20000010827 */
[----:B------:R-:W-:-:S04]  /*44f0*/  FMUL.FTZ R86, R86, R124 ;  /* 0x0000007c56567220 */ /* 0x000fc80000410000 */
[----:B------:R-:W-:Y:S01]  /*4500*/  FFMA.FTZ R85, R85, R122, R86 ;  /* 0x0000007a55557223 */ /* 0x000fe20000010056 */
[----:B------:R-:W-:Y:S02]  /*4510*/  HADD2.F32 R122, -RZ, R167.H0_H0 ;  /* 0x200000a7ff7a7230 */ /* 0x000fe40000004100 */
[----:B------:R-:W-:Y:S02]  /*4520*/  HADD2.F32 R86, -RZ, R36.H1_H1 ;  /* 0x30000024ff567230 */ /* 0x000fe40000004100 */
[----:B------:R-:W-:-:S03]  /*4530*/  F2FP.F16.F32.PACK_AB R39, R85, R39 ;  /* 0x000000275527723e */ /* 0x000fc600000000ff */
[----:B------:R-:W-:-:S04]  /*4540*/  FMUL.FTZ R36, R86, R122 ;  /* 0x0000007a56247220 */ /* 0x000fc80000410000 */
[C---:B------:R-:W-:Y:S01]  /*4550*/  FFMA.FTZ R36, R123.reuse, R87, -R36 ;  /* 0x000000577b247223 */ /* 0x040fe20000010824 */
[----:B------:R-:W-:Y:S01]  /*4560*/  FMUL.FTZ R123, R123, R122 ;  /* 0x0000007a7b7b7220 */ /* 0x000fe20000410000 */
[----:B------:R-:W-:-:S03]  /*4570*/  IMAD.MOV.U32 R122, RZ, RZ, R38 ;  /* 0x000000ffff7a7224 */ /* 0x000fc600078e0026 */
[----:B------:R-:W-:Y:S01]  /*4580*/  FFMA.FTZ R86, R86, R87, R123 ;  /* 0x0000005756567223 */ /* 0x000fe2000001007b */
[----:B------:R-:W-:Y:S02]  /*4590*/  HADD2.F32 R123, -RZ, R167.H1_H1 ;  /* 0x300000a7ff7b7230 */ /* 0x000fe40000004100 */
[--C-:B------:R-:W-:Y:S02]  /*45a0*/  HADD2.F32 R38, -RZ, R122.reuse.H1_H1 ;  /* 0x3000007aff267230 */ /* 0x100fe40000004100 */
[----:B------:R-:W-:Y:S01]  /*45b0*/  HADD2.F32 R124, -RZ, R122.H0_H0 ;  /* 0x2000007aff7c7230 */ /* 0x000fe20000004100 */
[----:B------:R-:W-:Y:S01]  /*45c0*/  F2FP.F16.F32.PACK_AB R36, R86, R36 ;  /* 0x000000245624723e */ /* 0x000fe200000000ff */
[----:B------:R-:W-:Y:S02]  /*45d0*/  HADD2.F32 R87, -RZ, R165.H1_H1 ;  /* 0x300000a5ff577230 */ /* 0x000fe40000004100 */
[-C--:B------:R-:W-:Y:S01]  /*45e0*/  FMUL.FTZ R122, R38, R123.reuse ;  /* 0x0000007b267a7220 */ /* 0x080fe20000410000 */
[----:B------:R-:W-:-:S03]  /*45f0*/  FMUL.FTZ R123, R124, R123 ;  /* 0x0000007b7c7b7220 */ /* 0x000fc60000410000 */
[-C--:B------:R-:W-:Y:S01]  /*4600*/  FFMA.FTZ R122, R124, R87.reuse, -R122 ;  /* 0x000000577c7a7223 */ /* 0x080fe2000001087a */
[----:B------:R-:W-:-:S05]  /*4610*/  FFMA.FTZ R123, R38, R87, R123 ;  /* 0x00000057267b7223 */ /* 0x000fca000001007b */
[----:B------:R-:W-:-:S04]  /*4620*/  F2FP.F16.F32.PACK_AB R122, R123, R122 ;  /* 0x0000007a7b7a723e */ /* 0x000fc800000000ff */
[----:B------:R-:W-:-:S07]  /*4630*/  MOV R38, R122 ;  /* 0x0000007a00267202 */ /* 0x000fce0000000f00 */
.L_x_472:
[----:B------:R-:W-:Y:S05]  /*4640*/  BSYNC B3 ;  /* 0x0000000000037941 */ /* 0x000fea0003800000 */
.L_x_471:
[----:B------:R-:W-:Y:S02]  /*4650*/  ULDC.64 UR4, c[0x0][0x208] ;  /* 0x0000820000047ab9 */ /* 0x000fe40000000a00 */
[----:B--2---:R2:W-:Y:S03]  /*4660*/  STG.E.128 desc[UR4][R60.64], R36 ;  /* 0x000000243c007986 */ /* 0x0045e6000c101d04 */
.L_x_470:
[----:B------:R-:W-:Y:S05]  /*4670*/  BSYNC B2 ;  /* 0x0000000000027941 */ /* 0x000fea0003800000 */
.L_x_469:
[----:B------:R-:W-:Y:S01]  /*4680*/  ISETP.NE.AND P3, PT, R11, RZ, PT ;  /* 0x000000ff0b00720c */ /* 0x000fe20003f65270 */
[----:B------:R-:W-:-:S12]  /*4690*/  BSSY B2, `(.L_x_473) ;  /* 0x0000031000027945 */ /* 0x000fd80003800000 */
[----:B------:R-:W-:Y:S05]  /*46a0*/  @!P3 BRA `(.L_x_474) ;  /* 0x0000000000bcb947 */ /* 0x000fea0003800000 */
[----:B0-2---:R0:W2:Y:S01]  /*46b0*/  LDS.128 R36, [R5+0x26c00] ;  /* 0x026c000005247984 */ /* 0x0050a20000000c00 */
        /* <DEDUP_REMOVED lines=29> */
[-C--:B------:R-:W-:Y:S01]  /*4890*/  FMUL.FTZ R36, R86, R90.reuse ;  /* 0x0000005a56247220 */ /* 0x080fe20000410000 */
[----:B------:R-:W-:-:S03]  /*48a0*/  FMUL.FTZ R90, R91, R90 ;  /* 0x0000005a5b5a7220 */ /* 0x000fc60000410000 */
[-C--:B------:R-:W-:Y:S01]  /*48b0*/  FFMA.FTZ R36, R91, R87.reuse, -R36 ;  /* 0x000000575b247223 */ /* 0x080fe20000010824 */
[----:B------:R-:W-:Y:S01]  /*48c0*/  FFMA.FTZ R86, R86, R87, R90 ;  /* 0x0000005756567223 */ /* 0x000fe2000001005a */
[----:B------:R-:W-:Y:S02]  /*48d0*/  HADD2.F32 R87, -RZ, R166.H1_H1 ;  /* 0x300000a6ff577230 */ /* 0x000fe40000004100 */
[----:B------:R-:W-:Y:S02]  /*48e0*/  HADD2.F32 R90, -RZ, R38.H1_H1 ;  /* 0x30000026ff5a7230 */ /* 0x000fe40000004100 */
[----:B------:R-:W-:Y:S01]  /*48f0*/  HADD2.F32 R91, -RZ, R164.H1_H1 ;  /* 0x300000a4ff5b7230 */ /* 0x000fe20000004100 */
[----:B------:R-:W-:Y:S01]  /*4900*/  F2FP.F16.F32.PACK_AB R36, R86, R36 ;  /* 0x000000245624723e */ /* 0x000fe200000000ff */
[----:B------:R-:W-:Y:S02]  /*4910*/  HADD2.F32 R38, -RZ, R38.H0_H0 ;  /* 0x20000026ff267230 */ /* 0x000fe40000004100 */
[----:B------:R-:W-:-:S04]  /*4920*/  FMUL.FTZ R116, R90, R87 ;  /* 0x000000575a747220 */ /* 0x000fc80000410000 */
[C---:B------:R-:W-:Y:S01]  /*4930*/  FFMA.FTZ R116, R38.reuse, R91, -R116 ;  /* 0x0000005b26747223 */ /* 0x040fe20000010874 */
[----:B------:R-:W-:-:S04]  /*4940*/  FMUL.FTZ R38, R38, R87 ;  /* 0x0000005726267220 */ /* 0x000fc80000410000 */
[----:B------:R-:W-:-:S05]  /*4950*/  FFMA.FTZ R38, R90, R91, R38 ;  /* 0x0000005b5a267223 */ /* 0x000fca0000010026 */
[----:B------:R-:W-:-:S07]  /*4960*/  F2FP.F16.F32.PACK_AB R38, R38, R116 ;  /* 0x000000742626723e */ /* 0x000fce00000000ff */
.L_x_476:
[----:B------:R-:W-:Y:S05]  /*4970*/  BSYNC B3 ;  /* 0x0000000000037941 */ /* 0x000fea0003800000 */
.L_x_475:
[----:B------:R-:W-:Y:S02]  /*4980*/  ULDC.64 UR4, c[0x0][0x208] ;  /* 0x0000820000047ab9 */ /* 0x000fe40000000a00 */
[----:B--2---:R3:W-:Y:S03]  /*4990*/  STG.E.128 desc[UR4][R60.64+0x80], R36 ;  /* 0x000080243c007986 */ /* 0x0047e6000c101d04 */
.L_x_474:
[----:B------:R-:W-:Y:S05]  /*49a0*/  BSYNC B2 ;  /* 0x0000000000027941 */ /* 0x000fea0003800000 */
.L_x_473:
[----:B------:R-:W-:Y:S01]  /*49b0*/  ISETP.NE.AND P3, PT, R10, RZ, PT ;  /* 0x000000ff0a00720c */ /* 0x000fe20003f65270 */
[----:B------:R-:W-:-:S12]  /*49c0*/  BSSY B2, `(.L_x_477) ;  /* 0x0000034000027945 */ /* 0x000fd80003800000 */
[----:B------:R-:W-:Y:S05]  /*49d0*/  @!P3 BRA `(.L_x_478) ;  /* 0x0000000000c8b947 */ /* 0x000fea0003800000 */
[----:B0-23--:R0:W2:Y:S01]  /*49e0*/  LDS.128 R36, [R5+0x29400] ;  /* 0x0294000005247984 */ /* 0x00d0a20000000c00 */
[----:B------:R-:W-:Y:S01]  /*49f0*/  ISETP.GE.AND P3, PT, R214, R120, PT ;  /* 0x00000078d600720c */ /* 0x000fe20003f66270 */
[----:B------:R-:W-:-:S12]  /*4a00*/  BSSY B3, `(.L_x_479) ;  /* 0x000002d000037945 */ /* 0x000fd80003800000 */
[----:B0-----:R-:W-:Y:S05]  /*4a10*/  @P3 BRA `(.L_x_480) ;  /* 0x0000000000ac3947 */ /* 0x001fea0003800000 */
[--C-:B------:R-:W-:Y:S01]  /*4a20*/  SHF.R.U64 R84, R82, 0x10, R83.reuse ;  /* 0x0000001052547819 */ /* 0x100fe20000001253 */
[----:B--2---:R-:W-:Y:S01]  /*4a30*/  IMAD.MOV.U32 R87, RZ, RZ, R36 ;  /* 0x000000ffff577224 */ /* 0x004fe200078e0024 */
[----:B------:R-:W-:Y:S01]  /*4a40*/  SHF.R.U32.HI R82, RZ, 0x10, R83 ;  /* 0x00000010ff527819 */ /* 0x000fe20000011653 */
[----:B------:R-:W-:Y:S01]  /*4a50*/  IMAD.MOV.U32 R83, RZ, RZ, R37 ;  /* 0x000000ffff537224 */ /* 0x000fe200078e0025 */
[--C-:B------:R-:W-:Y:S01]  /*4a60*/  SHF.R.U64 R85, R88, 0x10, R89.reuse ;  /* 0x0000001058557819 */ /* 0x100fe20000001259 */
[----:B------:R-:W-:Y:S01]  /*4a70*/  HADD2.F32 R84, -RZ, R84.H0_H0 ;  /* 0x20000054ff547230 */ /* 0x000fe20000004100 */
[----:B------:R-:W-:Y:S01]  /*4a80*/  SHF.R.U32.HI R88, RZ, 0x10, R89 ;  /* 0x00000010ff587819 */ /* 0x000fe20000011659 */
[----:B------:R-:W-:Y:S02]  /*4a90*/  HADD2.F32 R36, -RZ, R87.H1_H1 ;  /* 0x30000057ff247230 */ /* 0x000fe40000004100 */
[----:B------:R-:W-:Y:S02]  /*4aa0*/  HADD2.F32 R37, -RZ, R85.H0_H0 ;  /* 0x20000055ff257230 */ /* 0x000fe40000004100 */
[----:B------:R-:W-:-:S02]  /*4ab0*/  HADD2.F32 R85, -RZ, R83.H1_H1 ;  /* 0x30000053ff557230 */ /* 0x000fc40000004100 */
[----:B------:R-:W-:Y:S02]  /*4ac0*/  HADD2.F32 R86, -RZ, R83.H0_H0 ;  /* 0x20000053ff567230 */ /* 0x000fe40000004100 */
[----:B------:R-:W-:Y:S02]  /*4ad0*/  HADD2.F32 R88, -RZ, R88.H0_H0 ;  /* 0x20000058ff587230 */ /* 0x000fe40000004100 */
[CC--:B------:R-:W-:Y:S01]  /*4ae0*/  FMUL.FTZ R83, R85.reuse, R37.reuse ;  /* 0x0000002555537220 */ /* 0x0c0fe20000410000 */
[----:B------:R-:W-:Y:S02]  /*4af0*/  HADD2.F32 R87, -RZ, R87.H0_H0 ;  /* 0x20000057ff577230 */ /* 0x000fe40000004100 */
[C---:B------:R-:W-:Y:S01]  /*4b00*/  FMUL.FTZ R37, R86.reuse, R37 ;  /* 0x0000002556257220 */ /* 0x040fe20000410000 */
[-C--:B------:R-:W-:Y:S01]  /*4b10*/  FFMA.FTZ R83, R86, R84.reuse, -R83 ;  /* 0x0000005456537223 */ /* 0x080fe20000010853 */
[----:B------:R-:W-:Y:S02]  /*4b20*/  HADD2.F32 R86, -RZ, R163.H1_H1 ;  /* 0x300000a3ff567230 */ /* 0x000fe40000004100 */
[----:B------:R-:W-:Y:S01]  /*4b30*/  FFMA.FTZ R37, R85, R84, R37 ;  /* 0x0000005455257223 */ /* 0x000fe20000010025 */
[----:B------:R-:W-:-:S02]  /*4b40*/  IMAD.MOV.U32 R84, RZ, RZ, R39 ;  /* 0x000000ffff547224 */ /* 0x000fc400078e0027 */
[----:B------:R-:W-:Y:S02]  /*4b50*/  HADD2.F32 R85, -RZ, R82.H0_H0 ;  /* 0x20000052ff557230 */ /* 0x000fe40000004100 */
[----:B------:R-:W-:Y:S01]  /*4b60*/  F2FP.F16.F32.PACK_AB R37, R37, R83 ;  /* 0x000000532525723e */ /* 0x000fe200000000ff */
[--C-:B------:R-:W-:Y:S02]  /*4b70*/  HADD2.F32 R39, -RZ, R84.reuse.H1_H1 ;  /* 0x30000054ff277230 */ /* 0x100fe40000004100 */
[----:B------:R-:W-:-:S03]  /*4b80*/  HADD2.F32 R84, -RZ, R84.H0_H0 ;  /* 0x20000054ff547230 */ /* 0x000fc60000004100 */
[----:B------:R-:W-:-:S04]  /*4b90*/  FMUL.FTZ R82, R39, R88 ;  /* 0x0000005827527220 */ /* 0x000fc80000410000 */
[C---:B------:R-:W-:Y:S01]  /*4ba0*/  FFMA.FTZ R82, R84.reuse, R85, -R82 ;  /* 0x0000005554527223 */ /* 0x040fe20000010852 */
[----:B------:R-:W-:-:S04]  /*4bb0*/  FMUL.FTZ R84, R84, R88 ;  /* 0x0000005854547220 */ /* 0x000fc80000410000 */
[----:B------:R-:W-:Y:S01]  /*4bc0*/  FFMA.FTZ R39, R39, R85, R84 ;  /* 0x0000005527277223 */ /* 0x000fe20000010054 */
[----:B------:R-:W-:Y:S02]  /*4bd0*/  HADD2.F32 R84, -RZ, R163.H0_H0 ;  /* 0x200000a3ff547230 */ /* 0x000fe40000004100 */
[CC--:B------:R-:W-:Y:S01]  /*4be0*/  FMUL.FTZ R85, R36.reuse, R86.reuse ;  /* 0x0000005624557220 */ /* 0x0c0fe20000410000 */
[----:B------:R-:W-:Y:S01]  /*4bf0*/  FMUL.FTZ R86, R87, R86 ;  /* 0x0000005657567220 */ /* 0x000fe20000410000 */
[----:B------:R-:W-:Y:S02]  /*4c00*/  F2FP.F16.F32.PACK_AB R39, R39, R82 ;  /* 0x000000522727723e */ /* 0x000fe400000000ff */
[-C--:B------:R-:W-:Y:S01]  /*4c10*/  FFMA.FTZ R85, R87, R84.reuse, -R85 ;  /* 0x0000005457557223 */ /* 0x080fe20000010855 */
[----:B------:R-:W-:Y:S01]  /*4c20*/  FFMA.FTZ R36, R36, R84, R86 ;  /* 0x0000005424247223 */ /* 0x000fe20000010056 */
[----:B------:R-:W-:Y:S02]  /*4c30*/  HADD2.F32 R84, -RZ, R162.H1_H1 ;  /* 0x300000a2ff547230 */ /* 0x000fe40000004100 */
[----:B------:R-:W-:-:S02]  /*4c40*/  HADD2.F32 R86, -RZ, R38.H1_H1 ;  /* 0x30000026ff567230 */ /* 0x000fc40000004100 */
[----:B------:R-:W-:Y:S01]  /*4c50*/  HADD2.F32 R87, -RZ, R162.H0_H0 ;  /* 0x200000a2ff577230 */ /* 0x000fe20000004100 */
[----:B------:R-:W-:Y:S01]  /*4c60*/  F2FP.F16.F32.PACK_AB R36, R36, R85 ;  /* 0x000000552424723e */ /* 0x000fe200000000ff */
[----:B------:R-:W-:Y:S02]  /*4c70*/  HADD2.F32 R38, -RZ, R38.H0_H0 ;  /* 0x20000026ff267230 */ /* 0x000fe40000004100 */
[----:B------:R-:W-:-:S04]  /*4c80*/  FMUL.FTZ R88, R86, R84 ;  /* 0x0000005456587220 */ /* 0x000fc80000410000 */
[C---:B------:R-:W-:Y:S01]  /*4c90*/  FFMA.FTZ R88, R38.reuse, R87, -R88 ;  /* 0x0000005726587223 */ /* 0x040fe20000010858 */
[----:B------:R-:W-:-:S04]  /*4ca0*/  FMUL.FTZ R38, R38, R84 ;  /* 0x0000005426267220 */ /* 0x000fc80000410000 */
[----:B------:R-:W-:-:S05]  /*4cb0*/  FFMA.FTZ R38, R86, R87, R38 ;  /* 0x0000005756267223 */ /* 0x000fca0000010026 */
[----:B------:R-:W-:-:S07]  /*4cc0*/  F2FP.F16.F32.PACK_AB R38, R38, R88 ;  /* 0x000000582626723e */ /* 0x000fce00000000ff */
.L_x_480:
[----:B------:R-:W-:Y:S05]  /*4cd0*/  BSYNC B3 ;  /* 0x0000000000037941 */ /* 0x000fea0003800000 */
.L_x_479:
[----:B------:R-:W-:Y:S02]  /*4ce0*/  ULDC.64 UR4, c[0x0][0x208] ;  /* 0x0000820000047ab9 */ /* 0x000fe40000000a00 */
[----:B--2---:R4:W-:Y:S03]  /*4cf0*/  STG.E.128 desc[UR4][R60.64+0x100], R36 ;  /* 0x000100243c007986 */ /* 0x0049e6000c101d04 */
.L_x_478:
[----:B------:R-:W-:Y:S05]  /*4d00*/  BSYNC B2 ;  /* 0x0000000000027941 */ /* 0x000fea0003800000 */
.L_x_477:
[----:B------:R-:W-:-:S13]  /*4d10*/  ISETP.NE.AND P3, PT, R9, RZ, PT ;  /* 0x000000ff0900720c */ /* 0x000fda0003f65270 */
[----:B------:R-:W-:Y:S05]  /*4d20*/  @!P3 BRA `(.L_x_468) ;  /* 0x0000000000c8b947 */ /* 0x000fea0003800000 */
[----:B0-234-:R0:W2:Y:S01]  /*4d30*/  LDS.128 R36, [R5+0x2bc00] ;  /* 0x02bc000005247984 */ /* 0x01d0a20000000c00 */
[----:B------:R-:W-:Y:S01]  /*4d40*/  ISETP.GE.AND P3, PT, R216, R120, PT ;  /* 0x00000078d800720c */ /* 0x000fe20003f66270 */
[----:B------:R-:W-:-:S12]  /*4d50*/  BSSY B2, `(.L_x_481) ;  /* 0x000002d000027945 */ /* 0x000fd80003800000 */
[----:B0-----:R-:W-:Y:S05]  /*4d60*/  @P3 BRA `(.L_x_482) ;  /* 0x0000000000ac3947 */ /* 0x001fea0003800000 */
[--C-:B------:R-:W-:Y:S02]  /*4d70*/  SHF.R.U64 R82, R78, 0x10, R79.reuse ;  /* 0x000000104e527819 */ /* 0x100fe4000000124f */
[----:B------:R-:W-:Y:S02]  /*4d80*/  SHF.R.U32.HI R78, RZ, 0x10, R79 ;  /* 0x00000010ff4e7819 */ /* 0x000fe4000001164f */
[--C-:B------:R-:W-:Y:S01]  /*4d90*/  SHF.R.U64 R83, R80, 0x10, R81.reuse ;  /* 0x0000001050537819 */ /* 0x100fe20000001251 */
[----:B------:R-:W-:Y:S01]  /*4da0*/  HADD2.F32 R82, -RZ, R82.H0_H0 ;  /* 0x20000052ff527230 */ /* 0x000fe20000004100 */
[----:B--2---:R-:W-:Y:S02]  /*4db0*/  MOV R79, R37 ;  /* 0x00000025004f7202 */ /* 0x004fe40000000f00 */
[----:B------:R-:W-:Y:S01]  /*4dc0*/  SHF.R.U32.HI R80, RZ, 0x10, R81 ;  /* 0x00000010ff507819 */ /* 0x000fe20000011651 */
[----:B------:R-:W-:Y:S02]  /*4dd0*/  HADD2.F32 R37, -RZ, R83.H0_H0 ;  /* 0x20000053ff257230 */ /* 0x000fe40000004100 */
[----:B------:R-:W-:-:S02]  /*4de0*/  HADD2.F32 R81, -RZ, R79.H1_H1 ;  /* 0x3000004fff517230 */ /* 0x000fc40000004100 */
[----:B------:R-:W-:Y:S02]  /*4df0*/  HADD2.F32 R83, -RZ, R79.H0_H0 ;  /* 0x2000004fff537230 */ /* 0x000fe40000004100 */
[----:B------:R-:W-:Y:S02]  /*4e00*/  HADD2.F32 R80, -RZ, R80.H0_H0 ;  /* 0x20000050ff507230 */ /* 0x000fe40000004100 */
[-C--:B------:R-:W-:Y:S01]  /*4e10*/  FMUL.FTZ R79, R81, R37.reuse ;  /* 0x00000025514f7220 */ /* 0x080fe20000410000 */
[----:B------:R-:W-:-:S03]  /*4e20*/  FMUL.FTZ R37, R83, R37 ;  /* 0x0000002553257220 */ /* 0x000fc60000410000 */
[-C--:B------:R-:W-:Y:S01]  /*4e30*/  FFMA.FTZ R79, R83, R82.reuse, -R79 ;  /* 0x00000052534f7223 */ /* 0x080fe2000001084f */
[----:B------:R-:W-:Y:S02]  /*4e40*/  IMAD.MOV.U32 R83, RZ, RZ, R36 ;  /* 0x000000ffff537224 */ /* 0x000fe400078e0024 */
[----:B------:R-:W-:Y:S01]  /*4e50*/  FFMA.FTZ R37, R81, R82, R37 ;  /* 0x0000005251257223 */ /* 0x000fe20000010025 */
[----:B------:R-:W-:Y:S02]  /*4e60*/  IMAD.MOV.U32 R81, RZ, RZ, R39 ;  /* 0x000000ffff517224 */ /* 0x000fe400078e0027 */
[----:B------:R-:W-:Y:S02]  /*4e70*/  HADD2.F32 R82, -RZ, R78.H0_H0 ;  /* 0x2000004eff527230 */ /* 0x000fe40000004100 */
[----:B------:R-:W-:Y:S01]  /*4e80*/  HADD2.F32 R36, -RZ, R83.H1_H1 ;  /* 0x30000053ff247230 */ /* 0x000fe20000004100 */
[----:B------:R-:W-:Y:S01]  /*4e90*/  F2FP.F16.F32.PACK_AB R37, R37, R79 ;  /* 0x0000004f2525723e */ /* 0x000fe200000000ff */
[----:B------:R-:W-:-:S02]  /*4ea0*/  HADD2.F32 R39, -RZ, R81.H1_H1 ;  /* 0x30000051ff277230 */ /* 0x000fc40000004100 */
[----:B------:R-:W-:Y:S02]  /*4eb0*/  HADD2.F32 R81, -RZ, R81.H0_H0 ;  /* 0x20000051ff517230 */ /* 0x000fe40000004100 */
[----:B------:R-:W-:Y:S02]  /*4ec0*/  HADD2.F32 R83, -RZ, R83.H0_H0 ;  /* 0x20000053ff537230 */ /* 0x000fe40000004100 */
[-C--:B------:R-:W-:Y:S01]  /*4ed0*/  FMUL.FTZ R78, R39, R80.reuse ;  /* 0x00000050274e7220 */ /* 0x080fe20000410000 */
[----:B------:R-:W-:-:S03]  /*4ee0*/  FMUL.FTZ R80, R81, R80 ;  /* 0x0000005051507220 */ /* 0x000fc60000410000 */
[-C--:B------:R-:W-:Y:S01]  /*4ef0*/  FFMA.FTZ R78, R81, R82.reuse, -R78 ;  /* 0x00000052514e7223 */ /* 0x080fe2000001084e */
[----:B------:R-:W-:Y:S01]  /*4f00*/  FFMA.FTZ R39, R39, R82, R80 ;  /* 0x0000005227277223 */ /* 0x000fe20000010050 */
[--C-:B------:R-:W-:Y:S02]  /*4f10*/  HADD2.F32 R82, -RZ, R161.reuse.H1_H1 ;  /* 0x300000a1ff527230 */ /* 0x100fe40000004100 */
[----:B------:R-:W-:Y:S02]  /*4f20*/  HADD2.F32 R80, -RZ, R161.H0_H0 ;  /* 0x200000a1ff507230 */ /* 0x000fe40000004100 */
[----:B------:R-:W-:Y:S01]  /*4f30*/  F2FP.F16.F32.PACK_AB R39, R39, R78 ;  /* 0x0000004e2727723e */ /* 0x000fe200000000ff */
[-C--:B------:R-:W-:Y:S01]  /*4f40*/  FMUL.FTZ R81, R36, R82.reuse ;  /* 0x0000005224517220 */ /* 0x080fe20000410000 */
[----:B------:R-:W-:-:S03]  /*4f50*/  FMUL.FTZ R82, R83, R82 ;  /* 0x0000005253527220 */ /* 0x000fc60000410000 */
[-C--:B------:R-:W-:Y:S01]  /*4f60*/  FFMA.FTZ R81, R83, R80.reuse, -R81 ;  /* 0x0000005053517223 */ /* 0x080fe20000010851 */
[----:B------:R-:W-:Y:S01]  /*4f70*/  FFMA.FTZ R36, R36, R80, R82 ;  /* 0x0000005024247223 */ /* 0x000fe20000010052 */
[----:B------:R-:W-:Y:S02]  /*4f80*/  HADD2.F32 R80, -RZ, R160.H1_H1 ;  /* 0x300000a0ff507230 */ /* 0x000fe40000004100 */
[----:B------:R-:W-:Y:S02]  /*4f90*/  HADD2.F32 R82, -RZ, R38.H1_H1 ;  /* 0x30000026ff527230 */ /* 0x000fe40000004100 */
        /* <DEDUP_REMOVED lines=8> */
.L_x_482:
[----:B------:R-:W-:Y:S05]  /*5020*/  BSYNC B2 ;  /* 0x0000000000027941 */ /* 0x000fea0003800000 */
.L_x_481:
[----:B------:R-:W-:Y:S02]  /*5030*/  ULDC.64 UR4, c[0x0][0x208] ;  /* 0x0000820000047ab9 */ /* 0x000fe40000000a00 */
[----:B--2---:R0:W-:Y:S03]  /*5040*/  STG.E.128 desc[UR4][R60.64+0x180], R36 ;  /* 0x000180243c007986 */ /* 0x0041e6000c101d04 */
.L_x_468:
[----:B------:R-:W-:Y:S05]  /*5050*/  BSYNC B1 ;  /* 0x0000000000017941 */ /* 0x000fea0003800000 */
.L_x_467:
[----:B------:R-:W-:Y:S04]  /*5060*/  BSSY B1, `(.L_x_483) ;  /* 0x00000dc000017945 */ /* 0x000fe80003800000 */
[----:B------:R-:W-:Y:S05]  /*5070*/  @P4 BRA `(.L_x_484) ;  /* 0x0000000c00684947 */ /* 0x000fea0003800000 */
[----:B------:R-:W-:Y:S01]  /*5080*/  ISETP.NE.AND P3, PT, R27, RZ, PT ;  /* 0x000000ff1b00720c */ /* 0x000fe20003f65270 */
[----:B------:R-:W-:-:S12]  /*5090*/  BSSY B2, `(.L_x_485) ;  /* 0x0000035000027945 */ /* 0x000fd80003800000 */
[----:B------:R-:W-:Y:S05]  /*50a0*/  @!P3 BRA `(.L_x_486) ;  /* 0x0000000000ccb947 */ /* 0x000fea0003800000 */
[----:B0-234-:R0:W2:Y:S01]  /*50b0*/  LDS.128 R36, [R5+0x25400] ;  /* 0x0254000005247984 */ /* 0x01d0a20000000c00 */
[----:B------:R-:W-:Y:S01]  /*50c0*/  ISETP.GE.AND P3, PT, R22, R120, PT ;  /* 0x000000781600720c */ /* 0x000fe20003f66270 */
[----:B------:R-:W-:-:S12]  /*50d0*/  BSSY B3, `(.L_x_487) ;  /* 0x000002e000037945 */ /* 0x000fd80003800000 */
[----:B0-----:R-:W-:Y:S05]  /*50e0*/  @P3 BRA `(.L_x_488) ;  /* 0x0000000000b03947 */ /* 0x001fea0003800000 */
[--C-:B------:R-:W-:Y:S02]  /*50f0*/  SHF.R.U64 R60, R74, 0x10, R75.reuse ;  /* 0x000000104a3c7819 */ /* 0x100fe4000000124b */
[----:B------:R-:W-:Y:S01]  /*5100*/  SHF.R.U32.HI R74, RZ, 0x10, R75 ;  /* 0x00000010ff4a7819 */ /* 0x000fe2000001164b */
[----:B--2---:R-:W-:Y:S01]  /*5110*/  IMAD.MOV.U32 R75, RZ, RZ, R37 ;  /* 0x000000ffff4b7224 */ /* 0x004fe200078e0025 */
[--C-:B------:R-:W-:Y:S01]  /*5120*/  SHF.R.U64 R61, R76, 0x10, R77.reuse ;  /* 0x000000104c3d7819 */ /* 0x100fe2000000124d */
[----:B------:R-:W-:Y:S01]  /*5130*/  HADD2.F32 R60, -RZ, R60.H0_H0 ;  /* 0x2000003cff3c7230 */ /* 0x000fe20000004100 */
[----:B------:R-:W-:Y:S01]  /*5140*/  SHF.R.U32.HI R76, RZ, 0x10, R77 ;  /* 0x00000010ff4c7819 */ /* 0x000fe2000001164d */
[----:B------:R-:W-:Y:S02]  /*5150*/  HADD2.F32 R74, -RZ, R74.H0_H0 ;  /* 0x2000004aff4a7230 */ /* 0x000fe40000004100 */
[----:B------:R-:W-:Y:S02]  /*5160*/  HADD2.F32 R37, -RZ, R61.H0_H0 ;  /* 0x2000003dff257230 */ /* 0x000fe40000004100 */
[----:B------:R-:W-:-:S02]  /*5170*/  HADD2.F32 R61, -RZ, R75.H1_H1 ;  /* 0x3000004bff3d7230 */ /* 0x000fc40000004100 */
[----:B------:R-:W-:Y:S02]  /*5180*/  HADD2.F32 R75, -RZ, R75.H0_H0 ;  /* 0x2000004bff4b7230 */ /* 0x000fe40000004100 */
[----:B------:R-:W-:Y:S02]  /*5190*/  HADD2.F32 R76, -RZ, R76.H0_H0 ;  /* 0x2000004cff4c7230 */ /* 0x000fe40000004100 */
[-C--:B------:R-:W-:Y:S01]  /*51a0*/  FMUL.FTZ R77, R61, R37.reuse ;  /* 0x000000253d4d7220 */ /* 0x080fe20000410000 */
[----:B------:R-:W-:-:S03]  /*51b0*/  FMUL.FTZ R37, R75, R37 ;  /* 0x000000254b257220 */ /* 0x000fc60000410000 */
[-C--:B------:R-:W-:Y:S01]  /*51c0*/  FFMA.FTZ R77, R75, R60.reuse, -R77 ;  /* 0x0000003c4b4d7223 */ /* 0x080fe2000001084d */
[--C-:B------:R-:W-:Y:S02]  /*51d0*/  HADD2.F32 R75, -RZ, R158.reuse.H1_H1 ;  /* 0x3000009eff4b7230 */ /* 0x100fe40000004100 */
[----:B------:R-:W-:Y:S01]  /*51e0*/  FFMA.FTZ R60, R61, R60, R37 ;  /* 0x0000003c3d3c7223 */ /* 0x000fe20000010025 */
[----:B------:R-:W-:Y:S01]  /*51f0*/  MOV R37, R39 ;  /* 0x0000002700257202 */ /* 0x000fe20000000f00 */
[----:B------:R-:W-:-:S03]  /*5200*/  HADD2.F32 R158, -RZ, R158.H0_H0 ;  /* 0x2000009eff9e7230 */ /* 0x000fc60000004100 */
[----:B------:R-:W-:Y:S01]  /*5210*/  F2FP.F16.F32.PACK_AB R60, R60, R77 ;  /* 0x0000004d3c3c723e */ /* 0x000fe200000000ff */
[--C-:B------:R-:W-:Y:S02]  /*5220*/  HADD2.F32 R39, -RZ, R37.reuse.H1_H1 ;  /* 0x30000025ff277230 */ /* 0x100fe40000004100 */
[----:B------:R-:W-:-:S03]  /*5230*/  HADD2.F32 R37, -RZ, R37.H0_H0 ;  /* 0x20000025ff257230 */ /* 0x000fc60000004100 */
[----:B------:R-:W-:-:S04]  /*5240*/  FMUL.FTZ R61, R39, R76 ;  /* 0x0000004c273d7220 */ /* 0x000fc80000410000 */
[C---:B------:R-:W-:Y:S01]  /*5250*/  FFMA.FTZ R61, R37.reuse, R74, -R61 ;  /* 0x0000004a253d7223 */ /* 0x040fe2000001083d */
[----:B------:R-:W-:-:S04]  /*5260*/  FMUL.FTZ R37, R37, R76 ;  /* 0x0000004c25257220 */ /* 0x000fc80000410000 */
[----:B------:R-:W-:Y:S01]  /*5270*/  FFMA.FTZ R37, R39, R74, R37 ;  /* 0x0000004a27257223 */ /* 0x000fe20000010025 */
[--C-:B------:R-:W-:Y:S02]  /*5280*/  HADD2.F32 R39, -RZ, R157.reuse.H1_H1 ;  /* 0x3000009dff277230 */ /* 0x100fe40000004100 */
[--C-:B------:R-:W-:Y:S02]  /*5290*/  HADD2.F32 R74, -RZ, R36.reuse.H1_H1 ;  /* 0x30000024ff4a7230 */ /* 0x100fe40000004100 */
[----:B------:R-:W-:Y:S01]  /*52a0*/  HADD2.F32 R36, -RZ, R36.H0_H0 ;  /* 0x20000024ff247230 */ /* 0x000fe20000004100 */
[----:B------:R-:W-:Y:S01]  /*52b0*/  F2FP.F16.F32.PACK_AB R61, R37, R61 ;  /* 0x0000003d253d723e */ /* 0x000fe200000000ff */
[----:B------:R-:W-:Y:S02]  /*52c0*/  HADD2.F32 R157, -RZ, R157.H0_H0 ;  /* 0x2000009dff9d7230 */ /* 0x000fe40000004100 */
[----:B------:R-:W-:Y:S01]  /*52d0*/  FMUL.FTZ R76, R74, R39 ;  /* 0x000000274a4c7220 */ /* 0x000fe20000410000 */
[----:B------:R-:W-:-:S03]  /*52e0*/  IMAD.MOV.U32 R37, RZ, RZ, R60 ;  /* 0x000000ffff257224 */ /* 0x000fc600078e003c */
[C---:B------:R-:W-:Y:S01]  /*52f0*/  FFMA.FTZ R76, R36.reuse, R75, -R76 ;  /* 0x0000004b244c7223 */ /* 0x040fe2000001084c */
[----:B------:R-:W-:Y:S01]  /*5300*/  FMUL.FTZ R36, R36, R39 ;  /* 0x0000002724247220 */ /* 0x000fe20000410000 */
[--C-:B------:R-:W-:Y:S02]  /*5310*/  HADD2.F32 R39, -RZ, R38.reuse.H1_H1 ;  /* 0x30000026ff277230 */ /* 0x100fe40000004100 */
[----:B------:R-:W-:Y:S02]  /*5320*/  HADD2.F32 R38, -RZ, R38.H0_H0 ;  /* 0x20000026ff267230 */ /* 0x000fe40000004100 */
[----:B------:R-:W-:Y:S01]  /*5330*/  FFMA.FTZ R36, R74, R75, R36 ;  /* 0x0000004b4a247223 */ /* 0x000fe20000010024 */
[----:B------:R-:W-:-:S04]  /*5340*/  FMUL.FTZ R74, R39, R157 ;  /* 0x0000009d274a7220 */ /* 0x000fc80000410000 */
[----:B------:R-:W-:Y:S01]  /*5350*/  F2FP.F16.F32.PACK_AB R36, R36, R76 ;  /* 0x0000004c2424723e */ /* 0x000fe200000000ff */
[C---:B------:R-:W-:Y:S01]  /*5360*/  FFMA.FTZ R74, R38.reuse, R158, -R74 ;  /* 0x0000009e264a7223 */ /* 0x040fe2000001084a */
[----:B------:R-:W-:-:S04]  /*5370*/  FMUL.FTZ R38, R38, R157 ;  /* 0x0000009d26267220 */ /* 0x000fc80000410000 */
[----:B------:R-:W-:Y:S01]  /*5380*/  FFMA.FTZ R38, R39, R158, R38 ;  /* 0x0000009e27267223 */ /* 0x000fe20000010026 */
[----:B------:R-:W-:-:S04]  /*5390*/  IMAD.MOV.U32 R39, RZ, RZ, R61 ;  /* 0x000000ffff277224 */ /* 0x000fc800078e003d */
[----:B------:R-:W-:-:S07]  /*53a0*/  F2FP.F16.F32.PACK_AB R38, R38, R74 ;  /* 0x0000004a2626723e */ /* 0x000fce00000000ff */
.L_x_488:
[----:B------:R-:W-:Y:S05]  /*53b0*/  BSYNC B3 ;  /* 0x0000000000037941 */ /* 0x000fea0003800000 */
.L_x_487:
[----:B------:R-:W-:Y:S02]  /*53c0*/  ULDC.64 UR4, c[0x0][0x208] ;  /* 0x0000820000047ab9 */ /* 0x000fe40000000a00 */
[----:B--2---:R0:W-:Y:S03]  /*53d0*/  STG.E.128 desc[UR4][R46.64], R36 ;  /* 0x000000242e007986 */ /* 0x0041e6000c101d04 */
.L_x_486:
[----:B------:R-:W-:Y:S05]  /*53e0*/  BSYNC B2 ;  /* 0x0000000000027941 */ /* 0x000fea0003800000 */
.L_x_485:
        /* <DEDUP_REMOVED lines=21> */
[----:B------:R-:W-:Y:S02]  /*5540*/  HADD2.F32 R71, -RZ, R153.H1_H1 ;  /* 0x30000099ff477230 */ /* 0x000fe40000004100 */
[----:B------:R-:W-:Y:S01]  /*5550*/  FFMA.FTZ R60, R61, R60, R37 ;  /* 0x0000003c3d3c7223 */ /* 0x000fe20000010025 */
[----:B------:R-:W-:-:S04]  /*5560*/  MOV R37, R39 ;  /* 0x0000002700257202 */ /* 0x000fc80000000f00 */
[----:B------:R-:W-:Y:S01]  /*5570*/  F2FP.F16.F32.PACK_AB R60, R60, R73 ;  /* 0x000000493c3c723e */ /* 0x000fe200000000ff */
[--C-:B------:R-:W-:Y:S02]  /*5580*/  HADD2.F32 R39, -RZ, R37.reuse.H1_H1 ;  /* 0x30000025ff277230 */ /* 0x100fe40000004100 */
[----:B------:R-:W-:-:S03]  /*5590*/  HADD2.F32 R37, -RZ, R37.H0_H0 ;  /* 0x20000025ff257230 */ /* 0x000fc60000004100 */
[----:B------:R-:W-:-:S04]  /*55a0*/  FMUL.FTZ R61, R39, R72 ;  /* 0x00000048273d7220 */ /* 0x000fc80000410000 */
[C---:B------:R-:W-:Y:S01]  /*55b0*/  FFMA.FTZ R61, R37.reuse, R70, -R61 ;  /* 0x00000046253d7223 */ /* 0x040fe2000001083d */
[----:B------:R-:W-:-:S04]  /*55c0*/  FMUL.FTZ R37, R37, R72 ;  /* 0x0000004825257220 */ /* 0x000fc80000410000 */
[----:B------:R-:W-:Y:S01]  /*55d0*/  FFMA.FTZ R37, R39, R70, R37 ;  /* 0x0000004627257223 */ /* 0x000fe20000010025 */
[----:B------:R-:W-:Y:S02]  /*55e0*/  HADD2.F32 R39, -RZ, R154.H1_H1 ;  /* 0x3000009aff277230 */ /* 0x000fe40000004100 */
        /* <DEDUP_REMOVED lines=8> */
[----:B------:R-:W-:-:S03]  /*5670*/  HADD2.F32 R39, -RZ, R155.H0_H0 ;  /* 0x2000009bff277230 */ /* 0x000fc60000004100 */
[----:B------:R-:W-:Y:S01]  /*5680*/  FFMA.FTZ R36, R70, R71, R36 ;  /* 0x0000004746247223 */ /* 0x000fe20000010024 */
[--C-:B------:R-:W-:Y:S02]  /*5690*/  HADD2.F32 R70, -RZ, R38.reuse.H1_H1 ;  /* 0x30000026ff467230 */ /* 0x100fe40000004100 */
[----:B------:R-:W-:Y:S02]  /*56a0*/  HADD2.F32 R38, -RZ, R38.H0_H0 ;  /* 0x20000026ff267230 */ /* 0x000fe40000004100 */
[----:B------:R-:W-:Y:S01]  /*56b0*/  F2FP.F16.F32.PACK_AB R36, R36, R72 ;  /* 0x000000482424723e */ /* 0x000fe200000000ff */
[----:B------:R-:W-:-:S04]  /*56c0*/  FMUL.FTZ R71, R70, R39 ;  /* 0x0000002746477220 */ /* 0x000fc80000410000 */
[C---:B------:R-:W-:Y:S01]  /*56d0*/  FFMA.FTZ R71, R38.reuse, R154, -R71 ;  /* 0x0000009a26477223 */ /* 0x040fe20000010847 */
[----:B------:R-:W-:Y:S01]  /*56e0*/  FMUL.FTZ R38, R38, R39 ;  /* 0x0000002726267220 */ /* 0x000fe20000410000 */
[----:B------:R-:W-:-:S03]  /*56f0*/  IMAD.MOV.U32 R39, RZ, RZ, R61 ;  /* 0x000000ffff277224 */ /* 0x000fc600078e003d */
[----:B------:R-:W-:-:S05]  /*5700*/  FFMA.FTZ R38, R70, R154, R38 ;  /* 0x0000009a46267223 */ /* 0x000fca0000010026 */
[----:B------:R-:W-:-:S07]  /*5710*/  F2FP.F16.F32.PACK_AB R38, R38, R71 ;  /* 0x000000472626723e */ /* 0x000fce00000000ff */
.L_x_492:
[----:B------:R-:W-:Y:S05]  /*5720*/  BSYNC B3 ;  /* 0x0000000000037941 */ /* 0x000fea0003800000 */
.L_x_491:
[----:B------:R-:W-:Y:S02]  /*5730*/  ULDC.64 UR4, c[0x0][0x208] ;  /* 0x0000820000047ab9 */ /* 0x000fe40000000a00 */
[----:B--2---:R0:W-:Y:S03]  /*5740*/  STG.E.128 desc[UR4][R46.64+0x80], R36 ;  /* 0x000080242e007986 */ /* 0x0041e6000c101d04 */
.L_x_490:
[----:B------:R-:W-:Y:S05]  /*5750*/  BSYNC B2 ;  /* 0x0000000000027941 */ /* 0x000fea0003800000 */
.L_x_489:
        /* <DEDUP_REMOVED lines=21> */
[--C-:B------:R-:W-:Y:S02]  /*58b0*/  HADD2.F32 R67, -RZ, R151.reuse.H0_H0 ;  /* 0x20000097ff437230 */ /* 0x100fe40000004100 */
[----:B------:R-:W-:Y:S01]  /*58c0*/  FFMA.FTZ R60, R61, R60, R37 ;  /* 0x0000003c3d3c7223 */ /* 0x000fe20000010025 */
[----:B------:R-:W-:Y:S01]  /*58d0*/  MOV R37, R39 ;  /* 0x0000002700257202 */ /* 0x000fe20000000f00 */
[----:B------:R-:W-:-:S03]  /*58e0*/  HADD2.F32 R151, -RZ, R151.H1_H1 ;  /* 0x30000097ff977230 */ /* 0x000fc60000004100 */
        /* <DEDUP_REMOVED lines=8> */
[--C-:B------:R-:W-:Y:S02]  /*5970*/  HADD2.F32 R66, -RZ, R36.reuse.H1_H1 ;  /* 0x30000024ff427230 */ /* 0x100fe40000004100 */
[----:B------:R-:W-:Y:S01]  /*5980*/  HADD2.F32 R36, -RZ, R36.H0_H0 ;  /* 0x20000024ff247230 */ /* 0x000fe20000004100 */
[----:B------:R-:W-:Y:S01]  /*5990*/  F2FP.F16.F32.PACK_AB R61, R37, R61 ;  /* 0x0000003d253d723e */ /* 0x000fe200000000ff */
[----:B------:R-:W-:Y:S02]  /*59a0*/  HADD2.F32 R152, -RZ, R152.H1_H1 ;  /* 0x30000098ff987230 */ /* 0x000fe40000004100 */
        /* <DEDUP_REMOVED lines=14> */
.L_x_496:
[----:B------:R-:W-:Y:S05]  /*5a90*/  BSYNC B3 ;  /* 0x0000000000037941 */ /* 0x000fea0003800000 */
.L_x_495:
[----:B------:R-:W-:Y:S02]  /*5aa0*/  ULDC.64 UR4, c[0x0][0x208] ;  /* 0x0000820000047ab9 */ /* 0x000fe40000000a00 */
[----:B--2---:R0:W-:Y:S03]  /*5ab0*/  STG.E.128 desc[UR4][R46.64+0x100], R36 ;  /* 0x000100242e007986 */ /* 0x0041e6000c101d04 */
.L_x_494:
[----:B------:R-:W-:Y:S05]  /*5ac0*/  BSYNC B2 ;  /* 0x0000000000027941 */ /* 0x000fea0003800000 */
.L_x_493:
[----:B------:R-:W-:-:S13]  /*5ad0*/  ISETP.NE.AND P3, PT, R9, RZ, PT ;  /* 0x000000ff0900720c */ /* 0x000fda0003f65270 */
        /* <DEDUP_REMOVED lines=30> */
[--C-:B------:R-:W-:Y:S02]  /*5cc0*/  HADD2.F32 R39, -RZ, R149.reuse.H0_H0 ;  /* 0x20000095ff277230 */ /* 0x100fe40000004100 */
        /* <DEDUP_REMOVED lines=18> */
.L_x_498:
[----:B------:R-:W-:Y:S05]  /*5df0*/  BSYNC B2 ;  /* 0x0000000000027941 */ /* 0x000fea0003800000 */
.L_x_497:
[----:B------:R-:W-:Y:S02]  /*5e00*/  ULDC.64 UR4, c[0x0][0x208] ;  /* 0x0000820000047ab9 */ /* 0x000fe40000000a00 */
[----:B--2---:R0:W-:Y:S03]  /*5e10*/  STG.E.128 desc[UR4][R46.64+0x180], R36 ;  /* 0x000180242e007986 */ /* 0x0041e6000c101d04 */
.L_x_484:
[----:B------:R-:W-:Y:S05]  /*5e20*/  BSYNC B1 ;  /* 0x0000000000017941 */ /* 0x000fea0003800000 */
.L_x_483:
        /* <DEDUP_REMOVED lines=8> */
[----:B------:R-:W-:Y:S01]  /*5eb0*/  SHF.R.U64 R58, R58, 0x10, R59 ;  /* 0x000000103a3a7819 */ /* 0x000fe2000000123b */
[----:B--2---:R-:W-:Y:S01]  /*5ec0*/  IMAD.MOV.U32 R47, RZ, RZ, R37 ;  /* 0x000000ffff2f7224 */ /* 0x004fe200078e0025 */
[--C-:B------:R-:W-:Y:S01]  /*5ed0*/  SHF.R.U64 R46, R56, 0x10, R57.reuse ;  /* 0x00000010382e7819 */ /* 0x100fe20000001239 */
[----:B------:R-:W-:Y:S01]  /*5ee0*/  HADD2.F32 R153, -RZ, R153.H0_H0 ;  /* 0x20000099ff997230 */ /* 0x000fe20000004100 */
[----:B------:R-:W-:Y:S01]  /*5ef0*/  SHF.R.U32.HI R57, RZ, 0x10, R57 ;  /* 0x00000010ff397819 */ /* 0x000fe20000011639 */
[----:B------:R-:W-:Y:S02]  /*5f00*/  HADD2.F32 R58, -RZ, R58.H0_H0 ;  /* 0x2000003aff3a7230 */ /* 0x000fe40000004100 */
[--C-:B------:R-:W-:Y:S02]  /*5f10*/  HADD2.F32 R37, -RZ, R47.reuse.H1_H1 ;  /* 0x3000002fff257230 */ /* 0x100fe40000004100 */
[----:B------:R-:W-:Y:S02]  /*5f20*/  HADD2.F32 R47, -RZ, R47.H0_H0 ;  /* 0x2000002fff2f7230 */ /* 0x000fe40000004100 */
[----:B------:R-:W-:-:S02]  /*5f30*/  HADD2.F32 R46, -RZ, R46.H0_H0 ;  /* 0x2000002eff2e7230 */ /* 0x000fc40000004100 */
[-C--:B------:R-:W-:Y:S01]  /*5f40*/  FMUL.FTZ R56, R37, R58.reuse ;  /* 0x0000003a25387220 */ /* 0x080fe20000410000 */
[----:B------:R-:W-:Y:S02]  /*5f50*/  HADD2.F32 R57, -RZ, R57.H0_H0 ;  /* 0x20000039ff397230 */ /* 0x000fe40000004100 */
[C---:B------:R-:W-:Y:S01]  /*5f60*/  FMUL.FTZ R58, R47.reuse, R58 ;  /* 0x0000003a2f3a7220 */ /* 0x040fe20000410000 */
[----:B------:R-:W-:Y:S02]  /*5f70*/  HADD2.F32 R155, -RZ, R155.H1_H1 ;  /* 0x3000009bff9b7230 */ /* 0x000fe40000004100 */
[-C--:B------:R-:W-:Y:S01]  /*5f80*/  FFMA.FTZ R56, R47, R46.reuse, -R56 ;  /* 0x0000002e2f387223 */ /* 0x080fe20000010838 */
[----:B------:R-:W-:Y:S01]  /*5f90*/  FFMA.FTZ R58, R37, R46, R58 ;  /* 0x0000002e253a7223 */ /* 0x000fe2000001003a */
[----:B------:R-:W-:Y:S01]  /*5fa0*/  SHF.R.U32.HI R46, RZ, 0x10, R59 ;  /* 0x00000010ff2e7819 */ /* 0x000fe2000001163b */
[--C-:B------:R-:W-:Y:S02]  /*5fb0*/  HADD2.F32 R37, -RZ, R39.reuse.H1_H1 ;  /* 0x30000027ff257230 */ /* 0x100fe40000004100 */
[----:B------:R-:W-:Y:S01]  /*5fc0*/  HADD2.F32 R39, -RZ, R39.H0_H0 ;  /* 0x20000027ff277230 */ /* 0x000fe20000004100 */
[----:B------:R-:W-:Y:S01]  /*5fd0*/  F2FP.F16.F32.PACK_AB R56, R58, R56 ;  /* 0x000000383a38723e */ /* 0x000fe200000000ff */
[----:B------:R-:W-:-:S05]  /*5fe0*/  HADD2.F32 R46, -RZ, R46.H0_H0 ;  /* 0x2000002eff2e7230 */ /* 0x000fca0000004100 */
[-C--:B------:R-:W-:Y:S01]  /*5ff0*/  FMUL.FTZ R47, R37, R46.reuse ;  /* 0x0000002e252f7220 */ /* 0x080fe20000410000 */
[----:B------:R-:W-:-:S03]  /*6000*/  FMUL.FTZ R46, R39, R46 ;  /* 0x0000002e272e7220 */ /* 0x000fc60000410000 */
[-C--:B------:R-:W-:Y:S01]  /*6010*/  FFMA.FTZ R47, R39, R57.reuse, -R47 ;  /* 0x00000039272f7223 */ /* 0x080fe2000001082f */
[----:B------:R-:W-:Y:S01]  /*6020*/  FFMA.FTZ R46, R37, R57, R46 ;  /* 0x00000039252e7223 */ /* 0x000fe2000001002e */
[--C-:B------:R-:W-:Y:S02]  /*6030*/  HADD2.F32 R37, -RZ, R36.reuse.H0_H0 ;  /* 0x20000024ff257230 */ /* 0x100fe40000004100 */
[----:B------:R-:W-:Y:S02]  /*6040*/  HADD2.F32 R36, -RZ, R36.H1_H1 ;  /* 0x30000024ff247230 */ /* 0x000fe40000004100 */
[--C-:B------:R-:W-:Y:S01]  /*6050*/  HADD2.F32 R39, -RZ, R159.reuse.H0_H0 ;  /* 0x2000009fff277230 */ /* 0x100fe20000004100 */
[----:B------:R-:W-:Y:S01]  /*6060*/  F2FP.F16.F32.PACK_AB R46, R46, R47 ;  /* 0x0000002f2e2e723e */ /* 0x000fe200000000ff */
[----:B------:R-:W-:-:S03]  /*6070*/  HADD2.F32 R159, -RZ, R159.H1_H1 ;  /* 0x3000009fff9f7230 */ /* 0x000fc60000004100 */
[-C--:B------:R-:W-:Y:S01]  /*6080*/  FMUL.FTZ R57, R36, R39.reuse ;  /* 0x0000002724397220 */ /* 0x080fe20000410000 */
[----:B------:R-:W-:-:S03]  /*6090*/  FMUL.FTZ R39, R37, R39 ;  /* 0x0000002725277220 */ /* 0x000fc60000410000 */
[-C--:B------:R-:W-:Y:S01]  /*60a0*/  FFMA.FTZ R57, R37, R153.reuse, -R57 ;  /* 0x0000009925397223 */ /* 0x080fe20000010839 */
[----:B------:R-:W-:Y:S01]  /*60b0*/  FFMA.FTZ R39, R36, R153, R39 ;  /* 0x0000009924277223 */ /* 0x000fe20000010027 */
[--C-:B------:R-:W-:Y:S02]  /*60c0*/  HADD2.F32 R36, -RZ, R38.reuse.H0_H0 ;  /* 0x20000026ff247230 */ /* 0x100fe40000004100 */
[----:B------:R-:W-:Y:S02]  /*60d0*/  HADD2.F32 R38, -RZ, R38.H1_H1 ;  /* 0x30000026ff267230 */ /* 0x000fe40000004100 */
[----:B------:R-:W-:-:S03]  /*60e0*/  F2FP.F16.F32.PACK_AB R39, R39, R57 ;  /* 0x000000392727723e */ /* 0x000fc600000000ff */
[-C--:B------:R-:W-:Y:S01]  /*60f0*/  FMUL.FTZ R37, R38, R159.reuse ;  /* 0x0000009f26257220 */ /* 0x080fe20000410000 */
[----:B------:R-:W-:-:S03]  /*6100*/  FMUL.FTZ R159, R36, R159 ;  /* 0x0000009f249f7220 */ /* 0x000fc60000410000 */
[-C--:B------:R-:W-:Y:S01]  /*6110*/  FFMA.FTZ R37, R36, R155.reuse, -R37 ;  /* 0x0000009b24257223 */ /* 0x080fe20000010825 */
[----:B------:R-:W-:Y:S01]  /*6120*/  FFMA.FTZ R159, R38, R155, R159 ;  /* 0x0000009b269f7223 */ /* 0x000fe2000001009f */
[----:B------:R-:W-:Y:S01]  /*6130*/  MOV R36, R39 ;  /* 0x0000002700247202 */ /* 0x000fe20000000f00 */
[----:B------:R-:W-:-:S03]  /*6140*/  IMAD.MOV.U32 R39, RZ, RZ, R46 ;  /* 0x000000ffff277224 */ /* 0x000fc600078e002e */
[----:B------:R-:W-:Y:S01]  /*6150*/  F2FP.F16.F32.PACK_AB R159, R159, R37 ;  /* 0x000000259f9f723e */ /* 0x000fe200000000ff */
[----:B------:R-:W-:-:S04]  /*6160*/  IMAD.MOV.U32 R37, RZ, RZ, R56 ;  /* 0x000000ffff257224 */ /* 0x000fc800078e0038 */
[----:B------:R-:W-:-:S07]  /*6170*/  IMAD.MOV.U32 R38, RZ, RZ, R159 ;  /* 0x000000ffff267224 */ /* 0x000fce00078e009f */
.L_x_503:
[----:B------:R-:W-:Y:S05]  /*6180*/  BSYNC B2 ;  /* 0x0000000000027941 */ /* 0x000fea0003800000 */
.L_x_502:
[----:B------:R-:W-:Y:S02]  /*6190*/  ULDC.64 UR4, c[0x0][0x208] ;  /* 0x0000820000047ab9 */ /* 0x000fe40000000a00 */
[----:B--2---:R0:W-:Y:S03]  /*61a0*/  STG.E.128 desc[UR4][R44.64], R36 ;  /* 0x000000242c007986 */ /* 0x0041e6000c101d04 */
.L_x_501:
[----:B------:R-:W-:Y:S05]  /*61b0*/  BSYNC B1 ;  /* 0x0000000000017941 */ /* 0x000fea0003800000 */
.L_x_500:
[----:B------:R-:W-:Y:S01]  /*61c0*/  ISETP.NE.AND P3, PT, R11, RZ, PT ;  /* 0x000000ff0b00720c */ /* 0x000fe20003f65270 */
[----:B------:R-:W-:-:S12]  /*61d0*/  BSSY B1, `(.L_x_504) ;  /* 0x0000036000017945 */ /* 0x000fd80003800000 */
[----:B------:R-:W-:Y:S05]  /*61e0*/  @!P3 BRA `(.L_x_505) ;  /* 0x0000000000d0b947 */ /* 0x000fea0003800000 */
[----:B0-234-:R0:W2:Y:S01]  /*61f0*/  LDS.128 R36, [R5+0x28c00] ;  /* 0x028c000005247984 */ /* 0x01d0a20000000c00 */
[----:B------:R-:W-:Y:S01]  /*6200*/  ISETP.GE.AND P3, PT, R215, R120, PT ;  /* 0x00000078d700720c */ /* 0x000fe20003f66270 */
[----:B------:R-:W-:-:S12]  /*6210*/  BSSY B2, `(.L_x_506) ;  /* 0x000002f000027945 */ /* 0x000fd80003800000 */
[----:B0-----:R-:W-:Y:S05]  /*6220*/  @P3 BRA `(.L_x_507) ;  /* 0x0000000000b43947 */ /* 0x001fea0003800000 */
[----:B------:R-:W-:Y:S02]  /*6230*/  SHF.R.U64 R56, R52, 0x10, R53 ;  /* 0x0000001034387819 */ /* 0x000fe40000001235 */
[----:B--2---:R-:W-:Y:S02]  /*6240*/  MOV R47, R37 ;  /* 0x00000025002f7202 */ /* 0x004fe40000000f00 */
[--C-:B------:R-:W-:Y:S01]  /*6250*/  SHF.R.U64 R46, R54, 0x10, R55.reuse ;  /* 0x00000010362e7819 */ /* 0x100fe20000001237 */
[----:B------:R-:W-:Y:S01]  /*6260*/  HADD2.F32 R56, -RZ, R56.H0_H0 ;  /* 0x20000038ff387230 */ /* 0x000fe20000004100 */
[----:B------:R-:W-:Y:S01]  /*6270*/  SHF.R.U32.HI R54, RZ, 0x10, R55 ;  /* 0x00000010ff367819 */ /* 0x000fe20000011637 */
[--C-:B------:R-:W-:Y:S02]  /*6280*/  HADD2.F32 R37, -RZ, R47.reuse.H1_H1 ;  /* 0x3000002fff257230 */ /* 0x100fe40000004100 */
[----:B------:R-:W-:Y:S02]  /*6290*/  HADD2.F32 R47, -RZ, R47.H0_H0 ;  /* 0x2000002fff2f7230 */ /* 0x000fe40000004100 */
[----:B------:R-:W-:-:S02]  /*62a0*/  HADD2.F32 R46, -RZ, R46.H0_H0 ;  /* 0x2000002eff2e7230 */ /* 0x000fc40000004100 */
[-C--:B------:R-:W-:Y:S01]  /*62b0*/  FMUL.FTZ R52, R37, R56.reuse ;  /* 0x0000003825347220 */ /* 0x080fe20000410000 */
[----:B------:R-:W-:Y:S02]  /*62c0*/  HADD2.F32 R54, -RZ, R54.H0_H0 ;  /* 0x20000036ff367230 */ /* 0x000fe40000004100 */
[C---:B------:R-:W-:Y:S01]  /*62d0*/  FMUL.FTZ R56, R47.reuse, R56 ;  /* 0x000000382f387220 */ /* 0x040fe20000410000 */
[----:B------:R-:W-:-:S03]  /*62e0*/  FFMA.FTZ R52, R47, R46, -R52 ;  /* 0x0000002e2f347223 */ /* 0x000fc60000010834 */
[----:B------:R-:W-:Y:S01]  /*62f0*/  FFMA.FTZ R56, R37, R46, R56 ;  /* 0x0000002e25387223 */ /* 0x000fe20000010038 */
[----:B------:R-:W-:Y:S01]  /*6300*/  SHF.R.U32.HI R46, RZ, 0x10, R53 ;  /* 0x00000010ff2e7819 */ /* 0x000fe20000011635 */
[--C-:B------:R-:W-:Y:S02]  /*6310*/  HADD2.F32 R37, -RZ, R39.reuse.H1_H1 ;  /* 0x30000027ff257230 */ /* 0x100fe40000004100 */
[----:B------:R-:W-:Y:S01]  /*6320*/  HADD2.F32 R39, -RZ, R39.H0_H0 ;  /* 0x20000027ff277230 */ /* 0x000fe20000004100 */
[----:B------:R-:W-:Y:S01]  /*6330*/  F2FP.F16.F32.PACK_AB R52, R56, R52 ;  /* 0x000000343834723e */ /* 0x000fe200000000ff */
[----:B------:R-:W-:Y:S02]  /*6340*/  HADD2.F32 R46, -RZ, R46.H0_H0 ;  /* 0x2000002eff2e7230 */ /* 0x000fe40000004100 */
[--C-:B------:R-:W-:Y:S02]  /*6350*/  HADD2.F32 R53, -RZ, R150.reuse.H0_H0 ;  /* 0x20000096ff357230 */ /* 0x100fe40000004100 */
[----:B------:R-:W-:-:S02]  /*6360*/  HADD2.F32 R150, -RZ, R150.H1_H1 ;  /* 0x30000096ff967230 */ /* 0x000fc40000004100 */
[-C--:B------:R-:W-:Y:S01]  /*6370*/  FMUL.FTZ R47, R37, R46.reuse ;  /* 0x0000002e252f7220 */ /* 0x080fe20000410000 */
[----:B------:R-:W-:-:S03]  /*6380*/  FMUL.FTZ R46, R39, R46 ;  /* 0x0000002e272e7220 */ /* 0x000fc60000410000 */
[-C--:B------:R-:W-:Y:S01]  /*6390*/  FFMA.FTZ R47, R39, R54.reuse, -R47 ;  /* 0x00000036272f7223 */ /* 0x080fe2000001082f */
[----:B------:R-:W-:Y:S01]  /*63a0*/  FFMA.FTZ R46, R37, R54, R46 ;  /* 0x00000036252e7223 */ /* 0x000fe2000001002e */
[----:B------:R-:W-:Y:S02]  /*63b0*/  HADD2.F32 R37, -RZ, R156.H0_H0 ;  /* 0x2000009cff257230 */ /* 0x000fe40000004100 */
[--C-:B------:R-:W-:Y:S02]  /*63c0*/  HADD2.F32 R39, -RZ, R36.reuse.H1_H1 ;  /* 0x30000024ff277230 */ /* 0x100fe40000004100 */
[----:B------:R-:W-:Y:S01]  /*63d0*/  HADD2.F32 R36, -RZ, R36.H0_H0 ;  /* 0x20000024ff247230 */ /* 0x000fe20000004100 */
[----:B------:R-:W-:Y:S01]  /*63e0*/  F2FP.F16.F32.PACK_AB R46, R46, R47 ;  /* 0x0000002f2e2e723e */ /* 0x000fe200000000ff */
[----:B------:R-:W-:Y:S02]  /*63f0*/  HADD2.F32 R156, -RZ, R156.H1_H1 ;  /* 0x3000009cff9c7230 */ /* 0x000fe40000004100 */
[-C--:B------:R-:W-:Y:S01]  /*6400*/  FMUL.FTZ R54, R39, R37.reuse ;  /* 0x0000002527367220 */ /* 0x080fe20000410000 */
[----:B------:R-:W-:-:S03]  /*6410*/  FMUL.FTZ R37, R36, R37 ;  /* 0x0000002524257220 */ /* 0x000fc60000410000 */
[-C--:B------:R-:W-:Y:S01]  /*6420*/  FFMA.FTZ R54, R36, R53.reuse, -R54 ;  /* 0x0000003524367223 */ /* 0x080fe20000010836 */
[--C-:B------:R-:W-:Y:S02]  /*6430*/  HADD2.F32 R36, -RZ, R38.reuse.H1_H1 ;  /* 0x30000026ff247230 */ /* 0x100fe40000004100 */
[----:B------:R-:W-:Y:S01]  /*6440*/  FFMA.FTZ R37, R39, R53, R37 ;  /* 0x0000003527257223 */ /* 0x000fe20000010025 */
[----:B------:R-:W-:Y:S02]  /*6450*/  HADD2.F32 R38, -RZ, R38.H0_H0 ;  /* 0x20000026ff267230 */ /* 0x000fe40000004100 */
[----:B------:R-:W-:Y:S02]  /*6460*/  FMUL.FTZ R39, R36, R156 ;  /* 0x0000009c24277220 */ /* 0x000fe40000410000 */
[----:B------:R-:W-:Y:S01]  /*6470*/  F2FP.F16.F32.PACK_AB R37, R37, R54 ;  /* 0x000000362525723e */ /* 0x000fe200000000ff */
[C---:B------:R-:W-:Y:S01]  /*6480*/  FMUL.FTZ R156, R38.reuse, R156 ;  /* 0x0000009c269c7220 */ /* 0x040fe20000410000 */
[----:B------:R-:W-:-:S03]  /*6490*/  FFMA.FTZ R39, R38, R150, -R39 ;  /* 0x0000009626277223 */ /* 0x000fc60000010827 */
[----:B------:R-:W-:Y:S01]  /*64a0*/  FFMA.FTZ R156, R36, R150, R156 ;  /* 0x00000096249c7223 */ /* 0x000fe2000001009c */
[----:B------:R-:W-:Y:S02]  /*64b0*/  IMAD.MOV.U32 R36, RZ, RZ, R37 ;  /* 0x000000ffff247224 */ /* 0x000fe400078e0025 */
[----:B------:R-:W-:Y:S02]  /*64c0*/  IMAD.MOV.U32 R37, RZ, RZ, R52 ;  /* 0x000000ffff257224 */ /* 0x000fe400078e0034 */
[----:B------:R-:W-:-:S05]  /*64d0*/  F2FP.F16.F32.PACK_AB R39, R156, R39 ;  /* 0x000000279c27723e */ /* 0x000fca00000000ff */
[----:B------:R-:W-:Y:S01]  /*64e0*/  IMAD.MOV.U32 R38, RZ, RZ, R39 ;  /* 0x000000ffff267224 */ /* 0x000fe200078e0027 */
[----:B------:R-:W-:-:S07]  /*64f0*/  MOV R39, R46 ;  /* 0x0000002e00277202 */ /* 0x000fce0000000f00 */
.L_x_507:
[----:B------:R-:W-:Y:S05]  /*6500*/  BSYNC B2 ;  /* 0x0000000000027941 */ /* 0x000fea0003800000 */
.L_x_506:
[----:B------:R-:W-:Y:S02]  /*6510*/  ULDC.64 UR4, c[0x0][0x208] ;  /* 0x0000820000047ab9 */ /* 0x000fe40000000a00 */
[----:B--2---:R0:W-:Y:S03]  /*6520*/  STG.E.128 desc[UR4][R44.64+0x80], R36 ;  /* 0x000080242c007986 */ /* 0x0041e6000c101d04 */
.L_x_505:
[----:B------:R-:W-:Y:S05]  /*6530*/  BSYNC B1 ;  /* 0x0000000000017941 */ /* 0x000fea0003800000 */
.L_x_504:
        /* <DEDUP_REMOVED lines=9> */
[----:B--2---:R-:W-:Y:S01]  /*65d0*/  HADD2.F32 R51, -RZ, R39.H1_H1 ;  /* 0x30000027ff337230 */ /* 0x004fe20000004100 */
[--C-:B------:R-:W-:Y:S01]  /*65e0*/  SHF.R.U64 R46, R48, 0x10, R49.reuse ;  /* 0x00000010302e7819 */ /* 0x100fe20000001231 */
[----:B------:R-:W-:Y:S01]  /*65f0*/  HADD2.F32 R47, -RZ, R47.H0_H0 ;  /* 0x2000002fff2f7230 */ /* 0x000fe20000004100 */
[----:B------:R-:W-:Y:S01]  /*6600*/  SHF.R.U32.HI R48, RZ, 0x10, R49 ;  /* 0x00000010ff307819 */ /* 0x000fe20000011631 */
[--C-:B------:R-:W-:Y:S02]  /*6610*/  HADD2.F32 R49, -RZ, R37.reuse.H1_H1 ;  /* 0x30000025ff317230 */ /* 0x100fe40000004100 */
[----:B------:R-:W-:Y:S02]  /*6620*/  HADD2.F32 R37, -RZ, R37.H0_H0 ;  /* 0x20000025ff257230 */ /* 0x000fe40000004100 */
[----:B------:R-:W-:-:S02]  /*6630*/  HADD2.F32 R50, -RZ, R50.H0_H0 ;  /* 0x20000032ff327230 */ /* 0x000fc40000004100 */
[----:B------:R-:W-:Y:S02]  /*6640*/  HADD2.F32 R46, -RZ, R46.H0_H0 ;  /* 0x2000002eff2e7230 */ /* 0x000fe40000004100 */
[-C--:B------:R-:W-:Y:S01]  /*6650*/  FMUL.FTZ R53, R37, R47.reuse ;  /* 0x0000002f25357220 */ /* 0x080fe20000410000 */
[----:B------:R-:W-:Y:S02]  /*6660*/  HADD2.F32 R52, -RZ, R48.H0_H0 ;  /* 0x20000030ff347230 */ /* 0x000fe40000004100 */
[----:B------:R-:W-:Y:S01]  /*6670*/  FMUL.FTZ R48, R49, R47 ;  /* 0x0000002f31307220 */ /* 0x000fe20000410000 */
[----:B------:R-:W-:Y:S02]  /*6680*/  HADD2.F32 R39, -RZ, R39.H0_H0 ;  /* 0x20000027ff277230 */ /* 0x000fe40000004100 */
[----:B------:R-:W-:Y:S01]  /*6690*/  FMUL.FTZ R47, R51, R50 ;  /* 0x00000032332f7220 */ /* 0x000fe20000410000 */
[-C--:B------:R-:W-:Y:S01]  /*66a0*/  FFMA.FTZ R53, R49, R46.reuse, R53 ;  /* 0x0000002e31357223 */ /* 0x080fe20000010035 */
[----:B------:R-:W-:Y:S01]  /*66b0*/  FFMA.FTZ R48, R37, R46, -R48 ;  /* 0x0000002e25307223 */ /* 0x000fe20000010830 */
[----:B------:R-:W-:-:S02]  /*66c0*/  HADD2.F32 R46, -RZ, R36.H1_H1 ;  /* 0x30000024ff2e7230 */ /* 0x000fc40000004100 */
[C---:B------:R-:W-:Y:S01]  /*66d0*/  FMUL.FTZ R50, R39.reuse, R50 ;  /* 0x0000003227327220 */ /* 0x040fe20000410000 */
[----:B------:R-:W-:Y:S01]  /*66e0*/  FFMA.FTZ R47, R39, R52, -R47 ;  /* 0x00000034272f7223 */ /* 0x000fe2000001082f */
[--C-:B------:R-:W-:Y:S01]  /*66f0*/  HADD2.F32 R39, -RZ, R145.reuse.H0_H0 ;  /* 0x20000091ff277230 */ /* 0x100fe20000004100 */
[----:B------:R-:W-:Y:S01]  /*6700*/  F2FP.F16.F32.PACK_AB R48, R53, R48 ;  /* 0x000000303530723e */ /* 0x000fe200000000ff */
[----:B------:R-:W-:Y:S02]  /*6710*/  HADD2.F32 R36, -RZ, R36.H0_H0 ;  /* 0x20000024ff247230 */ /* 0x000fe40000004100 */
[----:B------:R-:W-:Y:S01]  /*6720*/  FFMA.FTZ R50, R51, R52, R50 ;  /* 0x0000003433327223 */ /* 0x000fe20000010032 */
[----:B------:R-:W-:Y:S02]  /*6730*/  HADD2.F32 R145, -RZ, R145.H1_H1 ;  /* 0x30000091ff917230 */ /* 0x000fe40000004100 */
[----:B------:R-:W-:Y:S01]  /*6740*/  FMUL.FTZ R51, R46, R39 ;  /* 0x000000272e337220 */ /* 0x000fe20000410000 */
[----:B------:R-:W-:-:S02]  /*6750*/  HADD2.F32 R49, -RZ, R38.H1_H1 ;  /* 0x30000026ff317230 */ /* 0x000fc40000004100 */
[----:B------:R-:W-:Y:S01]  /*6760*/  FMUL.FTZ R52, R36, R39 ;  /* 0x0000002724347220 */ /* 0x000fe20000410000 */
[----:B------:R-:W-:Y:S01]  /*6770*/  HADD2.F32 R38, -RZ, R38.H0_H0 ;  /* 0x20000026ff267230 */ /* 0x000fe20000004100 */
[----:B------:R-:W-:Y:S01]  /*6780*/  F2FP.F16.F32.PACK_AB R47, R50, R47 ;  /* 0x0000002f322f723e */ /* 0x000fe200000000ff */
[--C-:B------:R-:W-:Y:S02]  /*6790*/  HADD2.F32 R37, -RZ, R143.reuse.H0_H0 ;  /* 0x2000008fff257230 */ /* 0x100fe40000004100 */
[CC--:B------:R-:W-:Y:S01]  /*67a0*/  FMUL.FTZ R39, R49.reuse, R145.reuse ;  /* 0x0000009131277220 */ /* 0x0c0fe20000410000 */
[----:B------:R-:W-:Y:S02]  /*67b0*/  HADD2.F32 R143, -RZ, R143.H1_H1 ;  /* 0x3000008fff8f7230 */ /* 0x000fe40000004100 */
[----:B------:R-:W-:Y:S01]  /*67c0*/  FMUL.FTZ R145, R38, R145 ;  /* 0x0000009126917220 */ /* 0x000fe20000410000 */
[-C--:B------:R-:W-:Y:S01]  /*67d0*/  FFMA.FTZ R51, R36, R37.reuse, -R51 ;  /* 0x0000002524337223 */ /* 0x080fe20000010833 */
[----:B------:R-:W-:Y:S01]  /*67e0*/  FFMA.FTZ R52, R46, R37, R52 ;  /* 0x000000252e347223 */ /* 0x000fe20000010034 */
[-C--:B------:R-:W-:Y:S01]  /*67f0*/  FFMA.FTZ R39, R38, R143.reuse, -R39 ;  /* 0x0000008f26277223 */ /* 0x080fe20000010827 */
[----:B------:R-:W-:Y:S01]  /*6800*/  FFMA.FTZ R145, R49, R143, R145 ;  /* 0x0000008f31917223 */ /* 0x000fe20000010091 */
[----:B------:R-:W-:-:S02]  /*6810*/  IMAD.MOV.U32 R37, RZ, RZ, R48 ;  /* 0x000000ffff257224 */ /* 0x000fc400078e0030 */
[----:B------:R-:W-:Y:S02]  /*6820*/  F2FP.F16.F32.PACK_AB R51, R52, R51 ;  /* 0x000000333433723e */ /* 0x000fe400000000ff */
[----:B------:R-:W-:-:S03]  /*6830*/  F2FP.F16.F32.PACK_AB R39, R145, R39 ;  /* 0x000000279127723e */ /* 0x000fc600000000ff */
[----:B------:R-:W-:Y:S02]  /*6840*/  IMAD.MOV.U32 R36, RZ, RZ, R51 ;  /* 0x000000ffff247224 */ /* 0x000fe400078e0033 */
[----:B------:R-:W-:Y:S01]  /*6850*/  IMAD.MOV.U32 R38, RZ, RZ, R39 ;  /* 0x000000ffff267224 */ /* 0x000fe200078e0027 */
[----:B------:R-:W-:-:S07]  /*6860*/  MOV R39, R47 ;  /* 0x0000002f00277202 */ /* 0x000fce0000000f00 */
.L_x_511:
[----:B------:R-:W-:Y:S05]  /*6870*/  BSYNC B2 ;  /* 0x0000000000027941 */ /* 0x000fea0003800000 */
.L_x_510:
[----:B------:R-:W-:Y:S02]  /*6880*/  ULDC.64 UR4, c[0x0][0x208] ;  /* 0x0000820000047ab9 */ /* 0x000fe40000000a00 */
[----:B--2---:R0:W-:Y:S03]  /*6890*/  STG.E.128 desc[UR4][R44.64+0x100], R36 ;  /* 0x000100242c007986 */ /* 0x0041e6000c101d04 */
.L_x_509:
[----:B------:R-:W-:Y:S05]  /*68a0*/  BSYNC B1 ;  /* 0x0000000000017941 */ /* 0x000fea0003800000 */
.L_x_508:
[----:B------:R-:W-:-:S13]  /*68b0*/  ISETP.NE.AND P3, PT, R9, RZ, PT ;  /* 0x000000ff0900720c */ /* 0x000fda0003f65270 */
[----:B------:R-:W-:Y:S05]  /*68c0*/  @!P3 BRA `(.L_x_499) ;  /* 0x00000044007cb947 */ /* 0x000fea0003800000 */
[----:B0-234-:R0:W2:Y:S01]  /*68d0*/  LDS.128 R36, [R5+0x2dc00] ;  /* 0x02dc000005247984 */ /* 0x01d0a20000000c00 */
[----:B------:R-:W-:Y:S01]  /*68e0*/  ISETP.GE.AND P3, PT, R216, R120, PT ;  /* 0x00000078d800720c */ /* 0x000fe20003f66270 */
[----:B------:R-:W-:-:S12]  /*68f0*/  BSSY B1, `(.L_x_512) ;  /* 0x000002b000017945 */ /* 0x000fd80003800000 */
[----:B0-----:R-:W-:Y:S05]  /*6900*/  @P3 BRA `(.L_x_513) ;  /* 0x0000000000a43947 */ /* 0x001fea0003800000 */
[--C-:B------:R-:W-:Y:S01]  /*6910*/  SHF.R.U64 R40, R40, 0x10, R41.reuse ;  /* 0x0000001028287819 */ /* 0x100fe20000001229 */
[--C-:B--2---:R-:W-:Y:S01]  /*6920*/  HADD2.F32 R46, -RZ, R37.reuse.H1_H1 ;  /* 0x30000025ff2e7230 */ /* 0x104fe20000004100 */
[----:B------:R-:W-:Y:S01]  /*6930*/  SHF.R.U32.HI R41, RZ, 0x10, R41 ;  /* 0x00000010ff297819 */ /* 0x000fe20000011629 */
[----:B------:R-:W-:Y:S01]  /*6940*/  HADD2.F32 R37, -RZ, R37.H0_H0 ;  /* 0x20000025ff257230 */ /* 0x000fe20000004100 */
[--C-:B------:R-:W-:Y:S01]  /*6950*/  SHF.R.U64 R42, R42, 0x10, R43.reuse ;  /* 0x000000102a2a7819 */ /* 0x100fe2000000122b */
[----:B------:R-:W-:Y:S01]  /*6960*/  HADD2.F32 R40, -RZ, R40.H0_H0 ;  /* 0x20000028ff287230 */ /* 0x000fe20000004100 */
[----:B------:R-:W-:Y:S01]  /*6970*/  SHF.R.U32.HI R43, RZ, 0x10, R43 ;  /* 0x00000010ff2b7819 */ /* 0x000fe2000001162b */
[----:B------:R-:W-:Y:S02]  /*6980*/  HADD2.F32 R41, -RZ, R41.H0_H0 ;  /* 0x20000029ff297230 */ /* 0x000fe40000004100 */
[--C-:B------:R-:W-:Y:S02]  /*6990*/  HADD2.F32 R47, -RZ, R39.reuse.H1_H1 ;  /* 0x30000027ff2f7230 */ /* 0x100fe40000004100 */
[----:B------:R-:W-:Y:S01]  /*69a0*/  FMUL.FTZ R49, R37, R40 ;  /* 0x0000002825317220 */ /* 0x000fe20000410000 */
[----:B------:R-:W-:-:S02]  /*69b0*/  HADD2.F32 R39, -RZ, R39.H0_H0 ;  /* 0x20000027ff277230 */ /* 0x000fc40000004100 */
[----:B------:R-:W-:Y:S02]  /*69c0*/  HADD2.F32 R42, -RZ, R42.H0_H0 ;  /* 0x2000002aff2a7230 */ /* 0x000fe40000004100 */
[----:B------:R-:W-:Y:S02]  /*69d0*/  HADD2.F32 R48, -RZ, R43.H0_H0 ;  /* 0x2000002bff307230 */ /* 0x000fe40000004100 */
[C---:B------:R-:W-:Y:S01]  /*69e0*/  FMUL.FTZ R43, R46.reuse, R40 ;  /* 0x000000282e2b7220 */ /* 0x040fe20000410000 */
[-C--:B------:R-:W-:Y:S01]  /*69f0*/  FMUL.FTZ R40, R47, R41.reuse ;  /* 0x000000292f287220 */ /* 0x080fe20000410000 */
[----:B------:R-:W-:Y:S02]  /*6a00*/  FMUL.FTZ R41, R39, R41 ;  /* 0x0000002927297220 */ /* 0x000fe40000410000 */
[-C--:B------:R-:W-:Y:S01]  /*6a10*/  FFMA.FTZ R43, R37, R42.reuse, -R43 ;  /* 0x0000002a252b7223 */ /* 0x080fe2000001082b */
[----:B------:R-:W-:Y:S01]  /*6a20*/  FFMA.FTZ R42, R46, R42, R49 ;  /* 0x0000002a2e2a7223 */ /* 0x000fe20000010031 */
[----:B------:R-:W-:Y:S01]  /*6a30*/  FFMA.FTZ R40, R39, R48, -R40 ;  /* 0x0000003027287223 */ /* 0x000fe20000010828 */
[----:B------:R-:W-:-:S02]  /*6a40*/  HADD2.F32 R46, -RZ, R36.H1_H1 ;  /* 0x30000024ff2e7230 */ /* 0x000fc40000004100 */
[----:B------:R-:W-:Y:S01]  /*6a50*/  FFMA.FTZ R41, R47, R48, R41 ;  /* 0x000000302f297223 */ /* 0x000fe20000010029 */
[--C-:B------:R-:W-:Y:S02]  /*6a60*/  HADD2.F32 R39, -RZ, R135.reuse.H0_H0 ;  /* 0x20000087ff277230 */ /* 0x100fe40000004100 */
[----:B------:R-:W-:Y:S02]  /*6a70*/  HADD2.F32 R36, -RZ, R36.H0_H0 ;  /* 0x20000024ff247230 */ /* 0x000fe40000004100 */
[----:B------:R-:W-:Y:S02]  /*6a80*/  HADD2.F32 R135, -RZ, R135.H1_H1 ;  /* 0x30000087ff877230 */ /* 0x000fe40000004100 */
[-C--:B------:R-:W-:Y:S01]  /*6a90*/  FMUL.FTZ R47, R46, R39.reuse ;  /* 0x000000272e2f7220 */ /* 0x080fe20000410000 */
[--C-:B------:R-:W-:Y:S02]  /*6aa0*/  HADD2.F32 R48, -RZ, R38.reuse.H1_H1 ;  /* 0x30000026ff307230 */ /* 0x100fe40000004100 */
[----:B------:R-:W-:Y:S01]  /*6ab0*/  FMUL.FTZ R51, R36, R39 ;  /* 0x0000002724337220 */ /* 0x000fe20000410000 */
[----:B------:R-:W-:Y:S01]  /*6ac0*/  HADD2.F32 R38, -RZ, R38.H0_H0 ;  /* 0x20000026ff267230 */ /* 0x000fe20000004100 */
[----:B------:R-:W-:Y:S01]  /*6ad0*/  F2FP.F16.F32.PACK_AB R40, R41, R40 ;  /* 0x000000282928723e */ /* 0x000fe200000000ff */
[----:B------:R-:W-:-:S02]  /*6ae0*/  HADD2.F32 R49, -RZ, R134.H1_H1 ;  /* 0x30000086ff317230 */ /* 0x000fc40000004100 */
[-C--:B------:R-:W-:Y:S01]  /*6af0*/  FMUL.FTZ R39, R48, R135.reuse ;  /* 0x0000008730277220 */ /* 0x080fe20000410000 */
[----:B------:R-:W-:Y:S02]  /*6b00*/  HADD2.F32 R37, -RZ, R134.H0_H0 ;  /* 0x20000086ff257230 */ /* 0x000fe40000004100 */
[C---:B------:R-:W-:Y:S01]  /*6b10*/  FMUL.FTZ R135, R38.reuse, R135 ;  /* 0x0000008726877220 */ /* 0x040fe20000410000 */
[----:B------:R-:W-:-:S03]  /*6b20*/  FFMA.FTZ R39, R38, R49, -R39 ;  /* 0x0000003126277223 */ /* 0x000fc60000010827 */
[----:B------:R-:W-:Y:S01]  /*6b30*/  FFMA.FTZ R48, R48, R49, R135 ;  /* 0x0000003130307223 */ /* 0x000fe20000010087 */
[-C--:B------:R-:W-:Y:S01]  /*6b40*/  FFMA.FTZ R47, R36, R37.reuse, -R47 ;  /* 0x00000025242f7223 */ /* 0x080fe2000001082f */
[----:B------:R-:W-:Y:S01]  /*6b50*/  FFMA.FTZ R46, R46, R37, R51 ;  /* 0x000000252e2e7223 */ /* 0x000fe20000010033 */
[----:B------:R-:W-:Y:S02]  /*6b60*/  F2FP.F16.F32.PACK_AB R37, R42, R43 ;  /* 0x0000002b2a25723e */ /* 0x000fe400000000ff */
[----:B------:R-:W-:Y:S01]  /*6b70*/  F2FP.F16.F32.PACK_AB R38, R48, R39 ;  /* 0x000000273026723e */ /* 0x000fe200000000ff */
[----:B------:R-:W-:Y:S01]  /*6b80*/  IMAD.MOV.U32 R39, RZ, RZ, R40 ;  /* 0x000000ffff277224 */ /* 0x000fe200078e0028 */
[----:B------:R-:W-:-:S07]  /*6b90*/  F2FP.F16.F32.PACK_AB R36, R46, R47 ;  /* 0x0000002f2e24723e */ /* 0x000fce00000000ff */
.L_x_513:
[----:B------:R-:W-:Y:S05]  /*6ba0*/  BSYNC B1 ;  /* 0x0000000000017941 */ /* 0x000fea0003800000 */
.L_x_512:
[----:B------:R-:W-:Y:S02]  /*6bb0*/  ULDC.64 UR4, c[0x0][0x208] ;  /* 0x0000820000047ab9 */ /* 0x000fe40000000a00 */
[----:B--2---:R0:W-:Y:S01]  /*6bc0*/  STG.E.128 desc[UR4][R44.64+0x180], R36 ;  /* 0x000180242c007986 */ /* 0x0041e2000c101d04 */
[----:B------:R-:W-:Y:S05]  /*6bd0*/  BRA `(.L_x_499) ;  /* 0x0000004000b87947 */ /* 0x000fea0003800000 */
.L_x_457:
[----:B------:R-:W-:Y:S01]  /*6be0*/  ISETP.GE.AND P4, PT, R212, R4, PT ;  /* 0x00000004d400720c */ /* 0x000fe20003f86270 */
[----:B------:R-:W-:Y:S01]  /*6bf0*/  BSSY B1, `(.L_x_514) ;  /* 0x0000024000017945 */ /* 0x000fe20003800000 */
[----:B------:R-:W-:Y:S02]  /*6c00*/  CS2R R54, SRZ ;  /* 0x0000000000367805 */ /* 0x000fe4000001ff00 */
[----:B0-----:R-:W-:Y:S02]  /*6c10*/  CS2R R38, SRZ ;  /* 0x0000000000267805 */ /* 0x001fe4000001ff00 */
        /* <DEDUP_REMOVED lines=13> */
[----:B------:R-:W-:Y:S01]  /*6cf0*/  IMAD.X R39, R0, 0x1, R25, P3 ;  /* 0x0000000100277824 */ /* 0x000fe200018e0619 */
[----:B------:R-:W-:Y:S01]  /*6d00*/  LEA R44, P3, R38, UR4, 0x1 ;  /* 0x00000004262c7c11 */ /* 0x000fe2000f8608ff */
[----:B------:R-:W-:Y:S01]  /*6d10*/  IMAD.X R37, R3, 0x1, R20, P2 ;  /* 0x0000000103257824 */ /* 0x000fe200010e0614 */
[----:B------:R-:W-:Y:S02]  /*6d20*/  ISETP.GE.AND P2, PT, R16, R120, PT ;  /* 0x000000781000720c */ /* 0x000fe40003f46270 */
[----:B------:R-:W-:-:S02]  /*6d30*/  CS2R R40, SRZ ;  /* 0x0000000000287805 */ /* 0x000fc4000001ff00 */
[----:B------:R-:W-:Y:S02]  /*6d40*/  LEA.HI.X R45, R38, UR5, R39, 0x1, P3 ;  /* 0x00000005262d7c11 */ /* 0x000fe400098f0c27 */
[----:B------:R-:W-:Y:S02]  /*6d50*/  CS2R R38, SRZ ;  /* 0x0000000000267805 */ /* 0x000fe4000001ff00 */
[----:B------:R-:W-:Y:S01]  /*6d60*/  LEA R52, P3, R36, UR6, 0x1 ;  /* 0x0000000624347c11 */ /* 0x000fe2000f8608ff */
[----:B------:R-:W-:-:S03]  /*6d70*/  ULDC.64 UR8, c[0x0][0x208] ;  /* 0x0000820000087ab9 */ /* 0x000fc60000000a00 */
[----:B------:R-:W-:Y:S02]  /*6d80*/  LEA.HI.X R53, R36, UR7, R37, 0x1, P3 ;  /* 0x0000000724357c11 */ /* 0x000fe400098f0c25 */
[----:B------:R-:W-:Y:S02]  /*6d90*/  CS2R R36, SRZ ;  /* 0x0000000000247805 */ /* 0x000fe4000001ff00 */
[----:B------:R-:W-:Y:S02]  /*6da0*/  ISETP.GE.AND P3, PT, R213, R120, PT ;  /* 0x00000078d500720c */ /* 0x000fe40003f66270 */
[----:B------:R-:W-:Y:S02]  /*6db0*/  CS2R R50, SRZ ;  /* 0x0000000000327805 */ /* 0x000fe4000001ff00 */
[----:B------:R-:W-:Y:S01]  /*6dc0*/  CS2R R48, SRZ ;  /* 0x0000000000307805 */ /* 0x000fe2000001ff00 */
[----:B------:R-:W5:Y:S01]  /*6dd0*/  @!P2 LDG.E.128 R40, desc[UR8][R44.64] ;  /* 0x000000082c28a981 */ /* 0x000f62000c1e1d00 */
[----:B------:R-:W-:-:S04]  /*6de0*/  CS2R R46, SRZ ;  /* 0x00000000002e7805 */ /* 0x000fc8000001ff00 */
[----:B------:R-:W5:Y:S04]  /*6df0*/  @!P2 LDG.E.128 R48, desc[UR8][R52.64] ;  /* 0x000000083430a981 */ /* 0x000f68000c1e1d00 */
[----:B------:R0:W5:Y:S02]  /*6e00*/  @!P3 LDG.E.128 R36, desc[UR8][R44.64+0x80] ;  /* 0x000080082c24b981 */ /* 0x000164000c1e1d00 */
[----:B0-----:R-:W-:-:S06]  /*6e10*/  CS2R R44, SRZ ;  /* 0x00000000002c7805 */ /* 0x001fcc000001ff00 */
[----:B------:R0:W5:Y:S02]  /*6e20*/  @!P3 LDG.E.128 R44, desc[UR8][R52.64+0x80] ;  /* 0x00008008342cb981 */ /* 0x000164000c1e1d00 */
.L_x_515:
[----:B------:R-:W-:Y:S05]  /*6e30*/  BSYNC B1 ;  /* 0x0000000000017941 */ /* 0x000fea0003800000 */
.L_x_514:
[----:B------:R-:W2:Y:S01]  /*6e40*/  LDL.LU R60, [R1+0x10] ;  /* 0x00001000013c7983 */ /* 0x000ea20000300800 */
[----:B------:R-:W-:Y:S01]  /*6e50*/  VIADD R58, R212, 0x20 ;  /* 0x00000020d43a7836 */ /* 0x000fe20000000000 */
[----:B0----5:R-:W-:Y:S01]  /*6e60*/  MOV R53, R38 ;  /* 0x0000002600357202 */ /* 0x021fe20000000f00 */
[----:B------:R-:W-:Y:S01]  /*6e70*/  IMAD.MOV.U32 R52, RZ, RZ, R39 ;  /* 0x000000ffff347224 */ /* 0x000fe200078e0027 */
[----:B------:R-:W-:Y:S01]  /*6e80*/  BSSY B1, `(.L_x_516) ;  /* 0x0000042000017945 */ /* 0x000fe20003800000 */
[----:B------:R-:W-:Y:S01]  /*6e90*/  IMAD.MOV.U32 R56, RZ, RZ, R37 ;  /* 0x000000ffff387224 */ /* 0x000fe200078e0025 */
[----:B------:R-:W-:Y:S01]  /*6ea0*/  PRMT R171, R53, 0x7610, R171 ;  /* 0x0000761035ab7816 */ /* 0x000fe200000000ab */
[----:B------:R-:W-:Y:S01]  /*6eb0*/  IMAD.MOV.U32 R53, RZ, RZ, R43 ;  /* 0x000000ffff357224 */ /* 0x000fe200078e002b */
[----:B------:R-:W-:Y:S01]  /*6ec0*/  ISETP.GE.AND P2, PT, R58, R4, PT ;  /* 0x000000043a00720c */ /* 0x000fe20003f46270 */
[----:B------:R-:W-:Y:S01]  /*6ed0*/  IMAD.MOV.U32 R57, RZ, RZ, R36 ;  /* 0x000000ffff397224 */ /* 0x000fe200078e0024 */
[----:B------:R-:W-:-:S02]  /*6ee0*/  PRMT R173, R52, 0x7610, R173 ;  /* 0x0000761034ad7816 */ /* 0x000fc400000000ad */
[----:B------:R-:W-:Y:S02]  /*6ef0*/  CS2R R58, SRZ ;  /* 0x00000000003a7805 */ /* 0x000fe4000001ff00 */
[----:B------:R-:W-:Y:S02]  /*6f00*/  MOV R52, R42 ;  /* 0x0000002a00347202 */ /* 0x000fe40000000f00 */
[----:B------:R-:W-:Y:S02]  /*6f10*/  CS2R R62, SRZ ;  /* 0x00000000003e7805 */ /* 0x000fe4000001ff00 */
[----:B------:R-:W-:Y:S01]  /*6f20*/  PRMT R175, R56, 0x7610, R175 ;  /* 0x0000761038af7816 */ /* 0x000fe200000000af */
[----:B------:R-:W-:Y:S01]  /*6f30*/  IMAD.MOV.U32 R56, RZ, RZ, R41 ;  /* 0x000000ffff387224 */ /* 0x000fe200078e0029 */
[----:B------:R-:W-:Y:S01]  /*6f40*/  PRMT R177, R53, 0x7610, R177 ;  /* 0x0000761035b17816 */ /* 0x000fe200000000b1 */
[----:B------:R-:W-:Y:S01]  /*6f50*/  IMAD.MOV.U32 R53, RZ, RZ, R40 ;  /* 0x000000ffff357224 */ /* 0x000fe200078e0028 */
[----:B------:R-:W-:-:S02]  /*6f60*/  PRMT R172, R57, 0x7610, R172 ;  /* 0x0000761039ac7816 */ /* 0x000fc400000000ac */
[----:B------:R-:W-:Y:S02]  /*6f70*/  CS2R R66, SRZ ;  /* 0x0000000000427805 */ /* 0x000fe4000001ff00 */
        /* <DEDUP_REMOVED lines=8> */
[----:B------:R-:W-:Y:S01]  /*7000*/  PRMT R171, R171, 0x5410, R57 ;  /* 0x00005410abab7816 */ /* 0x000fe20000000039 */
[----:B------:R-:W-:Y:S01]  /*7010*/  IMAD.MOV.U32 R57, RZ, RZ, R44 ;  /* 0x000000ffff397224 */ /* 0x000fe200078e002c */
[----:B------:R-:W-:-:S02]  /*7020*/  PRMT R173, R173, 0x5410, R52 ;  /* 0x00005410adad7816 */ /* 0x000fc40000000034 */
[----:B------:R-:W-:Y:S02]  /*7030*/  CS2R R64, SRZ ;  /* 0x0000000000407805 */ /* 0x000fe4000001ff00 */
[----:B------:R-:W-:Y:S02]  /*7040*/  MOV R52, R50 ;  /* 0x0000003200347202 */ /* 0x000fe40000000f00 */
[----:B------:R-:W-:Y:S02]  /*7050*/  PRMT R172, R172, 0x5410, R57 ;  /* 0x00005410acac7816 */ /* 0x000fe40000000039 */
[----:B------:R-:W-:Y:S02]  /*7060*/  PRMT R175, R175, 0x5410, R56 ;  /* 0x00005410afaf7816 */ /* 0x000fe40000000038 */
[----:B------:R-:W-:Y:S02]  /*7070*/  CS2R R56, SRZ ;  /* 0x0000000000387805 */ /* 0x000fe4000001ff00 */
[----:B------:R-:W-:-:S02]  /*7080*/  PRMT R176, R176, 0x5410, R52 ;  /* 0x00005410b0b07816 */ /* 0x000fc40000000034 */
[----:B------:R-:W-:Y:S02]  /*7090*/  PRMT R178, R53, 0x7610, R178 ;  /* 0x0000761035b27816 */ /* 0x000fe400000000b2 */
[----:B------:R-:W-:Y:S02]  /*70a0*/  CS2R R52, SRZ ;  /* 0x0000000000347805 */ /* 0x000fe4000001ff00 */
[----:B------:R-:W-:Y:S02]  /*70b0*/  MOV R71, R49 ;  /* 0x0000003100477202 */ /* 0x000fe40000000f00 */
[----:B--2---:R-:W-:-:S04]  /*70c0*/  LOP3.LUT R60, R60, 0xfffffffe, RZ, 0xc0, !PT ;  /* 0xfffffffe3c3c7812 */ /* 0x004fc800078ec0ff */
[----:B------:R-:W-:-:S05]  /*70d0*/  @P2 LOP3.LUT R60, R60, 0x1, RZ, 0xfc, !PT ;  /* 0x000000013c3c2812 */ /* 0x000fca00078efcff */
[----:B------:R0:W-:Y:S02]  /*70e0*/  STL [R1+0x10], R60 ;  /* 0x0000103c01007387 */ /* 0x0001e40000100800 */
[----:B0-----:R-:W-:Y:S01]  /*70f0*/  CS2R R60, SRZ ;  /* 0x00000000003c7805 */ /* 0x001fe2000001ff00 */
[----:B------:R-:W-:Y:S06]  /*7100*/  @P2 BRA `(.L_x_517) ;  /* 0x0000000000642947 */ /* 0x000fec0003800000 */
[----:B------:R-:W-:Y:S01]  /*7110*/  IADD3 R54, P2, P3, R102, R86, R33 ;  /* 0x0000005666367210 */ /* 0x000fe20007b5e021 */
[----:B------:R-:W-:Y:S01]  /*7120*/  ULDC.64 UR4, c[0x0][0x3e8] ;  /* 0x0000fa0000047ab9 */ /* 0x000fe20000000a00 */
[----:B------:R-:W-:Y:S02]  /*7130*/  CS2R R58, SRZ ;  /* 0x00000000003a7805 */ /* 0x000fe4000001ff00 */
[----:B------:R-:W-:Y:S02]  /*7140*/  CS2R R56, SRZ ;  /* 0x0000000000387805 */ /* 0x000fe4000001ff00 */
[----:B------:R-:W-:Y:S02]  /*7150*/  IADD3.X R55, R25, R0, R35, P2, P3 ;  /* 0x0000000019377210 */ /* 0x000fe400017e6423 */
[----:B------:R-:W-:Y:S02]  /*7160*/  CS2R R66, SRZ ;  /* 0x0000000000427805 */ /* 0x000fe4000001ff00 */
[----:B------:R-:W-:-:S02]  /*7170*/  IADD3 R52, P2, P3, R108, R84, R29 ;  /* 0x000000546c347210 */ /* 0x000fc40007b5e01d */
[----:B------:R-:W-:Y:S01]  /*7180*/  CS2R R64, SRZ ;  /* 0x0000000000407805 */ /* 0x000fe2000001ff00 */
[----:B------:R-:W-:Y:S01]  /*7190*/  ULDC.64 UR6, c[0x0][0x208] ;  /* 0x0000820000067ab9 */ /* 0x000fe20000000a00 */
        /* <DEDUP_REMOVED lines=9> */
[----:B------:R-:W5:Y:S04]  /*7230*/  @!P2 LDG.E.128 R56, desc[UR6][R60.64] ;  /* 0x000000063c38a981 */ /* 0x000f68000c1e1d00 */
[----:B------:R-:W5:Y:S01]  /*7240*/  @!P2 LDG.E.128 R64, desc[UR6][R68.64] ;  /* 0x000000064440a981 */ /* 0x000f62000c1e1d00 */
[----:B------:R-:W-:Y:S02]  /*7250*/  ISETP.GE.AND P2, PT, R213, R120, PT ;  /* 0x00000078d500720c */ /* 0x000fe40003f46270 */
[----:B------:R-:W-:-:S11]  /*7260*/  CS2R R62, SRZ ;  /* 0x00000000003e7805 */ /* 0x000fd6000001ff00 */
[----:B------:R0:W5:Y:S02]  /*7270*/  @!P2 LDG.E.128 R52, desc[UR6][R60.64+0x80] ;  /* 0x000080063c34a981 */ /* 0x000164000c1e1d00 */
[----:B0-----:R-:W-:-:S06]  /*7280*/  CS2R R60, SRZ ;  /* 0x00000000003c7805 */ /* 0x001fcc000001ff00 */
[----:B------:R0:W5:Y:S02]  /*7290*/  @!P2 LDG.E.128 R60, desc[UR6][R68.64+0x80] ;  /* 0x00008006443ca981 */ /* 0x000164000c1e1d00 */
.L_x_517:
[----:B------:R-:W-:Y:S05]  /*72a0*/  BSYNC B1 ;  /* 0x0000000000017941 */ /* 0x000fea0003800000 */
.L_x_516:
[----:B0----5:R-:W-:Y:S01]  /*72b0*/  IMAD.MOV.U32 R69, RZ, RZ, R54 ;  /* 0x000000ffff457224 */ /* 0x021fe200078e0036 */
[----:B------:R-:W-:Y:S01]  /*72c0*/  IADD3 R72, R212, 0x40, RZ ;  /* 0x00000040d4487810 */ /* 0x000fe20007ffe0ff */
[----:B------:R-:W-:Y:S01]  /*72d0*/  IMAD.MOV.U32 R68, RZ, RZ, R55 ;  /* 0x000000ffff447224 */ /* 0x000fe200078e0037 */
[----:B------:R-:W-:Y:S01]  /*72e0*/  PRMT R153, R71, 0x7610, R153 ;  /* 0x0000761047997816 */ /* 0x000fe20000000099 */
[----:B------:R-:W-:Y:S01]  /*72f0*/  IMAD.MOV.U32 R71, RZ, RZ, R52 ;  /* 0x000000ffff477224 */ /* 0x000fe200078e0034 */
[----:B------:R-:W-:Y:S01]  /*7300*/  ISETP.GE.AND P3, PT, R72, R4, PT ;  /* 0x000000044800720c */ /* 0x000fe20003f66270 */
[----:B------:R-:W-:Y:S01]  /*7310*/  BSSY B1, `(.L_x_518) ;  /* 0x0000035000017945 */ /* 0x000fe20003800000 */
[----:B------:R-:W-:Y:S01]  /*7320*/  PRMT R163, R69, 0x5410, R68 ;  /* 0x0000541045a37816 */ /* 0x000fe20000000044 */
[----:B------:R-:W-:Y:S01]  /*7330*/  IMAD.MOV.U32 R69, RZ, RZ, R58 ;  /* 0x000000ffff457224 */ /* 0x000fe200078e003a */
[----:B------:R-:W-:Y:S01]  /*7340*/  PRMT R178, R178, 0x5410, R70 ;  /* 0x00005410b2b27816 */ /* 0x000fe20000000046 */
[----:B------:R-:W-:Y:S01]  /*7350*/  IMAD.MOV.U32 R68, RZ, RZ, R59 ;  /* 0x000000ffff447224 */ /* 0x000fe200078e003b */
[----:B------:R-:W-:-:S02]  /*7360*/  MOV R70, R53 ;  /* 0x0000003500467202 */ /* 0x000fc40000000f00 */
[----:B------:R-:W-:Y:S02]  /*7370*/  CS2R R74, SRZ ;  /* 0x00000000004a7805 */ /* 0x000fe4000001ff00 */
[----:B------:R-:W-:Y:S02]  /*7380*/  CS2R R72, SRZ ;  /* 0x0000000000487805 */ /* 0x000fe4000001ff00 */
[----:B------:R-:W-:Y:S02]  /*7390*/  CS2R R78, SRZ ;  /* 0x00000000004e7805 */ /* 0x000fe4000001ff00 */
[----:B------:R-:W-:Y:S01]  /*73a0*/  PRMT R167, R69, 0x5410, R68 ;  /* 0x0000541045a77816 */ /* 0x000fe20000000044 */
[----:B------:R-:W-:Y:S01]  /*73b0*/  IMAD.MOV.U32 R69, RZ, RZ, R62 ;  /* 0x000000ffff457224 */ /* 0x000fe200078e003e */
[----:B------:R-:W-:Y:S01]  /*73c0*/  PRMT R164, R71, 0x5410, R70 ;  /* 0x0000541047a47816 */ /* 0x000fe20000000046 */
[----:B------:R-:W-:Y:S01]  /*73d0*/  IMAD.MOV.U32 R68, RZ, RZ, R63 ;  /* 0x000000ffff447224 */ /* 0x000fe200078e003f */
[----:B------:R-:W-:Y:S01]  /*73e0*/  MOV R70, R57 ;  /* 0x0000003900467202 */ /* 0x000fe20000000f00 */
[----:B------:R-:W-:Y:S01]  /*73f0*/  IMAD.MOV.U32 R71, RZ, RZ, R56 ;  /* 0x000000ffff477224 */ /* 0x000fe200078e0038 */
[----:B------:R-:W-:-:S02]  /*7400*/  CS2R R76, SRZ ;  /* 0x00000000004c7805 */ /* 0x000fc4000001ff00 */
[----:B------:R-:W-:Y:S02]  /*7410*/  CS2R R82, SRZ ;  /* 0x0000000000527805 */ /* 0x000fe4000001ff00 */
[----:B------:R-:W-:Y:S01]  /*7420*/  PRMT R165, R69, 0x5410, R68 ;  /* 0x0000541045a57816 */ /* 0x000fe20000000044 */
[----:B------:R-:W-:Y:S01]  /*7430*/  IMAD.MOV.U32 R69, RZ, RZ, R60 ;  /* 0x000000ffff457224 */ /* 0x000fe200078e003c */
[----:B------:R-:W-:Y:S02]  /*7440*/  MOV R68, R61 ;  /* 0x0000003d00447202 */ /* 0x000fe40000000f00 */
[----:B------:R-:W-:Y:S02]  /*7450*/  CS2R R80, SRZ ;  /* 0x0000000000507805 */ /* 0x000fe4000001ff00 */
[----:B------:R-:W-:Y:S02]  /*7460*/  PRMT R168, R71, 0x5410, R70 ;  /* 0x0000541047a87816 */ /* 0x000fe40000000046 */
[----:B------:R-:W-:-:S02]  /*7470*/  CS2R R70, SRZ ;  /* 0x0000000000467805 */ /* 0x000fc4000001ff00 */
[----:B------:R-:W-:Y:S01]  /*7480*/  PRMT R166, R69, 0x5410, R68 ;  /* 0x0000541045a67816 */ /* 0x000fe20000000044 */
[----:B------:R-:W-:Y:S02]  /*7490*/  IMAD.MOV.U32 R69, RZ, RZ, R66 ;  /* 0x000000ffff457224 */ /* 0x000fe400078e0042 */
[----:B------:R-:W-:-:S05]  /*74a0*/  IMAD.MOV.U32 R68, RZ, RZ, R67 ;  /* 0x000000ffff447224 */ /* 0x000fca00078e0043 */
[----:B------:R-:W-:Y:S01]  /*74b0*/  PRMT R169, R69, 0x5410, R68 ;  /* 0x0000541045a97816 */ /* 0x000fe20000000044 */
[----:B------:R-:W-:Y:S02]  /*74c0*/  IMAD.MOV.U32 R69, RZ, RZ, R64 ;  /* 0x000000ffff457224 */ /* 0x000fe400078e0040 */
[----:B------:R-:W-:-:S05]  /*74d0*/  IMAD.MOV.U32 R68, RZ, RZ, R65 ;  /* 0x000000ffff447224 */ /* 0x000fca00078e0041 */
[----:B------:R-:W-:Y:S02]  /*74e0*/  PRMT R170, R69, 0x5410, R68 ;  /* 0x0000541045aa7816 */ /* 0x000fe40000000044 */
[----:B------:R-:W-:Y:S01]  /*74f0*/  CS2R R68, SRZ ;  /* 0x0000000000447805 */ /* 0x000fe2000001ff00 */
[----:B------:R-:W-:Y:S06]  /*7500*/  @P3 BRA `(.L_x_519) ;  /* 0x0000000000543947 */ /* 0x000fec0003800000 */
[----:B------:R-:W-:Y:S01]  /*7510*/  IADD3 R86, P2, P5, R102, R32, R86 ;  /* 0x0000002066567210 */ /* 0x000fe20007d5e056 */
[----:B------:R-:W-:Y:S01]  /*7520*/  ULDC.64 UR4, c[0x0][0x3e8] ;  /* 0x0000fa0000047ab9 */ /* 0x000fe20000000a00 */
[----:B------:R-:W-:Y:S02]  /*7530*/  ULDC.64 UR6, c[0x0][0x208] ;  /* 0x0000820000067ab9 */ /* 0x000fe40000000a00 */
[----:B------:R-:W-:Y:S02]  /*7540*/  IADD3.X R0, R25, R34, R0, P2, P5 ;  /* 0x0000002219007210 */ /* 0x000fe400017ea400 */
        /* <DEDUP_REMOVED lines=17> */
.L_x_519:
[----:B------:R-:W-:Y:S05]  /*7660*/  BSYNC B1 ;  /* 0x0000000000017941 */ /* 0x000fea0003800000 */
.L_x_518:
        /* <DEDUP_REMOVED lines=15> */
[----:B------:R-:W-:Y:S02]  /*7760*/  IMAD.MOV.U32 R3, RZ, RZ, R78 ;  /* 0x000000ffff037224 */ /* 0x000fe400078e004e */
        /* <DEDUP_REMOVED lines=16> */
.L_x_520:
[----:B------:R-:W-:Y:S01]  /*7870*/  IMAD R3, R19, 0x8, R18 ;  /* 0x0000000813037824 */ /* 0x000fe200078e0212 */
[----:B------:R-:W-:Y:S01]  /*7880*/  SHF.L.U32 R0, R217, 0x1f, RZ ;  /* 0x0000001fd9007819 */ /* 0x000fe200000006ff */
[----:B------:R-:W1:Y:S01]  /*7890*/  LDC R143, c[0x0][0x2f4] ;  /* 0x0000bd00ff8f7b82 */ /* 0x000e620000000800 */
[----:B------:R-:W-:Y:S01]  /*78a0*/  BSSY B1, `(.L_x_521) ;  /* 0x0000004000017945 */ /* 0x000fe20003800000 */
[----:B------:R-:W-:Y:S01]  /*78b0*/  IMAD.MOV.U32 R123, RZ, RZ, R88 ;  /* 0x000000ffff7b7224 */ /* 0x000fe200078e0058 */
[----:B------:R-:W2:Y:S02]  /*78c0*/  SYNCS.PHASECHK.TRANS64.TRYWAIT P5, [R3+URZ+0x38890], R0 ;  /* 0x03889000030075a7 */ /* 0x000ea400080a017f */
[----:B--2---:R-:W-:Y:S05]  /*78d0*/  @!P5 BRA `(.L_x_522) ;  /* 0x0000023800bcd947 */ /* 0x004fea0003800000 */
.L_x_855:
[----:B------:R-:W-:Y:S05]  /*78e0*/  BSYNC B1 ;  /* 0x0000000000017941 */ /* 0x000fea0003800000 */
.L_x_521:
[----:B------:R-:W3:Y:S01]  /*78f0*/  LDC.64 R124, c[0x0][0x300] ;  /* 0x0000c000ff7c7b82 */ /* 0x000ee20000000a00 */
[----:B------:R-:W-:Y:S01]  /*7900*/  BSSY B1, `(.L_x_523) ;  /* 0x000010c000017945 */ /* 0x000fe20003800000 */
[----:B-1----:R-:W-:-:S03]  /*7910*/  IADD3 R145, -R115, R143, RZ ;  /* 0x0000008f73917210 */ /* 0x002fc60007ffe1ff */
[----:B------:R-:W-:Y:S05]  /*7920*/  @P4 BRA `(.L_x_524) ;  /* 0x0000001000244947 */ /* 0x000fea0003800000 */
[----:B------:R-:W-:Y:S01]  /*7930*/  ISETP.NE.AND P4, PT, R27, RZ, PT ;  /* 0x000000ff1b00720c */ /* 0x000fe20003f85270 */
[-C--:B---3--:R-:W-:Y:S01]  /*7940*/  IMAD.WIDE.U32 R134, R212, R124.reuse, R122 ;  /* 0x0000007cd4867225 */ /* 0x088fe200078e007a */
[----:B0-----:R-:W-:Y:S01]  /*7950*/  SHF.R.S32.HI R84, RZ, 0x1f, R212 ;  /* 0x0000001fff547819 */ /* 0x001fe200000114d4 */
[----:B------:R-:W-:Y:S04]  /*7960*/  BSSY B2, `(.L_x_525) ;  /* 0x0000084000027945 */ /* 0x000fe80003800000 */
[----:B------:R-:W-:-:S04]  /*7970*/  IMAD R148, R84, R124, RZ ;  /* 0x0000007c54947224 */ /* 0x000fc800078e02ff */
[----:B------:R-:W-:-:S04]  /*7980*/  IMAD R148, R212, R125, R148 ;  /* 0x0000007dd4947224 */ /* 0x000fc800078e0294 */
[----:B------:R-:W-:Y:S01]  /*7990*/  IMAD.IADD R148, R148, 0x1, R135 ;  /* 0x0000000194947824 */ /* 0x000fe200078e0287 */
[----:B------:R-:W-:Y:S06]  /*79a0*/  @!P4 BRA `(.L_x_526) ;  /* 0x0000000400fcc947 */ /* 0x000fec0003800000 */
[----:B------:R-:W-:Y:S01]  /*79b0*/  SEL R84, R115, R145, !P0 ;  /* 0x0000009173547207 */ /* 0x000fe20004000000 */
[----:B------:R-:W-:Y:S01]  /*79c0*/  IMAD.SHL.U32 R86, R212, 0x40, RZ ;  /* 0x00000040d4567824 */ /* 0x000fe200078e00ff */
[----:B------:R-:W-:Y:S01]  /*79d0*/  ISETP.GE.AND P4, PT, R16, R120, PT ;  /* 0x000000781000720c */ /* 0x000fe20003f86270 */
[----:B------:R-:W-:Y:S01]  /*79e0*/  BSSY B3, `(.L_x_527) ;  /* 0x000006e000037945 */ /* 0x000fe20003800000 */
[----:B------:R-:W-:-:S04]  /*79f0*/  SHF.R.S32.HI R85, RZ, 0x1f, R84 ;  /* 0x0000001fff557819 */ /* 0x000fc80000011454 */
[----:B------:R-:W-:-:S04]  /*7a00*/  LEA.HI R84, R85, R84, RZ, 0x4 ;  /* 0x0000005455547211 */ /* 0x000fc800078f20ff */
[----:B------:R-:W-:-:S04]  /*7a10*/  LEA.HI.SX32 R84, R84, R15, 0x1c ;  /* 0x0000000f54547211 */ /* 0x000fc800078fe2ff */
[----:B------:R-:W-:Y:S01]  /*7a20*/  SHF.R.S32.HI R85, RZ, 0x1f, R84 ;  /* 0x0000001fff557819 */ /* 0x000fe20000011454 */
[----:B------:R-:W-:-:S03]  /*7a30*/  IMAD.SHL.U32 R149, R84, 0x8, RZ ;  /* 0x0000000854957824 */ /* 0x000fc600078e00ff */
[----:B------:R-:W-:Y:S02]  /*7a40*/  LEA.HI R84, R85, R84, RZ, 0x3 ;  /* 0x0000005455547211 */ /* 0x000fe400078f18ff */
[----:B------:R-:W-:Y:S02]  /*7a50*/  LOP3.LUT R85, R149, 0x38, RZ, 0xc0, !PT ;  /* 0x0000003895557812 */ /* 0x000fe400078ec0ff */
[----:B------:R-:W-:Y:S02]  /*7a60*/  SHF.R.S32.HI R84, RZ, 0x3, R84 ;  /* 0x00000003ff547819 */ /* 0x000fe40000011454 */
[----:B------:R-:W-:-:S03]  /*7a70*/  LOP3.LUT R85, R85, 0x1c0, R86, 0xf8, !PT ;  /* 0x000001c055557812 */ /* 0x000fc600078ef856 */
[----:B------:R-:W-:Y:S01]  /*7a80*/  IMAD R84, R84, 0x1400, R228 ;  /* 0x0000140054547824 */ /* 0x000fe200078e02e4 */
[----:B------:R-:W-:-:S04]  /*7a90*/  LOP3.LUT R85, R85, R229, RZ, 0x3c, !PT ;  /* 0x000000e555557212 */ /* 0x000fc800078e3cff */
[----:B------:R-:W-:-:S05]  /*7aa0*/  IADD3 R84, R84, R85, RZ ;  /* 0x0000005554547210 */ /* 0x000fca0007ffe0ff */
[C---:B------:R-:W-:Y:S02]  /*7ab0*/  IMAD R88, R19.reuse, 0x5000, R84 ;  /* 0x0000500013587824 */ /* 0x040fe400078e0254 */
[----:B------:R-:W-:Y:S02]  /*7ac0*/  IMAD R84, R19, 0x5000, R138 ;  /* 0x0000500013547824 */ /* 0x000fe400078e028a */
[--C-:B------:R-:W-:Y:S02]  /*7ad0*/  IMAD R88, R88, 0x2, R18.reuse ;  /* 0x0000000258587824 */ /* 0x100fe400078e0212 */
[----:B------:R-:W-:-:S04]  /*7ae0*/  IMAD R84, R84, 0x2, R18 ;  /* 0x0000000254547824 */ /* 0x000fc800078e0212 */
[----:B------:R-:W0:Y:S04]  /*7af0*/  LDS.128 R88, [R88+0x24400] ;  /* 0x0244000058587984 */ /* 0x000e280000000c00 */
[----:B------:R-:W1:Y:S01]  /*7b00*/  LDS.128 R84, [R84+0x24400] ;  /* 0x0244000054547984 */ /* 0x000e620000000c00 */
[----:B------:R-:W-:Y:S05]  /*7b10*/  @P4 BRA `(.L_x_528) ;  /* 0x0000000400684947 */ /* 0x000fea0003800000 */
[----:B0-----:R-:W-:Y:S01]  /*7b20*/  IMAD.MOV.U32 R151, RZ, RZ, R89 ;  /* 0x000000ffff977224 */ /* 0x001fe200078e0059 */
[----:B-1----:R-:W-:Y:S01]  /*7b30*/  MOV R150, R85 ;  /* 0x0000005500967202 */ /* 0x002fe20000000f00 */
[----:B------:R-:W-:Y:S01]  /*7b40*/  HADD2.F32 R153, -RZ, R153.H0_H0 ;  /* 0x20000099ff997230 */ /* 0x000fe20000004100 */
[--C-:B------:R-:W-:Y:S01]  /*7b50*/  SHF.R.U64 R40, R40, 0x10, R41.reuse ;  /* 0x0000001028287819 */ /* 0x100fe20000001229 */
[----:B------:R-:W-:Y:S01]  /*7b60*/  HADD2.F32 R152, -RZ, R152.H0_H0 ;  /* 0x20000098ff987230 */ /* 0x000fe20000004100 */
[----:B------:R-:W-:Y:S01]  /*7b70*/  SHF.R.U32.HI R41, RZ, 0x10, R41 ;  /* 0x00000010ff297819 */ /* 0x000fe20000011629 */
[----:B------:R-:W-:Y:S01]  /*7b80*/  HADD2.F32 R85, -RZ, R151.H0_H0 ;  /* 0x20000097ff557230 */ /* 0x000fe20000004100 */
[----:B------:R-:W-:Y:S01]  /*7b90*/  SHF.R.U64 R48, R48, 0x10, R49 ;  /* 0x0000001030307819 */ /* 0x000fe20000001231 */
[--C-:B------:R-:W-:Y:S01]  /*7ba0*/  HADD2.F32 R154, -RZ, R150.reuse.H0_H0 ;  /* 0x20000096ff9a7230 */ /* 0x100fe20000004100 */
[----:B------:R-:W-:Y:S01]  /*7bb0*/  SHF.R.U64 R42, R42, 0x10, R43 ;  /* 0x000000102a2a7819 */ /* 0x000fe2000000122b */
[----:B------:R-:W-:-:S02]  /*7bc0*/  HADD2.F32 R150, -RZ, R150.H1_H1 ;  /* 0x30000096ff967230 */ /* 0x000fc40000004100 */
[CC--:B------:R-:W-:Y:S01]  /*7bd0*/  FMUL.FTZ R89, R85.reuse, R153.reuse ;  /* 0x0000009955597220 */ /* 0x0c0fe20000410000 */
[----:B------:R-:W-:Y:S02]  /*7be0*/  HADD2.F32 R48, -RZ, R48.H0_H0 ;  /* 0x20000030ff307230 */ /* 0x000fe40000004100 */
[C---:B------:R-:W-:Y:S01]  /*7bf0*/  FMUL.FTZ R153, R154.reuse, R153 ;  /* 0x000000999a997220 */ /* 0x040fe20000410000 */
[----:B------:R-:W-:Y:S02]  /*7c00*/  HADD2.F32 R42, -RZ, R42.H0_H0 ;  /* 0x2000002aff2a7230 */ /* 0x000fe40000004100 */
[-C--:B------:R-:W-:Y:S01]  /*7c10*/  FFMA.FTZ R89, R154, R152.reuse, -R89 ;  /* 0x000000989a597223 */ /* 0x080fe20000010859 */
[----:B------:R-:W-:Y:S01]  /*7c20*/  FFMA.FTZ R85, R85, R152, R153 ;  /* 0x0000009855557223 */ /* 0x000fe20000010099 */
[----:B------:R-:W-:Y:S01]  /*7c30*/  SHF.R.U32.HI R152, RZ, 0x10, R49 ;  /* 0x00000010ff987819 */ /* 0x000fe20000011631 */
[----:B------:R-:W-:Y:S02]  /*7c40*/  HADD2.F32 R49, -RZ, R151.H1_H1 ;  /* 0x30000097ff317230 */ /* 0x000fe40000004100 */
[----:B------:R-:W-:-:S02]  /*7c50*/  HADD2.F32 R151, -RZ, R41.H0_H0 ;  /* 0x20000029ff977230 */ /* 0x000fc40000004100 */
[----:B------:R-:W-:Y:S02]  /*7c60*/  HADD2.F32 R152, -RZ, R152.H0_H0 ;  /* 0x20000098ff987230 */ /* 0x000fe40000004100 */
[----:B------:R-:W-:-:S03]  /*7c70*/  HADD2.F32 R153, -RZ, R178.H0_H0 ;  /* 0x200000b2ff997230 */ /* 0x000fc60000004100 */
[-C--:B------:R-:W-:Y:S01]  /*7c80*/  FMUL.FTZ R41, R49, R152.reuse ;  /* 0x0000009831297220 */ /* 0x080fe20000410000 */
[----:B------:R-:W-:-:S03]  /*7c90*/  FMUL.FTZ R152, R150, R152 ;  /* 0x0000009896987220 */ /* 0x000fc60000410000 */
[-C--:B------:R-:W-:Y:S01]  /*7ca0*/  FFMA.FTZ R41, R150, R151.reuse, -R41 ;  /* 0x0000009796297223 */ /* 0x080fe20000010829 */
[----:B------:R-:W-:Y:S01]  /*7cb0*/  FFMA.FTZ R49, R49, R151, R152 ;  /* 0x0000009731317223 */ /* 0x000fe20000010098 */
[----:B------:R-:W-:Y:S02]  /*7cc0*/  IMAD.MOV.U32 R151, RZ, RZ, R91 ;  /* 0x000000ffff977224 */ /* 0x000fe400078e005b */
[----:B------:R-:W-:Y:S01]  /*7cd0*/  IMAD.MOV.U32 R150, RZ, RZ, R87 ;  /* 0x000000ffff967224 */ /* 0x000fe200078e0057 */
[----:B------:R-:W-:Y:S01]  /*7ce0*/  F2FP.F16.F32.PACK_AB R41, R41, R89 ;  /* 0x000000592929723e */ /* 0x000fe200000000ff */
[----:B------:R-:W-:Y:S01]  /*7cf0*/  HADD2.F32 R152, -RZ, R177.H0_H0 ;  /* 0x200000b1ff987230 */ /* 0x000fe20000004100 */
[----:B------:R-:W-:Y:S01]  /*7d00*/  F2FP.F16.F32.PACK_AB R49, R49, R85 ;  /* 0x000000553131723e */ /* 0x000fe200000000ff */
[----:B------:R-:W-:Y:S01]  /*7d10*/  HADD2.F32 R91, -RZ, R151.H0_H0 ;  /* 0x20000097ff5b7230 */ /* 0x000fe20000004100 */
[----:B------:R-:W-:Y:S01]  /*7d20*/  MOV R85, R41 ;  /* 0x0000002900557202 */ /* 0x000fe20000000f00 */
[----:B------:R-:W-:-:S02]  /*7d30*/  HADD2.F32 R154, -RZ, R150.H0_H0 ;  /* 0x20000096ff9a7230 */ /* 0x000fc40000004100 */
[----:B------:R-:W-:Y:S02]  /*7d40*/  HADD2.F32 R150, -RZ, R150.H1_H1 ;  /* 0x30000096ff967230 */ /* 0x000fe40000004100 */
[CC--:B------:R-:W-:Y:S01]  /*7d50*/  FMUL.FTZ R87, R91.reuse, R153.reuse ;  /* 0x000000995b577220 */ /* 0x0c0fe20000410000 */
[----:B------:R-:W-:Y:S02]  /*7d60*/  IMAD.MOV.U32 R89, RZ, RZ, R49 ;  /* 0x000000ffff597224 */ /* 0x000fe400078e0031 */
[C---:B------:R-:W-:Y:S01]  /*7d70*/  FMUL.FTZ R153, R154.reuse, R153 ;  /* 0x000000999a997220 */ /* 0x040fe20000410000 */
[-C--:B------:R-:W-:Y:S01]  /*7d80*/  FFMA.FTZ R87, R154, R152.reuse, -R87 ;  /* 0x000000989a577223 */ /* 0x080fe20000010857 */
[----:B------:R-:W-:Y:S02]  /*7d90*/  HADD2.F32 R154, -RZ, R178.H1_H1 ;  /* 0x300000b2ff9a7230 */ /* 0x000fe40000004100 */
[----:B------:R-:W-:Y:S01]  /*7da0*/  FFMA.FTZ R91, R91, R152, R153 ;  /* 0x000000985b5b7223 */ /* 0x000fe20000010099 */
[----:B------:R-:W-:-:S02]  /*7db0*/  SHF.R.U32.HI R152, RZ, 0x10, R43 ;  /* 0x00000010ff987819 */ /* 0x000fc4000001162b */
[--C-:B------:R-:W-:Y:S02]  /*7dc0*/  SHF.R.U64 R43, R50, 0x10, R51.reuse ;  /* 0x00000010322b7819 */ /* 0x100fe40000001233 */
[----:B------:R-:W-:Y:S01]  /*7dd0*/  SHF.R.U32.HI R50, RZ, 0x10, R51 ;  /* 0x00000010ff327819 */ /* 0x000fe20000011633 */
[----:B------:R-:W-:Y:S02]  /*7de0*/  HADD2.F32 R51, -RZ, R151.H1_H1 ;  /* 0x30000097ff337230 */ /* 0x000fe40000004100 */
[----:B------:R-:W-:Y:S02]  /*7df0*/  HADD2.F32 R152, -RZ, R152.H0_H0 ;  /* 0x20000098ff987230 */ /* 0x000fe40000004100 */
[----:B------:R-:W-:Y:S02]  /*7e00*/  HADD2.F32 R151, -RZ, R50.H0_H0 ;  /* 0x20000032ff977230 */ /* 0x000fe40000004100 */
[----:B------:R-:W-:-:S03]  /*7e10*/  HADD2.F32 R43, -RZ, R43.H0_H0 ;  /* 0x2000002bff2b7230 */ /* 0x000fc60000004100 */
[----:B------:R-:W-:-:S04]  /*7e20*/  FMUL.FTZ R50, R51, R151 ;  /* 0x0000009733327220 */ /* 0x000fc80000410000 */
[CC--:B------:R-:W-:Y:S01]  /*7e30*/  FFMA.FTZ R50, R150.reuse, R152.reuse, -R50 ;  /* 0x0000009896327223 */ /* 0x0c0fe20000010832 */
[----:B------:R-:W-:Y:S01]  /*7e40*/  FMUL.FTZ R150, R150, R151 ;  /* 0x0000009796967220 */ /* 0x000fe20000410000 */
[--C-:B------:R-:W-:Y:S02]  /*7e50*/  HADD2.F32 R151, -RZ, R88.reuse.H0_H0 ;  /* 0x20000058ff977230 */ /* 0x100fe40000004100 */
[----:B------:R-:W-:Y:S02]  /*7e60*/  HADD2.F32 R88, -RZ, R88.H1_H1 ;  /* 0x30000058ff587230 */ /* 0x000fe40000004100 */
[----:B------:R-:W-:Y:S01]  /*7e70*/  FFMA.FTZ R51, R51, R152, R150 ;  /* 0x0000009833337223 */ /* 0x000fe20000010096 */
[----:B------:R-:W-:Y:S02]  /*7e80*/  HADD2.F32 R150, -RZ, R84.H0_H0 ;  /* 0x20000054ff967230 */ /* 0x000fe40000004100 */
[-C--:B------:R-:W-:Y:S01]  /*7e90*/  FMUL.FTZ R153, R151, R154.reuse ;  /* 0x0000009a97997220 */ /* 0x080fe20000410000 */
[----:B------:R-:W-:Y:S01]  /*7ea0*/  HADD2.F32 R152, -RZ, R177.H1_H1 ;  /* 0x300000b1ff987230 */ /* 0x000fe20000004100 */
[----:B------:R-:W-:Y:S01]  /*7eb0*/  F2FP.F16.F32.PACK_AB R87, R50, R87 ;  /* 0x000000573257723e */ /* 0x000fe200000000ff */
[----:B------:R-:W-:Y:S01]  /*7ec0*/  FMUL.FTZ R154, R150, R154 ;  /* 0x0000009a969a7220 */ /* 0x000fe20000410000 */
[----:B------:R-:W-:-:S02]  /*7ed0*/  F2FP.F16.F32.PACK_AB R91, R51, R91 ;  /* 0x0000005b335b723e */ /* 0x000fc400000000ff */
[-C--:B------:R-:W-:Y:S01]  /*7ee0*/  FFMA.FTZ R150, R150, R152.reuse, -R153 ;  /* 0x0000009896967223 */ /* 0x080fe20000010899 */
[----:B------:R-:W-:Y:S01]  /*7ef0*/  FFMA.FTZ R151, R151, R152, R154 ;  /* 0x0000009897977223 */ /* 0x000fe2000001009a */
[----:B------:R-:W-:Y:S02]  /*7f00*/  HADD2.F32 R152, -RZ, R84.H1_H1 ;  /* 0x30000054ff987230 */ /* 0x000fe40000004100 */
[----:B------:R-:W-:Y:S02]  /*7f10*/  HADD2.F32 R84, -RZ, R40.H0_H0 ;  /* 0x20000028ff547230 */ /* 0x000fe40000004100 */
[-C--:B------:R-:W-:Y:S01]  /*7f20*/  FMUL.FTZ R40, R88, R48.reuse ;  /* 0x0000003058287220 */ /* 0x080fe20000410000 */
[--C-:B------:R-:W-:Y:S02]  /*7f30*/  HADD2.F32 R154, -RZ, R176.reuse.H1_H1 ;  /* 0x300000b0ff9a7230 */ /* 0x100fe40000004100 */
[C---:B------:R-:W-:Y:S01]  /*7f40*/  FMUL.FTZ R48, R152.reuse, R48 ;  /* 0x0000003098307220 */ /* 0x040fe20000410000 */
[----:B------:R-:W-:Y:S01]  /*7f50*/  FFMA.FTZ R40, R152, R84, -R40 ;  /* 0x0000005498287223 */ /* 0x000fe20000010828 */
[----:B------:R-:W-:-:S02]  /*7f60*/  HADD2.F32 R152, -RZ, R176.H0_H0 ;  /* 0x200000b0ff987230 */ /* 0x000fc40000004100 */
[----:B------:R-:W-:Y:S01]  /*7f70*/  FFMA.FTZ R48, R88, R84, R48 ;  /* 0x0000005458307223 */ /* 0x000fe20000010030 */
[----:B------:R-:W-:Y:S02]  /*7f80*/  HADD2.F32 R84, -RZ, R90.H0_H0 ;  /* 0x2000005aff547230 */ /* 0x000fe40000004100 */
[----:B------:R-:W-:Y:S01]  /*7f90*/  HADD2.F32 R88, -RZ, R86.H0_H0 ;  /* 0x20000056ff587230 */ /* 0x000fe20000004100 */
[----:B------:R-:W-:Y:S01]  /*7fa0*/  F2FP.F16.F32.PACK_AB R40, R40, R150 ;  /* 0x000000962828723e */ /* 0x000fe200000000ff */
[----:B------:R-:W-:Y:S02]  /*7fb0*/  HADD2.F32 R90, -RZ, R90.H1_H1 ;  /* 0x3000005aff5a7230 */ /* 0x000fe40000004100 */
[-C--:B------:R-:W-:Y:S01]  /*7fc0*/  FMUL.FTZ R153, R84, R154.reuse ;  /* 0x0000009a54997220 */ /* 0x080fe20000410000 */
[----:B------:R-:W-:Y:S02]  /*7fd0*/  HADD2.F32 R86, -RZ, R86.H1_H1 ;  /* 0x30000056ff567230 */ /* 0x000fe40000004100 */
[----:B------:R-:W-:Y:S01]  /*7fe0*/  FMUL.FTZ R154, R88, R154 ;  /* 0x0000009a589a7220 */ /* 0x000fe20000410000 */
[----:B------:R-:W-:Y:S01]  /*7ff0*/  F2FP.F16.F32.PACK_AB R48, R48, R151 ;  /* 0x000000973030723e */ /* 0x000fe200000000ff */
[----:B------:R-:W-:-:S02]  /*8000*/  FFMA.FTZ R153, R88, R152, -R153 ;  /* 0x0000009858997223 */ /* 0x000fc40000010899 */
[----:B------:R-:W-:Y:S01]  /*8010*/  FFMA.FTZ R154, R84, R152, R154 ;  /* 0x00000098549a7223 */ /* 0x000fe2000001009a */
[-C--:B------:R-:W-:Y:S01]  /*8020*/  FMUL.FTZ R84, R90, R43.reuse ;  /* 0x0000002b5a547220 */ /* 0x080fe20000410000 */
[C---:B------:R-:W-:Y:S01]  /*8030*/  FMUL.FTZ R43, R86.reuse, R43 ;  /* 0x0000002b562b7220 */ /* 0x040fe20000410000 */
[----:B------:R-:W-:Y:S02]  /*8040*/  IMAD.MOV.U32 R88, RZ, RZ, R48 ;  /* 0x000000ffff587224 */ /* 0x000fe400078e0030 */
[-C--:B------:R-:W-:Y:S01]  /*8050*/  FFMA.FTZ R84, R86, R42.reuse, -R84 ;  /* 0x0000002a56547223 */ /* 0x080fe20000010854 */
[----:B------:R-:W-:-:S04]  /*8060*/  FFMA.FTZ R43, R90, R42, R43 ;  /* 0x0000002a5a2b7223 */ /* 0x000fc8000001002b */
[----:B------:R-:W-:Y:S01]  /*8070*/  F2FP.F16.F32.PACK_AB R153, R84, R153 ;  /* 0x000000995499723e */ /* 0x000fe200000000ff */
[----:B------:R-:W-:Y:S01]  /*8080*/  IMAD.MOV.U32 R84, RZ, RZ, R40 ;  /* 0x000000ffff547224 */ /* 0x000fe200078e0028 */
[----:B------:R-:W-:-:S03]  /*8090*/  F2FP.F16.F32.PACK_AB R43, R43, R154 ;  /* 0x0000009a2b2b723e */ /* 0x000fc600000000ff */
[----:B------:R-:W-:Y:S01]  /*80a0*/  IMAD.MOV.U32 R86, RZ, RZ, R153 ;  /* 0x000000ffff567224 */ /* 0x000fe200078e0099 */
[----:B------:R-:W-:-:S07]  /*80b0*/  MOV R90, R43 ;  /* 0x0000002b005a7202 */ /* 0x000fce0000000f00 */
.L_x_528:
[----:B------:R-:W-:Y:S05]  /*80c0*/  BSYNC B3 ;  /* 0x0000000000037941 */ /* 0x000fea0003800000 */
.L_x_527:
[----:B------:R-:W-:Y:S01]  /*80d0*/  ISETP.GE.AND P4, PT, R149, R143, PT ;  /* 0x0000008f9500720c */ /* 0x000fe20003f86270 */
[----:B------:R-:W-:-:S12]  /*80e0*/  ULDC.64 UR4, c[0x0][0x208] ;  /* 0x0000820000047ab9 */ /* 0x000fd80000000a00 */
[--C-:B------:R-:W-:Y:S02]  /*80f0*/  @!P4 SHF.R.S32.HI R43, RZ, 0x1f, R149.reuse ;  /* 0x0000001fff2bc819 */ /* 0x100fe40000011495 */
[----:B------:R-:W-:-:S04]  /*8100*/  @!P4 IADD3 R149, P5, P6, R96, R134, R149 ;  /* 0x000000866095c210 */ /* 0x000fc80007ebe095 */
[----:B------:R-:W-:Y:S02]  /*8110*/  @!P4 IADD3.X R43, R93, R148, R43, P5, P6 ;  /* 0x000000945d2bc210 */ /* 0x000fe40002fec42b */
[----:B------:R-:W-:-:S04]  /*8120*/  IADD3 R41, P5, P6, R96, R134, R14 ;  /* 0x0000008660297210 */ /* 0x000fc80007ebe00e */
[----:B------:R-:W-:Y:S02]  /*8130*/  IADD3.X R42, R93, R148, R8, P5, P6 ;  /* 0x000000945d2a7210 */ /* 0x000fe40002fec408 */
[----:B------:R-:W-:-:S04]  /*8140*/  LEA R40, P5, R41, R116, 0x1 ;  /* 0x0000007429287211 */ /* 0x000fc800078a08ff */
[----:B------:R-:W-:Y:S02]  /*8150*/  LEA.HI.X R41, R41, R117, R42, 0x1, P5 ;  /* 0x0000007529297211 */ /* 0x000fe400028f0c2a */
[----:B------:R-:W-:-:S03]  /*8160*/  @!P4 LEA R42, P5, R149, R116, 0x1 ;  /* 0x00000074952ac211 */ /* 0x000fc600078a08ff */
[----:B-1----:R1:W-:Y:S01]  /*8170*/  STG.E.128 desc[UR4][R40.64], R84 ;  /* 0x0000005428007986 */ /* 0x0023e2000c101d04 */
[----:B------:R-:W-:-:S05]  /*8180*/  @!P4 LEA.HI.X R43, R149, R117, R43, 0x1, P5 ;  /* 0x00000075952bc211 */ /* 0x000fca00028f0c2b */
[----:B0-----:R1:W-:Y:S04]  /*8190*/  @!P4 STG.E.128 desc[UR4][R42.64], R88 ;  /* 0x000000582a00c986 */ /* 0x0013e8000c101d04 */
.L_x_526:
[----:B------:R-:W-:Y:S05]  /*81a0*/  BSYNC B2 ;  /* 0x0000000000027941 */ /* 0x000fea0003800000 */
.L_x_525:
[----:B------:R-:W-:-:S13]  /*81b0*/  ISETP.NE.AND P4, PT, R11, RZ, PT ;  /* 0x000000ff0b00720c */ /* 0x000fda0003f85270 */
[----:B------:R-:W-:Y:S05]  /*81c0*/  @!P4 BRA `(.L_x_524) ;  /* 0x0000000400fcc947 */ /* 0x000fea0003800000 */
[----:B-1----:R-:W-:Y:S01]  /*81d0*/  SEL R40, R115, R145, !P1 ;  /* 0x0000009173287207 */ /* 0x002fe20004800000 */
        /* <DEDUP_REMOVED lines=13> */
[----:B------:R-:W-:-:S05]  /*82b0*/  LOP3.LUT R41, R41, R229, RZ, 0x3c, !PT ;  /* 0x000000e529297212 */ /* 0x000fca00078e3cff */
[----:B------:R-:W-:-:S04]  /*82c0*/  IMAD.IADD R40, R40, 0x1, R41 ;  /* 0x0000000128287824 */ /* 0x000fc800078e0229 */
[C---:B------:R-:W-:Y:S02]  /*82d0*/  IMAD R48, R19.reuse, 0x5000, R40 ;  /* 0x0000500013307824 */ /* 0x040fe400078e0228 */
[----:B------:R-:W-:Y:S02]  /*82e0*/  IMAD R40, R19, 0x5000, R137 ;  /* 0x0000500013287824 */ /* 0x000fe400078e0289 */
[----:B------:R-:W-:-:S03]  /*82f0*/  IMAD R48, R48, 0x2, R18 ;  /* 0x0000000230307824 */ /* 0x000fc600078e0212 */
[----:B------:R-:W-:-:S03]  /*8300*/  LEA R40, R40, R18, 0x1 ;  /* 0x0000001228287211 */ /* 0x000fc600078e08ff */
[----:B------:R-:W0:Y:S04]  /*8310*/  LDS.128 R48, [R48+0x24400] ;  /* 0x0244000030307984 */ /* 0x000e280000000c00 */
[----:B------:R-:W1:Y:S01]  /*8320*/  LDS.128 R40, [R40+0x24400] ;  /* 0x0244000028287984 */ /* 0x000e620000000c00 */
[----:B------:R-:W-:Y:S05]  /*8330*/  @P4 BRA `(.L_x_530) ;  /* 0x0000000400684947 */ /* 0x000fea0003800000 */
[----:B0-----:R-:W-:Y:S01]  /*8340*/  IMAD.MOV.U32 R86, RZ, RZ, R49 ;  /* 0x000000ffff567224 */ /* 0x001fe200078e0031 */
[----:B------:R-:W-:Y:S01]  /*8350*/  SHF.R.U64 R36, R36, 0x10, R37 ;  /* 0x0000001024247819 */ /* 0x000fe20000001225 */
[----:B-1----:R-:W-:Y:S01]  /*8360*/  IMAD.MOV.U32 R85, RZ, RZ, R41 ;  /* 0x000000ffff557224 */ /* 0x002fe200078e0029 */
[----:B------:R-:W-:Y:S01]  /*8370*/  SHF.R.U32.HI R37, RZ, 0x10, R37 ;  /* 0x00000010ff257819 */ /* 0x000fe20000011625 */
[----:B------:R-:W-:Y:S01]  /*8380*/  HADD2.F32 R87, -RZ, R175.H1_H1 ;  /* 0x300000afff577230 */ /* 0x000fe20000004100 */
[----:B------:R-:W-:Y:S01]  /*8390*/  SHF.R.U64 R38, R38, 0x10, R39 ;  /* 0x0000001026267819 */ /* 0x000fe20000001227 */
[----:B------:R-:W-:Y:S02]  /*83a0*/  HADD2.F32 R41, -RZ, R86.H0_H0 ;  /* 0x20000056ff297230 */ /* 0x000fe40000004100 */
[----:B------:R-:W-:Y:S02]  /*83b0*/  HADD2.F32 R89, -RZ, R85.H0_H0 ;  /* 0x20000055ff597230 */ /* 0x000fe40000004100 */
[----:B------:R-:W-:-:S02]  /*83c0*/  HADD2.F32 R88, -RZ, R175.H0_H0 ;  /* 0x200000afff587230 */ /* 0x000fc40000004100 */
[-C--:B------:R-:W-:Y:S01]  /*83d0*/  FMUL.FTZ R49, R41, R87.reuse ;  /* 0x0000005729317220 */ /* 0x080fe20000410000 */
[----:B------:R-:W-:Y:S02]  /*83e0*/  HADD2.F32 R86, -RZ, R86.H1_H1 ;  /* 0x30000056ff567230 */ /* 0x000fe40000004100 */
[C---:B------:R-:W-:Y:S01]  /*83f0*/  FMUL.FTZ R87, R89.reuse, R87 ;  /* 0x0000005759577220 */ /* 0x040fe20000410000 */
[----:B------:R-:W-:Y:S02]  /*8400*/  HADD2.F32 R37, -RZ, R37.H0_H0 ;  /* 0x20000025ff257230 */ /* 0x000fe40000004100 */
[-C--:B------:R-:W-:Y:S01]  /*8410*/  FFMA.FTZ R49, R89, R88.reuse, -R49 ;  /* 0x0000005859317223 */ /* 0x080fe20000010831 */
[----:B------:R-:W-:Y:S02]  /*8420*/  HADD2.F32 R38, -RZ, R38.H0_H0 ;  /* 0x20000026ff267230 */ /* 0x000fe40000004100 */
[----:B------:R-:W-:Y:S01]  /*8430*/  FFMA.FTZ R41, R41, R88, R87 ;  /* 0x0000005829297223 */ /* 0x000fe20000010057 */
[--C-:B------:R-:W-:Y:S01]  /*8440*/  SHF.R.U32.HI R87, RZ, 0x10, R45.reuse ;  /* 0x00000010ff577819 */ /* 0x100fe2000001162d */
[----:B------:R-:W-:Y:S01]  /*8450*/  HADD2.F32 R88, -RZ, R173.H1_H1 ;  /* 0x300000adff587230 */ /* 0x000fe20000004100 */
[----:B------:R-:W-:Y:S01]  /*8460*/  SHF.R.U64 R45, R44, 0x10, R45 ;  /* 0x000000102c2d7819 */ /* 0x000fe2000000122d */
[----:B------:R-:W-:-:S02]  /*8470*/  HADD2.F32 R44, -RZ, R85.H1_H1 ;  /* 0x30000055ff2c7230 */ /* 0x000fc40000004100 */
[----:B------:R-:W-:Y:S02]  /*8480*/  HADD2.F32 R87, -RZ, R87.H0_H0 ;  /* 0x20000057ff577230 */ /* 0x000fe40000004100 */
[----:B------:R-:W-:-:S03]  /*8490*/  HADD2.F32 R45, -RZ, R45.H0_H0 ;  /* 0x2000002dff2d7230 */ /* 0x000fc60000004100 */
[-C--:B------:R-:W-:Y:S01]  /*84a0*/  FMUL.FTZ R85, R86, R87.reuse ;  /* 0x0000005756557220 */ /* 0x080fe20000410000 */
[----:B------:R-:W-:-:S03]  /*84b0*/  FMUL.FTZ R87, R44, R87 ;  /* 0x000000572c577220 */ /* 0x000fc60000410000 */
[-C--:B------:R-:W-:Y:S01]  /*84c0*/  FFMA.FTZ R44, R44, R37.reuse, -R85 ;  /* 0x000000252c2c7223 */ /* 0x080fe20000010855 */
[----:B------:R-:W-:Y:S02]  /*84d0*/  HADD2.F32 R85, -RZ, R51.H0_H0 ;  /* 0x20000033ff557230 */ /* 0x000fe40000004100 */
[----:B------:R-:W-:Y:S01]  /*84e0*/  FFMA.FTZ R37, R86, R37, R87 ;  /* 0x0000002556257223 */ /* 0x000fe20000010057 */
[----:B------:R-:W-:Y:S02]  /*84f0*/  HADD2.F32 R86, -RZ, R173.H0_H0 ;  /* 0x200000adff567230 */ /* 0x000fe40000004100 */
[--C-:B------:R-:W-:Y:S02]  /*8500*/  HADD2.F32 R87, -RZ, R43.reuse.H0_H0 ;  /* 0x2000002bff577230 */ /* 0x100fe40000004100 */
[----:B------:R-:W-:Y:S01]  /*8510*/  FMUL.FTZ R89, R85, R88 ;  /* 0x0000005855597220 */ /* 0x000fe20000410000 */
[----:B------:R-:W-:Y:S01]  /*8520*/  HADD2.F32 R43, -RZ, R43.H1_H1 ;  /* 0x3000002bff2b7230 */ /* 0x000fe20000004100 */
[----:B------:R-:W-:-:S02]  /*8530*/  F2FP.F16.F32.PACK_AB R44, R44, R49 ;  /* 0x000000312c2c723e */ /* 0x000fc400000000ff */
[C---:B------:R-:W-:Y:S01]  /*8540*/  FFMA.FTZ R89, R87.reuse, R86, -R89 ;  /* 0x0000005657597223 */ /* 0x040fe20000010859 */
[----:B------:R-:W-:Y:S01]  /*8550*/  FMUL.FTZ R87, R87, R88 ;  /* 0x0000005857577220 */ /* 0x000fe20000410000 */
[----:B------:R-:W-:Y:S01]  /*8560*/  HADD2.F32 R88, -RZ, R172.H1_H1 ;  /* 0x300000acff587230 */ /* 0x000fe20000004100 */
[----:B------:R-:W-:Y:S01]  /*8570*/  F2FP.F16.F32.PACK_AB R37, R37, R41 ;  /* 0x000000292525723e */ /* 0x000fe200000000ff */
[----:B------:R-:W-:Y:S02]  /*8580*/  IMAD.MOV.U32 R41, RZ, RZ, R44 ;  /* 0x000000ffff297224 */ /* 0x000fe400078e002c */
[----:B------:R-:W-:Y:S01]  /*8590*/  FFMA.FTZ R87, R85, R86, R87 ;  /* 0x0000005655577223 */ /* 0x000fe20000010057 */
[----:B------:R-:W-:Y:S02]  /*85a0*/  SHF.R.U32.HI R85, RZ, 0x10, R39 ;  /* 0x00000010ff557819 */ /* 0x000fe40000011627 */
[--C-:B------:R-:W-:Y:S01]  /*85b0*/  SHF.R.U64 R39, R46, 0x10, R47.reuse ;  /* 0x000000102e277819 */ /* 0x100fe2000000122f */
[----:B------:R-:W-:Y:S01]  /*85c0*/  HADD2.F32 R46, -RZ, R51.H1_H1 ;  /* 0x30000033ff2e7230 */ /* 0x000fe20000004100 */
[----:B------:R-:W-:Y:S01]  /*85d0*/  SHF.R.U32.HI R47, RZ, 0x10, R47 ;  /* 0x00000010ff2f7819 */ /* 0x000fe2000001162f */
[----:B------:R-:W-:-:S02]  /*85e0*/  HADD2.F32 R85, -RZ, R85.H0_H0 ;  /* 0x20000055ff557230 */ /* 0x000fc40000004100 */
[----:B------:R-:W-:Y:S02]  /*85f0*/  HADD2.F32 R39, -RZ, R39.H0_H0 ;  /* 0x20000027ff277230 */ /* 0x000fe40000004100 */
[----:B------:R-:W-:Y:S02]  /*8600*/  HADD2.F32 R47, -RZ, R47.H0_H0 ;  /* 0x2000002fff2f7230 */ /* 0x000fe40000004100 */
[----:B------:R-:W-:-:S03]  /*8610*/  IMAD.MOV.U32 R49, RZ, RZ, R37 ;  /* 0x000000ffff317224 */ /* 0x000fc600078e0025 */
[----:B------:R-:W-:-:S04]  /*8620*/  FMUL.FTZ R51, R46, R47 ;  /* 0x0000002f2e337220 */ /* 0x000fc80000410000 */
[C---:B------:R-:W-:Y:S01]  /*8630*/  FFMA.FTZ R51, R43.reuse, R85, -R51 ;  /* 0x000000552b337223 */ /* 0x040fe20000010833 */
[----:B------:R-:W-:Y:S01]  /*8640*/  FMUL.FTZ R43, R43, R47 ;  /* 0x0000002f2b2b7220 */ /* 0x000fe20000410000 */
[----:B------:R-:W-:-:S03]  /*8650*/  HADD2.F32 R47, -RZ, R172.H0_H0 ;  /* 0x200000acff2f7230 */ /* 0x000fc60000004100 */
[----:B------:R-:W-:Y:S01]  /*8660*/  FFMA.FTZ R43, R46, R85, R43 ;  /* 0x000000552e2b7223 */ /* 0x000fe2000001002b */
[----:B------:R-:W-:Y:S01]  /*8670*/  HADD2.F32 R46, -RZ, R48.H0_H0 ;  /* 0x20000030ff2e7230 */ /* 0x000fe20000004100 */
[----:B------:R-:W-:Y:S01]  /*8680*/  F2FP.F16.F32.PACK_AB R51, R51, R89 ;  /* 0x000000593333723e */ /* 0x000fe200000000ff */
[----:B------:R-:W-:Y:S02]  /*8690*/  HADD2.F32 R85, -RZ, R40.H0_H0 ;  /* 0x20000028ff557230 */ /* 0x000fe40000004100 */
[----:B------:R-:W-:Y:S02]  /*86a0*/  HADD2.F32 R48, -RZ, R48.H1_H1 ;  /* 0x30000030ff307230 */ /* 0x000fe40000004100 */
[-C--:B------:R-:W-:Y:S01]  /*86b0*/  FMUL.FTZ R86, R46, R88.reuse ;  /* 0x000000582e567220 */ /* 0x080fe20000410000 */
[----:B------:R-:W-:Y:S01]  /*86c0*/  F2FP.F16.F32.PACK_AB R87, R43, R87 ;  /* 0x000000572b57723e */ /* 0x000fe200000000ff */
[----:B------:R-:W-:Y:S01]  /*86d0*/  FMUL.FTZ R88, R85, R88 ;  /* 0x0000005855587220 */ /* 0x000fe20000410000 */
[----:B------:R-:W-:-:S02]  /*86e0*/  IMAD.MOV.U32 R43, RZ, RZ, R51 ;  /* 0x000000ffff2b7224 */ /* 0x000fc400078e0033 */
[-C--:B------:R-:W-:Y:S01]  /*86f0*/  FFMA.FTZ R86, R85, R47.reuse, -R86 ;  /* 0x0000002f55567223 */ /* 0x080fe20000010856 */
[----:B------:R-:W-:Y:S02]  /*8700*/  HADD2.F32 R85, -RZ, R171.H1_H1 ;  /* 0x300000abff557230 */ /* 0x000fe40000004100 */
[----:B------:R-:W-:Y:S01]  /*8710*/  FFMA.FTZ R88, R46, R47, R88 ;  /* 0x0000002f2e587223 */ /* 0x000fe20000010058 */
[----:B------:R-:W-:Y:S02]  /*8720*/  HADD2.F32 R46, -RZ, R40.H1_H1 ;  /* 0x30000028ff2e7230 */ /* 0x000fe40000004100 */
[----:B------:R-:W-:Y:S02]  /*8730*/  HADD2.F32 R40, -RZ, R36.H0_H0 ;  /* 0x20000024ff287230 */ /* 0x000fe40000004100 */
[-C--:B------:R-:W-:Y:S01]  /*8740*/  FMUL.FTZ R36, R48, R45.reuse ;  /* 0x0000002d30247220 */ /* 0x080fe20000410000 */
[--C-:B------:R-:W-:Y:S02]  /*8750*/  HADD2.F32 R47, -RZ, R42.reuse.H0_H0 ;  /* 0x2000002aff2f7230 */ /* 0x100fe40000004100 */
[----:B------:R-:W-:Y:S01]  /*8760*/  FMUL.FTZ R45, R46, R45 ;  /* 0x0000002d2e2d7220 */ /* 0x000fe20000410000 */
[----:B------:R-:W-:-:S02]  /*8770*/  HADD2.F32 R42, -RZ, R42.H1_H1 ;  /* 0x3000002aff2a7230 */ /* 0x000fc40000004100 */
[-C--:B------:R-:W-:Y:S01]  /*8780*/  FFMA.FTZ R36, R46, R40.reuse, -R36 ;  /* 0x000000282e247223 */ /* 0x080fe20000010824 */
[----:B------:R-:W-:Y:S02]  /*8790*/  HADD2.F32 R46, -RZ, R171.H0_H0 ;  /* 0x200000abff2e7230 */ /* 0x000fe40000004100 */
[----:B------:R-:W-:Y:S01]  /*87a0*/  FFMA.FTZ R40, R48, R40, R45 ;  /* 0x0000002830287223 */ /* 0x000fe2000001002d */
[--C-:B------:R-:W-:Y:S02]  /*87b0*/  HADD2.F32 R45, -RZ, R50.reuse.H0_H0 ;  /* 0x20000032ff2d7230 */ /* 0x100fe40000004100 */
[----:B------:R-:W-:Y:S01]  /*87c0*/  HADD2.F32 R50, -RZ, R50.H1_H1 ;  /* 0x30000032ff327230 */ /* 0x000fe20000004100 */
[----:B------:R-:W-:Y:S01]  /*87d0*/  F2FP.F16.F32.PACK_AB R36, R36, R86 ;  /* 0x000000562424723e */ /* 0x000fe200000000ff */
[----:B------:R-:W-:Y:S02]  /*87e0*/  IMAD.MOV.U32 R51, RZ, RZ, R87 ;  /* 0x000000ffff337224 */ /* 0x000fe400078e0057 */
[-C--:B------:R-:W-:Y:S01]  /*87f0*/  FMUL.FTZ R48, R45, R85.reuse ;  /* 0x000000552d307220 */ /* 0x080fe20000410000 */
[----:B------:R-:W-:Y:S01]  /*8800*/  FMUL.FTZ R85, R47, R85 ;  /* 0x000000552f557220 */ /* 0x000fe20000410000 */
[----:B------:R-:W-:-:S02]  /*8810*/  F2FP.F16.F32.PACK_AB R88, R40, R88 ;  /* 0x000000582858723e */ /* 0x000fc400000000ff */
[-C--:B------:R-:W-:Y:S01]  /*8820*/  FFMA.FTZ R48, R47, R46.reuse, -R48 ;  /* 0x0000002e2f307223 */ /* 0x080fe20000010830 */
[----:B------:R-:W-:Y:S01]  /*8830*/  FFMA.FTZ R85, R45, R46, R85 ;  /* 0x0000002e2d557223 */ /* 0x000fe20000010055 */
[-C--:B------:R-:W-:Y:S01]  /*8840*/  FMUL.FTZ R45, R50, R39.reuse ;  /* 0x00000027322d7220 */ /* 0x080fe20000410000 */
[C---:B------:R-:W-:Y:S01]  /*8850*/  FMUL.FTZ R39, R42.reuse, R39 ;  /* 0x000000272a277220 */ /* 0x040fe20000410000 */
[----:B------:R-:W-:Y:S02]  /*8860*/  MOV R40, R36 ;  /* 0x0000002400287202 */ /* 0x000fe40000000f00 */
[-C--:B------:R-:W-:Y:S01]  /*8870*/  FFMA.FTZ R45, R42, R38.reuse, -R45 ;  /* 0x000000262a2d7223 */ /* 0x080fe2000001082d */
[----:B------:R-:W-:-:S04]  /*8880*/  FFMA.FTZ R39, R50, R38, R39 ;  /* 0x0000002632277223 */ /* 0x000fc80000010027 */
[----:B------:R-:W-:Y:S01]  /*8890*/  F2FP.F16.F32.PACK_AB R45, R45, R48 ;  /* 0x000000302d2d723e */ /* 0x000fe200000000ff */
[----:B------:R-:W-:Y:S01]  /*88a0*/  IMAD.MOV.U32 R48, RZ, RZ, R88 ;  /* 0x000000ffff307224 */ /* 0x000fe200078e0058 */
[----:B------:R-:W-:Y:S02]  /*88b0*/  F2FP.F16.F32.PACK_AB R39, R39, R85 ;  /* 0x000000552727723e */ /* 0x000fe400000000ff */
[----:B------:R-:W-:-:S03]  /*88c0*/  MOV R42, R45 ;  /* 0x0000002d002a7202 */ /* 0x000fc60000000f00 */
[----:B------:R-:W-:-:S07]  /*88d0*/  IMAD.MOV.U32 R50, RZ, RZ, R39 ;  /* 0x000000ffff327224 */ /* 0x000fce00078e0027 */
.L_x_530:
[----:B------:R-:W-:Y:S05]  /*88e0*/  BSYNC B2 ;  /* 0x0000000000027941 */ /* 0x000fea0003800000 */
.L_x_529:
        /* <DEDUP_REMOVED lines=13> */
.L_x_524:
[----:B------:R-:W-:Y:S05]  /*89c0*/  BSYNC B1 ;  /* 0x0000000000017941 */ /* 0x000fea0003800000 */
.L_x_523:
[----:B----4-:R-:W4:Y:S01]  /*89d0*/  LDL R36, [R1+0x10] ;  /* 0x0000100001247983 */ /* 0x010f220000100800 */
[----:B------:R-:W-:Y:S01]  /*89e0*/  BSSY B1, `(.L_x_531) ;  /* 0x0000106000017945 */ /* 0x000fe20003800000 */
[----:B----4-:R-:W-:-:S13]  /*89f0*/  LOP3.LUT P4, RZ, R36, 0x1, RZ, 0xc0, !PT ;  /* 0x0000000124ff7812 */ /* 0x010fda000788c0ff */
[----:B------:R-:W-:Y:S05]  /*8a00*/  @P4 BRA `(.L_x_532) ;  /* 0x00000010000c4947 */ /* 0x000fea0003800000 */
[----:B------:R-:W-:Y:S01]  /*8a10*/  ISETP.NE.AND P4, PT, R27, RZ, PT ;  /* 0x000000ff1b00720c */ /* 0x000fe20003f85270 */
[-C--:B---3--:R-:W-:Y:S01]  /*8a20*/  IMAD R50, R142, R124.reuse, RZ ;  /* 0x0000007c8e327224 */ /* 0x088fe200078e02ff */
[----:B------:R-:W-:Y:S01]  /*8a30*/  IADD3 R36, R212, 0x20, RZ ;  /* 0x00000020d4247810 */ /* 0x000fe20007ffe0ff */
[----:B------:R-:W-:Y:S04]  /*8a40*/  BSSY B2, `(.L_x_533) ;  /* 0x0000081000027945 */ /* 0x000fe80003800000 */
[C---:B------:R-:W-:Y:S02]  /*8a50*/  IMAD R50, R36.reuse, R125, R50 ;  /* 0x0000007d24327224 */ /* 0x040fe400078e0232 */
[----:B------:R-:W-:-:S04]  /*8a60*/  IMAD.WIDE.U32 R44, R36, R124, R122 ;  /* 0x0000007c242c7225 */ /* 0x000fc800078e007a */
[----:B------:R-:W-:Y:S01]  /*8a70*/  IMAD.IADD R50, R45, 0x1, R50 ;  /* 0x000000012d327824 */ /* 0x000fe200078e0232 */
[----:B------:R-:W-:Y:S06]  /*8a80*/  @!P4 BRA `(.L_x_534) ;  /* 0x0000000400f0c947 */ /* 0x000fec0003800000 */
[----:B------:R-:W-:Y:S01]  /*8a90*/  SEL R36, R115, R145, !P0 ;  /* 0x0000009173247207 */ /* 0x000fe20004000000 */
[----:B------:R-:W-:Y:S01]  /*8aa0*/  BSSY B3, `(.L_x_535) ;  /* 0x000006d000037945 */ /* 0x000fe20003800000 */
[----:B------:R-:W-:Y:S02]  /*8ab0*/  SHF.R.U32.HI R38, RZ, 0x3, R223 ;  /* 0x00000003ff267819 */ /* 0x000fe400000116df */
[----:B------:R-:W-:Y:S02]  /*8ac0*/  SHF.R.S32.HI R37, RZ, 0x1f, R36 ;  /* 0x0000001fff257819 */ /* 0x000fe40000011424 */
[----:B------:R-:W-:Y:S02]  /*8ad0*/  ISETP.GE.AND P4, PT, R16, R120, PT ;  /* 0x000000781000720c */ /* 0x000fe40003f86270 */
[----:B------:R-:W-:-:S04]  /*8ae0*/  LEA.HI R37, R37, R36, RZ, 0x4 ;  /* 0x0000002425257211 */ /* 0x000fc800078f20ff */
[----:B------:R-:W-:-:S04]  /*8af0*/  LEA.HI.SX32 R46, R37, R15, 0x1c ;  /* 0x0000000f252e7211 */ /* 0x000fc800078fe2ff */
[----:B------:R-:W-:-:S04]  /*8b00*/  SHF.R.S32.HI R37, RZ, 0x1f, R46 ;  /* 0x0000001fff257819 */ /* 0x000fc8000001142e */
[----:B------:R-:W-:Y:S01]  /*8b10*/  LEA.HI R37, R37, R46, RZ, 0x3 ;  /* 0x0000002e25257211 */ /* 0x000fe200078f18ff */
[----:B------:R-:W-:-:S03]  /*8b20*/  IMAD.SHL.U32 R46, R46, 0x8, RZ ;  /* 0x000000082e2e7824 */ /* 0x000fc600078e00ff */
[----:B------:R-:W-:Y:S02]  /*8b30*/  SHF.R.S32.HI R37, RZ, 0x3, R37 ;  /* 0x00000003ff257819 */ /* 0x000fe40000011425 */
[----:B------:R-:W-:-:S03]  /*8b40*/  LOP3.LUT R36, R223, 0x38, R46, 0xf8, !PT ;  /* 0x00000038df247812 */ /* 0x000fc600078ef82e */
[----:B------:R-:W-:Y:S01]  /*8b50*/  IMAD R37, R37, 0x1400, R227 ;  /* 0x0000140025257824 */ /* 0x000fe200078e02e3 */
[----:B------:R-:W-:-:S05]  /*8b60*/  LOP3.LUT R36, R36, R38, RZ, 0x3c, !PT ;  /* 0x0000002624247212 */ /* 0x000fca00078e3cff */
[----:B------:R-:W-:-:S04]  /*8b70*/  IMAD.IADD R36, R37, 0x1, R36 ;  /* 0x0000000125247824 */ /* 0x000fc800078e0224 */
[C---:B-1----:R-:W-:Y:S02]  /*8b80*/  IMAD R40, R19.reuse, 0x5000, R36 ;  /* 0x0000500013287824 */ /* 0x042fe400078e0224 */
[----:B------:R-:W-:Y:S02]  /*8b90*/  IMAD R36, R19, 0x5000, R136 ;  /* 0x0000500013247824 */ /* 0x000fe400078e0288 */
[----:B------:R-:W-:-:S03]  /*8ba0*/  IMAD R40, R40, 0x2, R18 ;  /* 0x0000000228287824 */ /* 0x000fc600078e0212 */
[----:B------:R-:W-:-:S03]  /*8bb0*/  LEA R36, R36, R18, 0x1 ;  /* 0x0000001224247211 */ /* 0x000fc600078e08ff */
[----:B------:R-:W1:Y:S04]  /*8bc0*/  LDS.128 R40, [R40+0x24400] ;  /* 0x0244000028287984 */ /* 0x000e680000000c00 */
[----:B------:R-:W3:Y:S01]  /*8bd0*/  LDS.128 R36, [R36+0x24400] ;  /* 0x0244000024247984 */ /* 0x000ee20000000c00 */
[----:B------:R-:W-:Y:S05]  /*8be0*/  @P4 BRA `(.L_x_536) ;  /* 0x0000000400604947 */ /* 0x000fea0003800000 */
[----:B------:R-:W-:Y:S01]  /*8bf0*/  HADD2.F32 R48, -RZ, R170.H1_H1 ;  /* 0x300000aaff307230 */ /* 0x000fe20000004100 */
[----:B------:R-:W-:Y:S01]  /*8c00*/  SHF.R.U64 R64, R64, 0x10, R65 ;  /* 0x0000001040407819 */ /* 0x000fe20000001241 */
[----:B-1----:R-:W-:Y:S02]  /*8c10*/  HADD2.F32 R47, -RZ, R41.H0_H0 ;  /* 0x20000029ff2f7230 */ /* 0x002fe40000004100 */
[----:B---3--:R-:W-:Y:S02]  /*8c20*/  HADD2.F32 R51, -RZ, R37.H0_H0 ;  /* 0x20000025ff337230 */ /* 0x008fe40000004100 */
[----:B------:R-:W-:Y:S02]  /*8c30*/  HADD2.F32 R49, -RZ, R168.H1_H1 ;  /* 0x300000a8ff317230 */ /* 0x000fe40000004100 */
[-C--:B0-----:R-:W-:Y:S01]  /*8c40*/  FMUL.FTZ R84, R47, R48.reuse ;  /* 0x000000302f547220 */ /* 0x081fe20000410000 */
[----:B------:R-:W-:Y:S02]  /*8c50*/  HADD2.F32 R170, -RZ, R170.H0_H0 ;  /* 0x200000aaffaa7230 */ /* 0x000fe40000004100 */
[----:B------:R-:W-:Y:S01]  /*8c60*/  FMUL.FTZ R48, R51, R48 ;  /* 0x0000003033307220 */ /* 0x000fe20000410000 */
[----:B------:R-:W-:-:S02]  /*8c70*/  HADD2.F32 R168, -RZ, R168.H0_H0 ;  /* 0x200000a8ffa87230 */ /* 0x000fc40000004100 */
[-C--:B------:R-:W-:Y:S01]  /*8c80*/  FFMA.FTZ R84, R51, R49.reuse, -R84 ;  /* 0x0000003133547223 */ /* 0x080fe20000010854 */
[----:B------:R-:W-:Y:S02]  /*8c90*/  HADD2.F32 R51, -RZ, R41.H1_H1 ;  /* 0x30000029ff337230 */ /* 0x000fe40000004100 */
[----:B------:R-:W-:Y:S01]  /*8ca0*/  FFMA.FTZ R47, R47, R49, R48 ;  /* 0x000000312f2f7223 */ /* 0x000fe20000010030 */
[----:B------:R-:W-:Y:S01]  /*8cb0*/  SHF.R.U32.HI R49, RZ, 0x10, R65 ;  /* 0x00000010ff317819 */ /* 0x000fe20000011641 */
[----:B------:R-:W-:Y:S01]  /*8cc0*/  HADD2.F32 R41, -RZ, R37.H1_H1 ;  /* 0x30000025ff297230 */ /* 0x000fe20000004100 */
[--C-:B------:R-:W-:Y:S01]  /*8cd0*/  SHF.R.U64 R48, R56, 0x10, R57.reuse ;  /* 0x0000001038307819 */ /* 0x100fe20000001239 */
[----:B------:R-:W-:Y:S01]  /*8ce0*/  HADD2.F32 R64, -RZ, R64.H0_H0 ;  /* 0x20000040ff407230 */ /* 0x000fe20000004100 */
[----:B------:R-:W-:Y:S01]  /*8cf0*/  SHF.R.U32.HI R56, RZ, 0x10, R57 ;  /* 0x00000010ff387819 */ /* 0x000fe20000011639 */
[----:B------:R-:W-:Y:S02]  /*8d00*/  HADD2.F32 R49, -RZ, R49.H0_H0 ;  /* 0x20000031ff317230 */ /* 0x000fe40000004100 */
[----:B------:R-:W-:-:S02]  /*8d10*/  HADD2.F32 R57, -RZ, R39.H0_H0 ;  /* 0x20000027ff397230 */ /* 0x000fc40000004100 */
[----:B------:R-:W-:Y:S02]  /*8d20*/  HADD2.F32 R56, -RZ, R56.H0_H0 ;  /* 0x20000038ff387230 */ /* 0x000fe40000004100 */
[-C--:B------:R-:W-:Y:S01]  /*8d30*/  FMUL.FTZ R37, R51, R49.reuse ;  /* 0x0000003133257220 */ /* 0x080fe20000410000 */
[C---:B------:R-:W-:Y:S01]  /*8d40*/  FMUL.FTZ R49, R41.reuse, R49 ;  /* 0x0000003129317220 */ /* 0x040fe20000410000 */
[----:B------:R-:W-:Y:S02]  /*8d50*/  HADD2.F32 R39, -RZ, R39.H1_H1 ;  /* 0x30000027ff277230 */ /* 0x000fe40000004100 */
[-C--:B------:R-:W-:Y:S01]  /*8d60*/  FFMA.FTZ R41, R41, R56.reuse, -R37 ;  /* 0x0000003829297223 */ /* 0x080fe20000010825 */
[----:B------:R-:W-:Y:S01]  /*8d70*/  FFMA.FTZ R37, R51, R56, R49 ;  /* 0x0000003833257223 */ /* 0x000fe20000010031 */
[----:B------:R-:W-:Y:S02]  /*8d80*/  HADD2.F32 R49, -RZ, R169.H1_H1 ;  /* 0x300000a9ff317230 */ /* 0x000fe40000004100 */
[----:B------:R-:W-:Y:S01]  /*8d90*/  HADD2.F32 R51, -RZ, R43.H0_H0 ;  /* 0x2000002bff337230 */ /* 0x000fe20000004100 */
[----:B------:R-:W-:Y:S01]  /*8da0*/  F2FP.F16.F32.PACK_AB R41, R41, R84 ;  /* 0x000000542929723e */ /* 0x000fe200000000ff */
[----:B------:R-:W-:Y:S01]  /*8db0*/  HADD2.F32 R56, -RZ, R167.H1_H1 ;  /* 0x300000a7ff387230 */ /* 0x000fe20000004100 */
[----:B------:R-:W-:Y:S01]  /*8dc0*/  F2FP.F16.F32.PACK_AB R47, R37, R47 ;  /* 0x0000002f252f723e */ /* 0x000fe200000000ff */
[----:B------:R-:W-:-:S02]  /*8dd0*/  HADD2.F32 R43, -RZ, R43.H1_H1 ;  /* 0x3000002bff2b7230 */ /* 0x000fc40000004100 */
[-C--:B------:R-:W-:Y:S01]  /*8de0*/  FMUL.FTZ R65, R51, R49.reuse ;  /* 0x0000003133417220 */ /* 0x080fe20000410000 */
[C---:B------:R-:W-:Y:S01]  /*8df0*/  FMUL.FTZ R49, R57.reuse, R49 ;  /* 0x0000003139317220 */ /* 0x040fe20000410000 */
[----:B------:R-:W-:Y:S02]  /*8e00*/  HADD2.F32 R48, -RZ, R48.H0_H0 ;  /* 0x20000030ff307230 */ /* 0x000fe40000004100 */
[-C--:B------:R-:W-:Y:S01]  /*8e10*/  FFMA.FTZ R65, R57, R56.reuse, -R65 ;  /* 0x0000003839417223 */ /* 0x080fe20000010841 */
[----:B------:R-:W-:Y:S01]  /*8e20*/  FFMA.FTZ R49, R51, R56, R49 ;  /* 0x0000003833317223 */ /* 0x000fe20000010031 */
[--C-:B------:R-:W-:Y:S01]  /*8e30*/  SHF.R.U64 R56, R66, 0x10, R67.reuse ;  /* 0x0000001042387819 */ /* 0x100fe20000001243 */
[----:B------:R-:W-:Y:S01]  /*8e40*/  HADD2.F32 R169, -RZ, R169.H0_H0 ;  /* 0x200000a9ffa97230 */ /* 0x000fe20000004100 */
[----:B------:R-:W-:Y:S01]  /*8e50*/  SHF.R.U32.HI R66, RZ, 0x10, R67 ;  /* 0x00000010ff427819 */ /* 0x000fe20000011643 */
[----:B------:R-:W-:Y:S01]  /*8e60*/  HADD2.F32 R167, -RZ, R167.H0_H0 ;  /* 0x200000a7ffa77230 */ /* 0x000fe20000004100 */
[--C-:B------:R-:W-:Y:S01]  /*8e70*/  SHF.R.U64 R51, R58, 0x10, R59.reuse ;  /* 0x000000103a337819 */ /* 0x100fe2000000123b */
[----:B------:R-:W-:Y:S01]  /*8e80*/  HADD2.F32 R56, -RZ, R56.H0_H0 ;  /* 0x20000038ff387230 */ /* 0x000fe20000004100 */
[----:B------:R-:W-:Y:S01]  /*8e90*/  SHF.R.U32.HI R58, RZ, 0x10, R59 ;  /* 0x00000010ff3a7819 */ /* 0x000fe2000001163b */
[----:B------:R-:W-:-:S02]  /*8ea0*/  HADD2.F32 R66, -RZ, R66.H0_H0 ;  /* 0x20000042ff427230 */ /* 0x000fc40000004100 */
[----:B------:R-:W-:Y:S02]  /*8eb0*/  HADD2.F32 R51, -RZ, R51.H0_H0 ;  /* 0x20000033ff337230 */ /* 0x000fe40000004100 */
[----:B------:R-:W-:Y:S02]  /*8ec0*/  HADD2.F32 R58, -RZ, R58.H0_H0 ;  /* 0x2000003aff3a7230 */ /* 0x000fe40000004100 */
[----:B------:R-:W-:Y:S01]  /*8ed0*/  FMUL.FTZ R57, R43, R66 ;  /* 0x000000422b397220 */ /* 0x000fe20000410000 */
[----:B------:R-:W-:Y:S02]  /*8ee0*/  IMAD.MOV.U32 R37, RZ, RZ, R41 ;  /* 0x000000ffff257224 */ /* 0x000fe400078e0029 */
[----:B------:R-:W-:Y:S02]  /*8ef0*/  IMAD.MOV.U32 R41, RZ, RZ, R47 ;  /* 0x000000ffff297224 */ /* 0x000fe400078e002f */
[C---:B------:R-:W-:Y:S01]  /*8f00*/  FFMA.FTZ R57, R39.reuse, R58, -R57 ;  /* 0x0000003a27397223 */ /* 0x040fe20000010839 */
[----:B------:R-:W-:-:S04]  /*8f10*/  FMUL.FTZ R39, R39, R66 ;  /* 0x0000004227277220 */ /* 0x000fc80000410000 */
[----:B------:R-:W-:Y:S01]  /*8f20*/  FFMA.FTZ R39, R43, R58, R39 ;  /* 0x0000003a2b277223 */ /* 0x000fe20000010027 */
[----:B------:R-:W-:Y:S01]  /*8f30*/  HADD2.F32 R43, -RZ, R40.H0_H0 ;  /* 0x20000028ff2b7230 */ /* 0x000fe20000004100 */
[----:B------:R-:W-:Y:S01]  /*8f40*/  F2FP.F16.F32.PACK_AB R57, R57, R65 ;  /* 0x000000413939723e */ /* 0x000fe200000000ff */
[----:B------:R-:W-:Y:S02]  /*8f50*/  HADD2.F32 R58, -RZ, R36.H0_H0 ;  /* 0x20000024ff3a7230 */ /* 0x000fe40000004100 */
[----:B------:R-:W-:Y:S02]  /*8f60*/  HADD2.F32 R40, -RZ, R40.H1_H1 ;  /* 0x30000028ff287230 */ /* 0x000fe40000004100 */
[-C--:B------:R-:W-:Y:S01]  /*8f70*/  FMUL.FTZ R59, R43, R170.reuse ;  /* 0x000000aa2b3b7220 */ /* 0x080fe20000410000 */
[----:B------:R-:W-:Y:S02]  /*8f80*/  HADD2.F32 R36, -RZ, R36.H1_H1 ;  /* 0x30000024ff247230 */ /* 0x000fe40000004100 */
[C---:B------:R-:W-:Y:S01]  /*8f90*/  FMUL.FTZ R170, R58.reuse, R170 ;  /* 0x000000aa3aaa7220 */ /* 0x040fe20000410000 */
[----:B------:R-:W-:Y:S01]  /*8fa0*/  F2FP.F16.F32.PACK_AB R49, R39, R49 ;  /* 0x000000312731723e */ /* 0x000fe200000000ff */
[----:B------:R-:W-:Y:S01]  /*8fb0*/  FFMA.FTZ R59, R58, R168, -R59 ;  /* 0x000000a83a3b7223 */ /* 0x000fe2000001083b */
[----:B------:R-:W-:-:S02]  /*8fc0*/  IMAD.MOV.U32 R39, RZ, RZ, R57 ;  /* 0x000000ffff277224 */ /* 0x000fc400078e0039 */
[----:B------:R-:W-:Y:S01]  /*8fd0*/  FFMA.FTZ R170, R43, R168, R170 ;  /* 0x000000a82baa7223 */ /* 0x000fe200000100aa */
[-C--:B------:R-:W-:Y:S01]  /*8fe0*/  FMUL.FTZ R43, R40, R64.reuse ;  /* 0x00000040282b7220 */ /* 0x080fe20000410000 */
[----:B------:R-:W-:-:S03]  /*8ff0*/  FMUL.FTZ R64, R36, R64 ;  /* 0x0000004024407220 */ /* 0x000fc60000410000 */
[-C--:B------:R-:W-:Y:S01]  /*9000*/  FFMA.FTZ R43, R36, R48.reuse, -R43 ;  /* 0x00000030242b7223 */ /* 0x080fe2000001082b */
        /* <DEDUP_REMOVED lines=18> */
[----:B------:R-:W-:Y:S01]  /*9130*/  F2FP.F16.F32.PACK_AB R56, R56, R169 ;  /* 0x000000a93838723e */ /* 0x000fe200000000ff */
[----:B------:R-:W-:Y:S02]  /*9140*/  IMAD.MOV.U32 R43, RZ, RZ, R49 ;  /* 0x000000ffff2b7224 */ /* 0x000fe400078e0031 */
[----:B------:R-:W-:Y:S01]  /*9150*/  IMAD.MOV.U32 R38, RZ, RZ, R48 ;  /* 0x000000ffff267224 */ /* 0x000fe200078e0030 */
[----:B------:R-:W-:-:S07]  /*9160*/  MOV R42, R56 ;  /* 0x00000038002a7202 */ /* 0x000fce0000000f00 */
.L_x_536:
[----:B------:R-:W-:Y:S05]  /*9170*/  BSYNC B3 ;  /* 0x0000000000037941 */ /* 0x000fea0003800000 */
.L_x_535:
        /* <DEDUP_REMOVED lines=10> */
[----:B---3--:R3:W-:Y:S01]  /*9220*/  STG.E.128 desc[UR4][R46.64], R36 ;  /* 0x000000242e007986 */ /* 0x0087e2000c101d04 */
[----:B------:R-:W-:-:S05]  /*9230*/  @!P4 LEA.HI.X R49, R51, R117, R49, 0x1, P5 ;  /* 0x000000753331c211 */ /* 0x000fca00028f0c31 */
[----:B-1----:R3:W-:Y:S04]  /*9240*/  @!P4 STG.E.128 desc[UR4][R48.64], R40 ;  /* 0x000000283000c986 */ /* 0x0027e8000c101d04 */
.L_x_534:
[----:B------:R-:W-:Y:S05]  /*9250*/  BSYNC B2 ;  /* 0x0000000000027941 */ /* 0x000fea0003800000 */
.L_x_533:
[----:B------:R-:W-:-:S13]  /*9260*/  ISETP.NE.AND P4, PT, R11, RZ, PT ;  /* 0x000000ff0b00720c */ /* 0x000fda0003f85270 */
[----:B------:R-:W-:Y:S05]  /*9270*/  @!P4 BRA `(.L_x_532) ;  /* 0x0000000400f0c947 */ /* 0x000fea0003800000 */
[----:B---3--:R-:W-:Y:S01]  /*9280*/  SEL R36, R115, R145, !P1 ;  /* 0x0000009173247207 */ /* 0x008fe20004800000 */
        /* <DEDUP_REMOVED lines=26> */
[-C--:B------:R-:W-:Y:S01]  /*9430*/  FMUL.FTZ R56, R47, R48.reuse ;  /* 0x000000302f387220 */ /* 0x080fe20000410000 */
        /* <DEDUP_REMOVED lines=82> */
.L_x_538:
[----:B------:R-:W-:Y:S05]  /*9960*/  BSYNC B2 ;  /* 0x0000000000027941 */ /* 0x000fea0003800000 */
.L_x_537:
        /* <DEDUP_REMOVED lines=13> */
.L_x_532:
[----:B------:R-:W-:Y:S05]  /*9a40*/  BSYNC B1 ;  /* 0x0000000000017941 */ /* 0x000fea0003800000 */
.L_x_531:
[----:B---34-:R-:W-:Y:S02]  /*9a50*/  VIADD R37, R212, 0x40 ;  /* 0x00000040d4257836 */ /* 0x018fe40000000000 */
[-C--:B------:R-:W-:Y:S02]  /*9a60*/  IMAD R36, R140, R124.reuse, RZ ;  /* 0x0000007c8c247224 */ /* 0x080fe400078e02ff */
[----:B------:R-:W-:-:S04]  /*9a70*/  IMAD.WIDE.U32 R122, R37, R124, R122 ;  /* 0x0000007c257a7225 */ /* 0x000fc800078e007a */
[----:B------:R-:W-:Y:S01]  /*9a80*/  IMAD R36, R37, R125, R36 ;  /* 0x0000007d25247224 */ /* 0x000fe200078e0224 */
[----:B------:R-:W-:Y:S06]  /*9a90*/  @P3 BRA `(.L_x_499) ;  /* 0x0000001400083947 */ /* 0x000fec0003800000 */
[----:B------:R-:W-:Y:S01]  /*9aa0*/  ISETP.NE.AND P3, PT, R27, RZ, PT ;  /* 0x000000ff1b00720c */ /* 0x000fe20003f65270 */
[----:B------:R-:W-:Y:S01]  /*9ab0*/  BSSY B1, `(.L_x_539) ;  /* 0x000007f000017945 */ /* 0x000fe20003800000 */
[----:B------:R-:W-:-:S11]  /*9ac0*/  IMAD.IADD R46, R123, 0x1, R36 ;  /* 0x000000017b2e7824 */ /* 0x000fd600078e0224 */
[----:B------:R-:W-:Y:S05]  /*9ad0*/  @!P3 BRA `(.L_x_540) ;  /* 0x0000000400f0b947 */ /* 0x000fea0003800000 */
        /* <DEDUP_REMOVED lines=8> */
[----:B------:R-:W-:Y:S02]  /*9b60*/  LEA.HI R37, R37, R44, RZ, 0x3 ;  /* 0x0000002c25257211 */ /* 0x000fe400078f18ff */
[----:B------:R-:W-:Y:S02]  /*9b70*/  SHF.L.U32 R44, R44, 0x3, RZ ;  /* 0x000000032c2c7819 */ /* 0x000fe400000006ff */
[----:B------:R-:W-:Y:S02]  /*9b80*/  SHF.R.S32.HI R37, RZ, 0x3, R37 ;  /* 0x00000003ff257819 */ /* 0x000fe40000011425 */
[----:B------:R-:W-:-:S03]  /*9b90*/  LOP3.LUT R36, R222, 0x38, R44, 0xf8, !PT ;  /* 0x00000038de247812 */ /* 0x000fc600078ef82c */
[----:B------:R-:W-:Y:S01]  /*9ba0*/  IMAD R37, R37, 0x1400, R226 ;  /* 0x0000140025257824 */ /* 0x000fe200078e02e2 */
[----:B------:R-:W-:-:S05]  /*9bb0*/  LOP3.LUT R36, R36, R38, RZ, 0x3c, !PT ;  /* 0x0000002624247212 */ /* 0x000fca00078e3cff */
[----:B------:R-:W-:-:S04]  /*9bc0*/  IMAD.IADD R36, R37, 0x1, R36 ;  /* 0x0000000125247824 */ /* 0x000fc800078e0224 */
[C---:B-1----:R-:W-:Y:S02]  /*9bd0*/  IMAD R40, R19.reuse, 0x5000, R36 ;  /* 0x0000500013287824 */ /* 0x042fe400078e0224 */
[----:B------:R-:W-:Y:S02]  /*9be0*/  IMAD R36, R19, 0x5000, R132 ;  /* 0x0000500013247824 */ /* 0x000fe400078e0284 */
[--C-:B------:R-:W-:Y:S02]  /*9bf0*/  IMAD R40, R40, 0x2, R18.reuse ;  /* 0x0000000228287824 */ /* 0x100fe400078e0212 */
[----:B------:R-:W-:-:S04]  /*9c00*/  IMAD R36, R36, 0x2, R18 ;  /* 0x0000000224247824 */ /* 0x000fc800078e0212 */
        /* <DEDUP_REMOVED lines=11> */
[----:B------:R-:W-:-:S02]  /*9cc0*/  HADD2.F32 R51, -RZ, R159.H1_H1 ;  /* 0x3000009fff337230 */ /* 0x000fc40000004100 */
[-C--:B------:R-:W-:Y:S01]  /*9cd0*/  FFMA.FTZ R50, R49, R48.reuse, -R50 ;  /* 0x0000003031327223 */ /* 0x080fe20000010832 */
[----:B------:R-:W-:Y:S02]  /*9ce0*/  HADD2.F32 R49, -RZ, R41.H1_H1 ;  /* 0x30000029ff317230 */ /* 0x000fe40000004100 */
[----:B------:R-:W-:Y:S01]  /*9cf0*/  FFMA.FTZ R45, R45, R48, R47 ;  /* 0x000000302d2d7223 */ /* 0x000fe2000001002f */
[----:B------:R-:W-:Y:S01]  /*9d00*/  SHF.R.U32.HI R48, RZ, 0x10, R81 ;  /* 0x00000010ff307819 */ /* 0x000fe20000011651 */
[----:B------:R-:W-:Y:S01]  /*9d10*/  HADD2.F32 R41, -RZ, R37.H1_H1 ;  /* 0x30000025ff297230 */ /* 0x000fe20000004100 */
[--C-:B------:R-:W-:Y:S01]  /*9d20*/  SHF.R.U64 R47, R72, 0x10, R73.reuse ;  /* 0x00000010482f7819 */ /* 0x100fe20000001249 */
[----:B------:R-:W-:Y:S01]  /*9d30*/  HADD2.F32 R39, -RZ, R39.H1_H1 ;  /* 0x30000027ff277230 */ /* 0x000fe20000004100 */
[----:B------:R-:W-:Y:S01]  /*9d40*/  SHF.R.U32.HI R72, RZ, 0x10, R73 ;  /* 0x00000010ff487819 */ /* 0x000fe20000011649 */
[----:B------:R-:W-:Y:S02]  /*9d50*/  HADD2.F32 R48, -RZ, R48.H0_H0 ;  /* 0x20000030ff307230 */ /* 0x000fe40000004100 */
[----:B------:R-:W-:-:S02]  /*9d60*/  HADD2.F32 R162, -RZ, R162.H0_H0 ;  /* 0x200000a2ffa27230 */ /* 0x000fc40000004100 */
[----:B------:R-:W-:Y:S02]  /*9d70*/  HADD2.F32 R72, -RZ, R72.H0_H0 ;  /* 0x20000048ff487230 */ /* 0x000fe40000004100 */
[-C--:B------:R-:W-:Y:S01]  /*9d80*/  FMUL.FTZ R37, R49, R48.reuse ;  /* 0x0000003031257220 */ /* 0x080fe20000410000 */
[C---:B------:R-:W-:Y:S01]  /*9d90*/  FMUL.FTZ R48, R41.reuse, R48 ;  /* 0x0000003029307220 */ /* 0x040fe20000410000 */
[----:B------:R-:W-:Y:S02]  /*9da0*/  HADD2.F32 R54, -RZ, R36.H0_H0 ;  /* 0x20000024ff367230 */ /* 0x000fe40000004100 */
[-C--:B------:R-:W-:Y:S01]  /*9db0*/  FFMA.FTZ R41, R41, R72.reuse, -R37 ;  /* 0x0000004829297223 */ /* 0x080fe20000010825 */
[----:B------:R-:W-:Y:S01]  /*9dc0*/  FFMA.FTZ R37, R49, R72, R48 ;  /* 0x0000004831257223 */ /* 0x000fe20000010030 */
[----:B------:R-:W-:Y:S02]  /*9dd0*/  HADD2.F32 R48, -RZ, R161.H1_H1 ;  /* 0x300000a1ff307230 */ /* 0x000fe40000004100 */
[--C-:B------:R-:W-:Y:S01]  /*9de0*/  HADD2.F32 R49, -RZ, R43.reuse.H0_H0 ;  /* 0x2000002bff317230 */ /* 0x100fe20000004100 */
[----:B------:R-:W-:Y:S01]  /*9df0*/  F2FP.F16.F32.PACK_AB R41, R41, R50 ;  /* 0x000000322929723e */ /* 0x000fe200000000ff */
[----:B------:R-:W-:Y:S01]  /*9e00*/  HADD2.F32 R43, -RZ, R43.H1_H1 ;  /* 0x3000002bff2b7230 */ /* 0x000fe20000004100 */
[----:B------:R-:W-:Y:S01]  /*9e10*/  F2FP.F16.F32.PACK_AB R45, R37, R45 ;  /* 0x0000002d252d723e */ /* 0x000fe200000000ff */
[----:B------:R-:W-:-:S02]  /*9e20*/  HADD2.F32 R160, -RZ, R160.H0_H0 ;  /* 0x200000a0ffa07230 */ /* 0x000fc40000004100 */
[CC--:B------:R-:W-:Y:S01]  /*9e30*/  FMUL.FTZ R53, R49.reuse, R48.reuse ;  /* 0x0000003031357220 */ /* 0x0c0fe20000410000 */
[C---:B------:R-:W-:Y:S01]  /*9e40*/  FMUL.FTZ R48, R52.reuse, R48 ;  /* 0x0000003034307220 */ /* 0x040fe20000410000 */
[----:B------:R-:W-:Y:S02]  /*9e50*/  HADD2.F32 R80, -RZ, R80.H0_H0 ;  /* 0x20000050ff507230 */ /* 0x000fe40000004100 */
[-C--:B------:R-:W-:Y:S01]  /*9e60*/  FFMA.FTZ R53, R52, R51.reuse, -R53 ;  /* 0x0000003334357223 */ /* 0x080fe20000010835 */
[----:B------:R-:W-:Y:S01]  /*9e70*/  FFMA.FTZ R48, R49, R51, R48 ;  /* 0x0000003331307223 */ /* 0x000fe20000010030 */
[--C-:B------:R-:W-:Y:S01]  /*9e80*/  SHF.R.U64 R51, R82, 0x10, R83.reuse ;  /* 0x0000001052337819 */ /* 0x100fe20000001253 */
[----:B------:R-:W-:Y:S01]  /*9e90*/  HADD2.F32 R36, -RZ, R36.H1_H1 ;  /* 0x30000024ff247230 */ /* 0x000fe20000004100 */
        /* <DEDUP_REMOVED lines=9> */
[----:B------:R-:W-:Y:S02]  /*9f30*/  HADD2.F32 R51, -RZ, R51.H0_H0 ;  /* 0x20000033ff337230 */ /* 0x000fe40000004100 */
[----:B------:R-:W-:Y:S02]  /*9f40*/  HADD2.F32 R49, -RZ, R49.H0_H0 ;  /* 0x20000031ff317230 */ /* 0x000fe40000004100 */
[C---:B------:R-:W-:Y:S01]  /*9f50*/  FFMA.FTZ R52, R39.reuse, R74, -R52 ;  /* 0x0000004a27347223 */ /* 0x040fe20000010834 */
[----:B------:R-:W-:Y:S01]  /*9f60*/  FMUL.FTZ R39, R39, R82 ;  /* 0x0000005227277220 */ /* 0x000fe20000410000 */
[----:B------:R-:W-:-:S02]  /*9f70*/  IMAD.MOV.U32 R37, RZ, RZ, R41 ;  /* 0x000000ffff257224 */ /* 0x000fc400078e0029 */
[----:B------:R-:W-:Y:S02]  /*9f80*/  IMAD.MOV.U32 R41, RZ, RZ, R45 ;  /* 0x000000ffff297224 */ /* 0x000fe400078e002d */
[----:B------:R-:W-:Y:S01]  /*9f90*/  FFMA.FTZ R39, R43, R74, R39 ;  /* 0x0000004a2b277223 */ /* 0x000fe20000010027 */
[--C-:B------:R-:W-:Y:S01]  /*9fa0*/  HADD2.F32 R43, -RZ, R40.reuse.H0_H0 ;  /* 0x20000028ff2b7230 */ /* 0x100fe20000004100 */
[----:B------:R-:W-:Y:S01]  /*9fb0*/  F2FP.F16.F32.PACK_AB R52, R52, R53 ;  /* 0x000000353434723e */ /* 0x000fe200000000ff */
[----:B------:R-:W-:Y:S02]  /*9fc0*/  HADD2.F32 R40, -RZ, R40.H1_H1 ;  /* 0x30000028ff287230 */ /* 0x000fe40000004100 */
[----:B------:R-:W-:Y:S01]  /*9fd0*/  F2FP.F16.F32.PACK_AB R48, R39, R48 ;  /* 0x000000302730723e */ /* 0x000fe200000000ff */
[-C--:B------:R-:W-:Y:S01]  /*9fe0*/  FMUL.FTZ R55, R43, R162.reuse ;  /* 0x000000a22b377220 */ /* 0x080fe20000410000 */
[----:B------:R-:W-:Y:S01]  /*9ff0*/  FMUL.FTZ R162, R54, R162 ;  /* 0x000000a236a27220 */ /* 0x000fe20000410000 */
[----:B------:R-:W-:-:S02]  /*a000*/  IMAD.MOV.U32 R39, RZ, RZ, R52 ;  /* 0x000000ffff277224 */ /* 0x000fc400078e0034 */
[-C--:B------:R-:W-:Y:S01]  /*a010*/  FFMA.FTZ R55, R54, R160.reuse, -R55 ;  /* 0x000000a036377223 */ /* 0x080fe20000010837 */
        /* <DEDUP_REMOVED lines=20> */
[----:B------:R-:W-:Y:S02]  /*a160*/  F2FP.F16.F32.PACK_AB R47, R36, R47 ;  /* 0x0000002f242f723e */ /* 0x000fe400000000ff */
[----:B------:R-:W-:Y:S02]  /*a170*/  F2FP.F16.F32.PACK_AB R51, R51, R161 ;  /* 0x000000a13333723e */ /* 0x000fe400000000ff */
[----:B------:R-:W-:Y:S01]  /*a180*/  MOV R36, R43 ;  /* 0x0000002b00247202 */ /* 0x000fe20000000f00 */
[----:B------:R-:W-:Y:S01]  /*a190*/  IMAD.MOV.U32 R43, RZ, RZ, R48 ;  /* 0x000000ffff2b7224 */ /* 0x000fe200078e0030 */
[----:B------:R-:W-:Y:S01]  /*a1a0*/  MOV R38, R47 ;  /* 0x0000002f00267202 */ /* 0x000fe20000000f00 */
[----:B------:R-:W-:-:S07]  /*a1b0*/  IMAD.MOV.U32 R42, RZ, RZ, R51 ;  /* 0x000000ffff2a7224 */ /* 0x000fce00078e0033 */
.L_x_542:
[----:B------:R-:W-:Y:S05]  /*a1c0*/  BSYNC B2 ;  /* 0x0000000000027941 */ /* 0x000fea0003800000 */
.L_x_541:
        /* <DEDUP_REMOVED lines=8> */
[----:B------:R-:W-:-:S05]  /*a250*/  LEA.HI.X R45, R45, R117, R49, 0x1, P4 ;  /* 0x000000752d2d7211 */ /* 0x000fca00020f0c31 */
[----:B---3--:R3:W-:Y:S02]  /*a260*/  STG.E.128 desc[UR4][R44.64], R36 ;  /* 0x000000242c007986 */ /* 0x0087e4000c101d04 */
[----:B---3--:R-:W-:-:S04]  /*a270*/  @!P3 LEA R36, P4, R48, R116, 0x1 ;  /* 0x000000743024b211 */ /* 0x008fc800078808ff */
[----:B------:R-:W-:-:S05]  /*a280*/  @!P3 LEA.HI.X R37, R48, R117, R47, 0x1, P4 ;  /* 0x000000753025b211 */ /* 0x000fca00020f0c2f */
[----:B-1----:R3:W-:Y:S04]  /*a290*/  @!P3 STG.E.128 desc[UR4][R36.64], R40 ;  /* 0x000000282400b986 */ /* 0x0027e8000c101d04 */
.L_x_540:
[----:B------:R-:W-:Y:S05]  /*a2a0*/  BSYNC B1 ;  /* 0x0000000000017941 */ /* 0x000fea0003800000 */
.L_x_539:
[----:B------:R-:W-:-:S13]  /*a2b0*/  ISETP.NE.AND P3, PT, R11, RZ, PT ;  /* 0x000000ff0b00720c */ /* 0x000fda0003f65270 */
[----:B------:R-:W-:Y:S05]  /*a2c0*/  @!P3 BRA `(.L_x_499) ;  /* 0x0000000800fcb947 */ /* 0x000fea0003800000 */
[----:B------:R-:W-:Y:S01]  /*a2d0*/  SEL R145, R115, R145, !P1 ;  /* 0x0000009173917207 */ /* 0x000fe20004800000 */
[----:B------:R-:W-:Y:S01]  /*a2e0*/  BSSY B1, `(.L_x_543) ;  /* 0x000006d000017945 */ /* 0x000fe20003800000 */
[----:B------:R-:W-:Y:S02]  /*a2f0*/  SHF.R.U32.HI R38, RZ, 0x3, R222 ;  /* 0x00000003ff267819 */ /* 0x000fe400000116de */
[----:B---3--:R-:W-:Y:S02]  /*a300*/  SHF.R.S32.HI R36, RZ, 0x1f, R145 ;  /* 0x0000001fff247819 */ /* 0x008fe40000011491 */
        /* <DEDUP_REMOVED lines=10> */
[----:B------:R-:W-:Y:S02]  /*a3b0*/  IMAD.IADD R37, R37, 0x1, R36 ;  /* 0x0000000125257824 */ /* 0x000fe400078e0224 */
[C---:B------:R-:W-:Y:S02]  /*a3c0*/  IMAD R36, R19.reuse, 0x5000, R131 ;  /* 0x0000500013247824 */ /* 0x040fe400078e0283 */
[----:B-1----:R-:W-:Y:S02]  /*a3d0*/  IMAD R40, R19, 0x5000, R37 ;  /* 0x0000500013287824 */ /* 0x002fe400078e0225 */
[--C-:B------:R-:W-:Y:S02]  /*a3e0*/  IMAD R36, R36, 0x2, R18.reuse ;  /* 0x0000000224247824 */ /* 0x100fe400078e0212 */
[----:B------:R-:W-:-:S04]  /*a3f0*/  IMAD R40, R40, 0x2, R18 ;  /* 0x0000000228287824 */ /* 0x000fc800078e0212 */
[----:B------:R-:W1:Y:S04]  /*a400*/  LDS.128 R36, [R36+0x24400] ;  /* 0x0244000024247984 */ /* 0x000e680000000c00 */
[----:B------:R-:W3:Y:S01]  /*a410*/  LDS.128 R40, [R40+0x24400] ;  /* 0x0244000028287984 */ /* 0x000ee20000000c00 */
[----:B------:R-:W-:Y:S05]  /*a420*/  @P3 BRA `(.L_x_544) ;  /* 0x0000000400603947 */ /* 0x000fea0003800000 */
[----:B------:R-:W-:Y:S01]  /*a430*/  HADD2.F32 R49, -RZ, R158.H1_H1 ;  /* 0x3000009eff317230 */ /* 0x000fe20000004100 */
[----:B------:R-:W-:Y:S01]  /*a440*/  SHF.R.U64 R76, R76, 0x10, R77 ;  /* 0x000000104c4c7819 */ /* 0x000fe2000000124d */
[----:B---3--:R-:W-:Y:S01]  /*a450*/  HADD2.F32 R44, -RZ, R41.H0_H0 ;  /* 0x20000029ff2c7230 */ /* 0x008fe20000004100 */
[----:B------:R-:W-:Y:S01]  /*a460*/  SHF.R.U64 R68, R68, 0x10, R69 ;  /* 0x0000001044447819 */ /* 0x000fe20000001245 */
[----:B-1----:R-:W-:Y:S01]  /*a470*/  HADD2.F32 R45, -RZ, R37.H0_H0 ;  /* 0x20000025ff2d7230 */ /* 0x002fe20000004100 */
[----:B------:R-:W-:Y:S01]  /*a480*/  SHF.R.U64 R78, R78, 0x10, R79 ;  /* 0x000000104e4e7819 */ /* 0x000fe2000000124f */
[----:B------:R-:W-:Y:S02]  /*a490*/  HADD2.F32 R48, -RZ, R156.H1_H1 ;  /* 0x3000009cff307230 */ /* 0x000fe40000004100 */
[-C--:B------:R-:W-:Y:S01]  /*a4a0*/  FMUL.FTZ R50, R44, R49.reuse ;  /* 0x000000312c327220 */ /* 0x080fe20000410000 */
[----:B------:R-:W-:Y:S02]  /*a4b0*/  HADD2.F32 R158, -RZ, R158.H0_H0 ;  /* 0x2000009eff9e7230 */ /* 0x000fe40000004100 */
[----:B------:R-:W-:Y:S01]  /*a4c0*/  FMUL.FTZ R49, R45, R49 ;  /* 0x000000312d317220 */ /* 0x000fe20000410000 */
[----:B------:R-:W-:-:S02]  /*a4d0*/  HADD2.F32 R156, -RZ, R156.H0_H0 ;  /* 0x2000009cff9c7230 */ /* 0x000fc40000004100 */
[-C--:B------:R-:W-:Y:S01]  /*a4e0*/  FFMA.FTZ R45, R45, R48.reuse, -R50 ;  /* 0x000000302d2d7223 */ /* 0x080fe20000010832 */
[----:B------:R-:W-:Y:S01]  /*a4f0*/  SHF.R.U32.HI R50, RZ, 0x10, R69 ;  /* 0x00000010ff327819 */ /* 0x000fe20000011645 */
[----:B------:R-:W-:Y:S01]  /*a500*/  FFMA.FTZ R44, R44, R48, R49 ;  /* 0x000000302c2c7223 */ /* 0x000fe20000010031 */
[----:B------:R-:W-:Y:S01]  /*a510*/  SHF.R.U32.HI R49, RZ, 0x10, R77 ;  /* 0x00000010ff317819 */ /* 0x000fe2000001164d */
[----:B------:R-:W-:Y:S01]  /*a520*/  HADD2.F32 R48, -RZ, R41.H1_H1 ;  /* 0x30000029ff307230 */ /* 0x000fe20000004100 */
[----:B------:R-:W-:Y:S01]  /*a530*/  SHF.R.U64 R70, R70, 0x10, R71 ;  /* 0x0000001046467819 */ /* 0x000fe20000001247 */
[----:B------:R-:W-:Y:S02]  /*a540*/  HADD2.F32 R76, -RZ, R76.H0_H0 ;  /* 0x2000004cff4c7230 */ /* 0x000fe40000004100 */
[----:B------:R-:W-:Y:S02]  /*a550*/  HADD2.F32 R41, -RZ, R49.H0_H0 ;  /* 0x20000031ff297230 */ /* 0x000fe40000004100 */
[----:B------:R-:W-:-:S02]  /*a560*/  HADD2.F32 R49, -RZ, R37.H1_H1 ;  /* 0x30000025ff317230 */ /* 0x000fc40000004100 */
[----:B------:R-:W-:Y:S02]  /*a570*/  HADD2.F32 R37, -RZ, R50.H0_H0 ;  /* 0x20000032ff257230 */ /* 0x000fe40000004100 */
[CC--:B------:R-:W-:Y:S01]  /*a580*/  FMUL.FTZ R50, R48.reuse, R41.reuse ;  /* 0x0000002930327220 */ /* 0x0c0fe20000410000 */
[----:B------:R-:W-:Y:S02]  /*a590*/  HADD2.F32 R68, -RZ, R68.H0_H0 ;  /* 0x20000044ff447230 */ /* 0x000fe40000004100 */
[C---:B------:R-:W-:Y:S01]  /*a5a0*/  FMUL.FTZ R51, R49.reuse, R41 ;  /* 0x0000002931337220 */ /* 0x040fe20000410000 */
[----:B------:R-:W-:Y:S02]  /*a5b0*/  HADD2.F32 R78, -RZ, R78.H0_H0 ;  /* 0x2000004eff4e7230 */ /* 0x000fe40000004100 */
[-C--:B------:R-:W-:Y:S01]  /*a5c0*/  FFMA.FTZ R41, R49, R37.reuse, -R50 ;  /* 0x0000002531297223 */ /* 0x080fe20000010832 */
[----:B------:R-:W-:Y:S02]  /*a5d0*/  HADD2.F32 R50, -RZ, R157.H1_H1 ;  /* 0x3000009dff327230 */ /* 0x000fe40000004100 */
[----:B------:R-:W-:Y:S01]  /*a5e0*/  FFMA.FTZ R37, R48, R37, R51 ;  /* 0x0000002530257223 */ /* 0x000fe20000010033 */
[----:B------:R-:W-:-:S02]  /*a5f0*/  HADD2.F32 R48, -RZ, R43.H0_H0 ;  /* 0x2000002bff307230 */ /* 0x000fc40000004100 */
[----:B------:R-:W-:Y:S01]  /*a600*/  HADD2.F32 R49, -RZ, R39.H0_H0 ;  /* 0x20000027ff317230 */ /* 0x000fe20000004100 */
[----:B------:R-:W-:Y:S01]  /*a610*/  F2FP.F16.F32.PACK_AB R41, R41, R45 ;  /* 0x0000002d2929723e */ /* 0x000fe200000000ff */
[----:B------:R-:W-:Y:S02]  /*a620*/  HADD2.F32 R51, -RZ, R155.H1_H1 ;  /* 0x3000009bff337230 */ /* 0x000fe40000004100 */
[CC--:B------:R-:W-:Y:S01]  /*a630*/  FMUL.FTZ R52, R48.reuse, R50.reuse ;  /* 0x0000003230347220 */ /* 0x0c0fe20000410000 */
[----:B------:R-:W-:Y:S02]  /*a640*/  HADD2.F32 R43, -RZ, R43.H1_H1 ;  /* 0x3000002bff2b7230 */ /* 0x000fe40000004100 */
[C---:B------:R-:W-:Y:S01]  /*a650*/  FMUL.FTZ R50, R49.reuse, R50 ;  /* 0x0000003231327220 */ /* 0x040fe20000410000 */
[----:B------:R-:W-:Y:S02]  /*a660*/  HADD2.F32 R39, -RZ, R39.H1_H1 ;  /* 0x30000027ff277230 */ /* 0x000fe40000004100 */
[-C--:B------:R-:W-:Y:S01]  /*a670*/  FFMA.FTZ R52, R49, R51.reuse, -R52 ;  /* 0x0000003331347223 */ /* 0x080fe20000010834 */
[----:B------:R-:W-:Y:S01]  /*a680*/  SHF.R.U32.HI R49, RZ, 0x10, R71 ;  /* 0x00000010ff317819 */ /* 0x000fe20000011647 */
[----:B------:R-:W-:Y:S01]  /*a690*/  FFMA.FTZ R50, R48, R51, R50 ;  /* 0x0000003330327223 */ /* 0x000fe20000010032 */
[----:B------:R-:W-:Y:S01]  /*a6a0*/  SHF.R.U32.HI R48, RZ, 0x10, R79 ;  /* 0x00000010ff307819 */ /* 0x000fe2000001164f */
[----:B------:R-:W-:Y:S01]  /*a6b0*/  HADD2.F32 R157, -RZ, R157.H0_H0 ;  /* 0x2000009dff9d7230 */ /* 0x000fe20000004100 */
[----:B------:R-:W-:Y:S01]  /*a6c0*/  F2FP.F16.F32.PACK_AB R44, R37, R44 ;  /* 0x0000002c252c723e */ /* 0x000fe200000000ff */
[----:B------:R-:W-:-:S02]  /*a6d0*/  HADD2.F32 R49, -RZ, R49.H0_H0 ;  /* 0x20000031ff317230 */ /* 0x000fc40000004100 */
[----:B------:R-:W-:Y:S02]  /*a6e0*/  HADD2.F32 R48, -RZ, R48.H0_H0 ;  /* 0x20000030ff307230 */ /* 0x000fe40000004100 */
[----:B------:R-:W-:Y:S02]  /*a6f0*/  HADD2.F32 R155, -RZ, R155.H0_H0 ;  /* 0x2000009bff9b7230 */ /* 0x000fe40000004100 */
[----:B------:R-:W-:Y:S02]  /*a700*/  HADD2.F32 R70, -RZ, R70.H0_H0 ;  /* 0x20000046ff467230 */ /* 0x000fe40000004100 */
[-C--:B------:R-:W-:Y:S01]  /*a710*/  FMUL.FTZ R51, R43, R48.reuse ;  /* 0x000000302b337220 */ /* 0x080fe20000410000 */
[C---:B------:R-:W-:Y:S01]  /*a720*/  FMUL.FTZ R48, R39.reuse, R48 ;  /* 0x0000003027307220 */ /* 0x040fe20000410000 */
[----:B------:R-:W-:Y:S02]  /*a730*/  IMAD.MOV.U32 R37, RZ, RZ, R41 ;  /* 0x000000ffff257224 */ /* 0x000fe400078e0029 */
[-C--:B------:R-:W-:Y:S01]  /*a740*/  FFMA.FTZ R51, R39, R49.reuse, -R51 ;  /* 0x0000003127337223 */ /* 0x080fe20000010833 */
[----:B------:R-:W-:Y:S01]  /*a750*/  FFMA.FTZ R48, R43, R49, R48 ;  /* 0x000000312b307223 */ /* 0x000fe20000010030 */
[----:B------:R-:W-:-:S02]  /*a760*/  HADD2.F32 R39, -RZ, R40.H0_H0 ;  /* 0x20000028ff277230 */ /* 0x000fc40000004100 */
[----:B------:R-:W-:Y:S01]  /*a770*/  HADD2.F32 R43, -RZ, R36.H0_H0 ;  /* 0x20000024ff2b7230 */ /* 0x000fe20000004100 */
[----:B------:R-:W-:Y:S01]  /*a780*/  F2FP.F16.F32.PACK_AB R51, R51, R52 ;  /* 0x000000343333723e */ /* 0x000fe200000000ff */
        /* <DEDUP_REMOVED lines=32> */
[----:B------:R-:W-:Y:S02]  /*a990*/  IMAD.MOV.U32 R42, RZ, RZ, R78 ;  /* 0x000000ffff2a7224 */ /* 0x000fe400078e004e */
[----:B------:R-:W-:-:S07]  /*a9a0*/  IMAD.MOV.U32 R43, RZ, RZ, R48 ;  /* 0x000000ffff2b7224 */ /* 0x000fce00078e0030 */
.L_x_544:
[----:B------:R-:W-:Y:S05]  /*a9b0*/  BSYNC B1 ;  /* 0x0000000000017941 */ /* 0x000fea0003800000 */
.L_x_543:
[----:B------:R-:W-:Y:S01]  /*a9c0*/  IADD3 R45, P3, P4, R96, R122, R12 ;  /* 0x0000007a602d7210 */ /* 0x000fe20007c7e00c */
[----:B------:R-:W-:-:S03]  /*a9d0*/  ULDC.64 UR4, c[0x0][0x208] ;  /* 0x0000820000047ab9 */ /* 0x000fc60000000a00 */
[----:B------:R-:W-:Y:S02]  /*a9e0*/  IADD3.X R48, R93, R46, R7, P3, P4 ;  /* 0x0000002e5d307210 */ /* 0x000fe40001fe8407 */
[----:B------:R-:W-:-:S04]  /*a9f0*/  LEA R44, P3, R45, R116, 0x1 ;  /* 0x000000742d2c7211 */ /* 0x000fc800078608ff */
[----:B------:R-:W-:Y:S02]  /*aa00*/  LEA.HI.X R45, R45, R117, R48, 0x1, P3 ;  /* 0x000000752d2d7211 */ /* 0x000fe400018f0c30 */
[----:B------:R-:W-:-:S03]  /*aa10*/  ISETP.GE.AND P3, PT, R47, R143, PT ;  /* 0x0000008f2f00720c */ /* 0x000fc60003f66270 */
[----:B-1----:R4:W-:Y:S10]  /*aa20*/  STG.E.128 desc[UR4][R44.64], R36 ;  /* 0x000000242c007986 */ /* 0x0029f4000c101d04 */
[----:B------:R-:W-:Y:S05]  /*aa30*/  @P3 BRA `(.L_x_499) ;  /* 0x0000000400203947 */ /* 0x000fea0003800000 */
[--C-:B------:R-:W-:Y:S01]  /*aa40*/  IADD3 R122, P3, P4, R96, R122, R47.reuse ;  /* 0x0000007a607a7210 */ /* 0x100fe20007c7e02f */
[----:B------:R-:W-:Y:S01]  /*aa50*/  ULDC.64 UR4, c[0x0][0x208] ;  /* 0x0000820000047ab9 */ /* 0x000fe20000000a00 */
[----:B------:R-:W-:-:S04]  /*aa60*/  SHF.R.S32.HI R47, RZ, 0x1f, R47 ;  /* 0x0000001fff2f7819 */ /* 0x000fc8000001142f */
[----:B------:R-:W-:Y:S02]  /*aa70*/  IADD3.X R46, R93, R46, R47, P3, P4 ;  /* 0x0000002e5d2e7210 */ /* 0x000fe40001fe842f */
[----:B------:R-:W-:-:S04]  /*aa80*/  LEA R116, P3, R122, R116, 0x1 ;  /* 0x000000747a747211 */ /* 0x000fc800078608ff */
[----:B------:R-:W-:-:S05]  /*aa90*/  LEA.HI.X R117, R122, R117, R46, 0x1, P3 ;  /* 0x000000757a757211 */ /* 0x000fca00018f0c2e */
[----:B---3--:R1:W-:Y:S01]  /*aaa0*/  STG.E.128 desc[UR4][R116.64], R40 ;  /* 0x0000002874007986 */ /* 0x0083e2000c101d04 */
[----:B------:R-:W-:Y:S05]  /*aab0*/  BRA `(.L_x_499) ;  /* 0x0000000400007947 */ /* 0x000fea0003800000 */
.L_x_456:
[----:B------:R-:W-:-:S04]  /*aac0*/  ULOP3.LUT UR4, UR60, 0x1, URZ, 0xfc, !UPT ;  /* 0x000000013c047892 */ /* 0x000fc8000f8efc3f */
[----:B------:R-:W-:-:S06]  /*aad0*/  UISETP.NE.AND UP0, UPT, UR4, 0x3, UPT ;  /* 0x000000030400788c */ /* 0x000fcc000bf05270 */
[----:B------:R-:W-:-:S13]  /*aae0*/  PLOP3.LUT P2, PT, PT, PT, UP0, 0x80, 0x0 ;  /* 0x000000000000781c */ /* 0x000fda0003f4f008 */
[----:B------:R-:W-:Y:S05]  /*aaf0*/  @!P2 BRA `(.L_x_545) ;  /* 0x000000000004a947 */ /* 0x000fea0003800000 */
[----:B------:R-:W-:Y:S01]  /*ab00*/  BPT.TRAP 0x1 ;  /* 0x000000040000795c */ /* 0x000fe20000300000 */
.L_x_545:
[----:B------:R-:W-:Y:S01]  /*ab10*/  LEA R3, R19, R18, 0x3 ;  /* 0x0000001213037211 */ /* 0x000fe200078e18ff */
[----:B------:R-:W-:Y:S01]  /*ab20*/  IMAD R4, R2, -0x50, R24 ;  /* 0xffffffb002047824 */ /* 0x000fe200078e0218 */
[----:B------:R-:W-:Y:S01]  /*ab30*/  SHF.L.U32 R0, R217, 0x1f, RZ ;  /* 0x0000001fd9007819 */ /* 0x000fe200000006ff */
[----:B------:R-:W-:Y:S03]  /*ab40*/  BSSY B1, `(.L_x_546) ;  /* 0x0000005000017945 */ /* 0x000fe60003800000 */
[----:B------:R-:W1:Y:S01]  /*ab50*/  SYNCS.PHASECHK.TRANS64.TRYWAIT P4, [R3+URZ+0x38890], R0 ;  /* 0x03889000030075a7 */ /* 0x000e62000808017f */
[----:B------:R-:W-:-:S04]  /*ab60*/  VIMNMX R4, R4, 0x50, PT ;  /* 0x0000005004047848 */ /* 0x000fc80003fe0100 */
[----:B------:R-:W-:Y:S01]  /*ab70*/  ISETP.GE.AND P3, PT, R212, R4, PT ;  /* 0x00000004d400720c */ /* 0x000fe20003f66270 */
[----:B-1----:R-:W-:-:S12]  /*ab80*/  @!P4 BRA `(.L_x_547) ;  /* 0x000002080024c947 */ /* 0x002fd80003800000 */
.L_x_856:
[----:B------:R-:W-:Y:S05]  /*ab90*/  BSYNC B1 ;  /* 0x0000000000017941 */ /* 0x000fea0003800000 */
.L_x_546:
[----:B------:R-:W-:Y:S04]  /*aba0*/  BSSY B1, `(.L_x_548) ;  /* 0x000000f000017945 */ /* 0x000fe80003800000 */
[----:B------:R-:W-:Y:S05]  /*abb0*/  @P3 BRA `(.L_x_549) ;  /* 0x0000000000343947 */ /* 0x000fea0003800000 */
[----:B------:R-:W-:Y:S01]  /*abc0*/  ISETP.NE.AND P4, PT, R27, RZ, PT ;  /* 0x000000ff1b00720c */ /* 0x000fe20003f85270 */
[----:B------:R-:W-:Y:S01]  /*abd0*/  ULDC.64 UR4, c[0x0][0x208] ;  /* 0x0000820000047ab9 */ /* 0x000fe20000000a00 */
[----:B------:R-:W-:-:S11]  /*abe0*/  ISETP.NE.AND P3, PT, R11, RZ, PT ;  /* 0x000000ff0b00720c */ /* 0x000fd60003f65270 */
[----:B0-----:R-:W0:Y:S04]  /*abf0*/  @P4 LDS.128 R36, [R5+0x24400] ;  /* 0x0244000005244984 */ /* 0x001e280000000c00 */
[----:B------:R-:W2:Y:S04]  /*ac00*/  @P3 LDS.128 R40, [R5+0x26c00] ;  /* 0x026c000005283984 */ /* 0x000ea80000000c00 */
[----:B0-----:R-:W-:Y:S01]  /*ac10*/  @P4 STG.E.128 desc[UR4][R60.64], R36 ;  /* 0x000000243c004986 */ /* 0x001fe2000c101d04 */
[----:B------:R-:W-:-:S03]  /*ac20*/  ISETP.NE.AND P4, PT, R10, RZ, PT ;  /* 0x000000ff0a00720c */ /* 0x000fc60003f85270 */
[----:B--2---:R-:W-:Y:S01]  /*ac30*/  @P3 STG.E.128 desc[UR4][R60.64+0x80], R40 ;  /* 0x000080283c003986 */ /* 0x004fe2000c101d04 */
[----:B------:R-:W-:-:S09]  /*ac40*/  ISETP.NE.AND P3, PT, R9, RZ, PT ;  /* 0x000000ff0900720c */ /* 0x000fd20003f65270 */
[----:B------:R-:W0:Y:S04]  /*ac50*/  @P4 LDS.128 R36, [R5+0x29400] ;  /* 0x0294000005244984 */ /* 0x000e280000000c00 */
[----:B------:R-:W2:Y:S04]  /*ac60*/  @P3 LDS.128 R40, [R5+0x2bc00] ;  /* 0x02bc000005283984 */ /* 0x000ea80000000c00 */
[----:B0-----:R3:W-:Y:S04]  /*ac70*/  @P4 STG.E.128 desc[UR4][R60.64+0x100], R36 ;  /* 0x000100243c004986 */ /* 0x0017e8000c101d04 */
[----:B--2---:R3:W-:Y:S02]  /*ac80*/  @P3 STG.E.128 desc[UR4][R60.64+0x180], R40 ;  /* 0x000180283c003986 */ /* 0x0047e4000c101d04 */
.L_x_549:
[----:B------:R-:W-:Y:S05]  /*ac90*/  BSYNC B1 ;  /* 0x0000000000017941 */ /* 0x000fea0003800000 */
.L_x_548:
[----:B---3--:R-:W-:Y:S01]  /*aca0*/  VIADD R36, R212, 0x20 ;  /* 0x00000020d4247836 */ /* 0x008fe20000000000 */
[----:B------:R-:W-:Y:S04]  /*acb0*/  BSSY B1, `(.L_x_550) ;  /* 0x0000010000017945 */ /* 0x000fe80003800000 */
[----:B------:R-:W-:-:S13]  /*acc0*/  ISETP.GE.AND P3, PT, R36, R4, PT ;  /* 0x000000042400720c */ /* 0x000fda0003f66270 */
        /* <DEDUP_REMOVED lines=14> */
.L_x_551:
[----:B------:R-:W-:Y:S05]  /*adb0*/  BSYNC B1 ;  /* 0x0000000000017941 */ /* 0x000fea0003800000 */
.L_x_550:
[----:B---3--:R-:W-:-:S05]  /*adc0*/  VIADD R36, R212, 0x40 ;  /* 0x00000040d4247836 */ /* 0x008fca0000000000 */
        /* <DEDUP_REMOVED lines=15> */
.L_x_499:
[----:B------:R-:W-:Y:S05]  /*aec0*/  BSYNC B0 ;  /* 0x0000000000007941 */ /* 0x000fea0003800000 */
.L_x_455:
[----:B0-234-:R-:W0:Y:S01]  /*aed0*/  S2R R36, SR_TID.X ;  /* 0x0000000000247919 */ /* 0x01de220000002100 */
[----:B------:R-:W-:Y:S01]  /*aee0*/  @!PT LDS RZ, [RZ] ;  /* 0x00000000fffff984 */ /* 0x000fe20000000800 */
[----:B------:R-:W-:Y:S01]  /*aef0*/  @!PT LDS RZ, [RZ] ;  /* 0x00000000fffff984 */ /* 0x000fe20000000800 */
[----:B------:R-:W-:Y:S01]  /*af00*/  @!PT LDS RZ, [RZ] ;  /* 0x00000000fffff984 */ /* 0x000fe20000000800 */
[----:B------:R-:W-:Y:S01]  /*af10*/  @!PT LDS RZ, [RZ] ;  /* 0x00000000fffff984 */ /* 0x000fe20000000800 */
[----:B------:R2:W-:Y:S06]  /*af20*/  MEMBAR.ALL.CTA ;  /* 0x0000000000007992 */ /* 0x0005ec0000008000 */
[----:B--2---:R-:W2:Y:S01]  /*af30*/  FENCE.VIEW.ASYNC.S ;  /* 0x00000000000073c6 */ /* 0x004ea20000000000 */
[----:B------:R-:W-:Y:S05]  /*af40*/  WARPSYNC.ALL ;  /* 0x0000000000007948 */ /* 0x000fea0003800000 */
[----:B------:R-:W-:Y:S01]  /*af50*/  BSSY B0, `(.L_x_552) ;  /* 0x0000009000007945 */ /* 0x000fe20003800000 */
[----:B0-----:R-:W-:Y:S01]  /*af60*/  LOP3.LUT R36, R36, 0x7f, RZ, 0xc0, !PT ;  /* 0x0000007f24247812 */ /* 0x001fe200078ec0ff */
[----:B--2---:R0:W-:Y:S03]  /*af70*/  BAR.SYNC.DEFER_BLOCKING R174, 0x80 ;  /* 0x000200ae0000751d */ /* 0x0041e60000010000 */
[----:B------:R-:W-:-:S13]  /*af80*/  ISETP.NE.AND P3, PT, R36, RZ, PT ;  /* 0x000000ff2400720c */ /* 0x000fda0003f65270 */
[----:B------:R-:W-:-:S05]  /*af90*/  @!P3 VIADD R36, R3, 0x388a0 ;  /* 0x000388a00324b836 */ /* 0x000fca0000000000 */
[----:B------:R-:W-:-:S04]  /*afa0*/  @!P3 PRMT R36, RZ, 0x654, R36 ;  /* 0x00000654ff24b816 */ /* 0x000fc80000000024 */
[----:B------:R0:W-:Y:S01]  /*afb0*/  @!P3 SYNCS.ARRIVE.TRANS64.RED.A1T0 RZ, [R36+URZ], RZ ;  /* 0x000000ff24ffb9a7 */ /* 0x0001e2000810043f */
[----:B------:R-:W-:Y:S05]  /*afc0*/  @!P2 BRA `(.L_x_553) ;  /* 0x000000000004a947 */ /* 0x000fea0003800000 */
[----:B------:R-:W-:Y:S01]  /*afd0*/  BPT.TRAP 0x1 ;  /* 0x000000040000795c */ /* 0x000fe20000300000 */
.L_x_553:
[----:B------:R-:W-:Y:S05]  /*afe0*/  BSYNC B0 ;  /* 0x0000000000007941 */ /* 0x000fea0003800000 */
.L_x_552:
[----:B------:R-:W2:Y:S01]  /*aff0*/  SYNCS.PHASECHK.TRANS64.TRYWAIT P4, [R3+URZ+0x388b0], R0 ;  /* 0x0388b000030075a7 */ /* 0x000ea2000808017f */
[----:B------:R-:W-:Y:S01]  /*b000*/  ULDC UR61, c[0x0][0x2f4] ;  /* 0x0000bd00003d7ab9 */ /* 0x000fe20000000800 */
[----:B------:R-:W-:Y:S01]  /*b010*/  ULDC.64 UR56, c[0x0][0x328] ;  /* 0x0000ca0000387ab9 */ /* 0x000fe20000000a00 */
[----:B------:R-:W-:Y:S01]  /*b020*/  ULDC.64 UR58, c[0x0][0x318] ;  /* 0x0000c600003a7ab9 */ /* 0x000fe20000000a00 */
[----:B------:R-:W-:Y:S01]  /*b030*/  BSSY B0, `(.L_x_554) ;  /* 0x0000004000007945 */ /* 0x000fe20003800000 */
[----:B------:R-:W-:Y:S01]  /*b040*/  ISETP.GE.AND P2, PT, R212, R4, PT ;  /* 0x00000004d400720c */ /* 0x000fe20003f46270 */
[----:B------:R-:W-:Y:S02]  /*b050*/  IMAD.WIDE R44, R2, 0x50, R112 ;  /* 0x00000050022c7825 */ /* 0x000fe400078e0270 */
[----:B--2---:R-:W-:Y:S10]  /*b060*/  @!P4 BRA `(.L_x_555) ;  /* 0x000002040000c947 */ /* 0x004ff40003800000 */
.L_x_857:
[----:B------:R-:W-:Y:S05]  /*b070*/  BSYNC B0 ;  /* 0x0000000000007941 */ /* 0x000fea0003800000 */
.L_x_554:
[----:B------:R-:W-:Y:S04]  /*b080*/  BSSY B0, `(.L_x_556) ;  /* 0x0000017000007945 */ /* 0x000fe80003800000 */
[----:B------:R-:W-:Y:S05]  /*b090*/  @P2 BRA `(.L_x_557) ;  /* 0x0000000000542947 */ /* 0x000fea0003800000 */
[----:B0-----:R-:W-:Y:S01]  /*b0a0*/  MOV R36, R94 ;  /* 0x0000005e00247202 */ /* 0x001fe20000000f00 */
[----:B------:R-:W-:Y:S01]  /*b0b0*/  IMAD R39, R45, UR56, RZ ;  /* 0x000000382d277c24 */ /* 0x000fe2000f8e02ff */
[----:B------:R-:W-:Y:S01]  /*b0c0*/  ISETP.GE.AND P4, PT, R16, UR61, PT ;  /* 0x0000003d10007c0c */ /* 0x000fe2000bf86270 */
[----:B------:R-:W-:Y:S01]  /*b0d0*/  IMAD.MOV.U32 R37, RZ, RZ, R6 ;  /* 0x000000ffff257224 */ /* 0x000fe200078e0006 */
[----:B------:R-:W-:Y:S01]  /*b0e0*/  ULDC.64 UR4, c[0x0][0x208] ;  /* 0x0000820000047ab9 */ /* 0x000fe20000000a00 */
[C---:B------:R-:W-:Y:S02]  /*b0f0*/  IMAD R39, R44.reuse, UR57, R39 ;  /* 0x000000392c277c24 */ /* 0x040fe4000f8e0227 */
[----:B------:R-:W-:-:S04]  /*b100*/  IMAD.WIDE.U32 R36, R44, UR56, R36 ;  /* 0x000000382c247c25 */ /* 0x000fc8000f8e0024 */
[----:B------:R-:W-:Y:S01]  /*b110*/  IMAD.IADD R37, R37, 0x1, R39 ;  /* 0x0000000125257824 */ /* 0x000fe200078e0227 */
[----:B------:R-:W-:-:S04]  /*b120*/  LEA R46, P2, R36, UR58, 0x1 ;  /* 0x0000003a242e7c11 */ /* 0x000fc8000f8408ff */
[----:B------:R-:W-:Y:S02]  /*b130*/  LEA.HI.X R47, R36, UR59, R37, 0x1, P2 ;  /* 0x0000003b242f7c11 */ /* 0x000fe400090f0c25 */
[----:B------:R-:W-:Y:S01]  /*b140*/  ISETP.GE.AND P2, PT, R213, UR61, PT ;  /* 0x0000003dd5007c0c */ /* 0x000fe2000bf46270 */
[----:B------:R-:W0:-:S12]  /*b150*/  @!P4 LDS.128 R36, [R5+0x400] ;  /* 0x000400000524c984 */ /* 0x000e180000000c00 */
[----:B-1----:R-:W1:Y:S04]  /*b160*/  @!P2 LDS.128 R40, [R5+0x2c00] ;  /* 0x002c00000528a984 */ /* 0x002e680000000c00 */
[----:B0-----:R-:W-:Y:S01]  /*b170*/  @!P4 STG.E.128 desc[UR4][R46.64], R36 ;  /* 0x000000242e00c986 */ /* 0x001fe2000c101d04 */
[----:B------:R-:W-:-:S03]  /*b180*/  ISETP.GE.AND P4, PT, R218, UR61, PT ;  /* 0x0000003dda007c0c */ /* 0x000fc6000bf86270 */
[----:B-1----:R-:W-:Y:S01]  /*b190*/  @!P2 STG.E.128 desc[UR4][R46.64+0x80], R40 ;  /* 0x000080282e00a986 */ /* 0x002fe2000c101d04 */
[----:B------:R-:W-:-:S09]  /*b1a0*/  ISETP.GE.AND P2, PT, R219, UR61, PT ;  /* 0x0000003ddb007c0c */ /* 0x000fd2000bf46270 */
[----:B------:R-:W0:Y:S04]  /*b1b0*/  @!P4 LDS.128 R36, [R5+0x5400] ;  /* 0x005400000524c984 */ /* 0x000e280000000c00 */
[----:B------:R-:W1:Y:S04]  /*b1c0*/  @!P2 LDS.128 R40, [R5+0x7c00] ;  /* 0x007c00000528a984 */ /* 0x000e680000000c00 */
[----:B0-----:R3:W-:Y:S04]  /*b1d0*/  @!P4 STG.E.128 desc[UR4][R46.64+0x100], R36 ;  /* 0x000100242e00c986 */ /* 0x0017e8000c101d04 */
[----:B-1----:R3:W-:Y:S02]  /*b1e0*/  @!P2 STG.E.128 desc[UR4][R46.64+0x180], R40 ;  /* 0x000180282e00a986 */ /* 0x0027e4000c101d04 */
.L_x_557:
[----:B------:R-:W-:Y:S05]  /*b1f0*/  BSYNC B0 ;  /* 0x0000000000007941 */ /* 0x000fea0003800000 */
.L_x_556:
[----:B-12---:R-:W-:Y:S01]  /*b200*/  VIADD R0, R212, 0x20 ;  /* 0x00000020d4007836 */ /* 0x006fe20000000000 */
[----:B------:R-:W-:Y:S04]  /*b210*/  BSSY B0, `(.L_x_558) ;  /* 0x000001a000007945 */ /* 0x000fe80003800000 */
[----:B------:R-:W-:-:S13]  /*b220*/  ISETP.GE.AND P2, PT, R0, R4, PT ;  /* 0x000000040000720c */ /* 0x000fda0003f46270 */
[----:B------:R-:W-:Y:S05]  /*b230*/  @P2 BRA `(.L_x_559) ;  /* 0x00000000005c2947 */ /* 0x000fea0003800000 */
[----:B---3--:R-:W-:Y:S01]  /*b240*/  IADD3 R39, P2, R44, 0x20, RZ ;  /* 0x000000202c277810 */ /* 0x008fe20007f5e0ff */
[----:B0-----:R-:W-:Y:S01]  /*b250*/  IMAD.MOV.U32 R36, RZ, RZ, R94 ;  /* 0x000000ffff247224 */ /* 0x001fe200078e005e */
[----:B------:R-:W-:Y:S01]  /*b260*/  ISETP.GE.AND P4, PT, R16, UR61, PT ;  /* 0x0000003d10007c0c */ /* 0x000fe2000bf86270 */
[----:B------:R-:W-:Y:S01]  /*b270*/  IMAD.MOV.U32 R37, RZ, RZ, R6 ;  /* 0x000000ffff257224 */ /* 0x000fe200078e0006 */
[----:B------:R-:W-:Y:S01]  /*b280*/  IADD3.X R0, RZ, R45, RZ, P2, !PT ;  /* 0x0000002dff007210 */ /* 0x000fe200017fe4ff */
[----:B------:R-:W-:Y:S01]  /*b290*/  ULDC.64 UR4, c[0x0][0x208] ;  /* 0x0000820000047ab9 */ /* 0x000fe20000000a00 */
[----:B------:R-:W-:-:S04]  /*b2a0*/  IMAD.WIDE.U32 R36, R39, UR56, R36 ;  /* 0x0000003827247c25 */ /* 0x000fc8000f8e0024 */
[----:B------:R-:W-:Y:S01]  /*b2b0*/  IMAD R0, R0, UR56, RZ ;  /* 0x0000003800007c24 */ /* 0x000fe2000f8e02ff */
[----:B------:R-:W-:-:S03]  /*b2c0*/  LEA R46, P2, R36, UR58, 0x1 ;  /* 0x0000003a242e7c11 */ /* 0x000fc6000f8408ff */
[----:B------:R-:W-:-:S04]  /*b2d0*/  IMAD R39, R39, UR57, R0 ;  /* 0x0000003927277c24 */ /* 0x000fc8000f8e0200 */
[----:B------:R-:W-:-:S05]  /*b2e0*/  IMAD.IADD R37, R37, 0x1, R39 ;  /* 0x0000000125257824 */ /* 0x000fca00078e0227 */
[----:B------:R-:W-:Y:S02]  /*b2f0*/  LEA.HI.X R47, R36, UR59, R37, 0x1, P2 ;  /* 0x0000003b242f7c11 */ /* 0x000fe400090f0c25 */
[----:B------:R-:W-:Y:S01]  /*b300*/  ISETP.GE.AND P2, PT, R213, UR61, PT ;  /* 0x0000003dd5007c0c */ /* 0x000fe2000bf46270 */
[----:B------:R-:W0:-:S12]  /*b310*/  @!P4 LDS.128 R36, [R5+0x1400] ;  /* 0x001400000524c984 */ /* 0x000e180000000c00 */
[----:B------:R-:W1:Y:S04]  /*b320*/  @!P2 LDS.128 R40, [R5+0x3c00] ;  /* 0x003c00000528a984 */ /* 0x000e680000000c00 */
        /* <DEDUP_REMOVED lines=8> */
.L_x_559:
[----:B------:R-:W-:Y:S05]  /*b3b0*/  BSYNC B0 ;  /* 0x0000000000007941 */ /* 0x000fea0003800000 */
.L_x_558:
[----:B------:R-:W-:Y:S01]  /*b3c0*/  IADD3 R0, R212, 0x40, RZ ;  /* 0x00000040d4007810 */ /* 0x000fe20007ffe0ff */
[----:B------:R-:W-:Y:S03]  /*b3d0*/  BSSY B0, `(.L_x_560) ;  /* 0x000001a000007945 */ /* 0x000fe60003800000 */
[----:B------:R-:W-:-:S13]  /*b3e0*/  ISETP.GE.AND P2, PT, R0, R4, PT ;  /* 0x000000040000720c */ /* 0x000fda0003f46270 */
[----:B------:R-:W-:Y:S05]  /*b3f0*/  @P2 BRA `(.L_x_561) ;  /* 0x00000000005c2947 */ /* 0x000fea0003800000 */
[----:B--23--:R-:W-:Y:S01]  /*b400*/  IADD3 R39, P2, R44, 0x40, RZ ;  /* 0x000000402c277810 */ /* 0x00cfe20007f5e0ff */
[----:B0-----:R-:W-:Y:S01]  /*b410*/  IMAD.MOV.U32 R36, RZ, RZ, R94 ;  /* 0x000000ffff247224 */ /* 0x001fe200078e005e */
[----:B------:R-:W-:Y:S01]  /*b420*/  ISETP.GE.AND P4, PT, R16, UR61, PT ;  /* 0x0000003d10007c0c */ /* 0x000fe2000bf86270 */
[----:B------:R-:W-:Y:S01]  /*b430*/  IMAD.MOV.U32 R37, RZ, RZ, R6 ;  /* 0x000000ffff257224 */ /* 0x000fe200078e0006 */
[----:B------:R-:W-:Y:S01]  /*b440*/  ULDC.64 UR4, c[0x0][0x208] ;  /* 0x0000820000047ab9 */ /* 0x000fe20000000a00 */
[----:B------:R-:W-:Y:S02]  /*b450*/  IMAD.X R44, RZ, RZ, R45, P2 ;  /* 0x000000ffff2c7224 */ /* 0x000fe400010e062d */
[----:B------:R-:W-:-:S04]  /*b460*/  IMAD.WIDE.U32 R36, R39, UR56, R36 ;  /* 0x0000003827247c25 */ /* 0x000fc8000f8e0024 */
[----:B------:R-:W-:-:S04]  /*b470*/  IMAD R44, R44, UR56, RZ ;  /* 0x000000382c2c7c24 */ /* 0x000fc8000f8e02ff */
[----:B------:R-:W-:Y:S01]  /*b480*/  IMAD R39, R39, UR57, R44 ;  /* 0x0000003927277c24 */ /* 0x000fe2000f8e022c */
[----:B------:R-:W-:-:S04]  /*b490*/  LEA R44, P2, R36, UR58, 0x1 ;  /* 0x0000003a242c7c11 */ /* 0x000fc8000f8408ff */
[----:B------:R-:W-:-:S04]  /*b4a0*/  IADD3 R37, R37, R39, RZ ;  /* 0x0000002725257210 */ /* 0x000fc80007ffe0ff */
        /* <DEDUP_REMOVED lines=12> */
.L_x_561:
[----:B------:R-:W-:Y:S05]  /*b570*/  BSYNC B0 ;  /* 0x0000000000007941 */ /* 0x000fea0003800000 */
.L_x_560:
[----:B------:R-:W5:Y:S01]  /*b580*/  LDL R0, [R1+0x10] ;  /* 0x0000100001007983 */ /* 0x000f620000100800 */
[----:B------:R-:W-:Y:S01]  /*b590*/  @!P3 VIADD R3, R3, 0x388c0 ;  /* 0x000388c00303b836 */ /* 0x000fe20000000000 */
[----:B------:R-:W-:Y:S01]  /*b5a0*/  PLOP3.LUT P2, PT, PT, PT, PT, 0x8, 0x0 ;  /* 0x000000000000781c */ /* 0x000fe20003f4e170 */
[----:B------:R-:W-:Y:S01]  /*b5b0*/  VIADD R19, R19, 0x1 ;  /* 0x0000000113137836 */ /* 0x000fe20000000000 */
[----:B------:R-:W-:Y:S01]  /*b5c0*/  @!PT LDS RZ, [RZ] ;  /* 0x00000000fffff984 */ /* 0x000fe20000000800 */
[----:B------:R-:W-:Y:S01]  /*b5d0*/  @!PT LDS RZ, [RZ] ;  /* 0x00000000fffff984 */ /* 0x000fe20000000800 */
[----:B------:R-:W-:Y:S01]  /*b5e0*/  @!PT LDS RZ, [RZ] ;  /* 0x00000000fffff984 */ /* 0x000fe20000000800 */
[----:B------:R-:W-:Y:S01]  /*b5f0*/  @!PT LDS RZ, [RZ] ;  /* 0x00000000fffff984 */ /* 0x000fe20000000800 */
[----:B------:R1:W-:Y:S06]  /*b600*/  MEMBAR.ALL.CTA ;  /* 0x0000000000007992 */ /* 0x0003ec0000008000 */
[----:B-1----:R-:W1:Y:S01]  /*b610*/  FENCE.VIEW.ASYNC.S ;  /* 0x00000000000073c6 */ /* 0x002e620000000000 */
[----:B------:R-:W-:Y:S01]  /*b620*/  @!P3 PRMT R3, RZ, 0x654, R3 ;  /* 0x00000654ff03b816 */ /* 0x000fe20000000003 */
[----:B-1----:R1:W-:Y:S06]  /*b630*/  BAR.SYNC.DEFER_BLOCKING R174, 0x80 ;  /* 0x000200ae0000751d */ /* 0x0023ec0000010000 */
[----:B------:R1:W-:Y:S01]  /*b640*/  @!P3 SYNCS.ARRIVE.TRANS64.RED.A1T0 RZ, [R3+URZ], RZ ;  /* 0x000000ff03ffb9a7 */ /* 0x0003e2000810043f */
[----:B------:R-:W-:-:S04]  /*b650*/  ISETP.NE.AND P3, PT, R19, 0x2, PT ;  /* 0x000000021300780c */ /* 0x000fc80003f65270 */
[----:B------:R-:W-:Y:S02]  /*b660*/  SEL R19, R19, RZ, P3 ;  /* 0x000000ff13137207 */ /* 0x000fe40001800000 */
[----:B-----5:R-:W-:Y:S02]  /*b670*/  LOP3.LUT P4, RZ, R0, 0x2, RZ, 0xc0, !PT ;  /* 0x0000000200ff7812 */ /* 0x020fe4000788c0ff */
[----:B------:R-:W-:-:S04]  /*b680*/  SEL R0, RZ, 0x1, P3 ;  /* 0x00000001ff007807 */ /* 0x000fc80001800000 */
[----:B------:R-:W-:-:S07]  /*b690*/  LOP3.LUT R217, R217, R0, RZ, 0x3c, !PT ;  /* 0x00000000d9d97212 */ /* 0x000fce00078e3cff */
[----:B-1----:R-:W-:Y:S05]  /*b6a0*/  @P4 BRA `(.L_x_562) ;  /* 0xffffff7800e84947 */ /* 0x002fea000383ffff */
.L_x_450:
[----:B------:R-:W-:Y:S01]  /*b6b0*/  BSSY B0, `(.L_x_563) ;  /* 0x0000005000007945 */ /* 0x000fe20003800000 */
[----:B------:R-:W-:-:S03]  /*b6c0*/  IMAD.MOV.U32 R92, RZ, RZ, RZ ;  /* 0x000000ffff5c7224 */ /* 0x000fc600078e00ff */
[----:B------:R-:W-:Y:S05]  /*b6d0*/  @P2 BRA `(.L_x_564) ;  /* 0x0000000000082947 */ /* 0x000fea0003800000 */
[----:B------:R-:W0:Y:S02]  /*b6e0*/  FENCE.VIEW.ASYNC.G ;  /* 0x00000000000073c6 */ /* 0x000e240000000100 */
[----:B0-----:R-:W-:Y:S06]  /*b6f0*/  BAR.ARV 0xc, 0x180 ;  /* 0x0306000000007b1d */ /* 0x001fec0000002000 */
.L_x_564:
[----:B------:R-:W-:Y:S05]  /*b700*/  BSYNC B0 ;  /* 0x0000000000007941 */ /* 0x000fea0003800000 */
.L_x_563:
[----:B------:R-:W2:Y:S01]  /*b710*/  LDL R0, [R1+0x10] ;  /* 0x0000100001007983 */ /* 0x000ea20000100800 */
[----:B------:R-:W-:Y:S01]  /*b720*/  BSSY B0, `(.L_x_565) ;  /* 0x0000021000007945 */ /* 0x000fe20003800000 */
[----:B--2---:R-:W-:-:S13]  /*b730*/  LOP3.LUT P0, RZ, R0, 0x4, RZ, 0xc0, !PT ;  /* 0x0000000400ff7812 */ /* 0x004fda000780c0ff */
[----:B------:R-:W-:Y:S05]  /*b740*/  @!P0 BRA `(.L_x_566) ;  /* 0x0000000000788947 */ /* 0x000fea0003800000 */
[----:B------:R-:W-:Y:S01]  /*b750*/  ISETP.NE.AND P0, PT, R234, RZ, PT ;  /* 0x000000ffea00720c */ /* 0x000fe20003f05270 */
[----:B------:R-:W-:-:S03]  /*b760*/  ULDC UR4, c[0x0][0x9f0] ;  /* 0x00027c0000047ab9 */ /* 0x000fc60000000800 */
[----:B------:R-:W-:-:S04]  /*b770*/  SEL R9, R234, UR4, P0 ;  /* 0x00000004ea097c07 */ /* 0x000fc80008000000 */
[-C--:B------:R-:W-:Y:S02]  /*b780*/  IABS R5, R9.reuse ;  /* 0x0000000900057213 */ /* 0x080fe40000000000 */
[----:B------:R-:W-:Y:S02]  /*b790*/  IABS R8, R9 ;  /* 0x0000000900087213 */ /* 0x000fe40000000000 */
[----:B-1----:R-:W1:Y:S01]  /*b7a0*/  I2F.RP R4, R5 ;  /* 0x0000000500047306 */ /* 0x002e620000209400 */
[----:B------:R-:W-:Y:S02]  /*b7b0*/  IADD3 R0, R144, -0x1, R9 ;  /* 0xffffffff90007810 */ /* 0x000fe40007ffe009 */
[----:B------:R-:W-:-:S05]  /*b7c0*/  IMAD.MOV R8, RZ, RZ, -R8 ;  /* 0x000000ffff087224 */ /* 0x000fca00078e0a08 */
[----:B-1----:R-:W1:Y:S02]  /*b7d0*/  MUFU.RCP R4, R4 ;  /* 0x0000000400047308 */ /* 0x002e640000001000 */
[----:B-1----:R-:W-:Y:S02]  /*b7e0*/  IADD3 R2, R4, 0xffffffe, RZ ;  /* 0x0ffffffe04027810 */ /* 0x002fe40007ffe0ff */
[----:B------:R-:W-:-:S04]  /*b7f0*/  IABS R4, R0 ;  /* 0x0000000000047213 */ /* 0x000fc80000000000 */
[----:B------:R1:W2:Y:S01]  /*b800*/  F2I.FTZ.U32.TRUNC.NTZ R3, R2 ;  /* 0x0000000200037305 */ /* 0x0002a2000021f000 */
[----:B------:R-:W-:-:S04]  /*b810*/  LOP3.LUT R0, R0, R9, RZ, 0x3c, !PT ;  /* 0x0000000900007212 */ /* 0x000fc800078e3cff */
[----:B------:R-:W-:Y:S01]  /*b820*/  ISETP.GE.AND P2, PT, R0, RZ, PT ;  /* 0x000000ff0000720c */ /* 0x000fe20003f46270 */
[----:B-1----:R-:W-:Y:S02]  /*b830*/  IMAD.MOV.U32 R2, RZ, RZ, RZ ;  /* 0x000000ffff027224 */ /* 0x002fe400078e00ff */
[----:B--2---:R-:W-:-:S04]  /*b840*/  IMAD.MOV R6, RZ, RZ, -R3 ;  /* 0x000000ffff067224 */ /* 0x004fc800078e0a03 */
[----:B------:R-:W-:-:S04]  /*b850*/  IMAD R7, R6, R5, RZ ;  /* 0x0000000506077224 */ /* 0x000fc800078e02ff */
[----:B------:R-:W-:Y:S01]  /*b860*/  IMAD.HI.U32 R3, R3, R7, R2 ;  /* 0x0000000703037227 */ /* 0x000fe200078e0002 */
[----:B------:R-:W-:-:S05]  /*b870*/  MOV R2, R8 ;  /* 0x0000000800027202 */ /* 0x000fca0000000f00 */
[----:B------:R-:W-:-:S04]  /*b880*/  IMAD.HI.U32 R3, R3, R4, RZ ;  /* 0x0000000403037227 */ /* 0x000fc800078e00ff */
[----:B------:R-:W-:-:S05]  /*b890*/  IMAD R2, R3, R2, R4 ;  /* 0x0000000203027224 */ /* 0x000fca00078e0204 */
[----:B------:R-:W-:-:S13]  /*b8a0*/  ISETP.GT.U32.AND P1, PT, R5, R2, PT ;  /* 0x000000020500720c */ /* 0x000fda0003f24070 */
[----:B------:R-:W-:Y:S02]  /*b8b0*/  @!P1 IMAD.IADD R2, R2, 0x1, -R5 ;  /* 0x0000000102029824 */ /* 0x000fe400078e0a05 */
[----:B------:R-:W-:Y:S01]  /*b8c0*/  @!P1 VIADD R3, R3, 0x1 ;  /* 0x0000000103039836 */ /* 0x000fe20000000000 */
[----:B------:R-:W-:Y:S02]  /*b8d0*/  ISETP.NE.AND P1, PT, R9, RZ, PT ;  /* 0x000000ff0900720c */ /* 0x000fe40003f25270 */
[----:B------:R-:W-:-:S13]  /*b8e0*/  ISETP.GE.U32.AND P0, PT, R2, R5, PT ;  /* 0x000000050200720c */ /* 0x000fda0003f06070 */
[----:B------:R-:W-:-:S05]  /*b8f0*/  @P0 VIADD R3, R3, 0x1 ;  /* 0x0000000103030836 */ /* 0x000fca0000000000 */
[----:B------:R-:W-:Y:S02]  /*b900*/  @!P2 IADD3 R3, -R3, RZ, RZ ;  /* 0x000000ff0303a210 */ /* 0x000fe40007ffe1ff */
[----:B------:R-:W-:-:S05]  /*b910*/  @!P1 LOP3.LUT R3, RZ, R9, RZ, 0x33, !PT ;  /* 0x00000009ff039212 */ /* 0x000fca00078e33ff */
[----:B------:R-:W-:-:S07]  /*b920*/  IMAD.MOV.U32 R92, RZ, RZ, R3 ;  /* 0x000000ffff5c7224 */ /* 0x000fce00078e0003 */
.L_x_566:
[----:B------:R-:W-:Y:S05]  /*b930*/  BSYNC B0 ;  /* 0x0000000000007941 */ /* 0x000fea0003800000 */
.L_x_565:
[----:B------:R-:W2:Y:S01]  /*b940*/  LDL R0, [R1+0x78] ;  /* 0x0000780001007983 */ /* 0x000ea20000100800 */
[----:B------:R-:W-:Y:S02]  /*b950*/  PLOP3.LUT P0, PT, PT, PT, PT, 0x80, 0x0 ;  /* 0x000000000000781c */ /* 0x000fe40003f0f070 */
        /* <DEDUP_REMOVED lines=24> */
[----:B----4-:R-:W-:Y:S02]  /*bae0*/  CS2R R44, SRZ ;  /* 0x00000000002c7805 */ /* 0x010fe4000001ff00 */
[----:B------:R-:W-:Y:S02]  /*baf0*/  CS2R R102, SRZ ;  /* 0x0000000000667805 */ /* 0x000fe4000001ff00 */
[----:B---3--:R-:W-:Y:S02]  /*bb00*/  CS2R R40, SRZ ;  /* 0x0000000000287805 */ /* 0x008fe4000001ff00 */
[----:B------:R-:W-:Y:S02]  /*bb10*/  CS2R R104, SRZ ;  /* 0x0000000000687805 */ /* 0x000fe4000001ff00 */
[----:B0-----:R-:W-:-:S02]  /*bb20*/  CS2R R36, SRZ ;  /* 0x0000000000247805 */ /* 0x001fc4000001ff00 */
        /* <DEDUP_REMOVED lines=13> */
[----:B-1----:R-:W-:Y:S02]  /*bc00*/  CS2R R10, SRZ ;  /* 0x00000000000a7805 */ /* 0x002fe4000001ff00 */
        /* <DEDUP_REMOVED lines=22> */
[----:B--2---:R-:W-:-:S05]  /*bd70*/  IMAD R225, R0, R92, RZ ;  /* 0x0000005c00e17224 */ /* 0x004fca00078e02ff */
[----:B------:R-:W-:-:S04]  /*bd80*/  VIADDMNMX R92, R225, R92, R144, PT ;  /* 0x0000005ce15c7246 */ /* 0x000fc80003800190 */
[----:B------:R-:W-:-:S13]  /*bd90*/  ISETP.GT.AND P1, PT, R92, R225, PT ;  /* 0x000000e15c00720c */ /* 0x000fda0003f24270 */
[----:B------:R-:W-:Y:S05]  /*bda0*/  @!P1 BRA `(.L_x_567) ;  /* 0x0000011c00209947 */ /* 0x000fea0003800000 */
[----:B------:R-:W2:Y:S02]  /*bdb0*/  LDL R0, [R1+0x108] ;  /* 0x0001080001007983 */ /* 0x000ea40000100800 */
[----:B--2---:R-:W-:Y:S02]  /*bdc0*/  R2UR UR4, R0 ;  /* 0x00000000000472ca */ /* 0x004fe400000e0000 */
[----:B------:R-:W0:Y:S11]  /*bdd0*/  S2R R0, SR_TID.X ;  /* 0x0000000000007919 */ /* 0x000e360000002100 */
[----:B------:R-:W-:-:S06]  /*bde0*/  ULOP3.LUT UP0, URZ, UR4, 0x9f, URZ, 0xc0, !UPT ;  /* 0x0000009f043f7892 */ /* 0x000fcc000f80c03f */
[----:B------:R-:W-:Y:S01]  /*bdf0*/  PLOP3.LUT P0, PT, PT, PT, UP0, 0x80, 0x0 ;  /* 0x000000000000781c */ /* 0x000fe20003f0f008 */
[----:B0-----:R-:W-:-:S05]  /*be00*/  VIADD R0, R0, 0xffffff80 ;  /* 0xffffff8000007836 */ /* 0x001fca0000000000 */
[----:B------:R-:W-:-:S04]  /*be10*/  SHF.R.S32.HI R3, RZ, 0x1f, R0 ;  /* 0x0000001fff037819 */ /* 0x000fc80000011400 */
[----:B------:R-:W-:-:S04]  /*be20*/  LEA.HI R3, R3, R0, RZ, 0x7 ;  /* 0x0000000003037211 */ /* 0x000fc800078f38ff */
[----:B------:R-:W-:-:S06]  /*be30*/  SHF.R.S32.HI R0, RZ, 0x7, R3 ;  /* 0x00000007ff007819 */ /* 0x000fcc0000011403 */
[----:B------:R-:W0:Y:S02]  /*be40*/  SHFL.IDX PT, R0, R0, RZ, 0x1f ;  /* 0x00001fff00007589 */ /* 0x000e2400000e0000 */
[----:B0-----:R-:W-:-:S04]  /*be50*/  LEA.HI R2, R0, R0, RZ, 0x1 ;  /* 0x0000000000027211 */ /* 0x001fc800078f08ff */
[----:B------:R-:W-:-:S05]  /*be60*/  LOP3.LUT R3, R2, 0x1e, RZ, 0xc0, !PT ;  /* 0x0000001e02037812 */ /* 0x000fca00078ec0ff */
[----:B------:R-:W-:-:S05]  /*be70*/  IMAD.IADD R3, R0, 0x1, -R3 ;  /* 0x0000000100037824 */ /* 0x000fca00078e0a03 */
[----:B------:R-:W-:-:S04]  /*be80*/  LEA R3, R3, UR4, 0xd ;  /* 0x0000000403037c11 */ /* 0x000fc8000f8e68ff */
[----:B------:R-:W-:-:S04]  /*be90*/  SHF.R.U32.HI R2, RZ, 0x4, R3 ;  /* 0x00000004ff027819 */ /* 0x000fc80000011603 */
[----:B------:R-:W-:Y:S01]  /*bea0*/  LOP3.LUT R2, R2, 0x3fff, RZ, 0xc0, !PT ;  /* 0x00003fff02027812 */ /* 0x000fe200078ec0ff */
[----:B------:R-:W-:Y:S06]  /*beb0*/  @!P0 BRA `(.L_x_568) ;  /* 0x0000000000408947 */ /* 0x000fec0003800000 */
[----:B------:R-:W-:Y:S01]  /*bec0*/  MOV R14, 0x0 ;  /* 0x00000000000e7802 */ /* 0x000fe20000000f00 */
[----:B------:R-:W-:Y:S01]  /*bed0*/  ULDC.64 UR4, c[0x4][0xa8] ;  /* 0x01002a0000047ab9 */ /* 0x000fe20000000a00 */
[----:B------:R-:W-:Y:S01]  /*bee0*/  ULDC.64 UR6, c[0x4][0xb0] ;  /* 0x01002c0000067ab9 */ /* 0x000fe20000000a00 */
[----:B------:R-:W-:Y:S01]  /*bef0*/  MOV R4, UR4 ;  /* 0x0000000400047c02 */ /* 0x000fe20008000f00 */
[----:B------:R-:W-:Y:S01]  /*bf00*/  IMAD.U32 R5, RZ, RZ, UR5 ;  /* 0x00000005ff057e24 */ /* 0x000fe2000f8e00ff */
[----:B------:R-:W-:Y:S01]  /*bf10*/  ULDC.64 UR4, c[0x4][0x28] ;  /* 0x01000a0000047ab9 */ /* 0x000fe20000000a00 */
[----:B------:R-:W0:Y:S01]  /*bf20*/  LDC.64 R14, c[0x4][R14] ;  /* 0x010000000e0e7b82 */ /* 0x000e220000000a00 */
[----:B------:R-:W-:Y:S01]  /*bf30*/  IMAD.U32 R6, RZ, RZ, UR6 ;  /* 0x00000006ff067e24 */ /* 0x000fe2000f8e00ff */
[----:B------:R-:W-:Y:S01]  /*bf40*/  MOV R10, UR4 ;  /* 0x00000004000a7c02 */ /* 0x000fe20008000f00 */
[----:B------:R-:W-:Y:S01]  /*bf50*/  IMAD.U32 R7, RZ, RZ, UR7 ;  /* 0x00000007ff077e24 */ /* 0x000fe2000f8e00ff */
[----:B------:R-:W-:Y:S01]  /*bf60*/  MOV R13, RZ ;  /* 0x000000ff000d7202 */ /* 0x000fe20000000f00 */
[----:B------:R-:W-:-:S02]  /*bf70*/  IMAD.U32 R11, RZ, RZ, UR5 ;  /* 0x00000005ff0b7e24 */ /* 0x000fc4000f8e00ff */
[----:B------:R-:W-:Y:S02]  /*bf80*/  IMAD.MOV.U32 R8, RZ, RZ, 0x70 ;  /* 0x00000070ff087424 */ /* 0x000fe400078e00ff */
[----:B------:R-:W-:-:S07]  /*bf90*/  IMAD.MOV.U32 R12, RZ, RZ, 0x1 ;  /* 0x00000001ff0c7424 */ /* 0x000fce00078e00ff */
[----:B------:R-:W-:-:S07]  /*bfa0*/  LEPC R20, `(.L_x_568) ;  /* 0x000000001014794e */ /* 0x000fce0000000000 */
[----:B0----5:R-:W-:Y:S05]  /*bfb0*/  CALL.ABS.NOINC R14 ;  /* 0x000000000e007343 */ /* 0x021fea0003c00000 */
.L_x_568:
[----:B------:R-:W-:Y:S02]  /*bfc0*/  ULDC UR4, c[0x0][0x3f4] ;  /* 0x0000fd0000047ab9 */ /* 0x000fe40000000800 */
[----:B------:R-:W-:-:S13]  /*bfd0*/  ISETP.LT.AND P0, PT, RZ, UR4, PT ;  /* 0x00000004ff007c0c */ /* 0x000fda000bf01270 */
[----:B------:R-:W-:Y:S05]  /*bfe0*/  @P0 BRA `(.L_x_569) ;  /* 0x0000000000400947 */ /* 0x000fea0003800000 */
[----:B------:R-:W2:Y:S02]  /*bff0*/  LDL R20, [R1+0x60] ;  /* 0x0000600001147983 */ /* 0x000ea40000100800 */
[----:B--2---:R-:W-:-:S04]  /*c000*/  LEA.HI R0, R20, R20, RZ, 0x1 ;  /* 0x0000001414007211 */ /* 0x004fc800078f08ff */
[----:B------:R-:W-:-:S05]  /*c010*/  LOP3.LUT R0, R0, 0xfffffffe, RZ, 0xc0, !PT ;  /* 0xfffffffe00007812 */ /* 0x000fca00078ec0ff */
[----:B------:R-:W-:-:S05]  /*c020*/  IMAD.IADD R0, R20, 0x1, -R0 ;  /* 0x0000000114007824 */ /* 0x000fca00078e0a00 */
[----:B------:R-:W-:-:S04]  /*c030*/  SHF.L.U32 R3, R0, 0x1f, RZ ;  /* 0x0000001f00037819 */ /* 0x000fc800000006ff */
[----:B------:R0:W1:Y:S03]  /*c040*/  SYNCS.PHASECHK.TRANS64.TRYWAIT P0, [R18+URZ+0x38800], R3 ;  /* 0x03880003120075a7 */ /* 0x000066000800017f */
[----:B-1----:R-:W-:Y:S05]  /*c050*/  @!P0 NANOSLEEP.SYNCS 0x989680 ;  /* 0x009896800000895d */ /* 0x002fea0003900000 */
[----:B------:R-:W1:Y:S01]  /*c060*/  @!P0 SYNCS.PHASECHK.TRANS64 P0, [R18+URZ+0x38800], R3 ;  /* 0x03880003120085a7 */ /* 0x000e62000800007f */
[----:B------:R-:W-:Y:S04]  /*c070*/  BSSY B0, `(.L_x_570) ;  /* 0x0000006000007945 */ /* 0x000fe80003800000 */
[----:B-1----:R-:W-:Y:S05]  /*c080*/  @P0 BRA `(.L_x_571) ;  /* 0x0000000000100947 */ /* 0x002fea0003800000 */
.L_x_572:
[----:B-1----:R1:W2:Y:S02]  /*c090*/  SYNCS.PHASECHK.TRANS64.TRYWAIT P0, [R18+URZ+0x38800], R3 ;  /* 0x03880003120075a7 */ /* 0x0022a4000800017f */
[----:B--2---:R-:W-:Y:S05]  /*c0a0*/  @!P0 NANOSLEEP.SYNCS 0x989680 ;  /* 0x009896800000895d */ /* 0x004fea0003900000 */
[----:B------:R-:W2:Y:S02]  /*c0b0*/  @!P0 SYNCS.PHASECHK.TRANS64 P0, [R18+URZ+0x38800], R3 ;  /* 0x03880003120085a7 */ /* 0x000ea4000800007f */
[----:B--2---:R-:W-:Y:S05]  /*c0c0*/  @!P0 BRA `(.L_x_572) ;  /* 0xfffffffc00f08947 */ /* 0x004fea000383ffff */
.L_x_571:
[----:B------:R-:W-:Y:S05]  /*c0d0*/  BSYNC B0 ;  /* 0x0000000000007941 */ /* 0x000fea0003800000 */
.L_x_570:
[----:B------:R-:W-:Y:S05]  /*c0e0*/  BRA `(.L_x_573) ;  /* 0x0000006c00347947 */ /* 0x000fea0003800000 */
.L_x_569:
[----:B------:R-:W2:Y:S01]  /*c0f0*/  LDL R0, [R1+0x108] ;  /* 0x0001080001007983 */ /* 0x000ea20000100800 */
[----:B------:R-:W-:Y:S01]  /*c100*/  ULDC.64 UR4, c[0x0][0x3f8] ;  /* 0x0000fe0000047ab9 */ /* 0x000fe20000000a00 */
[----:B------:R-:W-:Y:S01]  /*c110*/  ULDC.64 UR6, c[0x0][0x408] ;  /* 0x0001020000067ab9 */ /* 0x000fe20000000a00 */
[----:B-----5:R-:W-:Y:S01]  /*c120*/  IMAD.WIDE.U32 R4, R139, UR4, RZ ;  /* 0x000000048b047c25 */ /* 0x020fe2000f8e00ff */
[----:B--2---:R-:W-:Y:S02]  /*c130*/  R2UR UR8, R0 ;  /* 0x00000000000872ca */ /* 0x004fe400000e0000 */
[----:B------:R-:W-:-:S05]  /*c140*/  SHF.R.S32.HI R0, RZ, 0x1f, R139 ;  /* 0x0000001fff007819 */ /* 0x000fca000001148b */
[C---:B------:R-:W-:Y:S02]  /*c150*/  IMAD R6, R0.reuse, UR4, RZ ;  /* 0x0000000400067c24 */ /* 0x040fe4000f8e02ff */
[----:B------:R-:W-:Y:S02]  /*c160*/  IMAD R0, R0, UR6, RZ ;  /* 0x0000000600007c24 */ /* 0x000fe4000f8e02ff */
[C---:B------:R-:W-:Y:S01]  /*c170*/  IMAD R25, R139.reuse, UR5, R6 ;  /* 0x000000058b197c24 */ /* 0x040fe2000f8e0206 */
[----:B------:R-:W-:Y:S01]  /*c180*/  ULDC.64 UR4, c[0x0][0x3e8] ;  /* 0x0000fa0000047ab9 */ /* 0x000fe20000000a00 */
[----:B------:R-:W-:Y:S01]  /*c190*/  ULOP3.LUT UP0, URZ, UR8, 0x3ff, URZ, 0xc0, !UPT ;  /* 0x000003ff083f7892 */ /* 0x000fe2000f80c03f */
[C---:B------:R-:W-:Y:S01]  /*c1a0*/  IMAD R27, R139.reuse, UR7, R0 ;  /* 0x000000078b1b7c24 */ /* 0x040fe2000f8e0200 */
[----:B------:R-:W-:Y:S01]  /*c1b0*/  LEA R24, P0, R4, UR4, 0x1 ;  /* 0x0000000404187c11 */ /* 0x000fe2000f8008ff */
[----:B------:R-:W-:Y:S01]  /*c1c0*/  IMAD.WIDE.U32 R6, R139, UR6, RZ ;  /* 0x000000068b067c25 */ /* 0x000fe2000f8e00ff */
[----:B------:R-:W-:-:S02]  /*c1d0*/  ULDC.64 UR6, c[0x0][0x400] ;  /* 0x0001000000067ab9 */ /* 0x000fc40000000a00 */
[----:B------:R-:W-:Y:S01]  /*c1e0*/  PLOP3.LUT P2, PT, PT, PT, UP0, 0x80, 0x0 ;  /* 0x000000000000781c */ /* 0x000fe20003f4f008 */
[----:B------:R-:W-:Y:S01]  /*c1f0*/  IMAD.IADD R25, R25, 0x1, R5 ;  /* 0x0000000119197824 */ /* 0x000fe200078e0205 */
[----:B------:R-:W-:Y:S01]  /*c200*/  LEA R30, P1, R6, UR6, 0x1 ;  /* 0x00000006061e7c11 */ /* 0x000fe2000f8208ff */
[----:B------:R-:W-:-:S03]  /*c210*/  IMAD.IADD R27, R27, 0x1, R7 ;  /* 0x000000011b1b7824 */ /* 0x000fc600078e0207 */
[----:B------:R-:W-:Y:S02]  /*c220*/  LEA.HI.X R25, R4, UR5, R25, 0x1, P0 ;  /* 0x0000000504197c11 */ /* 0x000fe400080f0c19 */
[----:B------:R-:W-:-:S05]  /*c230*/  LEA.HI.X R27, R6, UR7, R27, 0x1, P1 ;  /* 0x00000007061b7c11 */ /* 0x000fca00088f0c1b */
[----:B------:R-:W-:Y:S05]  /*c240*/  @!P2 BRA `(.L_x_574) ;  /* 0x000000000040a947 */ /* 0x000fea0003800000 */
        /* <DEDUP_REMOVED lines=15> */
[----:B0-----:R-:W-:Y:S05]  /*c340*/  CALL.ABS.NOINC R14 ;  /* 0x000000000e007343 */ /* 0x001fea0003c00000 */
.L_x_574:
[----:B------:R-:W-:Y:S01]  /*c350*/  ULDC.U8 UR4, c[0x0][0x410] ;  /* 0x0001040000047ab9 */ /* 0x000fe20000000000 */
[----:B------:R-:W-:Y:S01]  /*c360*/  BSSY B0, `(.L_x_575) ;  /* 0x000069d000007945 */ /* 0x000fe20003800000 */
[----:B------:R-:W-:Y:S01]  /*c370*/  ISETP.NE.AND P0, PT, RZ, UR4, PT ;  /* 0x00000004ff007c0c */ /* 0x000fe2000bf05270 */
[----:B------:R-:W-:-:S12]  /*c380*/  IMAD R6, R141, 0x80, R212 ;  /* 0x000000808d067824 */ /* 0x000fd800078e02d4 */
[----:B------:R-:W-:Y:S05]  /*c390*/  @!P0 BRA `(.L_x_576) ;  /* 0x0000003000b88947 */ /* 0x000fea0003800000 */
[----:B------:R-:W-:-:S03]  /*c3a0*/  UMOV UR4, 0xffffffff ;  /* 0xffffffff00047882 */ /* 0x000fc60000000000 */
[----:B------:R-:W-:Y:S05]  /*c3b0*/  BRA.DIV UR4, `(.L_x_577) ;  /* 0x000001f204407947 */ /* 0x000fea000b800000 */
[----:B------:R0:W1:Y:S04]  /*c3c0*/  SHFL.IDX PT, R0, R25, RZ, 0x181f ;  /* 0x00181fff19007589 */ /* 0x00006800000e0000 */
[----:B------:R0:W2:Y:S04]  /*c3d0*/  SHFL.IDX PT, R3, R24, RZ, 0x181f ;  /* 0x00181fff18037589 */ /* 0x0000a800000e0000 */
[----:B------:R-:W3:Y:S04]  /*c3e0*/  SHFL.IDX PT, R27, R27, RZ, 0x181f ;  /* 0x00181fff1b1b7589 */ /* 0x000ee800000e0000 */
[----:B------:R0:W4:Y:S02]  /*c3f0*/  SHFL.IDX PT, R32, R30, RZ, 0x181f ;  /* 0x00181fff1e207589 */ /* 0x00012400000e0000 */
.L_x_863:
[----:B------:R-:W-:Y:S01]  /*c400*/  ULDC UR4, c[0x0][0x448] ;  /* 0x0001120000047ab9 */ /* 0x000fe20000000800 */
[----:B------:R-:W-:Y:S01]  /*c410*/  BSSY B1, `(.L_x_578) ;  /* 0x000003e000017945 */ /* 0x000fe20003800000 */
[----:B------:R-:W-:Y:S01]  /*c420*/  IMAD R33, R146, UR4, RZ ;  /* 0x0000000492217c24 */ /* 0x000fe2000f8e02ff */
[----:B------:R-:W-:Y:S02]  /*c430*/  CS2R R4, SRZ ;  /* 0x0000000000047805 */ /* 0x000fe4000001ff00 */
[----:B------:R-:W-:Y:S02]  /*c440*/  CS2R R8, SRZ ;  /* 0x0000000000087805 */ /* 0x000fe4000001ff00 */
[----:B------:R-:W-:Y:S02]  /*c450*/  CS2R R28, SRZ ;  /* 0x00000000001c7805 */ /* 0x000fe4000001ff00 */
[----:B------:R-:W-:Y:S02]  /*c460*/  CS2R R14, SRZ ;  /* 0x00000000000e7805 */ /* 0x000fe4000001ff00 */
[----:B------:R-:W-:Y:S01]  /*c470*/  ISETP.GE.AND P0, PT, R6, R33, PT ;  /* 0x000000210600720c */ /* 0x000fe20003f06270 */
[----:B------:R-:W-:Y:S01]  /*c480*/  IMAD R33, R141, -0x80, R33 ;  /* 0xffffff808d217824 */ /* 0x000fe200078e0221 */
[----:B------:R-:W-:-:S02]  /*c490*/  CS2R R6, SRZ ;  /* 0x0000000000067805 */ /* 0x000fc4000001ff00 */
[----:B------:R-:W-:Y:S02]  /*c4a0*/  CS2R R12, SRZ ;  /* 0x00000000000c7805 */ /* 0x000fe4000001ff00 */
[----:B------:R-:W-:Y:S02]  /*c4b0*/  CS2R R10, SRZ ;  /* 0x00000000000a7805 */ /* 0x000fe4000001ff00 */
[----:B0-----:R-:W-:-:S05]  /*c4c0*/  CS2R R30, SRZ ;  /* 0x00000000001e7805 */ /* 0x001fca000001ff00 */
[----:B------:R-:W-:Y:S05]  /*c4d0*/  @P0 BRA `(.L_x_579) ;  /* 0x0000000000c40947 */ /* 0x000fea0003800000 */
[----:B------:R-:W-:Y:S01]  /*c4e0*/  ULDC UR4, c[0x0][0x3f4] ;  /* 0x0000fd0000047ab9 */ /* 0x000fe20000000800 */
[----:B------:R-:W-:Y:S01]  /*c4f0*/  SHF.R.S32.HI R6, RZ, 0x1f, R215 ;  /* 0x0000001fff067819 */ /* 0x000fe200000114d7 */
[C---:B------:R-:W-:Y:S01]  /*c500*/  IMAD.SHL.U32 R8, R215.reuse, 0x2, RZ ;  /* 0x00000002d7087824 */ /* 0x040fe200078e00ff */
[----:B------:R-:W-:Y:S01]  /*c510*/  ISETP.GE.AND P2, PT, R215, UR4, PT ;  /* 0x00000004d7007c0c */ /* 0x000fe2000bf46270 */
[----:B------:R-:W-:Y:S01]  /*c520*/  IMAD.SHL.U32 R20, R214, 0x2, RZ ;  /* 0x00000002d6147824 */ /* 0x000fe200078e00ff */
[----:B------:R-:W-:Y:S02]  /*c530*/  ISETP.GE.AND P3, PT, R22, UR4, PT ;  /* 0x0000000416007c0c */ /* 0x000fe4000bf66270 */
[----:B------:R-:W-:Y:S02]  /*c540*/  CS2R R14, SRZ ;  /* 0x00000000000e7805 */ /* 0x000fe4000001ff00 */
[----:B------:R-:W-:Y:S01]  /*c550*/  ISETP.GE.AND P1, PT, R214, UR4, PT ;  /* 0x00000004d6007c0c */ /* 0x000fe2000bf26270 */
[----:B------:R-:W-:Y:S01]  /*c560*/  ULDC.64 UR6, c[0x0][0x208] ;  /* 0x0000820000067ab9 */ /* 0x000fe20000000a00 */
[----:B------:R-:W-:-:S02]  /*c570*/  SHF.R.S32.HI R9, RZ, 0x1f, R216 ;  /* 0x0000001fff097819 */ /* 0x000fc400000114d8 */
[----:B------:R-:W-:Y:S02]  /*c580*/  CS2R R4, SRZ ;  /* 0x0000000000047805 */ /* 0x000fe4000001ff00 */
[----:B------:R-:W-:Y:S02]  /*c590*/  SHF.L.U64.HI R7, R215, 0x1, R6 ;  /* 0x00000001d7077819 */ /* 0x000fe40000010206 */
[----:B------:R-:W-:Y:S02]  /*c5a0*/  SHF.R.S32.HI R11, RZ, 0x1f, R214 ;  /* 0x0000001fff0b7819 */ /* 0x000fe400000114d6 */
[----:B------:R-:W-:Y:S02]  /*c5b0*/  ISETP.GE.AND P0, PT, R216, UR4, PT ;  /* 0x00000004d8007c0c */ /* 0x000fe4000bf06270 */
[-C--:B--2---:R-:W-:Y:S01]  /*c5c0*/  @!P2 IADD3 R10, P4, R3, R8.reuse, RZ ;  /* 0x00000008030aa210 */ /* 0x084fe20007f9e0ff */
[----:B----4-:R-:W-:Y:S01]  /*c5d0*/  @!P3 IMAD.MOV.U32 R12, RZ, RZ, R32 ;  /* 0x000000ffff0cb224 */ /* 0x010fe200078e0020 */
[----:B------:R-:W-:Y:S01]  /*c5e0*/  @!P2 IADD3 R6, P6, R32, R8, RZ ;  /* 0x000000082006a210 */ /* 0x000fe20007fde0ff */
[----:B---3--:R-:W-:Y:S01]  /*c5f0*/  @!P3 IMAD.MOV.U32 R13, RZ, RZ, R27 ;  /* 0x000000ffff0db224 */ /* 0x008fe200078e001b */
[----:B------:R-:W-:Y:S01]  /*c600*/  SHF.L.U64.HI R34, R216, 0x1, R9 ;  /* 0x00000001d8227819 */ /* 0x000fe20000010209 */
[----:B-1----:R-:W-:Y:S01]  /*c610*/  @!P3 IMAD.MOV.U32 R9, RZ, RZ, R0 ;  /* 0x000000ffff09b224 */ /* 0x002fe200078e0000 */
[----:B------:R-:W-:Y:S01]  /*c620*/  @!P3 MOV R8, R3 ;  /* 0x000000030008b202 */ /* 0x000fe20000000f00 */
[----:B------:R-:W-:Y:S01]  /*c630*/  @!P3 IMAD.WIDE R30, R22, 0x2, R12 ;  /* 0x00000002161eb825 */ /* 0x000fe200078e020c */
[----:B------:R-:W-:-:S02]  /*c640*/  SHF.L.U64.HI R21, R214, 0x1, R11 ;  /* 0x00000001d6157819 */ /* 0x000fc4000001020b */
[----:B------:R-:W-:Y:S02]  /*c650*/  CS2R R12, SRZ ;  /* 0x00000000000c7805 */ /* 0x000fe4000001ff00 */
[-C--:B------:R-:W-:Y:S01]  /*c660*/  @!P1 IADD3 R28, P5, R3, R20.reuse, RZ ;  /* 0x00000014031c9210 */ /* 0x080fe20007fbe0ff */
[----:B------:R-:W-:Y:S01]  /*c670*/  @!P2 IMAD.X R11, R0, 0x1, R7, P4 ;  /* 0x00000001000ba824 */ /* 0x000fe200020e0607 */
[----:B------:R-:W-:Y:S01]  /*c680*/  SHF.L.U32 R26, R216, 0x1, RZ ;  /* 0x00000001d81a7819 */ /* 0x000fe200000006ff */
[----:B------:R-:W-:Y:S01]  /*c690*/  @!P3 IMAD.WIDE R8, R22, 0x2, R8 ;  /* 0x000000021608b825 */ /* 0x000fe200078e0208 */
[----:B------:R-:W-:Y:S01]  /*c6a0*/  @!P1 IADD3 R20, P4, R32, R20, RZ ;  /* 0x0000001420149210 */ /* 0x000fe20007f9e0ff */
[----:B------:R0:W5:Y:S02]  /*c6b0*/  @!P3 LD.E.64 R4, desc[UR6][R30.64] ;  /* 0x000000061e04b980 */ /* 0x000164000c101b00 */
[----:B------:R-:W-:Y:S01]  /*c6c0*/  @!P2 IMAD.X R7, R27, 0x1, R7, P6 ;  /* 0x000000011b07a824 */ /* 0x000fe200030e0607 */
[-C--:B------:R-:W-:Y:S01]  /*c6d0*/  @!P0 IADD3 R24, P6, R3, R26.reuse, RZ ;  /* 0x0000001a03188210 */ /* 0x080fe20007fde0ff */
[----:B------:R1:W5:Y:S01]  /*c6e0*/  @!P3 LD.E.64 R14, desc[UR6][R8.64] ;  /* 0x00000006080eb980 */ /* 0x000362000c101b00 */
[----:B------:R-:W-:Y:S01]  /*c6f0*/  @!P1 IMAD.X R29, R0, 0x1, R21, P5 ;  /* 0x00000001001d9824 */ /* 0x000fe200028e0615 */
[----:B------:R-:W-:-:S02]  /*c700*/  @!P0 IADD3 R26, P5, R32, R26, RZ ;  /* 0x0000001a201a8210 */ /* 0x000fc40007fbe0ff */
[----:B------:R2:W5:Y:S01]  /*c710*/  @!P2 LD.E.64 R12, desc[UR6][R10.64] ;  /* 0x000000060a0ca980 */ /* 0x000562000c101b00 */
[C---:B------:R-:W-:Y:S02]  /*c720*/  @!P1 IADD3.X R21, R27.reuse, R21, RZ, P4, !PT ;  /* 0x000000151b159210 */ /* 0x040fe400027fe4ff */
[----:B0-----:R-:W-:Y:S01]  /*c730*/  CS2R R30, SRZ ;  /* 0x00000000001e7805 */ /* 0x001fe2000001ff00 */
[--C-:B------:R-:W-:Y:S02]  /*c740*/  @!P0 IMAD.X R25, R0, 0x1, R34.reuse, P6 ;  /* 0x0000000100198824 */ /* 0x100fe400030e0622 */
[----:B------:R-:W-:Y:S01]  /*c750*/  @!P0 IMAD.X R27, R27, 0x1, R34, P5 ;  /* 0x000000011b1b8824 */ /* 0x000fe200028e0622 */
[----:B-1----:R-:W-:Y:S02]  /*c760*/  CS2R R8, SRZ ;  /* 0x0000000000087805 */ /* 0x002fe4000001ff00 */
[----:B------:R-:W5:Y:S01]  /*c770*/  @!P0 LD.E.64 R30, desc[UR6][R24.64] ;  /* 0x00000006181e8980 */ /* 0x000f62000c101b00 */
[----:B--2---:R-:W-:-:S03]  /*c780*/  CS2R R10, SRZ ;  /* 0x00000000000a7805 */ /* 0x004fc6000001ff00 */
[----:B------:R0:W5:Y:S04]  /*c790*/  @!P2 LD.E.64 R8, desc[UR6][R6.64] ;  /* 0x000000060608a980 */ /* 0x000168000c101b00 */
[----:B------:R1:W5:Y:S01]  /*c7a0*/  @!P1 LD.E.64 R10, desc[UR6][R28.64] ;  /* 0x000000061c0a9980 */ /* 0x000362000c101b00 */
[----:B0-----:R-:W-:Y:S02]  /*c7b0*/  CS2R R6, SRZ ;  /* 0x0000000000067805 */ /* 0x001fe4000001ff00 */
[----:B-1----:R-:W-:-:S04]  /*c7c0*/  CS2R R28, SRZ ;  /* 0x00000000001c7805 */ /* 0x002fc8000001ff00 */
[----:B------:R0:W5:Y:S04]  /*c7d0*/  @!P1 LD.E.64 R6, desc[UR6][R20.64] ;  /* 0x0000000614069980 */ /* 0x000168000c101b00 */
[----:B------:R0:W5:Y:S02]  /*c7e0*/  @!P0 LD.E.64 R28, desc[UR6][R26.64] ;  /* 0x000000061a1c8980 */ /* 0x000164000c101b00 */
.L_x_579:
[----:B------:R-:W-:Y:S05]  /*c7f0*/  BSYNC B1 ;  /* 0x0000000000017941 */ /* 0x000fea0003800000 */
.L_x_578:
[----:B0-----:R-:W1:Y:S01]  /*c800*/  LDL R21, [R1+0x60] ;  /* 0x0000600001157983 */ /* 0x001e620000100800 */
[----:B--2--5:R-:W-:Y:S01]  /*c810*/  MOV R3, R15 ;  /* 0x0000000f00037202 */ /* 0x024fe20000000f00 */
[----:B------:R-:W-:Y:S01]  /*c820*/  IMAD.MOV.U32 R25, RZ, RZ, R14 ;  /* 0x000000ffff197224 */ /* 0x000fe200078e000e */
[--C-:B------:R-:W-:Y:S01]  /*c830*/  SHF.R.U64 R26, R14, 0x10, R15.reuse ;  /* 0x000000100e1a7819 */ /* 0x100fe2000000120f */
[----:B---3--:R-:W-:Y:S01]  /*c840*/  IMAD.MOV.U32 R27, RZ, RZ, R4 ;  /* 0x000000ffff1b7224 */ /* 0x008fe200078e0004 */
[----:B------:R-:W-:Y:S01]  /*c850*/  SHF.R.U32.HI R20, RZ, 0x10, R15 ;  /* 0x00000010ff147819 */ /* 0x000fe2000001160f */
[----:B------:R-:W-:Y:S01]  /*c860*/  IMAD.MOV.U32 R15, RZ, RZ, R12 ;  /* 0x000000ffff0f7224 */ /* 0x000fe200078e000c */
[----:B------:R-:W-:Y:S01]  /*c870*/  SHF.R.U64 R35, R12, 0x10, R13 ;  /* 0x000000100c237819 */ /* 0x000fe2000000120d */
[----:B------:R-:W-:Y:S01]  /*c880*/  IMAD.MOV.U32 R12, RZ, RZ, R10 ;  /* 0x000000ffff0c7224 */ /* 0x000fe200078e000a */
[----:B------:R-:W-:Y:S01]  /*c890*/  SHF.R.U64 R37, R10, 0x10, R11 ;  /* 0x000000100a257819 */ /* 0x000fe2000000120b */
[----:B------:R-:W-:Y:S01]  /*c8a0*/  IMAD.MOV.U32 R14, RZ, RZ, R13 ;  /* 0x000000ffff0e7224 */ /* 0x000fe200078e000d */
[----:B------:R-:W-:Y:S01]  /*c8b0*/  MOV R10, R5 ;  /* 0x00000005000a7202 */ /* 0x000fe20000000f00 */
[----:B----4-:R-:W-:Y:S01]  /*c8c0*/  IMAD.MOV.U32 R32, RZ, RZ, R30 ;  /* 0x000000ffff207224 */ /* 0x010fe200078e001e */
[----:B------:R-:W-:Y:S01]  /*c8d0*/  SHF.R.U64 R39, R4, 0x10, R5 ;  /* 0x0000001004277819 */ /* 0x000fe20000001205 */
[----:B------:R-:W-:Y:S01]  /*c8e0*/  IMAD.MOV.U32 R4, RZ, RZ, R9 ;  /* 0x000000ffff047224 */ /* 0x000fe200078e0009 */
[----:B------:R-:W-:Y:S01]  /*c8f0*/  SHF.R.U32.HI R40, RZ, 0x10, R5 ;  /* 0x00000010ff287819 */ /* 0x000fe20000011605 */
[----:B------:R-:W-:Y:S01]  /*c900*/  IMAD.MOV.U32 R34, RZ, RZ, R31 ;  /* 0x000000ffff227224 */ /* 0x000fe200078e001f */
[----:B------:R-:W-:Y:S01]  /*c910*/  SHF.R.U32.HI R36, RZ, 0x10, R13 ;  /* 0x00000010ff247819 */ /* 0x000fe2000001160d */
[----:B------:R-:W-:Y:S01]  /*c920*/  BSSY B1, `(.L_x_580) ;  /* 0x0000027000017945 */ /* 0x000fe20003800000 */
[----:B------:R-:W-:-:S02]  /*c930*/  SHF.R.U64 R41, R8, 0x10, R9 ;  /* 0x0000001008297819 */ /* 0x000fc40000001209 */
[----:B------:R-:W-:Y:S01]  /*c940*/  SHF.R.U32.HI R42, RZ, 0x10, R9 ;  /* 0x00000010ff2a7819 */ /* 0x000fe20000011609 */
[--C-:B------:R-:W-:Y:S01]  /*c950*/  IMAD.MOV.U32 R9, RZ, RZ, R7.reuse ;  /* 0x000000ffff097224 */ /* 0x100fe200078e0007 */
[----:B------:R-:W-:Y:S02]  /*c960*/  MOV R13, R6 ;  /* 0x00000006000d7202 */ /* 0x000fe40000000f00 */
[--C-:B------:R-:W-:Y:S01]  /*c970*/  SHF.R.U64 R43, R6, 0x10, R7.reuse ;  /* 0x00000010062b7819 */ /* 0x100fe20000001207 */
[----:B------:R-:W-:Y:S01]  /*c980*/  IMAD.MOV.U32 R6, RZ, RZ, R28 ;  /* 0x000000ffff067224 */ /* 0x000fe200078e001c */
[----:B------:R-:W-:Y:S01]  /*c990*/  SHF.R.U32.HI R44, RZ, 0x10, R7 ;  /* 0x00000010ff2c7819 */ /* 0x000fe20000011607 */
[----:B------:R-:W-:Y:S01]  /*c9a0*/  IMAD.MOV.U32 R7, RZ, RZ, R29 ;  /* 0x000000ffff077224 */ /* 0x000fe200078e001d */
[----:B------:R-:W-:Y:S02]  /*c9b0*/  MOV R24, R11 ;  /* 0x0000000b00187202 */ /* 0x000fe40000000f00 */
[----:B------:R-:W-:-:S02]  /*c9c0*/  SHF.R.U64 R30, R30, 0x10, R31 ;  /* 0x000000101e1e7819 */ /* 0x000fc4000000121f */
[----:B------:R-:W-:Y:S02]  /*c9d0*/  SHF.R.U32.HI R38, RZ, 0x10, R11 ;  /* 0x00000010ff267819 */ /* 0x000fe4000001160b */
[----:B------:R-:W-:Y:S02]  /*c9e0*/  SHF.R.U32.HI R31, RZ, 0x10, R31 ;  /* 0x00000010ff1f7819 */ /* 0x000fe4000001161f */
[----:B------:R-:W-:Y:S02]  /*c9f0*/  SHF.R.U64 R45, R28, 0x10, R29 ;  /* 0x000000101c2d7819 */ /* 0x000fe4000000121d */
[----:B------:R-:W-:Y:S02]  /*ca00*/  PRMT R25, R25, 0x5410, R3 ;  /* 0x0000541019197816 */ /* 0x000fe40000000003 */
[----:B------:R-:W-:Y:S02]  /*ca10*/  PRMT R26, R26, 0x5410, R20 ;  /* 0x000054101a1a7816 */ /* 0x000fe40000000014 */
[----:B------:R-:W-:-:S02]  /*ca20*/  PRMT R15, R15, 0x5410, R14 ;  /* 0x000054100f0f7816 */ /* 0x000fc4000000000e */
[----:B------:R-:W-:Y:S02]  /*ca30*/  PRMT R11, R12, 0x5410, R24 ;  /* 0x000054100c0b7816 */ /* 0x000fe40000000018 */
[----:B------:R-:W-:Y:S02]  /*ca40*/  PRMT R13, R13, 0x5410, R9 ;  /* 0x000054100d0d7816 */ /* 0x000fe40000000009 */
[----:B------:R-:W-:Y:S02]  /*ca50*/  SHF.R.U32.HI R29, RZ, 0x10, R29 ;  /* 0x00000010ff1d7819 */ /* 0x000fe4000001161d */
[----:B------:R-:W-:Y:S02]  /*ca60*/  PRMT R20, R35, 0x5410, R36 ;  /* 0x0000541023147816 */ /* 0x000fe40000000024 */
[----:B------:R-:W-:Y:S02]  /*ca70*/  PRMT R12, R37, 0x5410, R38 ;  /* 0x00005410250c7816 */ /* 0x000fe40000000026 */
[----:B------:R-:W-:-:S02]  /*ca80*/  PRMT R3, R32, 0x5410, R34 ;  /* 0x0000541020037816 */ /* 0x000fc40000000022 */
[----:B------:R-:W-:Y:S02]  /*ca90*/  PRMT R27, R27, 0x5410, R10 ;  /* 0x000054101b1b7816 */ /* 0x000fe4000000000a */
[----:B------:R-:W-:Y:S02]  /*caa0*/  PRMT R28, R39, 0x5410, R40 ;  /* 0x00005410271c7816 */ /* 0x000fe40000000028 */
[----:B------:R-:W-:Y:S02]  /*cab0*/  PRMT R24, R41, 0x5410, R42 ;  /* 0x0000541029187816 */ /* 0x000fe4000000002a */
[----:B------:R-:W-:Y:S02]  /*cac0*/  PRMT R14, R43, 0x5410, R44 ;  /* 0x000054102b0e7816 */ /* 0x000fe4000000002c */
[----:B------:R-:W-:Y:S02]  /*cad0*/  PRMT R9, R6, 0x5410, R7 ;  /* 0x0000541006097816 */ /* 0x000fe40000000007 */
[----:B-1----:R-:W-:-:S04]  /*cae0*/  LEA.HI R0, R21, R21, RZ, 0x1 ;  /* 0x0000001515007211 */ /* 0x002fc800078f08ff */
[----:B------:R-:W-:-:S05]  /*caf0*/  LOP3.LUT R0, R0, 0xfffffffe, RZ, 0xc0, !PT ;  /* 0xfffffffe00007812 */ /* 0x000fca00078ec0ff */
[----:B------:R-:W-:Y:S02]  /*cb00*/  IMAD.IADD R0, R21, 0x1, -R0 ;  /* 0x0000000115007824 */ /* 0x000fe400078e0a00 */
[----:B------:R-:W-:Y:S01]  /*cb10*/  IMAD.MOV.U32 R21, RZ, RZ, R8 ;  /* 0x000000ffff157224 */ /* 0x000fe200078e0008 */
[----:B------:R-:W-:Y:S02]  /*cb20*/  PRMT R8, R30, 0x5410, R31 ;  /* 0x000054101e087816 */ /* 0x000fe4000000001f */
[----:B------:R-:W-:Y:S02]  /*cb30*/  SHF.L.U32 R5, R0, 0x1f, RZ ;  /* 0x0000001f00057819 */ /* 0x000fe400000006ff */
[----:B------:R-:W-:Y:S02]  /*cb40*/  VIMNMX R0, R33, 0x80, PT ;  /* 0x0000008021007848 */ /* 0x000fe40003fe0100 */
[----:B------:R-:W0:Y:S01]  /*cb50*/  SYNCS.PHASECHK.TRANS64.TRYWAIT P0, [R18+URZ+0x38800], R5 ;  /* 0x03880005120075a7 */ /* 0x000e22000800017f */
[----:B------:R-:W-:-:S02]  /*cb60*/  PRMT R21, R21, 0x5410, R4 ;  /* 0x0000541015157816 */ /* 0x000fc40000000004 */
[----:B------:R-:W-:Y:S01]  /*cb70*/  ISETP.GE.AND P1, PT, R212, R0, PT ;  /* 0x00000000d400720c */ /* 0x000fe20003f26270 */
[----:B0-----:R-:W-:-:S12]  /*cb80*/  @!P0 BRA `(.L_x_581) ;  /* 0x000001e800c08947 */ /* 0x001fd80003800000 */
.L_x_864:
[----:B------:R-:W-:Y:S05]  /*cb90*/  BSYNC B1 ;  /* 0x0000000000017941 */ /* 0x000fea0003800000 */
.L_x_580:
[----:B------:R-:W-:Y:S01]  /*cba0*/  BSSY B1, `(.L_x_582) ;  /* 0x00000aa000017945 */ /* 0x000fe20003800000 */
[----:B------:R-:W-:-:S03]  /*cbb0*/  PRMT R10, R45, 0x5410, R29 ;  /* 0x000054102d0a7816 */ /* 0x000fc6000000001d */
[----:B------:R-:W-:Y:S05]  /*cbc0*/  @P1 BRA `(.L_x_583) ;  /* 0x00000008009c1947 */ /* 0x000fea0003800000 */
[----:B0-----:R-:W0:Y:S01]  /*cbd0*/  LDC R5, c[0x0][0x3f4] ;  /* 0x0000fd00ff057b82 */ /* 0x001e220000000800 */
[----:B------:R-:W-:Y:S01]  /*cbe0*/  BSSY B2, `(.L_x_584) ;  /* 0x000002c000027945 */ /* 0x000fe20003800000 */
[-C--:B0-----:R-:W-:Y:S02]  /*cbf0*/  ISETP.GE.AND P0, PT, R22, R5.reuse, PT ;  /* 0x000000051600720c */ /* 0x081fe40003f06270 */
[-C--:B------:R-:W-:Y:S02]  /*cc00*/  ISETP.GE.AND P1, PT, R215, R5.reuse, PT ;  /* 0x00000005d700720c */ /* 0x080fe40003f26270 */
[-C--:B------:R-:W-:Y:S02]  /*cc10*/  ISETP.GE.AND P2, PT, R214, R5.reuse, PT ;  /* 0x00000005d600720c */ /* 0x080fe40003f46270 */
[----:B------:R-:W-:-:S07]  /*cc20*/  ISETP.GE.AND P3, PT, R216, R5, PT ;  /* 0x00000005d800720c */ /* 0x000fce0003f66270 */
[----:B------:R-:W-:Y:S06]  /*cc30*/  @P0 BRA `(.L_x_585) ;  /* 0x0000000000980947 */ /* 0x000fec0003800000 */
[----:B------:R-:W0:Y:S01]  /*cc40*/  LDS.128 R4, [R230] ;  /* 0x00000000e6047984 */ /* 0x000e220000000c00 */
[----:B------:R-:W-:Y:S02]  /*cc50*/  HADD2.F32 R35, -RZ, R27.H0_H0 ;  /* 0x2000001bff237230 */ /* 0x000fe40000004100 */
[----:B------:R-:W-:Y:S02]  /*cc60*/  HADD2.F32 R33, -RZ, R25.H0_H0 ;  /* 0x20000019ff217230 */ /* 0x000fe40000004100 */
[----:B------:R-:W-:Y:S02]  /*cc70*/  HADD2.F32 R34, -RZ, R26.H0_H0 ;  /* 0x2000001aff227230 */ /* 0x000fe40000004100 */
[----:B------:R-:W-:Y:S02]  /*cc80*/  HADD2.F32 R36, -RZ, R28.H0_H0 ;  /* 0x2000001cff247230 */ /* 0x000fe40000004100 */
[--C-:B0-----:R-:W-:Y:S02]  /*cc90*/  HADD2.F32 R29, -RZ, R4.reuse.H0_H0 ;  /* 0x20000004ff1d7230 */ /* 0x101fe40000004100 */
[----:B------:R-:W-:-:S02]  /*cca0*/  HADD2.F32 R4, -RZ, R4.H1_H1 ;  /* 0x30000004ff047230 */ /* 0x000fc40000004100 */
[--C-:B------:R-:W-:Y:S02]  /*ccb0*/  HADD2.F32 R30, -RZ, R5.reuse.H0_H0 ;  /* 0x20000005ff1e7230 */ /* 0x100fe40000004100 */
[----:B------:R-:W-:Y:S02]  /*ccc0*/  HADD2.F32 R5, -RZ, R5.H1_H1 ;  /* 0x30000005ff057230 */ /* 0x000fe40000004100 */
[C---:B------:R-:W-:Y:S01]  /*ccd0*/  FMUL.FTZ R38, R4.reuse, R35 ;  /* 0x0000002304267220 */ /* 0x040fe20000410000 */
[-C--:B------:R-:W-:Y:S01]  /*cce0*/  FMUL.FTZ R4, R4, R33.reuse ;  /* 0x0000002104047220 */ /* 0x080fe20000410000 */
[--C-:B------:R-:W-:Y:S02]  /*ccf0*/  HADD2.F32 R31, -RZ, R6.reuse.H0_H0 ;  /* 0x20000006ff1f7230 */ /* 0x100fe40000004100 */
[----:B------:R-:W-:Y:S02]  /*cd00*/  HADD2.F32 R32, -RZ, R7.H0_H0 ;  /* 0x20000007ff207230 */ /* 0x000fe40000004100 */
[----:B------:R-:W-:Y:S01]  /*cd10*/  FMUL.FTZ R37, R5, R36 ;  /* 0x0000002405257220 */ /* 0x000fe20000410000 */
[C---:B------:R-:W-:Y:S01]  /*cd20*/  FFMA.FTZ R38, R29.reuse, R33, -R38 ;  /* 0x000000211d267223 */ /* 0x040fe20000010826 */
[----:B------:R-:W-:Y:S01]  /*cd30*/  FFMA.FTZ R35, R29, R35, R4 ;  /* 0x000000231d237223 */ /* 0x000fe20000010004 */
[----:B------:R-:W-:Y:S01]  /*cd40*/  FMUL.FTZ R39, R5, R34 ;  /* 0x0000002205277220 */ /* 0x000fe20000410000 */
[----:B------:R-:W-:-:S02]  /*cd50*/  HADD2.F32 R6, -RZ, R6.H1_H1 ;  /* 0x30000006ff067230 */ /* 0x000fc40000004100 */
[C---:B------:R-:W-:Y:S01]  /*cd60*/  FFMA.FTZ R37, R30.reuse, R34, -R37 ;  /* 0x000000221e257223 */ /* 0x040fe20000010825 */
[----:B------:R-:W-:Y:S02]  /*cd70*/  HADD2.F32 R7, -RZ, R7.H1_H1 ;  /* 0x30000007ff077230 */ /* 0x000fe40000004100 */
[----:B------:R-:W-:Y:S01]  /*cd80*/  FFMA.FTZ R30, R30, R36, R39 ;  /* 0x000000241e1e7223 */ /* 0x000fe20000010027 */
[----:B------:R-:W-:Y:S02]  /*cd90*/  HADD2.F32 R29, -RZ, R27.H1_H1 ;  /* 0x3000001bff1d7230 */ /* 0x000fe40000004100 */
[----:B------:R-:W-:Y:S02]  /*cda0*/  HADD2.F32 R4, -RZ, R25.H1_H1 ;  /* 0x30000019ff047230 */ /* 0x000fe40000004100 */
[----:B------:R-:W-:Y:S02]  /*cdb0*/  HADD2.F32 R33, -RZ, R28.H1_H1 ;  /* 0x3000001cff217230 */ /* 0x000fe40000004100 */
[----:B------:R-:W-:Y:S01]  /*cdc0*/  FMUL.FTZ R34, R6, R29 ;  /* 0x0000001d06227220 */ /* 0x000fe20000410000 */
[----:B------:R-:W-:-:S02]  /*cdd0*/  HADD2.F32 R5, -RZ, R26.H1_H1 ;  /* 0x3000001aff057230 */ /* 0x000fc40000004100 */
[-C--:B------:R-:W-:Y:S01]  /*cde0*/  FMUL.FTZ R36, R6, R4.reuse ;  /* 0x0000000406247220 */ /* 0x080fe20000410000 */
[----:B------:R-:W-:Y:S01]  /*cdf0*/  FMUL.FTZ R39, R7, R33 ;  /* 0x0000002107277220 */ /* 0x000fe20000410000 */
[----:B------:R-:W-:Y:S01]  /*ce00*/  FFMA.FTZ R6, R31, R4, -R34 ;  /* 0x000000041f067223 */ /* 0x000fe20000010822 */
[----:B------:R-:W-:Y:S01]  /*ce10*/  FMUL.FTZ R40, R7, R5 ;  /* 0x0000000507287220 */ /* 0x000fe20000410000 */
[----:B------:R-:W-:Y:S01]  /*ce20*/  FFMA.FTZ R29, R31, R29, R36 ;  /* 0x0000001d1f1d7223 */ /* 0x000fe20000010024 */
[C---:B------:R-:W-:Y:S01]  /*ce30*/  FFMA.FTZ R7, R32.reuse, R5, -R39 ;  /* 0x0000000520077223 */ /* 0x040fe20000010827 */
[----:B------:R-:W-:Y:S01]  /*ce40*/  F2FP.F16.F32.PACK_AB R4, R35, R38 ;  /* 0x000000262304723e */ /* 0x000fe200000000ff */
[----:B------:R-:W-:Y:S01]  /*ce50*/  FFMA.FTZ R40, R32, R33, R40 ;  /* 0x0000002120287223 */ /* 0x000fe20000010028 */
[----:B------:R-:W-:Y:S02]  /*ce60*/  F2FP.F16.F32.PACK_AB R5, R30, R37 ;  /* 0x000000251e05723e */ /* 0x000fe400000000ff */
[----:B------:R-:W-:-:S02]  /*ce70*/  F2FP.F16.F32.PACK_AB R6, R29, R6 ;  /* 0x000000061d06723e */ /* 0x000fc400000000ff */
[----:B------:R-:W-:-:S05]  /*ce80*/  F2FP.F16.F32.PACK_AB R7, R40, R7 ;  /* 0x000000072807723e */ /* 0x000fca00000000ff */
[----:B------:R0:W-:Y:S02]  /*ce90*/  STS.128 [R230], R4 ;  /* 0x00000004e6007388 */ /* 0x0001e40000000c00 */
.L_x_585:
[----:B------:R-:W-:Y:S05]  /*cea0*/  BSYNC B2 ;  /* 0x0000000000027941 */ /* 0x000fea0003800000 */
.L_x_584:
[----:B------:R-:W-:Y:S04]  /*ceb0*/  BSSY B2, `(.L_x_586) ;  /* 0x0000028000027945 */ /* 0x000fe80003800000 */
[----:B------:R-:W-:Y:S05]  /*cec0*/  @P1 BRA `(.L_x_587) ;  /* 0x0000000000981947 */ /* 0x000fea0003800000 */
[----:B0-----:R-:W0:Y:S01]  /*ced0*/  LDS.128 R4, [R230+0x4000] ;  /* 0x00400000e6047984 */ /* 0x001e220000000c00 */
        /* <DEDUP_REMOVED lines=36> */
[----:B------:R1:W-:Y:S02]  /*d120*/  STS.128 [R230+0x4000], R4 ;  /* 0x00400004e6007388 */ /* 0x0003e40000000c00 */
.L_x_587:
[----:B------:R-:W-:Y:S05]  /*d130*/  BSYNC B2 ;  /* 0x0000000000027941 */ /* 0x000fea0003800000 */
.L_x_586:
[----:B------:R-:W-:Y:S04]  /*d140*/  BSSY B2, `(.L_x_588) ;  /* 0x0000028000027945 */ /* 0x000fe80003800000 */
[----:B------:R-:W-:Y:S05]  /*d150*/  @P2 BRA `(.L_x_589) ;  /* 0x0000000000982947 */ /* 0x000fea0003800000 */
[----:B01----:R-:W0:Y:S01]  /*d160*/  LDS.128 R4, [R230+0x8000] ;  /* 0x00800000e6047984 */ /* 0x003e220000000c00 */
        /* <DEDUP_REMOVED lines=37> */
.L_x_589:
[----:B------:R-:W-:Y:S05]  /*d3c0*/  BSYNC B2 ;  /* 0x0000000000027941 */ /* 0x000fea0003800000 */
.L_x_588:
[----:B------:R-:W-:Y:S05]  /*d3d0*/  @P3 BRA `(.L_x_583) ;  /* 0x0000000000983947 */ /* 0x000fea0003800000 */
[----:B012---:R-:W0:Y:S01]  /*d3e0*/  LDS.128 R4, [R230+0xc000] ;  /* 0x00c00000e6047984 */ /* 0x007e220000000c00 */
        /* <DEDUP_REMOVED lines=37> */
.L_x_583:
[----:B------:R-:W-:Y:S05]  /*d640*/  BSYNC B1 ;  /* 0x0000000000017941 */ /* 0x000fea0003800000 */
.L_x_582:
[----:B0123--:R-:W-:Y:S01]  /*d650*/  IADD3 R4, R212, 0x20, RZ ;  /* 0x00000020d4047810 */ /* 0x00ffe20007ffe0ff */
[----:B------:R-:W-:Y:S03]  /*d660*/  BSSY B1, `(.L_x_590) ;  /* 0x00000aa000017945 */ /* 0x000fe60003800000 */
[----:B------:R-:W-:-:S13]  /*d670*/  ISETP.GE.AND P0, PT, R4, R0, PT ;  /* 0x000000000400720c */ /* 0x000fda0003f06270 */
[----:B------:R-:W-:Y:S05]  /*d680*/  @P0 BRA `(.L_x_591) ;  /* 0x00000008009c0947 */ /* 0x000fea0003800000 */
[----:B------:R-:W0:Y:S01]  /*d690*/  LDC R5, c[0x0][0x3f4] ;  /* 0x0000fd00ff057b82 */ /* 0x000e220000000800 */
[----:B------:R-:W-:Y:S01]  /*d6a0*/  BSSY B2, `(.L_x_592) ;  /* 0x000002c000027945 */ /* 0x000fe20003800000 */
[-C--:B0-----:R-:W-:Y:S02]  /*d6b0*/  ISETP.GE.AND P0, PT, R22, R5.reuse, PT ;  /* 0x000000051600720c */ /* 0x081fe40003f06270 */
[-C--:B------:R-:W-:Y:S02]  /*d6c0*/  ISETP.GE.AND P1, PT, R215, R5.reuse, PT ;  /* 0x00000005d700720c */ /* 0x080fe40003f26270 */
[-C--:B------:R-:W-:Y:S02]  /*d6d0*/  ISETP.GE.AND P2, PT, R214, R5.reuse, PT ;  /* 0x00000005d600720c */ /* 0x080fe40003f46270 */
[----:B------:R-:W-:-:S07]  /*d6e0*/  ISETP.GE.AND P3, PT, R216, R5, PT ;  /* 0x00000005d800720c */ /* 0x000fce0003f66270 */
[----:B------:R-:W-:Y:S06]  /*d6f0*/  @P0 BRA `(.L_x_593) ;  /* 0x0000000000980947 */ /* 0x000fec0003800000 */
[----:B------:R-:W0:Y:S01]  /*d700*/  LDS.128 R4, [R230+0x1000] ;  /* 0x00100000e6047984 */ /* 0x000e220000000c00 */
[----:B------:R-:W-:Y:S02]  /*d710*/  HADD2.F32 R37, -RZ, R27.H0_H0 ;  /* 0x2000001bff257230 */ /* 0x000fe40000004100 */
[----:B------:R-:W-:Y:S02]  /*d720*/  HADD2.F32 R35, -RZ, R25.H0_H0 ;  /* 0x20000019ff237230 */ /* 0x000fe40000004100 */
[----:B------:R-:W-:Y:S02]  /*d730*/  HADD2.F32 R40, -RZ, R28.H0_H0 ;  /* 0x2000001cff287230 */ /* 0x000fe40000004100 */
[----:B------:R-:W-:Y:S02]  /*d740*/  HADD2.F32 R38, -RZ, R26.H0_H0 ;  /* 0x2000001aff267230 */ /* 0x000fe40000004100 */
[----:B------:R-:W-:Y:S02]  /*d750*/  HADD2.F32 R39, -RZ, R27.H1_H1 ;  /* 0x3000001bff277230 */ /* 0x000fe40000004100 */
[----:B------:R-:W-:-:S02]  /*d760*/  HADD2.F32 R42, -RZ, R28.H1_H1 ;  /* 0x3000001cff2a7230 */ /* 0x000fc40000004100 */
[--C-:B0-----:R-:W-:Y:S02]  /*d770*/  HADD2.F32 R29, -RZ, R4.reuse.H0_H0 ;  /* 0x20000004ff1d7230 */ /* 0x101fe40000004100 */
[----:B------:R-:W-:Y:S02]  /*d780*/  HADD2.F32 R4, -RZ, R4.H1_H1 ;  /* 0x30000004ff047230 */ /* 0x000fe40000004100 */
[--C-:B------:R-:W-:Y:S02]  /*d790*/  HADD2.F32 R30, -RZ, R5.reuse.H0_H0 ;  /* 0x20000005ff1e7230 */ /* 0x100fe40000004100 */
[----:B------:R-:W-:Y:S02]  /*d7a0*/  HADD2.F32 R5, -RZ, R5.H1_H1 ;  /* 0x30000005ff057230 */ /* 0x000fe40000004100 */
[-C--:B------:R-:W-:Y:S01]  /*d7b0*/  FMUL.FTZ R34, R37, R4.reuse ;  /* 0x0000000425227220 */ /* 0x080fe20000410000 */
[----:B------:R-:W-:Y:S01]  /*d7c0*/  FMUL.FTZ R36, R35, R4 ;  /* 0x0000000423247220 */ /* 0x000fe20000410000 */
[----:B------:R-:W-:-:S02]  /*d7d0*/  HADD2.F32 R31, -RZ, R6.H0_H0 ;  /* 0x20000006ff1f7230 */ /* 0x000fc40000004100 */
[----:B------:R-:W-:Y:S01]  /*d7e0*/  FMUL.FTZ R33, R40, R5 ;  /* 0x0000000528217220 */ /* 0x000fe20000410000 */
[----:B------:R-:W-:Y:S01]  /*d7f0*/  FFMA.FTZ R4, R35, R29, -R34 ;  /* 0x0000001d23047223 */ /* 0x000fe20000010822 */
[--C-:B------:R-:W-:Y:S02]  /*d800*/  HADD2.F32 R32, -RZ, R7.reuse.H0_H0 ;  /* 0x20000007ff207230 */ /* 0x100fe40000004100 */
[C---:B------:R-:W-:Y:S01]  /*d810*/  FMUL.FTZ R35, R38.reuse, R5 ;  /* 0x0000000526237220 */ /* 0x040fe20000410000 */
[----:B------:R-:W-:Y:S02]  /*d820*/  HADD2.F32 R6, -RZ, R6.H1_H1 ;  /* 0x30000006ff067230 */ /* 0x000fe40000004100 */
[----:B------:R-:W-:Y:S01]  /*d830*/  FFMA.FTZ R29, R37, R29, R36 ;  /* 0x0000001d251d7223 */ /* 0x000fe20000010024 */
[----:B------:R-:W-:Y:S02]  /*d840*/  HADD2.F32 R7, -RZ, R7.H1_H1 ;  /* 0x30000007ff077230 */ /* 0x000fe40000004100 */
[----:B------:R-:W-:Y:S01]  /*d850*/  FFMA.FTZ R5, R38, R30, -R33 ;  /* 0x0000001e26057223 */ /* 0x000fe20000010821 */
[----:B------:R-:W-:-:S02]  /*d860*/  HADD2.F32 R37, -RZ, R25.H1_H1 ;  /* 0x30000019ff257230 */ /* 0x000fc40000004100 */
[----:B------:R-:W-:Y:S01]  /*d870*/  FFMA.FTZ R30, R40, R30, R35 ;  /* 0x0000001e281e7223 */ /* 0x000fe20000010023 */
[----:B------:R-:W-:Y:S02]  /*d880*/  HADD2.F32 R38, -RZ, R26.H1_H1 ;  /* 0x3000001aff267230 */ /* 0x000fe40000004100 */
[-C--:B------:R-:W-:Y:S01]  /*d890*/  FMUL.FTZ R34, R39, R6.reuse ;  /* 0x0000000627227220 */ /* 0x080fe20000410000 */
[-C--:B------:R-:W-:Y:S01]  /*d8a0*/  FMUL.FTZ R33, R42, R7.reuse ;  /* 0x000000072a217220 */ /* 0x080fe20000410000 */
[----:B------:R-:W-:Y:S01]  /*d8b0*/  FMUL.FTZ R36, R37, R6 ;  /* 0x0000000625247220 */ /* 0x000fe20000410000 */
[----:B------:R-:W-:Y:S01]  /*d8c0*/  F2FP.F16.F32.PACK_AB R4, R29, R4 ;  /* 0x000000041d04723e */ /* 0x000fe200000000ff */
[C---:B------:R-:W-:Y:S01]  /*d8d0*/  FMUL.FTZ R35, R38.reuse, R7 ;  /* 0x0000000726237220 */ /* 0x040fe20000410000 */
[-C--:B------:R-:W-:Y:S01]  /*d8e0*/  FFMA.FTZ R6, R37, R31.reuse, -R34 ;  /* 0x0000001f25067223 */ /* 0x080fe20000010822 */
[-C--:B------:R-:W-:Y:S01]  /*d8f0*/  FFMA.FTZ R7, R38, R32.reuse, -R33 ;  /* 0x0000002026077223 */ /* 0x080fe20000010821 */
[----:B------:R-:W-:Y:S01]  /*d900*/  FFMA.FTZ R31, R39, R31, R36 ;  /* 0x0000001f271f7223 */ /* 0x000fe20000010024 */
[----:B------:R-:W-:Y:S01]  /*d910*/  FFMA.FTZ R32, R42, R32, R35 ;  /* 0x000000202a207223 */ /* 0x000fe20000010023 */
[----:B------:R-:W-:-:S03]  /*d920*/  F2FP.F16.F32.PACK_AB R5, R30, R5 ;  /* 0x000000051e05723e */ /* 0x000fc600000000ff */
[----:B------:R-:W-:Y:S02]  /*d930*/  F2FP.F16.F32.PACK_AB R6, R31, R6 ;  /* 0x000000061f06723e */ /* 0x000fe400000000ff */
[----:B------:R-:W-:-:S05]  /*d940*/  F2FP.F16.F32.PACK_AB R7, R32, R7 ;  /* 0x000000072007723e */ /* 0x000fca00000000ff */
[----:B------:R0:W-:Y:S02]  /*d950*/  STS.128 [R230+0x1000], R4 ;  /* 0x00100004e6007388 */ /* 0x0001e40000000c00 */
.L_x_593:
[----:B------:R-:W-:Y:S05]  /*d960*/  BSYNC B2 ;  /* 0x0000000000027941 */ /* 0x000fea0003800000 */
.L_x_592:
[----:B------:R-:W-:Y:S04]  /*d970*/  BSSY B2, `(.L_x_594) ;  /* 0x0000028000027945 */ /* 0x000fe80003800000 */
[----:B------:R-:W-:Y:S05]  /*d980*/  @P1 BRA `(.L_x_595) ;  /* 0x0000000000981947 */ /* 0x000fea0003800000 */
[----:B0-----:R-:W0:Y:S01]  /*d990*/  LDS.128 R4, [R230+0x5000] ;  /* 0x00500000e6047984 */ /* 0x001e220000000c00 */
        /* <DEDUP_REMOVED lines=37> */
.L_x_595:
[----:B------:R-:W-:Y:S05]  /*dbf0*/  BSYNC B2 ;  /* 0x0000000000027941 */ /* 0x000fea0003800000 */
.L_x_594:
[----:B------:R-:W-:Y:S04]  /*dc00*/  BSSY B2, `(.L_x_596) ;  /* 0x0000028000027945 */ /* 0x000fe80003800000 */
[----:B------:R-:W-:Y:S05]  /*dc10*/  @P2 BRA `(.L_x_597) ;  /* 0x0000000000982947 */ /* 0x000fea0003800000 */
[----:B01----:R-:W0:Y:S01]  /*dc20*/  LDS.128 R4, [R230+0x9000] ;  /* 0x00900000e6047984 */ /* 0x003e220000000c00 */
        /* <DEDUP_REMOVED lines=37> */
.L_x_597:
[----:B------:R-:W-:Y:S05]  /*de80*/  BSYNC B2 ;  /* 0x0000000000027941 */ /* 0x000fea0003800000 */
.L_x_596:
[----:B------:R-:W-:Y:S05]  /*de90*/  @P3 BRA `(.L_x_591) ;  /* 0x0000000000983947 */ /* 0x000fea0003800000 */
[----:B012---:R-:W0:Y:S01]  /*dea0*/  LDS.128 R4, [R230+0xd000] ;  /* 0x00d00000e6047984 */ /* 0x007e220000000c00 */
        /* <DEDUP_REMOVED lines=37> */
.L_x_591:
[----:B------:R-:W-:Y:S05]  /*e100*/  BSYNC B1 ;  /* 0x0000000000017941 */ /* 0x000fea0003800000 */
.L_x_590:
[----:B0123--:R-:W-:Y:S01]  /*e110*/  VIADD R4, R212, 0x40 ;  /* 0x00000040d4047836 */ /* 0x00ffe20000000000 */
[----:B------:R-:W-:Y:S04]  /*e120*/  BSSY B1, `(.L_x_598) ;  /* 0x00000aa000017945 */ /* 0x000fe80003800000 */
        /* <DEDUP_REMOVED lines=47> */
.L_x_601:
[----:B------:R-:W-:Y:S05]  /*e420*/  BSYNC B2 ;  /* 0x0000000000027941 */ /* 0x000fea0003800000 */
.L_x_600:
        /* <DEDUP_REMOVED lines=40> */
.L_x_603:
[----:B------:R-:W-:Y:S05]  /*e6b0*/  BSYNC B2 ;  /* 0x0000000000027941 */ /* 0x000fea0003800000 */
.L_x_602:
        /* <DEDUP_REMOVED lines=40> */
.L_x_605:
[----:B------:R-:W-:Y:S05]  /*e940*/  BSYNC B2 ;  /* 0x0000000000027941 */ /* 0x000fea0003800000 */
.L_x_604:
        /* <DEDUP_REMOVED lines=39> */
.L_x_599:
[----:B------:R-:W-:Y:S05]  /*ebc0*/  BSYNC B1 ;  /* 0x0000000000017941 */ /* 0x000fea0003800000 */
.L_x_598:
[----:B0123--:R-:W-:-:S05]  /*ebd0*/  VIADD R5, R212, 0x60 ;  /* 0x00000060d4057836 */ /* 0x00ffca0000000000 */
        /* <DEDUP_REMOVED lines=18> */
[-C--:B------:R-:W-:Y:S01]  /*ed00*/  FMUL.FTZ R33, R36, R4.reuse ;  /* 0x0000000424217220 */ /* 0x080fe20000410000 */
[C---:B------:R-:W-:Y:S01]  /*ed10*/  FMUL.FTZ R35, R34.reuse, R4 ;  /* 0x0000000422237220 */ /* 0x040fe20000410000 */
[----:B------:R-:W-:Y:S02]  /*ed20*/  HADD2.F32 R30, -RZ, R6.H0_H0 ;  /* 0x20000006ff1e7230 */ /* 0x000fe40000004100 */
[-C--:B------:R-:W-:Y:S01]  /*ed30*/  FMUL.FTZ R32, R39, R5.reuse ;  /* 0x0000000527207220 */ /* 0x080fe20000410000 */
[-C--:B------:R-:W-:Y:S01]  /*ed40*/  FFMA.FTZ R4, R34, R0.reuse, -R33 ;  /* 0x0000000022047223 */ /* 0x080fe20000010821 */
[----:B------:R-:W-:Y:S01]  /*ed50*/  FFMA.FTZ R35, R36, R0, R35 ;  /* 0x0000000024237223 */ /* 0x000fe20000010023 */
[----:B------:R-:W-:Y:S01]  /*ed60*/  FMUL.FTZ R0, R37, R5 ;  /* 0x0000000525007220 */ /* 0x000fe20000410000 */
[----:B------:R-:W-:-:S02]  /*ed70*/  HADD2.F32 R31, -RZ, R7.H0_H0 ;  /* 0x20000007ff1f7230 */ /* 0x000fc40000004100 */
[-C--:B------:R-:W-:Y:S01]  /*ed80*/  FFMA.FTZ R5, R37, R29.reuse, -R32 ;  /* 0x0000001d25057223 */ /* 0x080fe20000010820 */
[----:B------:R-:W-:Y:S02]  /*ed90*/  HADD2.F32 R6, -RZ, R6.H1_H1 ;  /* 0x30000006ff067230 */ /* 0x000fe40000004100 */
[----:B------:R-:W-:Y:S01]  /*eda0*/  FFMA.FTZ R0, R39, R29, R0 ;  /* 0x0000001d27007223 */ /* 0x000fe20000010000 */
[----:B------:R-:W-:Y:S01]  /*edb0*/  HADD2.F32 R7, -RZ, R7.H1_H1 ;  /* 0x30000007ff077230 */ /* 0x000fe20000004100 */
[----:B------:R-:W-:Y:S01]  /*edc0*/  F2FP.F16.F32.PACK_AB R4, R35, R4 ;  /* 0x000000042304723e */ /* 0x000fe200000000ff */
[----:B------:R-:W-:Y:S02]  /*edd0*/  HADD2.F32 R34, -RZ, R27.H1_H1 ;  /* 0x3000001bff227230 */ /* 0x000fe40000004100 */
[----:B------:R-:W-:Y:S01]  /*ede0*/  HADD2.F32 R32, -RZ, R25.H1_H1 ;  /* 0x30000019ff207230 */ /* 0x000fe20000004100 */
[----:B------:R-:W-:Y:S01]  /*edf0*/  F2FP.F16.F32.PACK_AB R5, R0, R5 ;  /* 0x000000050005723e */ /* 0x000fe200000000ff */
[----:B------:R-:W-:-:S02]  /*ee00*/  HADD2.F32 R37, -RZ, R28.H1_H1 ;  /* 0x3000001cff257230 */ /* 0x000fc40000004100 */
[-C--:B------:R-:W-:Y:S01]  /*ee10*/  FMUL.FTZ R25, R34, R6.reuse ;  /* 0x0000000622197220 */ /* 0x080fe20000410000 */
[----:B------:R-:W-:Y:S02]  /*ee20*/  HADD2.F32 R33, -RZ, R26.H1_H1 ;  /* 0x3000001aff217230 */ /* 0x000fe40000004100 */
[C---:B------:R-:W-:Y:S01]  /*ee30*/  FMUL.FTZ R27, R32.reuse, R6 ;  /* 0x00000006201b7220 */ /* 0x040fe20000410000 */
[-C--:B------:R-:W-:Y:S01]  /*ee40*/  FMUL.FTZ R26, R37, R7.reuse ;  /* 0x00000007251a7220 */ /* 0x080fe20000410000 */
[-C--:B------:R-:W-:Y:S01]  /*ee50*/  FFMA.FTZ R6, R32, R30.reuse, -R25 ;  /* 0x0000001e20067223 */ /* 0x080fe20000010819 */
[C---:B------:R-:W-:Y:S01]  /*ee60*/  FMUL.FTZ R28, R33.reuse, R7 ;  /* 0x00000007211c7220 */ /* 0x040fe20000410000 */
[----:B------:R-:W-:Y:S01]  /*ee70*/  FFMA.FTZ R27, R34, R30, R27 ;  /* 0x0000001e221b7223 */ /* 0x000fe2000001001b */
[-C--:B------:R-:W-:Y:S02]  /*ee80*/  FFMA.FTZ R7, R33, R31.reuse, -R26 ;  /* 0x0000001f21077223 */ /* 0x080fe4000001081a */
[----:B------:R-:W-:-:S02]  /*ee90*/  FFMA.FTZ R28, R37, R31, R28 ;  /* 0x0000001f251c7223 */ /* 0x000fc4000001001c */
[----:B------:R-:W-:-:S03]  /*eea0*/  F2FP.F16.F32.PACK_AB R6, R27, R6 ;  /* 0x000000061b06723e */ /* 0x000fc600000000ff */
[----:B------:R-:W-:-:S05]  /*eeb0*/  F2FP.F16.F32.PACK_AB R7, R28, R7 ;  /* 0x000000071c07723e */ /* 0x000fca00000000ff */
[----:B------:R0:W-:Y:S02]  /*eec0*/  STS.128 [R230+0x3000], R4 ;  /* 0x00300004e6007388 */ /* 0x0001e40000000c00 */
.L_x_608:
[----:B------:R-:W-:Y:S05]  /*eed0*/  BSYNC B1 ;  /* 0x0000000000017941 */ /* 0x000fea0003800000 */
.L_x_607:
        /* <DEDUP_REMOVED lines=40> */
.L_x_610:
[----:B------:R-:W-:Y:S05]  /*f160*/  BSYNC B1 ;  /* 0x0000000000017941 */ /* 0x000fea0003800000 */
.L_x_609:
        /* <DEDUP_REMOVED lines=40> */
.L_x_612:
[----:B------:R-:W-:Y:S05]  /*f3f0*/  BSYNC B1 ;  /* 0x0000000000017941 */ /* 0x000fea0003800000 */
.L_x_611:
        /* <DEDUP_REMOVED lines=38> */
[----:B------:R3:W-:Y:S01]  /*f660*/  STS.128 [R230+0xf000], R4 ;  /* 0x00f00004e6007388 */ /* 0x0007e20000000c00 */
[----:B------:R-:W-:Y:S05]  /*f670*/  BRA `(.L_x_606) ;  /* 0x0000003400ac7947 */ /* 0x000fea0003800000 */
.L_x_576:
[----:B------:R-:W-:-:S03]  /*f680*/  UMOV UR4, 0xffffffff ;  /* 0xffffffff00047882 */ /* 0x000fc60000000000 */
[----:B------:R-:W-:Y:S05]  /*f690*/  BRA.DIV UR4, `(.L_x_613) ;  /* 0x000001c204107947 */ /* 0x000fea000b800000 */
[----:B------:R0:W1:Y:S04]  /*f6a0*/  SHFL.IDX PT, R0, R25, RZ, 0x181f ;  /* 0x00181fff19007589 */ /* 0x00006800000e0000 */
[----:B------:R0:W2:Y:S04]  /*f6b0*/  SHFL.IDX PT, R3, R24, RZ, 0x181f ;  /* 0x00181fff18037589 */ /* 0x0000a800000e0000 */
[----:B------:R0:W3:Y:S04]  /*f6c0*/  SHFL.IDX PT, R29, R27, RZ, 0x181f ;  /* 0x00181fff1b1d7589 */ /* 0x0000e800000e0000 */
[----:B------:R-:W4:Y:S02]  /*f6d0*/  SHFL.IDX PT, R30, R30, RZ, 0x181f ;  /* 0x00181fff1e1e7589 */ /* 0x000f2400000e0000 */
.L_x_870:
        /* <DEDUP_REMOVED lines=11> */
[----:B0-----:R-:W-:Y:S02]  /*f790*/  CS2R R24, SRZ ;  /* 0x0000000000187805 */ /* 0x001fe4000001ff00 */
[----:B------:R-:W-:-:S05]  /*f7a0*/  CS2R R26, SRZ ;  /* 0x00000000001a7805 */ /* 0x000fca000001ff00 */
[----:B------:R-:W-:Y:S05]  /*f7b0*/  @P0 BRA `(.L_x_615) ;  /* 0x0000000000780947 */ /* 0x000fea0003800000 */
[----:B------:R-:W4:Y:S01]  /*f7c0*/  LDL R20, [R1+0x14] ;  /* 0x0000140001147983 */ /* 0x000f220000100800 */
[----:B------:R-:W-:Y:S01]  /*f7d0*/  ULDC UR4, c[0x0][0x3f4] ;  /* 0x0000fd0000047ab9 */ /* 0x000fe20000000800 */
[----:B-1----:R-:W-:Y:S01]  /*f7e0*/  MOV R5, R0 ;  /* 0x0000000000057202 */ /* 0x002fe20000000f00 */
[----:B--2---:R-:W-:Y:S01]  /*f7f0*/  IMAD.MOV.U32 R4, RZ, RZ, R3 ;  /* 0x000000ffff047224 */ /* 0x004fe200078e0003 */
[----:B------:R-:W-:Y:S02]  /*f800*/  ISETP.GE.AND P2, PT, R16, UR4, PT ;  /* 0x0000000410007c0c */ /* 0x000fe4000bf46270 */
[----:B------:R-:W-:Y:S02]  /*f810*/  CS2R R24, SRZ ;  /* 0x0000000000187805 */ /* 0x000fe4000001ff00 */
[----:B------:R-:W-:Y:S02]  /*f820*/  ISETP.GE.AND P3, PT, R213, UR4, PT ;  /* 0x00000004d5007c0c */ /* 0x000fe4000bf66270 */
[----:B------:R-:W-:-:S02]  /*f830*/  CS2R R26, SRZ ;  /* 0x00000000001a7805 */ /* 0x000fc4000001ff00 */
[----:B---3--:R-:W-:Y:S01]  /*f840*/  MOV R7, R29 ;  /* 0x0000001d00077202 */ /* 0x008fe20000000f00 */
[----:B----4-:R-:W-:Y:S01]  /*f850*/  IMAD.MOV.U32 R6, RZ, RZ, R30 ;  /* 0x000000ffff067224 */ /* 0x010fe200078e001e */
[----:B------:R-:W-:-:S03]  /*f860*/  ULDC.64 UR6, c[0x0][0x208] ;  /* 0x0000820000067ab9 */ /* 0x000fc60000000a00 */
[C---:B------:R-:W-:Y:S01]  /*f870*/  @!P2 IMAD.SHL.U32 R28, R16.reuse, 0x2, RZ ;  /* 0x00000002101ca824 */ /* 0x040fe200078e00ff */
[----:B------:R-:W-:Y:S02]  /*f880*/  @!P2 SHF.L.U64.HI R8, R16, 0x1, R17 ;  /* 0x000000011008a819 */ /* 0x000fe40000010211 */
[----:B------:R-:W-:Y:S02]  /*f890*/  CS2R R10, SRZ ;  /* 0x00000000000a7805 */ /* 0x000fe4000001ff00 */
[----:B------:R-:W-:Y:S02]  /*f8a0*/  CS2R R12, SRZ ;  /* 0x00000000000c7805 */ /* 0x000fe4000001ff00 */
[----:B------:R-:W-:Y:S01]  /*f8b0*/  CS2R R14, SRZ ;  /* 0x00000000000e7805 */ /* 0x000fe2000001ff00 */
[----:B------:R-:W-:Y:S01]  /*f8c0*/  @!P3 IMAD.SHL.U32 R31, R20, 0x8, RZ ;  /* 0x00000008141fb824 */ /* 0x000fe200078e00ff */
[-C--:B------:R-:W-:Y:S02]  /*f8d0*/  @!P2 IADD3 R20, P0, R3, R28.reuse, RZ ;  /* 0x0000001c0314a210 */ /* 0x080fe40007f1e0ff */
[----:B------:R-:W-:Y:S01]  /*f8e0*/  @!P2 IADD3 R28, P1, R30, R28, RZ ;  /* 0x0000001c1e1ca210 */ /* 0x000fe20007f3e0ff */
[----:B------:R-:W-:-:S04]  /*f8f0*/  @!P3 IMAD.WIDE R4, R31, 0x2, R4 ;  /* 0x000000021f04b825 */ /* 0x000fc800078e0204 */
[----:B------:R-:W-:Y:S01]  /*f900*/  @!P3 IMAD.WIDE R30, R31, 0x2, R6 ;  /* 0x000000021f1eb825 */ /* 0x000fe200078e0206 */
[----:B------:R0:W5:Y:S01]  /*f910*/  @!P3 LD.E.128 R24, desc[UR6][R4.64] ;  /* 0x000000060418b980 */ /* 0x000162000c101d00 */
[----:B------:R-:W-:Y:S02]  /*f920*/  CS2R R6, SRZ ;  /* 0x0000000000067805 */ /* 0x000fe4000001ff00 */
[--C-:B------:R-:W-:Y:S02]  /*f930*/  @!P2 IMAD.X R21, R0, 0x1, R8.reuse, P0 ;  /* 0x000000010015a824 */ /* 0x100fe400000e0608 */
[----:B------:R-:W-:Y:S01]  /*f940*/  @!P2 IMAD.X R29, R29, 0x1, R8, P1 ;  /* 0x000000011d1da824 */ /* 0x000fe200008e0608 */
[----:B------:R-:W-:Y:S02]  /*f950*/  CS2R R8, SRZ ;  /* 0x0000000000087805 */ /* 0x000fe4000001ff00 */
[----:B------:R1:W5:Y:S01]  /*f960*/  @!P2 LD.E.128 R12, desc[UR6][R20.64] ;  /* 0x00000006140ca980 */ /* 0x000362000c101d00 */
[----:B0-----:R-:W-:-:S03]  /*f970*/  CS2R R4, SRZ ;  /* 0x0000000000047805 */ /* 0x001fc6000001ff00 */
[----:B------:R1:W5:Y:S04]  /*f980*/  @!P3 LD.E.128 R8, desc[UR6][R30.64] ;  /* 0x000000061e08b980 */ /* 0x000368000c101d00 */
[----:B------:R1:W5:Y:S02]  /*f990*/  @!P2 LD.E.128 R4, desc[UR6][R28.64] ;  /* 0x000000061c04a980 */ /* 0x000364000c101d00 */
.L_x_615:
[----:B------:R-:W-:Y:S05]  /*f9a0*/  BSYNC B1 ;  /* 0x0000000000017941 */ /* 0x000fea0003800000 */
.L_x_614:
[----:B-1----:R-:W4:Y:S01]  /*f9b0*/  LDL R21, [R1+0x60] ;  /* 0x0000600001157983 */ /* 0x002f220000100800 */
[----:B-----5:R-:W-:Y:S01]  /*f9c0*/  MOV R20, R13 ;  /* 0x0000000d00147202 */ /* 0x020fe20000000f00 */
[----:B--2---:R-:W-:Y:S01]  /*f9d0*/  IMAD.MOV.U32 R3, RZ, RZ, R12 ;  /* 0x000000ffff037224 */ /* 0x004fe200078e000c */
[--C-:B------:R-:W-:Y:S01]  /*f9e0*/  SHF.R.U64 R28, R12, 0x10, R13.reuse ;  /* 0x000000100c1c7819 */ /* 0x100fe2000000120d */
[----:B------:R-:W-:Y:S01]  /*f9f0*/  IMAD.MOV.U32 R12, RZ, RZ, R14 ;  /* 0x000000ffff0c7224 */ /* 0x000fe200078e000e */
[----:B------:R-:W-:Y:S01]  /*fa00*/  SHF.R.U32.HI R34, RZ, 0x10, R13 ;  /* 0x00000010ff227819 */ /* 0x000fe2000001160d */
[--C-:B------:R-:W-:Y:S01]  /*fa10*/  IMAD.MOV.U32 R13, RZ, RZ, R15.reuse ;  /* 0x000000ffff0d7224 */ /* 0x100fe200078e000f */
[--C-:B------:R-:W-:Y:S01]  /*fa20*/  SHF.R.U64 R35, R14, 0x10, R15.reuse ;  /* 0x000000100e237819 */ /* 0x100fe2000000120f */
[----:B---3--:R-:W-:Y:S01]  /*fa30*/  IMAD.MOV.U32 R29, RZ, RZ, R4 ;  /* 0x000000ffff1d7224 */ /* 0x008fe200078e0004 */
[----:B------:R-:W-:Y:S01]  /*fa40*/  SHF.R.U32.HI R36, RZ, 0x10, R15 ;  /* 0x00000010ff247819 */ /* 0x000fe2000001160f */
[----:B------:R-:W-:Y:S01]  /*fa50*/  IMAD.MOV.U32 R31, RZ, RZ, R6 ;  /* 0x000000ffff1f7224 */ /* 0x000fe200078e0006 */
[----:B------:R-:W-:Y:S01]  /*fa60*/  MOV R15, R5 ;  /* 0x00000005000f7202 */ /* 0x000fe20000000f00 */
[----:B------:R-:W-:Y:S01]  /*fa70*/  IMAD.MOV.U32 R14, RZ, RZ, R24 ;  /* 0x000000ffff0e7224 */ /* 0x000fe200078e0018 */
[----:B------:R-:W-:Y:S01]  /*fa80*/  SHF.R.U64 R41, R4, 0x10, R5 ;  /* 0x0000001004297819 */ /* 0x000fe20000001205 */
[----:B------:R-:W-:Y:S01]  /*fa90*/  IMAD.MOV.U32 R4, RZ, RZ, R7 ;  /* 0x000000ffff047224 */ /* 0x000fe200078e0007 */
[----:B------:R-:W-:Y:S01]  /*faa0*/  SHF.R.U32.HI R42, RZ, 0x10, R5 ;  /* 0x00000010ff2a7819 */ /* 0x000fe20000011605 */
[----:B------:R-:W-:Y:S01]  /*fab0*/  IMAD.MOV.U32 R33, RZ, RZ, R27 ;  /* 0x000000ffff217224 */ /* 0x000fe200078e001b */
[----:B------:R-:W-:Y:S01]  /*fac0*/  SHF.R.U64 R43, R6, 0x10, R7 ;  /* 0x00000010062b7819 */ /* 0x000fe20000001207 */
[----:B------:R-:W-:Y:S01]  /*fad0*/  BSSY B1, `(.L_x_616) ;  /* 0x0000027000017945 */ /* 0x000fe20003800000 */
[----:B------:R-:W-:Y:S01]  /*fae0*/  SHF.R.U64 R37, R24, 0x10, R25 ;  /* 0x0000001018257819 */ /* 0x000fe20000001219 */
[----:B------:R-:W-:Y:S01]  /*faf0*/  IMAD.MOV.U32 R24, RZ, RZ, R26 ;  /* 0x000000ffff187224 */ /* 0x000fe200078e001a */
[----:B------:R-:W-:Y:S01]  /*fb00*/  SHF.R.U32.HI R44, RZ, 0x10, R7 ;  /* 0x00000010ff2c7819 */ /* 0x000fe20000011607 */
[----:B------:R-:W-:Y:S01]  /*fb10*/  IMAD.MOV.U32 R7, RZ, RZ, R9 ;  /* 0x000000ffff077224 */ /* 0x000fe200078e0009 */
[----:B------:R-:W-:-:S02]  /*fb20*/  MOV R6, R8 ;  /* 0x0000000800067202 */ /* 0x000fc40000000f00 */
[----:B------:R-:W-:Y:S01]  /*fb30*/  SHF.R.U64 R45, R8, 0x10, R9 ;  /* 0x00000010082d7819 */ /* 0x000fe20000001209 */
[----:B------:R-:W-:Y:S01]  /*fb40*/  IMAD.MOV.U32 R8, RZ, RZ, R11 ;  /* 0x000000ffff087224 */ /* 0x000fe200078e000b */
[----:B----4-:R-:W-:Y:S02]  /*fb50*/  MOV R30, R25 ;  /* 0x00000019001e7202 */ /* 0x010fe40000000f00 */
[----:B------:R-:W-:Y:S02]  /*fb60*/  SHF.R.U32.HI R38, RZ, 0x10, R25 ;  /* 0x00000010ff267819 */ /* 0x000fe40000011619 */
[--C-:B------:R-:W-:Y:S02]  /*fb70*/  SHF.R.U64 R39, R26, 0x10, R27.reuse ;  /* 0x000000101a277819 */ /* 0x100fe4000000121b */
[----:B------:R-:W-:Y:S02]  /*fb80*/  SHF.R.U32.HI R40, RZ, 0x10, R27 ;  /* 0x00000010ff287819 */ /* 0x000fe4000001161b */
[----:B------:R-:W-:-:S02]  /*fb90*/  SHF.R.U32.HI R9, RZ, 0x10, R9 ;  /* 0x00000010ff097819 */ /* 0x000fc40000011609 */
[----:B------:R-:W-:Y:S02]  /*fba0*/  PRMT R25, R3, 0x5410, R20 ;  /* 0x0000541003197816 */ /* 0x000fe40000000014 */
[----:B------:R-:W-:Y:S02]  /*fbb0*/  PRMT R26, R28, 0x5410, R34 ;  /* 0x000054101c1a7816 */ /* 0x000fe40000000022 */
[----:B------:R-:W-:Y:S02]  /*fbc0*/  PRMT R27, R12, 0x5410, R13 ;  /* 0x000054100c1b7816 */ /* 0x000fe4000000000d */
        /* <DEDUP_REMOVED lines=8> */
[----:B------:R-:W-:-:S02]  /*fc50*/  PRMT R15, R6, 0x5410, R7 ;  /* 0x00005410060f7816 */ /* 0x000fc40000000007 */
[----:B------:R-:W-:Y:S02]  /*fc60*/  PRMT R20, R45, 0x5410, R9 ;  /* 0x000054102d147816 */ /* 0x000fe40000000009 */
[----:B------:R-:W-:-:S04]  /*fc70*/  LEA.HI R0, R21, R21, RZ, 0x1 ;  /* 0x0000001515007211 */ /* 0x000fc800078f08ff */
[----:B------:R-:W-:-:S05]  /*fc80*/  LOP3.LUT R0, R0, 0xfffffffe, RZ, 0xc0, !PT ;  /* 0xfffffffe00007812 */ /* 0x000fca00078ec0ff */
[----:B------:R-:W-:Y:S02]  /*fc90*/  IMAD.IADD R0, R21, 0x1, -R0 ;  /* 0x0000000115007824 */ /* 0x000fe400078e0a00 */
[----:B------:R-:W-:Y:S01]  /*fca0*/  IMAD.MOV.U32 R21, RZ, RZ, R10 ;  /* 0x000000ffff157224 */ /* 0x000fe200078e000a */
[--C-:B------:R-:W-:Y:S02]  /*fcb0*/  SHF.R.U64 R10, R10, 0x10, R11.reuse ;  /* 0x000000100a0a7819 */ /* 0x100fe4000000120b */
[----:B------:R-:W-:Y:S02]  /*fcc0*/  SHF.L.U32 R5, R0, 0x1f, RZ ;  /* 0x0000001f00057819 */ /* 0x000fe400000006ff */
[----:B------:R-:W-:Y:S02]  /*fcd0*/  VIMNMX R0, R32, 0x80, PT ;  /* 0x0000008020007848 */ /* 0x000fe40003fe0100 */
[----:B------:R-:W0:Y:S01]  /*fce0*/  SYNCS.PHASECHK.TRANS64.TRYWAIT P0, [R18+URZ+0x38800], R5 ;  /* 0x03880005120075a7 */ /* 0x000e22000800017f */
[----:B------:R-:W-:-:S02]  /*fcf0*/  SHF.R.U32.HI R11, RZ, 0x10, R11 ;  /* 0x00000010ff0b7819 */ /* 0x000fc4000001160b */
[----:B------:R-:W-:Y:S02]  /*fd00*/  PRMT R32, R43, 0x5410, R44 ;  /* 0x000054102b207816 */ /* 0x000fe4000000002c */
[----:B------:R-:W-:Y:S02]  /*fd10*/  ISETP.GE.AND P1, PT, R212, R0, PT ;  /* 0x00000000d400720c */ /* 0x000fe40003f26270 */
[----:B------:R-:W-:Y:S01]  /*fd20*/  PRMT R21, R21, 0x5410, R8 ;  /* 0x0000541015157816 */ /* 0x000fe20000000008 */
[----:B0-----:R-:W-:Y:S10]  /*fd30*/  @!P0 BRA `(.L_x_617) ;  /* 0x000001b800dc8947 */ /* 0x001ff40003800000 */
.L_x_871:
[----:B------:R-:W-:Y:S05]  /*fd40*/  BSYNC B1 ;  /* 0x0000000000017941 */ /* 0x000fea0003800000 */
.L_x_616:
[----:B------:R-:W-:Y:S01]  /*fd50*/  BSSY B1, `(.L_x_618) ;  /* 0x00000bb000017945 */ /* 0x000fe20003800000 */
[----:B------:R-:W-:-:S03]  /*fd60*/  PRMT R24, R10, 0x5410, R11 ;  /* 0x000054100a187816 */ /* 0x000fc6000000000b */
[----:B------:R-:W-:Y:S05]  /*fd70*/  @P1 BRA `(.L_x_619) ;  /* 0x0000000800e01947 */ /* 0x000fea0003800000 */
[----:B------:R-:W1:Y:S01]  /*fd80*/  LDC R34, c[0x0][0x3f4] ;  /* 0x0000fd00ff227b82 */ /* 0x000e620000000800 */
[----:B------:R-:W-:Y:S01]  /*fd90*/  BSSY B2, `(.L_x_620) ;  /* 0x000005c000027945 */ /* 0x000fe20003800000 */
[----:B------:R-:W-:Y:S02]  /*fda0*/  SHF.L.U32 R51, R212, 0x6, RZ ;  /* 0x00000006d4337819 */ /* 0x000fe400000006ff */
[-C--:B-1----:R-:W-:Y:S02]  /*fdb0*/  ISETP.GE.AND P0, PT, R16, R34.reuse, PT ;  /* 0x000000221000720c */ /* 0x082fe40003f06270 */
[----:B------:R-:W-:-:S11]  /*fdc0*/  ISETP.GE.AND P1, PT, R213, R34, PT ;  /* 0x00000022d500720c */ /* 0x000fd60003f26270 */
[----:B------:R-:W-:Y:S05]  /*fdd0*/  @P0 BRA `(.L_x_621) ;  /* 0x00000004005c0947 */ /* 0x000fea0003800000 */
[----:B------:R-:W-:Y:S01]  /*fde0*/  LEA.HI R4, R34, R233, RZ, 0x1d ;  /* 0x000000e922047211 */ /* 0x000fe200078fe8ff */
[----:B------:R-:W-:Y:S02]  /*fdf0*/  HADD2.F32 R46, -RZ, R29.H0_H0 ;  /* 0x2000001dff2e7230 */ /* 0x000fe40000004100 */
[----:B------:R-:W-:Y:S01]  /*fe00*/  HADD2.F32 R45, -RZ, R25.H0_H0 ;  /* 0x20000019ff2d7230 */ /* 0x000fe20000004100 */
[----:B------:R-:W-:Y:S01]  /*fe10*/  SHF.R.S32.HI R7, RZ, 0x1f, R4 ;  /* 0x0000001fff077819 */ /* 0x000fe20000011404 */
[----:B0-----:R-:W-:Y:S02]  /*fe20*/  IMAD.SHL.U32 R5, R4, 0x8, RZ ;  /* 0x0000000804057824 */ /* 0x001fe400078e00ff */
[----:B------:R-:W-:Y:S01]  /*fe30*/  HADD2.F32 R47, -RZ, R30.H0_H0 ;  /* 0x2000001eff2f7230 */ /* 0x000fe20000004100 */
[----:B------:R-:W-:Y:S02]  /*fe40*/  LEA.HI R7, R7, R4, RZ, 0x3 ;  /* 0x0000000407077211 */ /* 0x000fe400078f18ff */
[----:B------:R-:W-:-:S03]  /*fe50*/  LOP3.LUT R5, R5, 0x38, RZ, 0xc0, !PT ;  /* 0x0000003805057812 */ /* 0x000fc600078ec0ff */
[----:B------:R-:W-:Y:S01]  /*fe60*/  IMAD.SHL.U32 R7, R7, 0x400, RZ ;  /* 0x0000040007077824 */ /* 0x000fe200078e00ff */
[----:B------:R-:W-:-:S04]  /*fe70*/  LOP3.LUT R4, R5, 0x1c0, R51, 0xf8, !PT ;  /* 0x000001c005047812 */ /* 0x000fc800078ef833 */
[----:B------:R-:W-:Y:S02]  /*fe80*/  LOP3.LUT R8, R4, R229, RZ, 0x3c, !PT ;  /* 0x000000e504087212 */ /* 0x000fe400078e3cff */
[----:B------:R-:W-:Y:S02]  /*fe90*/  LOP3.LUT R9, R7, 0x7fffe000, RZ, 0xc0, !PT ;  /* 0x7fffe00007097812 */ /* 0x000fe400078ec0ff */
[----:B------:R-:W0:Y:S02]  /*fea0*/  LDS.128 R4, [R230] ;  /* 0x00000000e6047984 */ /* 0x000e240000000c00 */
[----:B------:R-:W-:-:S05]  /*feb0*/  IADD3 R9, R8, R9, R228 ;  /* 0x0000000908097210 */ /* 0x000fca0007ffe0e4 */
[----:B------:R-:W-:-:S05]  /*fec0*/  IMAD R33, R9, 0x2, R18 ;  /* 0x0000000209217824 */ /* 0x000fca00078e0212 */
[----:B------:R-:W1:Y:S01]  /*fed0*/  LDS.128 R8, [R33+0x14400] ;  /* 0x0144000021087984 */ /* 0x000e620000000c00 */
[--C-:B0-----:R-:W-:Y:S02]  /*fee0*/  HADD2.F32 R35, -RZ, R4.reuse.H0_H0 ;  /* 0x20000004ff237230 */ /* 0x101fe40000004100 */
[--C-:B------:R-:W-:Y:S02]  /*fef0*/  HADD2.F32 R38, -RZ, R5.reuse.H0_H0 ;  /* 0x20000005ff267230 */ /* 0x100fe40000004100 */
[----:B------:R-:W-:Y:S02]  /*ff00*/  HADD2.F32 R37, -RZ, R4.H1_H1 ;  /* 0x30000004ff257230 */ /* 0x000fe40000004100 */
[----:B------:R-:W-:Y:S02]  /*ff10*/  HADD2.F32 R39, -RZ, R5.H1_H1 ;  /* 0x30000005ff277230 */ /* 0x000fe40000004100 */
[--C-:B------:R-:W-:Y:S02]  /*ff20*/  HADD2.F32 R5, -RZ, R6.reuse.H0_H0 ;  /* 0x20000006ff057230 */ /* 0x100fe40000004100 */
[----:B------:R-:W-:-:S02]  /*ff30*/  HADD2.F32 R6, -RZ, R6.H1_H1 ;  /* 0x30000006ff067230 */ /* 0x000fc40000004100 */
[----:B-1----:R-:W-:Y:S02]  /*ff40*/  HADD2.F32 R36, -RZ, R8.H0_H0 ;  /* 0x20000008ff247230 */ /* 0x002fe40000004100 */
[--C-:B------:R-:W-:Y:S02]  /*ff50*/  HADD2.F32 R43, -RZ, R10.reuse.H0_H0 ;  /* 0x2000000aff2b7230 */ /* 0x100fe40000004100 */
[----:B------:R-:W-:Y:S02]  /*ff60*/  HADD2.F32 R44, -RZ, R10.H1_H1 ;  /* 0x3000000aff2c7230 */ /* 0x000fe40000004100 */
[C---:B------:R-:W-:Y:S01]  /*ff70*/  FMUL.FTZ R10, R36.reuse, R46 ;  /* 0x0000002e240a7220 */ /* 0x040fe20000410000 */
[--C-:B------:R-:W-:Y:S02]  /*ff80*/  HADD2.F32 R41, -RZ, R9.reuse.H0_H0 ;  /* 0x20000009ff297230 */ /* 0x100fe40000004100 */
[----:B------:R-:W-:Y:S01]  /*ff90*/  FMUL.FTZ R48, R36, R45 ;  /* 0x0000002d24307220 */ /* 0x000fe20000410000 */
[----:B------:R-:W-:-:S02]  /*ffa0*/  HADD2.F32 R42, -RZ, R9.H1_H1 ;  /* 0x30000009ff2a7230 */ /* 0x000fc40000004100 */
[C---:B------:R-:W-:Y:S01]  /*ffb0*/  FFMA.FTZ R9, R35.reuse, R45, -R10 ;  /* 0x0000002d23097223 */ /* 0x040fe2000001080a */
[----:B------:R-:W-:Y:S02]  /*ffc0*/  HADD2.F32 R40, -RZ, R8.H1_H1 ;  /* 0x30000008ff287230 */ /* 0x000fe40000004100 */
[----:B------:R-:W-:Y:S01]  /*ffd0*/  FFMA.FTZ R10, R35, R46, R48 ;  /* 0x0000002e230a7223 */ /* 0x000fe20000010030 */
[----:B------:R-:W-:Y:S02]  /*ffe0*/  HADD2.F32 R36, -RZ, R26.H0_H0 ;  /* 0x2000001aff247230 */ /* 0x000fe40000004100 */
[----:B------:R-:W-:Y:S02]  /*fff0*/  HADD2.F32 R45, -RZ, R29.H1_H1 ;  /* 0x3000001dff2d7230 */ /* 0x000fe40000004100 */
[C---:B------:R-:W-:Y:S01]  /*10000*/  FMUL.FTZ R50, R40.reuse, R47 ;  /* 0x0000002f28327220 */ /* 0x040fe20000410000 */
[----:B------:R-:W-:Y:S02]  /*10010*/  HADD2.F32 R35, -RZ, R25.H1_H1 ;  /* 0x30000019ff237230 */ /* 0x000fe40000004100 */
[----:B------:R-:W-:Y:S01]  /*10020*/  FMUL.FTZ R46, R40, R36 ;  /* 0x00000024282e7220 */ /* 0x000fe20000410000 */
[----:B------:R-:W-:-:S02]  /*10030*/  HADD2.F32 R40, -RZ, R30.H1_H1 ;  /* 0x3000001eff287230 */ /* 0x000fc40000004100 */
[----:B------:R-:W-:Y:S01]  /*10040*/  FMUL.FTZ R49, R41, R45 ;  /* 0x0000002d29317220 */ /* 0x000fe20000410000 */
[----:B------:R-:W-:Y:S01]  /*10050*/  FFMA.FTZ R36, R37, R36, -R50 ;  /* 0x0000002425247223 */ /* 0x000fe20000010832 */
[----:B------:R-:W-:Y:S01]  /*10060*/  FMUL.FTZ R48, R41, R35 ;  /* 0x0000002329307220 */ /* 0x000fe20000410000 */
[----:B------:R-:W-:Y:S01]  /*10070*/  FFMA.FTZ R47, R37, R47, R46 ;  /* 0x0000002f252f7223 */ /* 0x000fe2000001002e */
[----:B------:R-:W-:Y:S01]  /*10080*/  FFMA.FTZ R49, R38, R35, -R49 ;  /* 0x0000002326317223 */ /* 0x000fe20000010831 */
[----:B------:R-:W-:Y:S02]  /*10090*/  HADD2.F32 R35, -RZ, R26.H1_H1 ;  /* 0x3000001aff237230 */ /* 0x000fe40000004100 */
[----:B------:R-:W-:Y:S01]  /*100a0*/  FMUL.FTZ R50, R42, R40 ;  /* 0x000000282a327220 */ /* 0x000fe20000410000 */
[----:B------:R-:W-:Y:S01]  /*100b0*/  FFMA.FTZ R48, R38, R45, R48 ;  /* 0x0000002d26307223 */ /* 0x000fe20000010030 */
[----:B------:R-:W-:Y:S02]  /*100c0*/  HADD2.F32 R46, -RZ, R31.H0_H0 ;  /* 0x2000001fff2e7230 */ /* 0x000fe40000004100 */
[----:B------:R-:W-:-:S02]  /*100d0*/  HADD2.F32 R37, -RZ, R32.H0_H0 ;  /* 0x20000020ff257230 */ /* 0x000fc40000004100 */
[-C--:B------:R-:W-:Y:S01]  /*100e0*/  FMUL.FTZ R42, R42, R35.reuse ;  /* 0x000000232a2a7220 */ /* 0x080fe20000410000 */
[----:B------:R-:W-:Y:S02]  /*100f0*/  HADD2.F32 R38, -RZ, R27.H0_H0 ;  /* 0x2000001bff267230 */ /* 0x000fe40000004100 */
[----:B------:R-:W-:Y:S01]  /*10100*/  FFMA.FTZ R50, R39, R35, -R50 ;  /* 0x0000002327327223 */ /* 0x000fe20000010832 */
[----:B------:R-:W-:Y:S02]  /*10110*/  HADD2.F32 R35, -RZ, R28.H0_H0 ;  /* 0x2000001cff237230 */ /* 0x000fe40000004100 */
[C---:B------:R-:W-:Y:S01]  /*10120*/  FMUL.FTZ R52, R43.reuse, R46 ;  /* 0x0000002e2b347220 */ /* 0x040fe20000410000 */
[C---:B------:R-:W-:Y:S01]  /*10130*/  FMUL.FTZ R41, R44.reuse, R37 ;  /* 0x000000252c297220 */ /* 0x040fe20000410000 */
[----:B------:R-:W-:Y:S01]  /*10140*/  FMUL.FTZ R43, R43, R38 ;  /* 0x000000262b2b7220 */ /* 0x000fe20000410000 */
[--C-:B------:R-:W-:Y:S02]  /*10150*/  HADD2.F32 R8, -RZ, R11.reuse.H0_H0 ;  /* 0x2000000bff087230 */ /* 0x100fe40000004100 */
[----:B------:R-:W-:Y:S01]  /*10160*/  FFMA.FTZ R39, R39, R40, R42 ;  /* 0x0000002827277223 */ /* 0x000fe2000001002a */
[-C--:B------:R-:W-:Y:S01]  /*10170*/  FMUL.FTZ R45, R44, R35.reuse ;  /* 0x000000232c2d7220 */ /* 0x080fe20000410000 */
[----:B------:R-:W-:Y:S01]  /*10180*/  FFMA.FTZ R41, R6, R35, -R41 ;  /* 0x0000002306297223 */ /* 0x000fe20000010829 */
[----:B------:R-:W-:-:S02]  /*10190*/  HADD2.F32 R11, -RZ, R11.H1_H1 ;  /* 0x3000000bff0b7230 */ /* 0x000fc40000004100 */
[C---:B------:R-:W-:Y:S01]  /*101a0*/  FFMA.FTZ R52, R5.reuse, R38, -R52 ;  /* 0x0000002605347223 */ /* 0x040fe20000010834 */
[----:B------:R-:W-:Y:S01]  /*101b0*/  FFMA.FTZ R43, R5, R46, R43 ;  /* 0x0000002e052b7223 */ /* 0x000fe2000001002b */
[----:B------:R-:W-:Y:S02]  /*101c0*/  HADD2.F32 R35, -RZ, R31.H1_H1 ;  /* 0x3000001fff237230 */ /* 0x000fe40000004100 */
[----:B------:R-:W-:Y:S01]  /*101d0*/  FFMA.FTZ R42, R6, R37, R45 ;  /* 0x00000025062a7223 */ /* 0x000fe2000001002d */
[----:B------:R-:W-:Y:S02]  /*101e0*/  HADD2.F32 R40, -RZ, R32.H1_H1 ;  /* 0x30000020ff287230 */ /* 0x000fe40000004100 */
[----:B------:R-:W-:Y:S02]  /*101f0*/  HADD2.F32 R5, -RZ, R27.H1_H1 ;  /* 0x3000001bff057230 */ /* 0x000fe40000004100 */
[----:B------:R-:W-:Y:S01]  /*10200*/  FMUL.FTZ R37, R8, R35 ;  /* 0x0000002308257220 */ /* 0x000fe20000410000 */
[----:B------:R-:W-:-:S02]  /*10210*/  HADD2.F32 R38, -RZ, R28.H1_H1 ;  /* 0x3000001cff267230 */ /* 0x000fc40000004100 */
[C---:B------:R-:W-:Y:S01]  /*10220*/  FMUL.FTZ R6, R11.reuse, R40 ;  /* 0x000000280b067220 */ /* 0x040fe20000410000 */
[--C-:B------:R-:W-:Y:S02]  /*10230*/  HADD2.F32 R4, -RZ, R7.reuse.H0_H0 ;  /* 0x20000007ff047230 */ /* 0x100fe40000004100 */
[-C--:B------:R-:W-:Y:S01]  /*10240*/  FMUL.FTZ R8, R8, R5.reuse ;  /* 0x0000000508087220 */ /* 0x080fe20000410000 */
[----:B------:R-:W-:Y:S02]  /*10250*/  HADD2.F32 R7, -RZ, R7.H1_H1 ;  /* 0x30000007ff077230 */ /* 0x000fe40000004100 */
[-C--:B------:R-:W-:Y:S01]  /*10260*/  FMUL.FTZ R45, R11, R38.reuse ;  /* 0x000000260b2d7220 */ /* 0x080fe20000410000 */
[C---:B------:R-:W-:Y:S01]  /*10270*/  FFMA.FTZ R37, R4.reuse, R5, -R37 ;  /* 0x0000000504257223 */ /* 0x040fe20000010825 */
[----:B------:R-:W-:Y:S01]  /*10280*/  FFMA.FTZ R11, R4, R35, R8 ;  /* 0x00000023040b7223 */ /* 0x000fe20000010008 */
[C---:B------:R-:W-:Y:S01]  /*10290*/  FFMA.FTZ R38, R7.reuse, R38, -R6 ;  /* 0x0000002607267223 */ /* 0x040fe20000010806 */
[----:B------:R-:W-:Y:S01]  /*102a0*/  FFMA.FTZ R40, R7, R40, R45 ;  /* 0x0000002807287223 */ /* 0x000fe2000001002d */
[----:B------:R-:W-:-:S02]  /*102b0*/  F2FP.F16.F32.PACK_AB R4, R36, R9 ;  /* 0x000000092404723e */ /* 0x000fc400000000ff */
[----:B------:R-:W-:Y:S02]  /*102c0*/  F2FP.F16.F32.PACK_AB R8, R47, R10 ;  /* 0x0000000a2f08723e */ /* 0x000fe400000000ff */
[----:B------:R-:W-:Y:S02]  /*102d0*/  F2FP.F16.F32.PACK_AB R5, R50, R49 ;  /* 0x000000313205723e */ /* 0x000fe400000000ff */
[----:B------:R-:W-:Y:S02]  /*102e0*/  F2FP.F16.F32.PACK_AB R6, R41, R52 ;  /* 0x000000342906723e */ /* 0x000fe400000000ff */
[----:B------:R-:W-:Y:S02]  /*102f0*/  F2FP.F16.F32.PACK_AB R7, R38, R37 ;  /* 0x000000252607723e */ /* 0x000fe400000000ff */
[----:B------:R-:W-:Y:S02]  /*10300*/  F2FP.F16.F32.PACK_AB R9, R39, R48 ;  /* 0x000000302709723e */ /* 0x000fe400000000ff */
[----:B------:R-:W-:Y:S01]  /*10310*/  F2FP.F16.F32.PACK_AB R10, R42, R43 ;  /* 0x0000002b2a0a723e */ /* 0x000fe200000000ff */
[----:B------:R1:W-:Y:S01]  /*10320*/  STS.128 [R230], R4 ;  /* 0x00000004e6007388 */ /* 0x0003e20000000c00 */
[----:B------:R-:W-:-:S05]  /*10330*/  F2FP.F16.F32.PACK_AB R11, R40, R11 ;  /* 0x0000000b280b723e */ /* 0x000fca00000000ff */
[----:B------:R1:W-:Y:S02]  /*10340*/  STS.128 [R33+0x14400], R8 ;  /* 0x0144000821007388 */ /* 0x0003e40000000c00 */
.L_x_621:
[----:B------:R-:W-:Y:S05]  /*10350*/  BSYNC B2 ;  /* 0x0000000000027941 */ /* 0x000fea0003800000 */
.L_x_620:
[----:B------:R-:W-:Y:S05]  /*10360*/  @P1 BRA `(.L_x_619) ;  /* 0x0000000400641947 */ /* 0x000fea0003800000 */
[----:B-1----:R-:W2:Y:S04]  /*10370*/  LDL R4, [R1+0x14] ;  /* 0x0000140001047983 */ /* 0x002ea80000100800 */
[----:B------:R-:W3:Y:S01]  /*10380*/  LDL R52, [R1+0x1a0] ;  /* 0x0001a00001347983 */ /* 0x000ee20000100800 */
[----:B------:R-:W-:Y:S02]  /*10390*/  HADD2.F32 R46, -RZ, R15.H0_H0 ;  /* 0x2000000fff2e7230 */ /* 0x000fe40000004100 */
[----:B------:R-:W-:Y:S02]  /*103a0*/  HADD2.F32 R44, -RZ, R3.H0_H0 ;  /* 0x20000003ff2c7230 */ /* 0x000fe40000004100 */
[----:B------:R-:W-:Y:S02]  /*103b0*/  HADD2.F32 R45, -RZ, R20.H0_H0 ;  /* 0x20000014ff2d7230 */ /* 0x000fe40000004100 */
[----:B------:R-:W-:Y:S01]  /*103c0*/  HADD2.F32 R48, -RZ, R15.H1_H1 ;  /* 0x3000000fff307230 */ /* 0x000fe20000004100 */
[----:B--2---:R-:W-:-:S04]  /*103d0*/  LEA.HI R34, R34, R4, RZ, 0x1d ;  /* 0x0000000422227211 */ /* 0x004fc800078fe8ff */
[----:B0-----:R-:W-:Y:S02]  /*103e0*/  SHF.R.S32.HI R5, RZ, 0x1f, R34 ;  /* 0x0000001fff057819 */ /* 0x001fe40000011422 */
[----:B------:R-:W-:Y:S02]  /*103f0*/  SHF.L.U32 R4, R34, 0x3, RZ ;  /* 0x0000000322047819 */ /* 0x000fe400000006ff */
[----:B------:R-:W-:Y:S02]  /*10400*/  LEA.HI R5, R5, R34, RZ, 0x3 ;  /* 0x0000002205057211 */ /* 0x000fe400078f18ff */
[----:B------:R-:W-:-:S03]  /*10410*/  LOP3.LUT R4, R4, 0x38, RZ, 0xc0, !PT ;  /* 0x0000003804047812 */ /* 0x000fc600078ec0ff */
[----:B------:R-:W-:Y:S01]  /*10420*/  IMAD.SHL.U32 R5, R5, 0x400, RZ ;  /* 0x0000040005057824 */ /* 0x000fe200078e00ff */
[----:B------:R-:W-:-:S04]  /*10430*/  LOP3.LUT R4, R4, 0x1c0, R51, 0xf8, !PT ;  /* 0x000001c004047812 */ /* 0x000fc800078ef833 */
[----:B------:R-:W-:Y:S02]  /*10440*/  LOP3.LUT R8, R4, R229, RZ, 0x3c, !PT ;  /* 0x000000e504087212 */ /* 0x000fe400078e3cff */
[----:B------:R-:W-:Y:S02]  /*10450*/  LOP3.LUT R9, R5, 0x7fffe000, RZ, 0xc0, !PT ;  /* 0x7fffe00005097812 */ /* 0x000fe400078ec0ff */
[----:B---3--:R-:W0:Y:S02]  /*10460*/  LDS.128 R4, [R52] ;  /* 0x0000000034047984 */ /* 0x008e240000000c00 */
[----:B------:R-:W-:-:S05]  /*10470*/  IADD3 R9, R8, R9, R228 ;  /* 0x0000000908097210 */ /* 0x000fca0007ffe0e4 */
[----:B------:R-:W-:-:S05]  /*10480*/  IMAD R33, R9, 0x2, R18 ;  /* 0x0000000209217824 */ /* 0x000fca00078e0212 */
[----:B------:R-:W1:Y:S01]  /*10490*/  LDS.128 R8, [R33+0x14400] ;  /* 0x0144000021087984 */ /* 0x000e620000000c00 */
[--C-:B0-----:R-:W-:Y:S02]  /*104a0*/  HADD2.F32 R35, -RZ, R4.reuse.H0_H0 ;  /* 0x20000004ff237230 */ /* 0x101fe40000004100 */
[----:B------:R-:W-:Y:S02]  /*104b0*/  HADD2.F32 R36, -RZ, R4.H1_H1 ;  /* 0x30000004ff247230 */ /* 0x000fe40000004100 */
[--C-:B------:R-:W-:Y:S02]  /*104c0*/  HADD2.F32 R37, -RZ, R5.reuse.H0_H0 ;  /* 0x20000005ff257230 */ /* 0x100fe40000004100 */
[----:B------:R-:W-:Y:S02]  /*104d0*/  HADD2.F32 R38, -RZ, R5.H1_H1 ;  /* 0x30000005ff267230 */ /* 0x000fe40000004100 */
[--C-:B------:R-:W-:Y:S02]  /*104e0*/  HADD2.F32 R34, -RZ, R6.reuse.H0_H0 ;  /* 0x20000006ff227230 */ /* 0x100fe40000004100 */
[----:B------:R-:W-:-:S02]  /*104f0*/  HADD2.F32 R6, -RZ, R6.H1_H1 ;  /* 0x30000006ff067230 */ /* 0x000fc40000004100 */
[--C-:B-1----:R-:W-:Y:S02]  /*10500*/  HADD2.F32 R39, -RZ, R8.reuse.H0_H0 ;  /* 0x20000008ff277230 */ /* 0x102fe40000004100 */
[----:B------:R-:W-:Y:S02]  /*10510*/  HADD2.F32 R40, -RZ, R8.H1_H1 ;  /* 0x30000008ff287230 */ /* 0x000fe40000004100 */
[----:B------:R-:W-:Y:S02]  /*10520*/  HADD2.F32 R41, -RZ, R9.H0_H0 ;  /* 0x20000009ff297230 */ /* 0x000fe40000004100 */
[C---:B------:R-:W-:Y:S01]  /*10530*/  FMUL.FTZ R8, R39.reuse, R46 ;  /* 0x0000002e27087220 */ /* 0x040fe20000410000 */
[-C--:B------:R-:W-:Y:S01]  /*10540*/  FMUL.FTZ R50, R39, R44.reuse ;  /* 0x0000002c27327220 */ /* 0x080fe20000410000 */
[----:B------:R-:W-:Y:S02]  /*10550*/  HADD2.F32 R39, -RZ, R12.H0_H0 ;  /* 0x2000000cff277230 */ /* 0x000fe40000004100 */
[----:B------:R-:W-:Y:S01]  /*10560*/  FMUL.FTZ R47, R40, R45 ;  /* 0x0000002d282f7220 */ /* 0x000fe20000410000 */
[----:B------:R-:W-:Y:S01]  /*10570*/  FFMA.FTZ R8, R35, R44, -R8 ;  /* 0x0000002c23087223 */ /* 0x000fe20000010808 */
[----:B------:R-:W-:-:S02]  /*10580*/  HADD2.F32 R44, -RZ, R3.H1_H1 ;  /* 0x30000003ff2c7230 */ /* 0x000fc40000004100 */
[----:B------:R-:W-:Y:S02]  /*10590*/  HADD2.F32 R42, -RZ, R9.H1_H1 ;  /* 0x30000009ff2a7230 */ /* 0x000fe40000004100 */
[----:B------:R-:W-:Y:S01]  /*105a0*/  FFMA.FTZ R9, R35, R46, R50 ;  /* 0x0000002e23097223 */ /* 0x000fe20000010032 */
[-C--:B------:R-:W-:Y:S01]  /*105b0*/  FMUL.FTZ R49, R40, R39.reuse ;  /* 0x0000002728317220 */ /* 0x080fe20000410000 */
[----:B------:R-:W-:Y:S01]  /*105c0*/  FFMA.FTZ R35, R36, R39, -R47 ;  /* 0x0000002724237223 */ /* 0x000fe2000001082f */
[C---:B------:R-:W-:Y:S01]  /*105d0*/  FMUL.FTZ R40, R41.reuse, R48 ;  /* 0x0000003029287220 */ /* 0x040fe20000410000 */
[----:B------:R-:W-:Y:S02]  /*105e0*/  HADD2.F32 R47, -RZ, R20.H1_H1 ;  /* 0x30000014ff2f7230 */ /* 0x000fe40000004100 */
[-C--:B------:R-:W-:Y:S01]  /*105f0*/  FMUL.FTZ R41, R41, R44.reuse ;  /* 0x0000002c29297220 */ /* 0x080fe20000410000 */
[----:B------:R-:W-:Y:S02]  /*10600*/  HADD2.F32 R39, -RZ, R12.H1_H1 ;  /* 0x3000000cff277230 */ /* 0x000fe40000004100 */
[----:B------:R-:W-:Y:S01]  /*10610*/  FFMA.FTZ R44, R37, R44, -R40 ;  /* 0x0000002c252c7223 */ /* 0x000fe20000010828 */
[----:B------:R-:W-:-:S02]  /*10620*/  HADD2.F32 R43, -RZ, R10.H0_H0 ;  /* 0x2000000aff2b7230 */ /* 0x000fc40000004100 */
[----:B------:R-:W-:Y:S01]  /*10630*/  FFMA.FTZ R41, R37, R48, R41 ;  /* 0x0000003025297223 */ /* 0x000fe20000010029 */
[----:B------:R-:W-:Y:S01]  /*10640*/  FFMA.FTZ R46, R36, R45, R49 ;  /* 0x0000002d242e7223 */ /* 0x000fe20000010031 */
[C---:B------:R-:W-:Y:S01]  /*10650*/  FMUL.FTZ R37, R42.reuse, R47 ;  /* 0x0000002f2a257220 */ /* 0x040fe20000410000 */
[----:B------:R-:W-:Y:S02]  /*10660*/  HADD2.F32 R40, -RZ, R21.H0_H0 ;  /* 0x20000015ff287230 */ /* 0x000fe40000004100 */
[-C--:B------:R-:W-:Y:S01]  /*10670*/  FMUL.FTZ R49, R42, R39.reuse ;  /* 0x000000272a317220 */ /* 0x080fe20000410000 */
[----:B------:R-:W-:Y:S02]  /*10680*/  HADD2.F32 R36, -RZ, R13.H0_H0 ;  /* 0x2000000dff247230 */ /* 0x000fe40000004100 */
[----:B------:R-:W-:Y:S01]  /*10690*/  FFMA.FTZ R45, R38, R39, -R37 ;  /* 0x00000027262d7223 */ /* 0x000fe20000010825 */
[----:B------:R-:W-:Y:S02]  /*106a0*/  HADD2.F32 R10, -RZ, R10.H1_H1 ;  /* 0x3000000aff0a7230 */ /* 0x000fe40000004100 */
[----:B------:R-:W-:Y:S01]  /*106b0*/  FMUL.FTZ R51, R43, R40 ;  /* 0x000000282b337220 */ /* 0x000fe20000410000 */
[----:B------:R-:W-:-:S02]  /*106c0*/  HADD2.F32 R39, -RZ, R24.H0_H0 ;  /* 0x20000018ff277230 */ /* 0x000fc40000004100 */
[-C--:B------:R-:W-:Y:S01]  /*106d0*/  FMUL.FTZ R43, R43, R36.reuse ;  /* 0x000000242b2b7220 */ /* 0x080fe20000410000 */
[----:B------:R-:W-:Y:S02]  /*106e0*/  HADD2.F32 R37, -RZ, R14.H0_H0 ;  /* 0x2000000eff257230 */ /* 0x000fe40000004100 */
[----:B------:R-:W-:Y:S01]  /*106f0*/  FFMA.FTZ R42, R38, R47, R49 ;  /* 0x0000002f262a7223 */ /* 0x000fe20000010031 */
[--C-:B------:R-:W-:Y:S02]  /*10700*/  HADD2.F32 R5, -RZ, R11.reuse.H0_H0 ;  /* 0x2000000bff057230 */ /* 0x100fe40000004100 */
[----:B------:R-:W-:Y:S01]  /*10710*/  FFMA.FTZ R51, R34, R36, -R51 ;  /* 0x0000002422337223 */ /* 0x000fe20000010833 */
[----:B------:R-:W-:Y:S02]  /*10720*/  HADD2.F32 R11, -RZ, R11.H1_H1 ;  /* 0x3000000bff0b7230 */ /* 0x000fe40000004100 */
[----:B------:R-:W-:Y:S01]  /*10730*/  FMUL.FTZ R47, R10, R39 ;  /* 0x000000270a2f7220 */ /* 0x000fe20000410000 */
[----:B------:R-:W-:Y:S01]  /*10740*/  FFMA.FTZ R43, R34, R40, R43 ;  /* 0x00000028222b7223 */ /* 0x000fe2000001002b */
[----:B------:R-:W-:Y:S01]  /*10750*/  FMUL.FTZ R49, R10, R37 ;  /* 0x000000250a317220 */ /* 0x000fe20000410000 */
[----:B------:R-:W-:-:S02]  /*10760*/  HADD2.F32 R36, -RZ, R21.H1_H1 ;  /* 0x30000015ff247230 */ /* 0x000fc40000004100 */
[C---:B------:R-:W-:Y:S01]  /*10770*/  FFMA.FTZ R40, R6.reuse, R37, -R47 ;  /* 0x0000002506287223 */ /* 0x040fe2000001082f */
[----:B------:R-:W-:Y:S02]  /*10780*/  HADD2.F32 R38, -RZ, R24.H1_H1 ;  /* 0x30000018ff267230 */ /* 0x000fe40000004100 */
[----:B------:R-:W-:Y:S01]  /*10790*/  FFMA.FTZ R48, R6, R39, R49 ;  /* 0x0000002706307223 */ /* 0x000fe20000010031 */
[----:B------:R-:W-:Y:S02]  /*107a0*/  HADD2.F32 R10, -RZ, R13.H1_H1 ;  /* 0x3000000dff0a7230 */ /* 0x000fe40000004100 */
[----:B------:R-:W-:Y:S01]  /*107b0*/  FMUL.FTZ R37, R5, R36 ;  /* 0x0000002405257220 */ /* 0x000fe20000410000 */
[----:B------:R-:W-:Y:S02]  /*107c0*/  HADD2.F32 R34, -RZ, R14.H1_H1 ;  /* 0x3000000eff227230 */ /* 0x000fe40000004100 */
[----:B------:R-:W-:Y:S01]  /*107d0*/  FMUL.FTZ R6, R11, R38 ;  /* 0x000000260b067220 */ /* 0x000fe20000410000 */
[----:B------:R-:W-:-:S02]  /*107e0*/  HADD2.F32 R4, -RZ, R7.H0_H0 ;  /* 0x20000007ff047230 */ /* 0x000fc40000004100 */
[----:B------:R-:W-:Y:S01]  /*107f0*/  FMUL.FTZ R5, R5, R10 ;  /* 0x0000000a05057220 */ /* 0x000fe20000410000 */
[----:B------:R-:W-:Y:S02]  /*10800*/  HADD2.F32 R7, -RZ, R7.H1_H1 ;  /* 0x30000007ff077230 */ /* 0x000fe40000004100 */
[----:B------:R-:W-:Y:S01]  /*10810*/  FMUL.FTZ R39, R11, R34 ;  /* 0x000000220b277220 */ /* 0x000fe20000410000 */
[C---:B------:R-:W-:Y:S01]  /*10820*/  FFMA.FTZ R37, R4.reuse, R10, -R37 ;  /* 0x0000000a04257223 */ /* 0x040fe20000010825 */
[----:B------:R-:W-:Y:S01]  /*10830*/  FFMA.FTZ R11, R4, R36, R5 ;  /* 0x00000024040b7223 */ /* 0x000fe20000010005 */
[C---:B------:R-:W-:Y:S01]  /*10840*/  FFMA.FTZ R34, R7.reuse, R34, -R6 ;  /* 0x0000002207227223 */ /* 0x040fe20000010806 */
[----:B------:R-:W-:Y:S01]  /*10850*/  FFMA.FTZ R38, R7, R38, R39 ;  /* 0x0000002607267223 */ /* 0x000fe20000010027 */
[----:B------:R-:W-:Y:S02]  /*10860*/  F2FP.F16.F32.PACK_AB R4, R35, R8 ;  /* 0x000000082304723e */ /* 0x000fe400000000ff */
[----:B------:R-:W-:-:S02]  /*10870*/  F2FP.F16.F32.PACK_AB R8, R46, R9 ;  /* 0x000000092e08723e */ /* 0x000fc400000000ff */
        /* <DEDUP_REMOVED lines=8> */
.L_x_619:
[----:B------:R-:W-:Y:S05]  /*10900*/  BSYNC B1 ;  /* 0x0000000000017941 */ /* 0x000fea0003800000 */
.L_x_618:
[----:B-12---:R-:W-:Y:S01]  /*10910*/  VIADD R4, R212, 0x20 ;  /* 0x00000020d4047836 */ /* 0x006fe20000000000 */
[----:B------:R-:W-:Y:S04]  /*10920*/  BSSY B1, `(.L_x_622) ;  /* 0x00000ba000017945 */ /* 0x000fe80003800000 */
[----:B------:R-:W-:-:S13]  /*10930*/  ISETP.GE.AND P0, PT, R4, R0, PT ;  /* 0x000000000400720c */ /* 0x000fda0003f06270 */
[----:B------:R-:W-:Y:S05]  /*10940*/  @P0 BRA `(.L_x_623) ;  /* 0x0000000800dc0947 */ /* 0x000fea0003800000 */
[----:B------:R-:W1:Y:S01]  /*10950*/  LDC R34, c[0x0][0x3f4] ;  /* 0x0000fd00ff227b82 */ /* 0x000e620000000800 */
[----:B------:R-:W-:Y:S01]  /*10960*/  BSSY B2, `(.L_x_624) ;  /* 0x000005c000027945 */ /* 0x000fe20003800000 */
[----:B------:R-:W-:Y:S02]  /*10970*/  SHF.R.U32.HI R52, RZ, 0x3, R223 ;  /* 0x00000003ff347819 */ /* 0x000fe400000116df */
[-C--:B-1----:R-:W-:Y:S02]  /*10980*/  ISETP.GE.AND P0, PT, R16, R34.reuse, PT ;  /* 0x000000221000720c */ /* 0x082fe40003f06270 */
[----:B------:R-:W-:-:S11]  /*10990*/  ISETP.GE.AND P1, PT, R213, R34, PT ;  /* 0x00000022d500720c */ /* 0x000fd60003f26270 */
[----:B------:R-:W-:Y:S05]  /*109a0*/  @P0 BRA `(.L_x_625) ;  /* 0x00000004005c0947 */ /* 0x000fea0003800000 */
[----:B------:R-:W2:Y:S01]  /*109b0*/  LDL R54, [R1+0x19c] ;  /* 0x00019c0001367983 */ /* 0x000ea20000100800 */
[----:B------:R-:W-:Y:S01]  /*109c0*/  LEA.HI R4, R34, R233, RZ, 0x1d ;  /* 0x000000e922047211 */ /* 0x000fe200078fe8ff */
[----:B------:R-:W-:Y:S02]  /*109d0*/  HADD2.F32 R48, -RZ, R29.H0_H0 ;  /* 0x2000001dff307230 */ /* 0x000fe40000004100 */
[----:B------:R-:W-:Y:S01]  /*109e0*/  HADD2.F32 R46, -RZ, R25.H0_H0 ;  /* 0x20000019ff2e7230 */ /* 0x000fe20000004100 */
[----:B0-----:R-:W-:Y:S01]  /*109f0*/  SHF.R.S32.HI R5, RZ, 0x1f, R4 ;  /* 0x0000001fff057819 */ /* 0x001fe20000011404 */
[--C-:B------:R-:W-:Y:S01]  /*10a00*/  HADD2.F32 R49, -RZ, R30.reuse.H0_H0 ;  /* 0x2000001eff317230 */ /* 0x100fe20000004100 */
[----:B------:R-:W-:Y:S01]  /*10a10*/  SHF.L.U32 R6, R4, 0x3, RZ ;  /* 0x0000000304067819 */ /* 0x000fe200000006ff */
[----:B------:R-:W-:Y:S01]  /*10a20*/  HADD2.F32 R51, -RZ, R30.H1_H1 ;  /* 0x3000001eff337230 */ /* 0x000fe20000004100 */
[----:B------:R-:W-:Y:S01]  /*10a30*/  LEA.HI R5, R5, R4, RZ, 0x3 ;  /* 0x0000000405057211 */ /* 0x000fe200078f18ff */
[--C-:B------:R-:W-:Y:S01]  /*10a40*/  HADD2.F32 R53, -RZ, R31.reuse.H0_H0 ;  /* 0x2000001fff357230 */ /* 0x100fe20000004100 */
[----:B------:R-:W-:Y:S01]  /*10a50*/  LOP3.LUT R4, R223, 0x38, R6, 0xf8, !PT ;  /* 0x00000038df047812 */ /* 0x000fe200078ef806 */
[----:B------:R-:W-:-:S02]  /*10a60*/  HADD2.F32 R50, -RZ, R31.H1_H1 ;  /* 0x3000001fff327230 */ /* 0x000fc40000004100 */
[----:B------:R-:W-:Y:S01]  /*10a70*/  IMAD.SHL.U32 R5, R5, 0x400, RZ ;  /* 0x0000040005057824 */ /* 0x000fe200078e00ff */
[----:B------:R-:W-:-:S04]  /*10a80*/  LOP3.LUT R8, R4, R52, RZ, 0x3c, !PT ;  /* 0x0000003404087212 */ /* 0x000fc800078e3cff */
[----:B------:R-:W-:-:S04]  /*10a90*/  LOP3.LUT R33, R5, 0x7fffe000, RZ, 0xc0, !PT ;  /* 0x7fffe00005217812 */ /* 0x000fc800078ec0ff */
[----:B------:R-:W-:-:S05]  /*10aa0*/  IADD3 R33, R8, R33, R227 ;  /* 0x0000002108217210 */ /* 0x000fca0007ffe0e3 */
[----:B------:R-:W-:-:S05]  /*10ab0*/  IMAD R33, R33, 0x2, R18 ;  /* 0x0000000221217824 */ /* 0x000fca00078e0212 */
[----:B------:R-:W0:Y:S02]  /*10ac0*/  LDS.128 R8, [R33+0x14400] ;  /* 0x0144000021087984 */ /* 0x000e240000000c00 */
[----:B0-----:R-:W-:Y:S02]  /*10ad0*/  HADD2.F32 R40, -RZ, R8.H1_H1 ;  /* 0x30000008ff287230 */ /* 0x001fe40000004100 */
[--C-:B------:R-:W-:Y:S02]  /*10ae0*/  HADD2.F32 R43, -RZ, R10.reuse.H0_H0 ;  /* 0x2000000aff2b7230 */ /* 0x100fe40000004100 */
[----:B------:R-:W-:Y:S02]  /*10af0*/  HADD2.F32 R44, -RZ, R10.H1_H1 ;  /* 0x3000000aff2c7230 */ /* 0x000fe40000004100 */
[----:B------:R-:W-:Y:S01]  /*10b00*/  FMUL.FTZ R10, R49, R40 ;  /* 0x00000028310a7220 */ /* 0x000fe20000410000 */
[--C-:B------:R-:W-:Y:S02]  /*10b10*/  HADD2.F32 R41, -RZ, R9.reuse.H0_H0 ;  /* 0x20000009ff297230 */ /* 0x100fe40000004100 */
[----:B------:R-:W-:-:S02]  /*10b20*/  HADD2.F32 R42, -RZ, R9.H1_H1 ;  /* 0x30000009ff2a7230 */ /* 0x000fc40000004100 */
[--C-:B------:R-:W-:Y:S02]  /*10b30*/  HADD2.F32 R9, -RZ, R11.reuse.H0_H0 ;  /* 0x2000000bff097230 */ /* 0x100fe40000004100 */
[----:B------:R-:W-:Y:S01]  /*10b40*/  HADD2.F32 R11, -RZ, R11.H1_H1 ;  /* 0x3000000bff0b7230 */ /* 0x000fe20000004100 */
[----:B--2---:R-:W0:Y:S02]  /*10b50*/  LDS.128 R4, [R54] ;  /* 0x0000000036047984 */ /* 0x004e240000000c00 */
[--C-:B0-----:R-:W-:Y:S02]  /*10b60*/  HADD2.F32 R38, -RZ, R5.reuse.H0_H0 ;  /* 0x20000005ff267230 */ /* 0x101fe40000004100 */
[----:B------:R-:W-:Y:S02]  /*10b70*/  HADD2.F32 R39, -RZ, R5.H1_H1 ;  /* 0x30000005ff277230 */ /* 0x000fe40000004100 */
[----:B------:R-:W-:Y:S02]  /*10b80*/  HADD2.F32 R5, -RZ, R8.H0_H0 ;  /* 0x20000008ff057230 */ /* 0x000fe40000004100 */
[----:B------:R-:W-:-:S02]  /*10b90*/  HADD2.F32 R36, -RZ, R4.H0_H0 ;  /* 0x20000004ff247230 */ /* 0x000fc40000004100 */
[----:B------:R-:W-:Y:S02]  /*10ba0*/  HADD2.F32 R37, -RZ, R4.H1_H1 ;  /* 0x30000004ff257230 */ /* 0x000fe40000004100 */
[-C--:B------:R-:W-:Y:S01]  /*10bb0*/  FMUL.FTZ R45, R48, R5.reuse ;  /* 0x00000005302d7220 */ /* 0x080fe20000410000 */
[C---:B------:R-:W-:Y:S01]  /*10bc0*/  FMUL.FTZ R47, R46.reuse, R5 ;  /* 0x000000052e2f7220 */ /* 0x040fe20000410000 */
[----:B------:R-:W-:Y:S02]  /*10bd0*/  HADD2.F32 R35, -RZ, R6.H0_H0 ;  /* 0x20000006ff237230 */ /* 0x000fe40000004100 */
[-C--:B------:R-:W-:Y:S01]  /*10be0*/  FFMA.FTZ R5, R46, R36.reuse, -R45 ;  /* 0x000000242e057223 */ /* 0x080fe2000001082d */
[----:B------:R-:W-:Y:S02]  /*10bf0*/  HADD2.F32 R45, -RZ, R26.H0_H0 ;  /* 0x2000001aff2d7230 */ /* 0x000fe40000004100 */
[----:B------:R-:W-:Y:S01]  /*10c00*/  FFMA.FTZ R8, R48, R36, R47 ;  /* 0x0000002430087223 */ /* 0x000fe2000001002f */
[----:B------:R-:W-:-:S02]  /*10c10*/  HADD2.F32 R46, -RZ, R29.H1_H1 ;  /* 0x3000001dff2e7230 */ /* 0x000fc40000004100 */
[----:B------:R-:W-:Y:S02]  /*10c20*/  HADD2.F32 R36, -RZ, R25.H1_H1 ;  /* 0x30000019ff247230 */ /* 0x000fe40000004100 */
[C---:B------:R-:W-:Y:S01]  /*10c30*/  FMUL.FTZ R40, R45.reuse, R40 ;  /* 0x000000282d287220 */ /* 0x040fe20000410000 */
[----:B------:R-:W-:Y:S01]  /*10c40*/  FFMA.FTZ R10, R45, R37, -R10 ;  /* 0x000000252d0a7223 */ /* 0x000fe2000001080a */
[----:B------:R-:W-:Y:S01]  /*10c50*/  FMUL.FTZ R45, R46, R41 ;  /* 0x000000292e2d7220 */ /* 0x000fe20000410000 */
[----:B------:R-:W-:Y:S02]  /*10c60*/  HADD2.F32 R47, -RZ, R26.H1_H1 ;  /* 0x3000001aff2f7230 */ /* 0x000fe40000004100 */
[----:B------:R-:W-:Y:S01]  /*10c70*/  FFMA.FTZ R37, R49, R37, R40 ;  /* 0x0000002531257223 */ /* 0x000fe20000010028 */
[C---:B------:R-:W-:Y:S01]  /*10c80*/  FMUL.FTZ R41, R36.reuse, R41 ;  /* 0x0000002924297220 */ /* 0x040fe20000410000 */
[----:B------:R-:W-:Y:S02]  /*10c90*/  HADD2.F32 R49, -RZ, R27.H0_H0 ;  /* 0x2000001bff317230 */ /* 0x000fe40000004100 */
[----:B------:R-:W-:Y:S01]  /*10ca0*/  FFMA.FTZ R45, R36, R38, -R45 ;  /* 0x00000026242d7223 */ /* 0x000fe2000001082d */
[----:B------:R-:W-:Y:S01]  /*10cb0*/  FMUL.FTZ R36, R51, R42 ;  /* 0x0000002a33247220 */ /* 0x000fe20000410000 */
[----:B------:R-:W-:Y:S01]  /*10cc0*/  FFMA.FTZ R41, R46, R38, R41 ;  /* 0x000000262e297223 */ /* 0x000fe20000010029 */
[----:B------:R-:W-:Y:S01]  /*10cd0*/  FMUL.FTZ R42, R47, R42 ;  /* 0x0000002a2f2a7220 */ /* 0x000fe20000410000 */
[----:B------:R-:W-:-:S02]  /*10ce0*/  HADD2.F32 R48, -RZ, R32.H0_H0 ;  /* 0x20000020ff307230 */ /* 0x000fc40000004100 */
[-C--:B------:R-:W-:Y:S01]  /*10cf0*/  FMUL.FTZ R38, R53, R43.reuse ;  /* 0x0000002b35267220 */ /* 0x080fe20000410000 */
[----:B------:R-:W-:Y:S02]  /*10d00*/  HADD2.F32 R46, -RZ, R28.H0_H0 ;  /* 0x2000001cff2e7230 */ /* 0x000fe40000004100 */
[----:B------:R-:W-:Y:S01]  /*10d10*/  FMUL.FTZ R40, R49, R43 ;  /* 0x0000002b31287220 */ /* 0x000fe20000410000 */
[----:B------:R-:W-:Y:S02]  /*10d20*/  HADD2.F32 R6, -RZ, R6.H1_H1 ;  /* 0x30000006ff067230 */ /* 0x000fe40000004100 */
[-C--:B------:R-:W-:Y:S01]  /*10d30*/  FFMA.FTZ R36, R47, R39.reuse, -R36 ;  /* 0x000000272f247223 */ /* 0x080fe20000010824 */
[----:B------:R-:W-:Y:S01]  /*10d40*/  FFMA.FTZ R42, R51, R39, R42 ;  /* 0x00000027332a7223 */ /* 0x000fe2000001002a */
[-C--:B------:R-:W-:Y:S01]  /*10d50*/  FFMA.FTZ R38, R49, R35.reuse, -R38 ;  /* 0x0000002331267223 */ /* 0x080fe20000010826 */
[----:B------:R-:W-:Y:S01]  /*10d60*/  FFMA.FTZ R40, R53, R35, R40 ;  /* 0x0000002335287223 */ /* 0x000fe20000010028 */
[-C--:B------:R-:W-:Y:S01]  /*10d70*/  FMUL.FTZ R39, R48, R44.reuse ;  /* 0x0000002c30277220 */ /* 0x080fe20000410000 */
[----:B------:R-:W-:Y:S01]  /*10d80*/  FMUL.FTZ R35, R46, R44 ;  /* 0x0000002c2e237220 */ /* 0x000fe20000410000 */
[----:B------:R-:W-:-:S02]  /*10d90*/  HADD2.F32 R49, -RZ, R32.H1_H1 ;  /* 0x30000020ff317230 */ /* 0x000fc40000004100 */
[----:B------:R-:W-:Y:S01]  /*10da0*/  FMUL.FTZ R43, R50, R9 ;  /* 0x00000009322b7220 */ /* 0x000fe20000410000 */
[----:B------:R-:W-:Y:S02]  /*10db0*/  HADD2.F32 R44, -RZ, R27.H1_H1 ;  /* 0x3000001bff2c7230 */ /* 0x000fe40000004100 */
[-C--:B------:R-:W-:Y:S01]  /*10dc0*/  FFMA.FTZ R39, R46, R6.reuse, -R39 ;  /* 0x000000062e277223 */ /* 0x080fe20000010827 */
[----:B------:R-:W-:Y:S02]  /*10dd0*/  HADD2.F32 R47, -RZ, R28.H1_H1 ;  /* 0x3000001cff2f7230 */ /* 0x000fe40000004100 */
[----:B------:R-:W-:Y:S01]  /*10de0*/  FFMA.FTZ R35, R48, R6, R35 ;  /* 0x0000000630237223 */ /* 0x000fe20000010023 */
[--C-:B------:R-:W-:Y:S02]  /*10df0*/  HADD2.F32 R4, -RZ, R7.reuse.H0_H0 ;  /* 0x20000007ff047230 */ /* 0x100fe40000004100 */
[----:B------:R-:W-:Y:S01]  /*10e00*/  FMUL.FTZ R6, R49, R11 ;  /* 0x0000000b31067220 */ /* 0x000fe20000410000 */
[----:B------:R-:W-:-:S02]  /*10e10*/  HADD2.F32 R7, -RZ, R7.H1_H1 ;  /* 0x30000007ff077230 */ /* 0x000fc40000004100 */
[C---:B------:R-:W-:Y:S01]  /*10e20*/  FMUL.FTZ R9, R44.reuse, R9 ;  /* 0x000000092c097220 */ /* 0x040fe20000410000 */
[----:B------:R-:W-:Y:S01]  /*10e30*/  FMUL.FTZ R46, R47, R11 ;  /* 0x0000000b2f2e7220 */ /* 0x000fe20000410000 */
[----:B------:R-:W-:Y:S01]  /*10e40*/  FFMA.FTZ R43, R44, R4, -R43 ;  /* 0x000000042c2b7223 */ /* 0x000fe2000001082b */
[----:B------:R-:W-:Y:S01]  /*10e50*/  F2FP.F16.F32.PACK_AB R8, R37, R8 ;  /* 0x000000082508723e */ /* 0x000fe200000000ff */
[-C--:B------:R-:W-:Y:S01]  /*10e60*/  FFMA.FTZ R44, R47, R7.reuse, -R6 ;  /* 0x000000072f2c7223 */ /* 0x080fe20000010806 */
[----:B------:R-:W-:Y:S01]  /*10e70*/  FFMA.FTZ R11, R50, R4, R9 ;  /* 0x00000004320b7223 */ /* 0x000fe20000010009 */
[----:B------:R-:W-:Y:S01]  /*10e80*/  FFMA.FTZ R46, R49, R7, R46 ;  /* 0x00000007312e7223 */ /* 0x000fe2000001002e */
[----:B------:R-:W-:Y:S02]  /*10e90*/  F2FP.F16.F32.PACK_AB R4, R10, R5 ;  /* 0x000000050a04723e */ /* 0x000fe400000000ff */
[----:B------:R-:W-:Y:S02]  /*10ea0*/  F2FP.F16.F32.PACK_AB R5, R36, R45 ;  /* 0x0000002d2405723e */ /* 0x000fe400000000ff */
[----:B------:R-:W-:-:S02]  /*10eb0*/  F2FP.F16.F32.PACK_AB R6, R39, R38 ;  /* 0x000000262706723e */ /* 0x000fc400000000ff */
[----:B------:R-:W-:Y:S02]  /*10ec0*/  F2FP.F16.F32.PACK_AB R7, R44, R43 ;  /* 0x0000002b2c07723e */ /* 0x000fe400000000ff */
[----:B------:R-:W-:Y:S02]  /*10ed0*/  F2FP.F16.F32.PACK_AB R9, R42, R41 ;  /* 0x000000292a09723e */ /* 0x000fe400000000ff */
[----:B------:R-:W-:Y:S01]  /*10ee0*/  F2FP.F16.F32.PACK_AB R10, R35, R40 ;  /* 0x00000028230a723e */ /* 0x000fe200000000ff */
[----:B------:R1:W-:Y:S01]  /*10ef0*/  STS.128 [R54], R4 ;  /* 0x0000000436007388 */ /* 0x0003e20000000c00 */
[----:B------:R-:W-:-:S05]  /*10f00*/  F2FP.F16.F32.PACK_AB R11, R46, R11 ;  /* 0x0000000b2e0b723e */ /* 0x000fca00000000ff */
[----:B------:R1:W-:Y:S02]  /*10f10*/  STS.128 [R33+0x14400], R8 ;  /* 0x0144000821007388 */ /* 0x0003e40000000c00 */
.L_x_625:
[----:B------:R-:W-:Y:S05]  /*10f20*/  BSYNC B2 ;  /* 0x0000000000027941 */ /* 0x000fea0003800000 */
.L_x_624:
[----:B------:R-:W-:Y:S05]  /*10f30*/  @P1 BRA `(.L_x_623) ;  /* 0x0000000400601947 */ /* 0x000fea0003800000 */
[----:B-1----:R-:W2:Y:S04]  /*10f40*/  LDL R4, [R1+0x14] ;  /* 0x0000140001047983 */ /* 0x002ea80000100800 */
[----:B------:R-:W3:Y:S01]  /*10f50*/  LDL R51, [R1+0x198] ;  /* 0x0001980001337983 */ /* 0x000ee20000100800 */
[----:B------:R-:W-:Y:S02]  /*10f60*/  HADD2.F32 R47, -RZ, R15.H0_H0 ;  /* 0x2000000fff2f7230 */ /* 0x000fe40000004100 */
[----:B------:R-:W-:Y:S02]  /*10f70*/  HADD2.F32 R45, -RZ, R3.H0_H0 ;  /* 0x20000003ff2d7230 */ /* 0x000fe40000004100 */
[----:B------:R-:W-:Y:S02]  /*10f80*/  HADD2.F32 R46, -RZ, R20.H0_H0 ;  /* 0x20000014ff2e7230 */ /* 0x000fe40000004100 */
[----:B------:R-:W-:-:S02]  /*10f90*/  HADD2.F32 R44, -RZ, R12.H0_H0 ;  /* 0x2000000cff2c7230 */ /* 0x000fc40000004100 */
[----:B------:R-:W-:Y:S02]  /*10fa0*/  HADD2.F32 R49, -RZ, R15.H1_H1 ;  /* 0x3000000fff317230 */ /* 0x000fe40000004100 */
[----:B------:R-:W-:Y:S02]  /*10fb0*/  HADD2.F32 R48, -RZ, R20.H1_H1 ;  /* 0x30000014ff307230 */ /* 0x000fe40000004100 */
[----:B------:R-:W-:Y:S01]  /*10fc0*/  HADD2.F32 R50, -RZ, R21.H0_H0 ;  /* 0x20000015ff327230 */ /* 0x000fe20000004100 */
[----:B--2---:R-:W-:-:S04]  /*10fd0*/  LEA.HI R34, R34, R4, RZ, 0x1d ;  /* 0x0000000422227211 */ /* 0x004fc800078fe8ff */
[----:B0-----:R-:W-:Y:S01]  /*10fe0*/  SHF.R.S32.HI R5, RZ, 0x1f, R34 ;  /* 0x0000001fff057819 */ /* 0x001fe20000011422 */
[----:B------:R-:W-:-:S03]  /*10ff0*/  IMAD.SHL.U32 R4, R34, 0x8, RZ ;  /* 0x0000000822047824 */ /* 0x000fc600078e00ff */
[----:B------:R-:W-:Y:S02]  /*11000*/  LEA.HI R5, R5, R34, RZ, 0x3 ;  /* 0x0000002205057211 */ /* 0x000fe400078f18ff */
[----:B------:R-:W-:Y:S02]  /*11010*/  LOP3.LUT R4, R223, 0x38, R4, 0xf8, !PT ;  /* 0x00000038df047812 */ /* 0x000fe400078ef804 */
[----:B------:R-:W-:Y:S02]  /*11020*/  SHF.L.U32 R5, R5, 0xa, RZ ;  /* 0x0000000a05057819 */ /* 0x000fe400000006ff */
[----:B------:R-:W-:Y:S01]  /*11030*/  LOP3.LUT R8, R4, R52, RZ, 0x3c, !PT ;  /* 0x0000003404087212 */ /* 0x000fe200078e3cff */
[----:B------:R-:W-:Y:S01]  /*11040*/  HADD2.F32 R52, -RZ, R24.H0_H0 ;  /* 0x20000018ff347230 */ /* 0x000fe20000004100 */
        /* <DEDUP_REMOVED lines=13> */
[--C-:B------:R-:W-:Y:S02]  /*11120*/  HADD2.F32 R42, -RZ, R10.reuse.H0_H0 ;  /* 0x2000000aff2a7230 */ /* 0x100fe40000004100 */
[-C--:B------:R-:W-:Y:S01]  /*11130*/  FMUL.FTZ R8, R47, R5.reuse ;  /* 0x000000052f087220 */ /* 0x080fe20000410000 */
[----:B------:R-:W-:Y:S02]  /*11140*/  HADD2.F32 R43, -RZ, R10.H1_H1 ;  /* 0x3000000aff2b7230 */ /* 0x000fe40000004100 */
[----:B------:R-:W-:Y:S01]  /*11150*/  FMUL.FTZ R10, R45, R5 ;  /* 0x000000052d0a7220 */ /* 0x000fe20000410000 */
[----:B------:R-:W-:-:S02]  /*11160*/  HADD2.F32 R40, -RZ, R9.H0_H0 ;  /* 0x20000009ff287230 */ /* 0x000fc40000004100 */
[----:B------:R-:W-:Y:S01]  /*11170*/  FFMA.FTZ R5, R45, R35, -R8 ;  /* 0x000000232d057223 */ /* 0x000fe20000010808 */
[----:B------:R-:W-:Y:S01]  /*11180*/  FMUL.FTZ R45, R46, R39 ;  /* 0x000000272e2d7220 */ /* 0x000fe20000410000 */
[----:B------:R-:W-:Y:S01]  /*11190*/  FFMA.FTZ R8, R47, R35, R10 ;  /* 0x000000232f087223 */ /* 0x000fe2000001000a */
[----:B------:R-:W-:Y:S02]  /*111a0*/  HADD2.F32 R35, -RZ, R3.H1_H1 ;  /* 0x30000003ff237230 */ /* 0x000fe40000004100 */
[C---:B------:R-:W-:Y:S01]  /*111b0*/  FMUL.FTZ R39, R44.reuse, R39 ;  /* 0x000000272c277220 */ /* 0x040fe20000410000 */
[----:B------:R-:W-:Y:S01]  /*111c0*/  FFMA.FTZ R10, R44, R36, -R45 ;  /* 0x000000242c0a7223 */ /* 0x000fe2000001082d */
[----:B------:R-:W-:Y:S02]  /*111d0*/  HADD2.F32 R41, -RZ, R9.H1_H1 ;  /* 0x30000009ff297230 */ /* 0x000fe40000004100 */
[----:B------:R-:W-:Y:S01]  /*111e0*/  FMUL.FTZ R44, R49, R40 ;  /* 0x00000028312c7220 */ /* 0x000fe20000410000 */
[----:B------:R-:W-:Y:S01]  /*111f0*/  FFMA.FTZ R39, R46, R36, R39 ;  /* 0x000000242e277223 */ /* 0x000fe20000010027 */
[----:B------:R-:W-:Y:S01]  /*11200*/  FMUL.FTZ R40, R35, R40 ;  /* 0x0000002823287220 */ /* 0x000fe20000410000 */
[----:B------:R-:W-:-:S02]  /*11210*/  HADD2.F32 R36, -RZ, R12.H1_H1 ;  /* 0x3000000cff247230 */ /* 0x000fc40000004100 */
[----:B------:R-:W-:Y:S01]  /*11220*/  FFMA.FTZ R44, R35, R37, -R44 ;  /* 0x00000025232c7223 */ /* 0x000fe2000001082c */
[----:B------:R-:W-:Y:S01]  /*11230*/  FMUL.FTZ R35, R48, R41 ;  /* 0x0000002930237220 */ /* 0x000fe20000410000 */
[----:B------:R-:W-:Y:S02]  /*11240*/  HADD2.F32 R46, -RZ, R13.H0_H0 ;  /* 0x2000000dff2e7230 */ /* 0x000fe40000004100 */
[----:B------:R-:W-:Y:S01]  /*11250*/  FFMA.FTZ R40, R49, R37, R40 ;  /* 0x0000002531287223 */ /* 0x000fe20000010028 */
[C---:B------:R-:W-:Y:S01]  /*11260*/  FMUL.FTZ R41, R36.reuse, R41 ;  /* 0x0000002924297220 */ /* 0x040fe20000410000 */
[----:B------:R-:W-:Y:S01]  /*11270*/  FFMA.FTZ R35, R36, R38, -R35 ;  /* 0x0000002624237223 */ /* 0x000fe20000010823 */
[----:B------:R-:W-:Y:S02]  /*11280*/  HADD2.F32 R36, -RZ, R14.H0_H0 ;  /* 0x2000000eff247230 */ /* 0x000fe40000004100 */
[-C--:B------:R-:W-:Y:S01]  /*11290*/  FMUL.FTZ R37, R50, R42.reuse ;  /* 0x0000002a32257220 */ /* 0x080fe20000410000 */
[----:B------:R-:W-:Y:S01]  /*112a0*/  FMUL.FTZ R45, R46, R42 ;  /* 0x0000002a2e2d7220 */ /* 0x000fe20000410000 */
[----:B------:R-:W-:Y:S01]  /*112b0*/  FMUL.FTZ R47, R52, R43 ;  /* 0x0000002b342f7220 */ /* 0x000fe20000410000 */
[----:B------:R-:W-:-:S02]  /*112c0*/  HADD2.F32 R9, -RZ, R11.H0_H0 ;  /* 0x2000000bff097230 */ /* 0x000fc40000004100 */
[-C--:B------:R-:W-:Y:S01]  /*112d0*/  FFMA.FTZ R37, R46, R34.reuse, -R37 ;  /* 0x000000222e257223 */ /* 0x080fe20000010825 */
[----:B------:R-:W-:Y:S01]  /*112e0*/  FFMA.FTZ R45, R50, R34, R45 ;  /* 0x00000022322d7223 */ /* 0x000fe2000001002d */
[----:B------:R-:W-:Y:S01]  /*112f0*/  FMUL.FTZ R43, R36, R43 ;  /* 0x0000002b242b7220 */ /* 0x000fe20000410000 */
[----:B------:R-:W-:Y:S02]  /*11300*/  HADD2.F32 R46, -RZ, R21.H1_H1 ;  /* 0x30000015ff2e7230 */ /* 0x000fe40000004100 */
[----:B------:R-:W-:Y:S01]  /*11310*/  FFMA.FTZ R41, R48, R38, R41 ;  /* 0x0000002630297223 */ /* 0x000fe20000010029 */
[----:B------:R-:W-:Y:S02]  /*11320*/  HADD2.F32 R11, -RZ, R11.H1_H1 ;  /* 0x3000000bff0b7230 */ /* 0x000fe40000004100 */
[-C--:B------:R-:W-:Y:S01]  /*11330*/  FFMA.FTZ R34, R36, R6.reuse, -R47 ;  /* 0x0000000624227223 */ /* 0x080fe2000001082f */
[----:B------:R-:W-:Y:S02]  /*11340*/  HADD2.F32 R49, -RZ, R24.H1_H1 ;  /* 0x30000018ff317230 */ /* 0x000fe40000004100 */
[----:B------:R-:W-:Y:S01]  /*11350*/  FFMA.FTZ R36, R52, R6, R43 ;  /* 0x0000000634247223 */ /* 0x000fe2000001002b */
[----:B------:R-:W-:-:S02]  /*11360*/  HADD2.F32 R38, -RZ, R13.H1_H1 ;  /* 0x3000000dff267230 */ /* 0x000fc40000004100 */
[----:B------:R-:W-:Y:S01]  /*11370*/  FMUL.FTZ R43, R46, R9 ;  /* 0x000000092e2b7220 */ /* 0x000fe20000410000 */
[----:B------:R-:W-:Y:S02]  /*11380*/  HADD2.F32 R47, -RZ, R14.H1_H1 ;  /* 0x3000000eff2f7230 */ /* 0x000fe40000004100 */
[----:B------:R-:W-:Y:S01]  /*11390*/  FMUL.FTZ R6, R49, R11 ;  /* 0x0000000b31067220 */ /* 0x000fe20000410000 */
[--C-:B------:R-:W-:Y:S02]  /*113a0*/  HADD2.F32 R4, -RZ, R7.reuse.H0_H0 ;  /* 0x20000007ff047230 */ /* 0x100fe40000004100 */
[C---:B------:R-:W-:Y:S01]  /*113b0*/  FMUL.FTZ R9, R38.reuse, R9 ;  /* 0x0000000926097220 */ /* 0x040fe20000410000 */
[----:B------:R-:W-:Y:S02]  /*113c0*/  HADD2.F32 R7, -RZ, R7.H1_H1 ;  /* 0x30000007ff077230 */ /* 0x000fe40000004100 */
[----:B------:R-:W-:Y:S01]  /*113d0*/  FMUL.FTZ R42, R47, R11 ;  /* 0x0000000b2f2a7220 */ /* 0x000fe20000410000 */
[----:B------:R-:W-:Y:S01]  /*113e0*/  F2FP.F16.F32.PACK_AB R8, R39, R8 ;  /* 0x000000082708723e */ /* 0x000fe200000000ff */
[-C--:B------:R-:W-:Y:S01]  /*113f0*/  FFMA.FTZ R43, R38, R4.reuse, -R43 ;  /* 0x00000004262b7223 */ /* 0x080fe2000001082b */
[----:B------:R-:W-:Y:S01]  /*11400*/  FFMA.FTZ R11, R46, R4, R9 ;  /* 0x000000042e0b7223 */ /* 0x000fe20000010009 */
[-C--:B------:R-:W-:Y:S01]  /*11410*/  FFMA.FTZ R38, R47, R7.reuse, -R6 ;  /* 0x000000072f267223 */ /* 0x080fe20000010806 */
[----:B------:R-:W-:Y:S01]  /*11420*/  FFMA.FTZ R42, R49, R7, R42 ;  /* 0x00000007312a7223 */ /* 0x000fe2000001002a */
        /* <DEDUP_REMOVED lines=9> */
.L_x_623:
[----:B------:R-:W-:Y:S05]  /*114c0*/  BSYNC B1 ;  /* 0x0000000000017941 */ /* 0x000fea0003800000 */
.L_x_622:
        /* <DEDUP_REMOVED lines=14> */
[----:B------:R-:W-:Y:S01]  /*115b0*/  SHF.R.S32.HI R7, RZ, 0x1f, R4 ;  /* 0x0000001fff077819 */ /* 0x000fe20000011404 */
[----:B0-----:R-:W-:Y:S02]  /*115c0*/  IMAD.SHL.U32 R5, R4, 0x8, RZ ;  /* 0x0000000804057824 */ /* 0x001fe400078e00ff */
[--C-:B------:R-:W-:Y:S01]  /*115d0*/  HADD2.F32 R49, -RZ, R30.reuse.H0_H0 ;  /* 0x2000001eff317230 */ /* 0x100fe20000004100 */
[----:B------:R-:W-:Y:S01]  /*115e0*/  LEA.HI R7, R7, R4, RZ, 0x3 ;  /* 0x0000000407077211 */ /* 0x000fe200078f18ff */
[----:B------:R-:W-:Y:S01]  /*115f0*/  HADD2.F32 R51, -RZ, R30.H1_H1 ;  /* 0x3000001eff337230 */ /* 0x000fe20000004100 */
[----:B------:R-:W-:Y:S01]  /*11600*/  LOP3.LUT R4, R222, 0x38, R5, 0xf8, !PT ;  /* 0x00000038de047812 */ /* 0x000fe200078ef805 */
[--C-:B------:R-:W-:Y:S01]  /*11610*/  HADD2.F32 R53, -RZ, R31.reuse.H0_H0 ;  /* 0x2000001fff357230 */ /* 0x100fe20000004100 */
[----:B------:R-:W-:Y:S01]  /*11620*/  SHF.L.U32 R7, R7, 0xa, RZ ;  /* 0x0000000a07077819 */ /* 0x000fe200000006ff */
[----:B------:R-:W-:Y:S01]  /*11630*/  HADD2.F32 R50, -RZ, R31.H1_H1 ;  /* 0x3000001fff327230 */ /* 0x000fe20000004100 */
[----:B------:R-:W-:-:S02]  /*11640*/  LOP3.LUT R9, R4, R52, RZ, 0x3c, !PT ;  /* 0x0000003404097212 */ /* 0x000fc400078e3cff */
        /* <DEDUP_REMOVED lines=73> */
.L_x_629:
[----:B------:R-:W-:Y:S05]  /*11ae0*/  BSYNC B2 ;  /* 0x0000000000027941 */ /* 0x000fea0003800000 */
.L_x_628:
        /* <DEDUP_REMOVED lines=11> */
[----:B------:R-:W-:Y:S01]  /*11ba0*/  SHF.R.S32.HI R7, RZ, 0x1f, R34 ;  /* 0x0000001fff077819 */ /* 0x000fe20000011422 */
[----:B0-----:R-:W-:-:S03]  /*11bb0*/  IMAD.SHL.U32 R5, R34, 0x8, RZ ;  /* 0x0000000822057824 */ /* 0x001fc600078e00ff */
[----:B------:R-:W-:Y:S02]  /*11bc0*/  LEA.HI R7, R7, R34, RZ, 0x3 ;  /* 0x0000002207077211 */ /* 0x000fe400078f18ff */
[----:B------:R-:W-:-:S03]  /*11bd0*/  LOP3.LUT R4, R222, 0x38, R5, 0xf8, !PT ;  /* 0x00000038de047812 */ /* 0x000fc600078ef805 */
[----:B------:R-:W-:Y:S01]  /*11be0*/  IMAD.SHL.U32 R7, R7, 0x400, RZ ;  /* 0x0000040007077824 */ /* 0x000fe200078e00ff */
[----:B------:R-:W-:Y:S01]  /*11bf0*/  LOP3.LUT R9, R4, R52, RZ, 0x3c, !PT ;  /* 0x0000003404097212 */ /* 0x000fe200078e3cff */
[----:B------:R-:W-:-:S03]  /*11c00*/  HADD2.F32 R52, -RZ, R24.H0_H0 ;  /* 0x20000018ff347230 */ /* 0x000fc60000004100 */
[----:B------:R-:W-:Y:S02]  /*11c10*/  LOP3.LUT R8, R7, 0x7fffe000, RZ, 0xc0, !PT ;  /* 0x7fffe00007087812 */ /* 0x000fe400078ec0ff */
[----:B---3--:R-:W0:Y:S02]  /*11c20*/  LDS.128 R4, [R51] ;  /* 0x0000000033047984 */ /* 0x008e240000000c00 */
[----:B------:R-:W-:-:S04]  /*11c30*/  IADD3 R9, R9, R8, R226 ;  /* 0x0000000809097210 */ /* 0x000fc80007ffe0e2 */
[----:B------:R-:W-:-:S05]  /*11c40*/  LEA R33, R9, R18, 0x1 ;  /* 0x0000001209217211 */ /* 0x000fca00078e08ff */
        /* <DEDUP_REMOVED lines=67> */
.L_x_627:
[----:B------:R-:W-:Y:S05]  /*12080*/  BSYNC B1 ;  /* 0x0000000000017941 */ /* 0x000fea0003800000 */
.L_x_626:
[----:B012---:R-:W-:-:S05]  /*12090*/  VIADD R5, R212, 0x60 ;  /* 0x00000060d4057836 */ /* 0x007fca0000000000 */
[----:B------:R-:W-:-:S13]  /*120a0*/  ISETP.GE.AND P0, PT, R5, R0, PT ;  /* 0x000000000500720c */ /* 0x000fda0003f06270 */
[----:B------:R-:W-:Y:S05]  /*120b0*/  @P0 BRA `(.L_x_606) ;  /* 0x0000000c001c0947 */ /* 0x000fea0003800000 */
[----:B------:R0:W5:Y:S01]  /*120c0*/  LDL R47, [R1+0x104] ;  /* 0x00010400012f7983 */ /* 0x0001620000100800 */
[----:B------:R-:W1:Y:S01]  /*120d0*/  LDC R0, c[0x0][0x3f4] ;  /* 0x0000fd00ff007b82 */ /* 0x000e620000000800 */
[----:B------:R-:W-:Y:S01]  /*120e0*/  VIADD R49, R212, 0x60 ;  /* 0x00000060d4317836 */ /* 0x000fe20000000000 */
[----:B------:R-:W-:Y:S03]  /*120f0*/  BSSY B1, `(.L_x_630) ;  /* 0x000005e000017945 */ /* 0x000fe60003800000 */
[----:B------:R-:W-:-:S05]  /*12100*/  IMAD.SHL.U32 R49, R49, 0x40, RZ ;  /* 0x0000004031317824 */ /* 0x000fca00078e00ff */
[----:B------:R-:W-:Y:S02]  /*12110*/  LOP3.LUT R49, R49, 0x1c0, RZ, 0xc0, !PT ;  /* 0x000001c031317812 */ /* 0x000fe400078ec0ff */
[-C--:B-1----:R-:W-:Y:S02]  /*12120*/  ISETP.GE.AND P0, PT, R16, R0.reuse, PT ;  /* 0x000000001000720c */ /* 0x082fe40003f06270 */
[----:B------:R-:W-:-:S11]  /*12130*/  ISETP.GE.AND P1, PT, R213, R0, PT ;  /* 0x00000000d500720c */ /* 0x000fd60003f26270 */
[----:B0-----:R-:W-:Y:S05]  /*12140*/  @P0 BRA `(.L_x_631) ;  /* 0x0000000400600947 */ /* 0x001fea0003800000 */
[----:B------:R-:W2:Y:S01]  /*12150*/  LDL R51, [R1+0x18c] ;  /* 0x00018c0001337983 */ /* 0x000ea20000100800 */
[----:B------:R-:W-:Y:S01]  /*12160*/  LEA.HI R4, R0, R233, RZ, 0x1d ;  /* 0x000000e900047211 */ /* 0x000fe200078fe8ff */
[----:B------:R-:W-:Y:S01]  /*12170*/  HADD2.F32 R45, -RZ, R29.H0_H0 ;  /* 0x2000001dff2d7230 */ /* 0x000fe20000004100 */
[----:B------:R-:W-:Y:S01]  /*12180*/  SHF.R.U32.HI R9, RZ, 0x3, R49 ;  /* 0x00000003ff097819 */ /* 0x000fe20000011631 */
[--C-:B------:R-:W-:Y:S01]  /*12190*/  HADD2.F32 R43, -RZ, R25.reuse.H0_H0 ;  /* 0x20000019ff2b7230 */ /* 0x100fe20000004100 */
[----:B------:R-:W-:Y:S01]  /*121a0*/  SHF.R.S32.HI R7, RZ, 0x1f, R4 ;  /* 0x0000001fff077819 */ /* 0x000fe20000011404 */
[--C-:B------:R-:W-:Y:S01]  /*121b0*/  HADD2.F32 R48, -RZ, R30.reuse.H0_H0 ;  /* 0x2000001eff307230 */ /* 0x100fe20000004100 */
[----:B------:R-:W-:Y:S01]  /*121c0*/  SHF.L.U32 R5, R4, 0x3, RZ ;  /* 0x0000000304057819 */ /* 0x000fe200000006ff */
[----:B------:R-:W-:Y:S01]  /*121d0*/  HADD2.F32 R25, -RZ, R25.H1_H1 ;  /* 0x30000019ff197230 */ /* 0x000fe20000004100 */
[----:B------:R-:W-:Y:S01]  /*121e0*/  LEA.HI R7, R7, R4, RZ, 0x3 ;  /* 0x0000000407077211 */ /* 0x000fe200078f18ff */
[----:B------:R-:W-:Y:S01]  /*121f0*/  HADD2.F32 R50, -RZ, R30.H1_H1 ;  /* 0x3000001eff327230 */ /* 0x000fe20000004100 */
[----:B------:R-:W-:Y:S01]  /*12200*/  LOP3.LUT R4, R49, 0x38, R5, 0xf8, !PT ;  /* 0x0000003831047812 */ /* 0x000fe200078ef805 */
[----:B------:R-:W-:-:S02]  /*12210*/  HADD2.F32 R30, -RZ, R27.H0_H0 ;  /* 0x2000001bff1e7230 */ /* 0x000fc40000004100 */
[----:B------:R-:W-:Y:S01]  /*12220*/  IMAD.SHL.U32 R7, R7, 0x400, RZ ;  /* 0x0000040007077824 */ /* 0x000fe200078e00ff */
[----:B------:R-:W-:Y:S01]  /*12230*/  LOP3.LUT R8, R4, R9, RZ, 0x3c, !PT ;  /* 0x0000000904087212 */ /* 0x000fe200078e3cff */
[----:B------:R-:W-:-:S03]  /*12240*/  HADD2.F32 R52, -RZ, R32.H0_H0 ;  /* 0x20000020ff347230 */ /* 0x000fc60000004100 */
[----:B------:R-:W-:-:S04]  /*12250*/  LOP3.LUT R33, R7, 0x7fffe000, RZ, 0xc0, !PT ;  /* 0x7fffe00007217812 */ /* 0x000fc800078ec0ff */
[----:B-----5:R-:W-:-:S05]  /*12260*/  IADD3 R33, R8, R33, R47 ;  /* 0x0000002108217210 */ /* 0x020fca0007ffe02f */
[----:B------:R-:W-:-:S05]  /*12270*/  IMAD R33, R33, 0x2, R18 ;  /* 0x0000000221217824 */ /* 0x000fca00078e0212 */
[----:B------:R-:W0:Y:S02]  /*12280*/  LDS.128 R8, [R33+0x14400] ;  /* 0x0144000021087984 */ /* 0x000e240000000c00 */
[----:B0-----:R-:W-:Y:S02]  /*12290*/  HADD2.F32 R39, -RZ, R8.H1_H1 ;  /* 0x30000008ff277230 */ /* 0x001fe40000004100 */
[--C-:B------:R-:W-:Y:S02]  /*122a0*/  HADD2.F32 R40, -RZ, R9.reuse.H0_H0 ;  /* 0x20000009ff287230 */ /* 0x100fe40000004100 */
[----:B------:R-:W-:Y:S02]  /*122b0*/  HADD2.F32 R41, -RZ, R9.H1_H1 ;  /* 0x30000009ff297230 */ /* 0x000fe40000004100 */
[--C-:B------:R-:W-:Y:S02]  /*122c0*/  HADD2.F32 R42, -RZ, R10.reuse.H0_H0 ;  /* 0x2000000aff2a7230 */ /* 0x100fe40000004100 */
[----:B------:R-:W-:Y:S01]  /*122d0*/  HADD2.F32 R10, -RZ, R10.H1_H1 ;  /* 0x3000000aff0a7230 */ /* 0x000fe20000004100 */
[----:B--2---:R-:W0:Y:S02]  /*122e0*/  LDS.128 R4, [R51] ;  /* 0x0000000033047984 */ /* 0x004e240000000c00 */
[----:B0-----:R-:W-:-:S02]  /*122f0*/  HADD2.F32 R37, -RZ, R5.H0_H0 ;  /* 0x20000005ff257230 */ /* 0x001fc40000004100 */
[----:B------:R-:W-:Y:S02]  /*12300*/  HADD2.F32 R38, -RZ, R5.H1_H1 ;  /* 0x30000005ff267230 */ /* 0x000fe40000004100 */
[----:B------:R-:W-:Y:S02]  /*12310*/  HADD2.F32 R5, -RZ, R8.H0_H0 ;  /* 0x20000008ff057230 */ /* 0x000fe40000004100 */
[--C-:B------:R-:W-:Y:S02]  /*12320*/  HADD2.F32 R35, -RZ, R4.reuse.H0_H0 ;  /* 0x20000004ff237230 */ /* 0x100fe40000004100 */
[----:B------:R-:W-:Y:S02]  /*12330*/  HADD2.F32 R36, -RZ, R4.H1_H1 ;  /* 0x30000004ff247230 */ /* 0x000fe40000004100 */
[-C--:B------:R-:W-:Y:S01]  /*12340*/  FMUL.FTZ R44, R45, R5.reuse ;  /* 0x000000052d2c7220 */ /* 0x080fe20000410000 */
[----:B------:R-:W-:Y:S01]  /*12350*/  FMUL.FTZ R46, R43, R5 ;  /* 0x000000052b2e7220 */ /* 0x000fe20000410000 */
[----:B------:R-:W-:-:S02]  /*12360*/  HADD2.F32 R34, -RZ, R6.H0_H0 ;  /* 0x20000006ff227230 */ /* 0x000fc40000004100 */
[-C--:B------:R-:W-:Y:S01]  /*12370*/  FFMA.FTZ R5, R43, R35.reuse, -R44 ;  /* 0x000000232b057223 */ /* 0x080fe2000001082c */
[----:B------:R-:W-:Y:S02]  /*12380*/  HADD2.F32 R43, -RZ, R29.H1_H1 ;  /* 0x3000001dff2b7230 */ /* 0x000fe40000004100 */
[----:B------:R-:W-:Y:S01]  /*12390*/  FFMA.FTZ R9, R45, R35, R46 ;  /* 0x000000232d097223 */ /* 0x000fe2000001002e */
[--C-:B------:R-:W-:Y:S02]  /*123a0*/  HADD2.F32 R44, -RZ, R26.reuse.H0_H0 ;  /* 0x2000001aff2c7230 */ /* 0x100fe40000004100 */
[-C--:B------:R-:W-:Y:S01]  /*123b0*/  FMUL.FTZ R29, R48, R39.reuse ;  /* 0x00000027301d7220 */ /* 0x080fe20000410000 */
[----:B------:R-:W-:Y:S02]  /*123c0*/  HADD2.F32 R26, -RZ, R26.H1_H1 ;  /* 0x3000001aff1a7230 */ /* 0x000fe40000004100 */
[-C--:B------:R-:W-:Y:S01]  /*123d0*/  FMUL.FTZ R46, R43, R40.reuse ;  /* 0x000000282b2e7220 */ /* 0x080fe20000410000 */
[C---:B------:R-:W-:Y:S01]  /*123e0*/  FMUL.FTZ R40, R25.reuse, R40 ;  /* 0x0000002819287220 */ /* 0x040fe20000410000 */
[C---:B------:R-:W-:Y:S01]  /*123f0*/  FMUL.FTZ R39, R44.reuse, R39 ;  /* 0x000000272c277220 */ /* 0x040fe20000410000 */
[-C--:B------:R-:W-:Y:S01]  /*12400*/  FFMA.FTZ R44, R44, R36.reuse, -R29 ;  /* 0x000000242c2c7223 */ /* 0x080fe2000001081d */
[----:B------:R-:W-:Y:S01]  /*12410*/  FFMA.FTZ R46, R25, R37, -R46 ;  /* 0x00000025192e7223 */ /* 0x000fe2000001082e */
[----:B------:R-:W-:Y:S01]  /*12420*/  FMUL.FTZ R25, R50, R41 ;  /* 0x0000002932197220 */ /* 0x000fe20000410000 */
[----:B------:R-:W-:Y:S01]  /*12430*/  FFMA.FTZ R36, R48, R36, R39 ;  /* 0x0000002430247223 */ /* 0x000fe20000010027 */
[----:B------:R-:W-:-:S02]  /*12440*/  HADD2.F32 R48, -RZ, R31.H0_H0 ;  /* 0x2000001fff307230 */ /* 0x000fc40000004100 */
[C---:B------:R-:W-:Y:S01]  /*12450*/  FMUL.FTZ R41, R26.reuse, R41 ;  /* 0x000000291a297220 */ /* 0x040fe20000410000 */
[----:B------:R-:W-:Y:S01]  /*12460*/  FFMA.FTZ R25, R26, R38, -R25 ;  /* 0x000000261a197223 */ /* 0x000fe20000010819 */
[----:B------:R-:W-:Y:S02]  /*12470*/  HADD2.F32 R26, -RZ, R28.H0_H0 ;  /* 0x2000001cff1a7230 */ /* 0x000fe40000004100 */
[----:B------:R-:W-:Y:S01]  /*12480*/  FFMA.FTZ R40, R43, R37, R40 ;  /* 0x000000252b287223 */ /* 0x000fe20000010028 */
[----:B------:R-:W-:Y:S02]  /*12490*/  HADD2.F32 R6, -RZ, R6.H1_H1 ;  /* 0x30000006ff067230 */ /* 0x000fe40000004100 */
[-C--:B------:R-:W-:Y:S01]  /*124a0*/  FMUL.FTZ R29, R48, R42.reuse ;  /* 0x0000002a301d7220 */ /* 0x080fe20000410000 */
[----:B------:R-:W-:Y:S01]  /*124b0*/  FMUL.FTZ R35, R30, R42 ;  /* 0x0000002a1e237220 */ /* 0x000fe20000410000 */
[----:B------:R-:W-:Y:S01]  /*124c0*/  FMUL.FTZ R37, R52, R10 ;  /* 0x0000000a34257220 */ /* 0x000fe20000410000 */
[----:B------:R-:W-:-:S02]  /*124d0*/  HADD2.F32 R8, -RZ, R11.H0_H0 ;  /* 0x2000000bff087230 */ /* 0x000fc40000004100 */
[-C--:B------:R-:W-:Y:S01]  /*124e0*/  FFMA.FTZ R29, R30, R34.reuse, -R29 ;  /* 0x000000221e1d7223 */ /* 0x080fe2000001081d */
[----:B------:R-:W-:Y:S01]  /*124f0*/  FFMA.FTZ R35, R48, R34, R35 ;  /* 0x0000002230237223 */ /* 0x000fe20000010023 */
[C---:B------:R-:W-:Y:S01]  /*12500*/  FMUL.FTZ R39, R26.reuse, R10 ;  /* 0x0000000a1a277220 */ /* 0x040fe20000410000 */
[----:B------:R-:W-:Y:S02]  /*12510*/  HADD2.F32 R11, -RZ, R11.H1_H1 ;  /* 0x3000000bff0b7230 */ /* 0x000fe40000004100 */
[-C--:B------:R-:W-:Y:S01]  /*12520*/  FFMA.FTZ R10, R26, R6.reuse, -R37 ;  /* 0x000000061a0a7223 */ /* 0x080fe20000010825 */
[----:B------:R-:W-:Y:S02]  /*12530*/  HADD2.F32 R34, -RZ, R31.H1_H1 ;  /* 0x3000001fff227230 */ /* 0x000fe40000004100 */
[----:B------:R-:W-:Y:S01]  /*12540*/  FFMA.FTZ R26, R52, R6, R39 ;  /* 0x00000006341a7223 */ /* 0x000fe20000010027 */
[----:B------:R-:W-:Y:S02]  /*12550*/  HADD2.F32 R30, -RZ, R27.H1_H1 ;  /* 0x3000001bff1e7230 */ /* 0x000fe40000004100 */
[----:B------:R-:W-:Y:S01]  /*12560*/  FFMA.FTZ R41, R50, R38, R41 ;  /* 0x0000002632297223 */ /* 0x000fe20000010029 */
[----:B------:R-:W-:-:S02]  /*12570*/  HADD2.F32 R43, -RZ, R32.H1_H1 ;  /* 0x30000020ff2b7230 */ /* 0x000fc40000004100 */
[-C--:B------:R-:W-:Y:S01]  /*12580*/  FMUL.FTZ R27, R34, R8.reuse ;  /* 0x00000008221b7220 */ /* 0x080fe20000410000 */
[----:B------:R-:W-:Y:S02]  /*12590*/  HADD2.F32 R37, -RZ, R28.H1_H1 ;  /* 0x3000001cff257230 */ /* 0x000fe40000004100 */
[C---:B------:R-:W-:Y:S01]  /*125a0*/  FMUL.FTZ R31, R30.reuse, R8 ;  /* 0x000000081e1f7220 */ /* 0x040fe20000410000 */
[--C-:B------:R-:W-:Y:S02]  /*125b0*/  HADD2.F32 R4, -RZ, R7.reuse.H0_H0 ;  /* 0x20000007ff047230 */ /* 0x100fe40000004100 */
[-C--:B------:R-:W-:Y:S01]  /*125c0*/  FMUL.FTZ R6, R43, R11.reuse ;  /* 0x0000000b2b067220 */ /* 0x080fe20000410000 */
[----:B------:R-:W-:Y:S02]  /*125d0*/  HADD2.F32 R7, -RZ, R7.H1_H1 ;  /* 0x30000007ff077230 */ /* 0x000fe40000004100 */
[C---:B------:R-:W-:Y:S01]  /*125e0*/  FMUL.FTZ R8, R37.reuse, R11 ;  /* 0x0000000b25087220 */ /* 0x040fe20000410000 */
        /* <DEDUP_REMOVED lines=14> */
.L_x_631:
[----:B------:R-:W-:Y:S05]  /*126d0*/  BSYNC B1 ;  /* 0x0000000000017941 */ /* 0x000fea0003800000 */
.L_x_630:
[----:B------:R-:W-:Y:S05]  /*126e0*/  @P1 BRA `(.L_x_606) ;  /* 0x0000000400901947 */ /* 0x000fea0003800000 */
[----:B0-----:R-:W2:Y:S04]  /*126f0*/  LDL R4, [R1+0x108] ;  /* 0x0001080001047983 */ /* 0x001ea80000100800 */
[----:B------:R-:W3:Y:S01]  /*12700*/  LDL R5, [R1+0x14] ;  /* 0x0000140001057983 */ /* 0x000ee20000100800 */
[----:B------:R-:W-:Y:S01]  /*12710*/  SHF.R.U32.HI R7, RZ, 0x3, R49 ;  /* 0x00000003ff077819 */ /* 0x000fe20000011631 */
[----:B------:R-:W-:Y:S02]  /*12720*/  HADD2.F32 R34, -RZ, R3.H0_H0 ;  /* 0x20000003ff227230 */ /* 0x000fe40000004100 */
[----:B------:R-:W-:Y:S02]  /*12730*/  HADD2.F32 R36, -RZ, R15.H0_H0 ;  /* 0x2000000fff247230 */ /* 0x000fe40000004100 */
[----:B------:R-:W-:-:S02]  /*12740*/  HADD2.F32 R38, -RZ, R20.H0_H0 ;  /* 0x20000014ff267230 */ /* 0x000fc40000004100 */
[----:B------:R-:W-:Y:S02]  /*12750*/  HADD2.F32 R39, -RZ, R3.H1_H1 ;  /* 0x30000003ff277230 */ /* 0x000fe40000004100 */
[----:B------:R-:W-:Y:S02]  /*12760*/  HADD2.F32 R41, -RZ, R15.H1_H1 ;  /* 0x3000000fff297230 */ /* 0x000fe40000004100 */
[----:B------:R-:W-:Y:S01]  /*12770*/  HADD2.F32 R43, -RZ, R20.H1_H1 ;  /* 0x30000014ff2b7230 */ /* 0x000fe20000004100 */
[----:B--2---:R-:W-:Y:S02]  /*12780*/  R2UR UR4, R4 ;  /* 0x00000000040472ca */ /* 0x004fe400000e0000 */
[----:B------:R-:W-:Y:S01]  /*12790*/  SHF.R.S32.HI R4, RZ, 0x1f, R213 ;  /* 0x0000001fff047819 */ /* 0x000fe200000114d5 */
[----:B---3--:R-:W-:-:S03]  /*127a0*/  IMAD.MOV.U32 R6, RZ, RZ, R5 ;  /* 0x000000ffff067224 */ /* 0x008fc600078e0005 */
[CC--:B------:R-:W-:Y:S02]  /*127b0*/  LEA.HI R5, R4.reuse, R213.reuse, RZ, 0x6 ;  /* 0x000000d504057211 */ /* 0x0c0fe400078f30ff */
[----:B------:R-:W-:Y:S02]  /*127c0*/  LEA.HI R4, R4, R213, RZ, 0x3 ;  /* 0x000000d504047211 */ /* 0x000fe400078f18ff */
[----:B------:R-:W-:Y:S02]  /*127d0*/  LEA.HI R0, R0, R6, RZ, 0x1d ;  /* 0x0000000600007211 */ /* 0x000fe400078fe8ff */
[----:B------:R-:W-:Y:S02]  /*127e0*/  SHF.L.U32 R6, R5, 0x7, RZ ;  /* 0x0000000705067819 */ /* 0x000fe400000006ff */
[----:B------:R-:W-:Y:S02]  /*127f0*/  LOP3.LUT R4, R49, 0x38, R4, 0xf8, !PT ;  /* 0x0000003831047812 */ /* 0x000fe400078ef804 */
[----:B------:R-:W-:-:S02]  /*12800*/  SHF.R.S32.HI R5, RZ, 0x1f, R0 ;  /* 0x0000001fff057819 */ /* 0x000fc40000011400 */
[----:B------:R-:W-:Y:S01]  /*12810*/  LOP3.LUT R9, R4, R7, RZ, 0x3c, !PT ;  /* 0x0000000704097212 */ /* 0x000fe200078e3cff */
[----:B------:R-:W-:Y:S01]  /*12820*/  IMAD.SHL.U32 R4, R0, 0x8, RZ ;  /* 0x0000000800047824 */ /* 0x000fe200078e00ff */
[----:B------:R-:W-:-:S04]  /*12830*/  LEA.HI R5, R5, R0, RZ, 0x3 ;  /* 0x0000000005057211 */ /* 0x000fc800078f18ff */
[----:B------:R-:W-:Y:S01]  /*12840*/  LOP3.LUT R4, R49, 0x38, R4, 0xf8, !PT ;  /* 0x0000003831047812 */ /* 0x000fe200078ef804 */
[----:B------:R-:W-:-:S03]  /*12850*/  IMAD.SHL.U32 R5, R5, 0x400, RZ ;  /* 0x0000040005057824 */ /* 0x000fc600078e00ff */
[----:B------:R-:W-:Y:S02]  /*12860*/  LOP3.LUT R8, R4, R7, RZ, 0x3c, !PT ;  /* 0x0000000704087212 */ /* 0x000fe400078e3cff */
[----:B------:R-:W-:-:S04]  /*12870*/  LOP3.LUT R25, R5, 0x7fffe000, RZ, 0xc0, !PT ;  /* 0x7fffe00005197812 */ /* 0x000fc800078ec0ff */
[----:B-----5:R-:W-:Y:S02]  /*12880*/  IADD3 R25, R8, R25, R47 ;  /* 0x0000001908197210 */ /* 0x020fe40007ffe02f */
[----:B------:R-:W-:-:S03]  /*12890*/  LOP3.LUT R6, R6, 0xffffe000, RZ, 0xc0, !PT ;  /* 0xffffe00006067812 */ /* 0x000fc600078ec0ff */
[----:B------:R-:W-:Y:S01]  /*128a0*/  IMAD R25, R25, 0x2, R18 ;  /* 0x0000000219197824 */ /* 0x000fe200078e0212 */
[----:B------:R-:W-:-:S04]  /*128b0*/  IADD3 R0, R9, R6, R47 ;  /* 0x0000000609007210 */ /* 0x000fc80007ffe02f */
[----:B------:R-:W0:Y:S01]  /*128c0*/  LDS.128 R8, [R25+0x14400] ;  /* 0x0144000019087984 */ /* 0x000e220000000c00 */
[----:B------:R-:W-:-:S05]  /*128d0*/  LEA R0, R0, UR4, 0x1 ;  /* 0x0000000400007c11 */ /* 0x000fca000f8e08ff */
[----:B------:R-:W1:Y:S01]  /*128e0*/  LDS.128 R4, [R0] ;  /* 0x0000000000047984 */ /* 0x000e620000000c00 */
[--C-:B0-----:R-:W-:Y:S02]  /*128f0*/  HADD2.F32 R30, -RZ, R8.reuse.H0_H0 ;  /* 0x20000008ff1e7230 */ /* 0x101fe40000004100 */
[----:B------:R-:W-:-:S03]  /*12900*/  HADD2.F32 R8, -RZ, R8.H1_H1 ;  /* 0x30000008ff087230 */ /* 0x000fc60000004100 */
[-C--:B------:R-:W-:Y:S01]  /*12910*/  FMUL.FTZ R35, R36, R30.reuse ;  /* 0x0000001e24237220 */ /* 0x080fe20000410000 */
[----:B------:R-:W-:Y:S01]  /*12920*/  FMUL.FTZ R37, R34, R30 ;  /* 0x0000001e22257220 */ /* 0x000fe20000410000 */
[----:B------:R-:W-:Y:S02]  /*12930*/  HADD2.F32 R30, -RZ, R12.H0_H0 ;  /* 0x2000000cff1e7230 */ /* 0x000fe40000004100 */
[--C-:B-1----:R-:W-:Y:S02]  /*12940*/  HADD2.F32 R26, -RZ, R4.reuse.H0_H0 ;  /* 0x20000004ff1a7230 */ /* 0x102fe40000004100 */
[----:B------:R-:W-:Y:S02]  /*12950*/  HADD2.F32 R4, -RZ, R4.H1_H1 ;  /* 0x30000004ff047230 */ /* 0x000fe40000004100 */
[-C--:B------:R-:W-:Y:S01]  /*12960*/  FMUL.FTZ R3, R30, R8.reuse ;  /* 0x000000081e037220 */ /* 0x080fe20000410000 */
[--C-:B------:R-:W-:Y:S02]  /*12970*/  HADD2.F32 R31, -RZ, R9.reuse.H0_H0 ;  /* 0x20000009ff1f7230 */ /* 0x100fe40000004100 */
[----:B------:R-:W-:Y:S01]  /*12980*/  FMUL.FTZ R15, R38, R8 ;  /* 0x00000008260f7220 */ /* 0x000fe20000410000 */
[----:B------:R-:W-:-:S02]  /*12990*/  HADD2.F32 R9, -RZ, R9.H1_H1 ;  /* 0x30000009ff097230 */ /* 0x000fc40000004100 */
[-C--:B------:R-:W-:Y:S01]  /*129a0*/  FFMA.FTZ R20, R38, R4.reuse, R3 ;  /* 0x0000000426147223 */ /* 0x080fe20000010003 */
[----:B------:R-:W-:Y:S02]  /*129b0*/  HADD2.F32 R3, -RZ, R12.H1_H1 ;  /* 0x3000000cff037230 */ /* 0x000fe40000004100 */
[----:B------:R-:W-:Y:S01]  /*129c0*/  FFMA.FTZ R8, R30, R4, -R15 ;  /* 0x000000041e087223 */ /* 0x000fe2000001080f */
[--C-:B------:R-:W-:Y:S02]  /*129d0*/  HADD2.F32 R27, -RZ, R5.reuse.H0_H0 ;  /* 0x20000005ff1b7230 */ /* 0x100fe40000004100 */
[-C--:B------:R-:W-:Y:S01]  /*129e0*/  FMUL.FTZ R4, R43, R9.reuse ;  /* 0x000000092b047220 */ /* 0x080fe20000410000 */
[----:B------:R-:W-:Y:S02]  /*129f0*/  HADD2.F32 R5, -RZ, R5.H1_H1 ;  /* 0x30000005ff057230 */ /* 0x000fe40000004100 */
[----:B------:R-:W-:Y:S01]  /*12a00*/  FMUL.FTZ R12, R3, R9 ;  /* 0x00000009030c7220 */ /* 0x000fe20000410000 */
[----:B------:R-:W-:-:S02]  /*12a10*/  HADD2.F32 R32, -RZ, R10.H0_H0 ;  /* 0x2000000aff207230 */ /* 0x000fc40000004100 */
[----:B------:R-:W-:Y:S02]  /*12a20*/  HADD2.F32 R10, -RZ, R10.H1_H1 ;  /* 0x3000000aff0a7230 */ /* 0x000fe40000004100 */
[----:B------:R-:W-:Y:S02]  /*12a30*/  HADD2.F32 R38, -RZ, R24.H0_H0 ;  /* 0x20000018ff267230 */ /* 0x000fe40000004100 */
[----:B------:R-:W-:Y:S01]  /*12a40*/  FFMA.FTZ R3, R3, R5, -R4 ;  /* 0x0000000503037223 */ /* 0x000fe20000010804 */
[----:B------:R-:W-:Y:S02]  /*12a50*/  HADD2.F32 R28, -RZ, R6.H0_H0 ;  /* 0x20000006ff1c7230 */ /* 0x000fe40000004100 */
[-C--:B------:R-:W-:Y:S01]  /*12a60*/  FFMA.FTZ R35, R34, R26.reuse, -R35 ;  /* 0x0000001a22237223 */ /* 0x080fe20000010823 */
[----:B------:R-:W-:Y:S01]  /*12a70*/  FFMA.FTZ R37, R36, R26, R37 ;  /* 0x0000001a24257223 */ /* 0x000fe20000010025 */
[----:B------:R-:W-:Y:S02]  /*12a80*/  HADD2.F32 R4, -RZ, R14.H0_H0 ;  /* 0x2000000eff047230 */ /* 0x000fe40000004100 */
[----:B------:R-:W-:Y:S01]  /*12a90*/  FMUL.FTZ R26, R41, R31 ;  /* 0x0000001f291a7220 */ /* 0x000fe20000410000 */
[----:B------:R-:W-:-:S02]  /*12aa0*/  HADD2.F32 R6, -RZ, R6.H1_H1 ;  /* 0x30000006ff067230 */ /* 0x000fc40000004100 */
[----:B------:R-:W-:Y:S01]  /*12ab0*/  FFMA.FTZ R9, R43, R5, R12 ;  /* 0x000000052b097223 */ /* 0x000fe2000001000c */
[-C--:B------:R-:W-:Y:S01]  /*12ac0*/  FMUL.FTZ R5, R38, R10.reuse ;  /* 0x0000000a26057220 */ /* 0x080fe20000410000 */
[C---:B------:R-:W-:Y:S01]  /*12ad0*/  FMUL.FTZ R30, R39.reuse, R31 ;  /* 0x0000001f271e7220 */ /* 0x040fe20000410000 */
[----:B------:R-:W-:Y:S02]  /*12ae0*/  HADD2.F32 R33, -RZ, R11.H0_H0 ;  /* 0x2000000bff217230 */ /* 0x000fe40000004100 */
[----:B------:R-:W-:Y:S01]  /*12af0*/  FFMA.FTZ R26, R39, R27, -R26 ;  /* 0x0000001b271a7223 */ /* 0x000fe2000001081a */
[----:B------:R-:W-:Y:S02]  /*12b00*/  HADD2.F32 R36, -RZ, R21.H0_H0 ;  /* 0x20000015ff247230 */ /* 0x000fe40000004100 */
[C---:B------:R-:W-:Y:S01]  /*12b10*/  FMUL.FTZ R31, R4.reuse, R10 ;  /* 0x0000000a041f7220 */ /* 0x040fe20000410000 */
[----:B------:R-:W-:Y:S02]  /*12b20*/  HADD2.F32 R11, -RZ, R11.H1_H1 ;  /* 0x3000000bff0b7230 */ /* 0x000fe40000004100 */
[----:B------:R-:W-:Y:S01]  /*12b30*/  FFMA.FTZ R10, R4, R6, -R5 ;  /* 0x00000006040a7223 */ /* 0x000fe20000010805 */
[----:B------:R-:W-:-:S02]  /*12b40*/  HADD2.F32 R34, -RZ, R13.H0_H0 ;  /* 0x2000000dff227230 */ /* 0x000fc40000004100 */
[----:B------:R-:W-:Y:S02]  /*12b50*/  HADD2.F32 R21, -RZ, R21.H1_H1 ;  /* 0x30000015ff157230 */ /* 0x000fe40000004100 */
[----:B------:R-:W-:Y:S02]  /*12b60*/  HADD2.F32 R39, -RZ, R24.H1_H1 ;  /* 0x30000018ff277230 */ /* 0x000fe40000004100 */
[----:B------:R-:W-:Y:S02]  /*12b70*/  HADD2.F32 R13, -RZ, R13.H1_H1 ;  /* 0x3000000dff0d7230 */ /* 0x000fe40000004100 */
[----:B------:R-:W-:Y:S02]  /*12b80*/  HADD2.F32 R5, -RZ, R14.H1_H1 ;  /* 0x3000000eff057230 */ /* 0x000fe40000004100 */
[--C-:B------:R-:W-:Y:S02]  /*12b90*/  HADD2.F32 R29, -RZ, R7.reuse.H0_H0 ;  /* 0x20000007ff1d7230 */ /* 0x100fe40000004100 */
[----:B------:R-:W-:Y:S01]  /*12ba0*/  FFMA.FTZ R30, R41, R27, R30 ;  /* 0x0000001b291e7223 */ /* 0x000fe2000001001e */
[----:B------:R-:W-:-:S02]  /*12bb0*/  HADD2.F32 R7, -RZ, R7.H1_H1 ;  /* 0x30000007ff077230 */ /* 0x000fc40000004100 */
[----:B------:R-:W-:Y:S01]  /*12bc0*/  FMUL.FTZ R15, R36, R32 ;  /* 0x00000020240f7220 */ /* 0x000fe20000410000 */
[----:B------:R-:W-:Y:S01]  /*12bd0*/  FFMA.FTZ R12, R38, R6, R31 ;  /* 0x00000006260c7223 */ /* 0x000fe2000001001f */
[----:B------:R-:W-:Y:S01]  /*12be0*/  FMUL.FTZ R4, R21, R33 ;  /* 0x0000002115047220 */ /* 0x000fe20000410000 */
[----:B------:R-:W-:Y:S01]  /*12bf0*/  FMUL.FTZ R14, R39, R11 ;  /* 0x0000000b270e7220 */ /* 0x000fe20000410000 */
[C---:B------:R-:W-:Y:S01]  /*12c00*/  FMUL.FTZ R27, R34.reuse, R32 ;  /* 0x00000020221b7220 */ /* 0x040fe20000410000 */
[----:B------:R-:W-:Y:S01]  /*12c10*/  FMUL.FTZ R6, R13, R33 ;  /* 0x000000210d067220 */ /* 0x000fe20000410000 */
[----:B------:R-:W-:Y:S01]  /*12c20*/  FMUL.FTZ R24, R5, R11 ;  /* 0x0000000b05187220 */ /* 0x000fe20000410000 */
[-C--:B------:R-:W-:Y:S01]  /*12c30*/  FFMA.FTZ R15, R34, R28.reuse, -R15 ;  /* 0x0000001c220f7223 */ /* 0x080fe2000001080f */
[----:B------:R-:W-:Y:S01]  /*12c40*/  FFMA.FTZ R11, R13, R29, -R4 ;  /* 0x0000001d0d0b7223 */ /* 0x000fe20000010804 */
[----:B------:R-:W-:Y:S01]  /*12c50*/  FFMA.FTZ R14, R5, R7, -R14 ;  /* 0x00000007050e7223 */ /* 0x000fe2000001080e */
[----:B------:R-:W-:Y:S01]  /*12c60*/  FFMA.FTZ R27, R36, R28, R27 ;  /* 0x0000001c241b7223 */ /* 0x000fe2000001001b */
[----:B------:R-:W-:Y:S01]  /*12c70*/  FFMA.FTZ R29, R21, R29, R6 ;  /* 0x0000001d151d7223 */ /* 0x000fe20000010006 */
[----:B------:R-:W-:Y:S01]  /*12c80*/  FFMA.FTZ R24, R39, R7, R24 ;  /* 0x0000000727187223 */ /* 0x000fe20000010018 */
[----:B------:R-:W-:-:S02]  /*12c90*/  F2FP.F16.F32.PACK_AB R4, R8, R35 ;  /* 0x000000230804723e */ /* 0x000fc400000000ff */
[----:B------:R-:W-:Y:S02]  /*12ca0*/  F2FP.F16.F32.PACK_AB R5, R3, R26 ;  /* 0x0000001a0305723e */ /* 0x000fe400000000ff */
[----:B------:R-:W-:Y:S02]  /*12cb0*/  F2FP.F16.F32.PACK_AB R6, R10, R15 ;  /* 0x0000000f0a06723e */ /* 0x000fe400000000ff */
[----:B------:R-:W-:Y:S02]  /*12cc0*/  F2FP.F16.F32.PACK_AB R7, R14, R11 ;  /* 0x0000000b0e07723e */ /* 0x000fe400000000ff */
[----:B------:R-:W-:Y:S02]  /*12cd0*/  F2FP.F16.F32.PACK_AB R8, R20, R37 ;  /* 0x000000251408723e */ /* 0x000fe400000000ff */
[----:B------:R-:W-:Y:S02]  /*12ce0*/  F2FP.F16.F32.PACK_AB R9, R9, R30 ;  /* 0x0000001e0909723e */ /* 0x000fe400000000ff */
[----:B------:R-:W-:-:S02]  /*12cf0*/  F2FP.F16.F32.PACK_AB R10, R12, R27 ;  /* 0x0000001b0c0a723e */ /* 0x000fc400000000ff */
[----:B------:R-:W-:Y:S01]  /*12d00*/  F2FP.F16.F32.PACK_AB R11, R24, R29 ;  /* 0x0000001d180b723e */ /* 0x000fe200000000ff */
[----:B------:R1:W-:Y:S04]  /*12d10*/  STS.128 [R0], R4 ;  /* 0x0000000400007388 */ /* 0x0003e80000000c00 */
[----:B------:R1:W-:Y:S02]  /*12d20*/  STS.128 [R25+0x14400], R8 ;  /* 0x0144000819007388 */ /* 0x0003e40000000c00 */
.L_x_606:
[----:B------:R-:W-:Y:S05]  /*12d30*/  BSYNC B0 ;  /* 0x0000000000007941 */ /* 0x000fea0003800000 */
.L_x_575:
[----:B------:R-:W-:Y:S01]  /*12d40*/  @!PT LDS RZ, [RZ] ;  /* 0x00000000fffff984 */ /* 0x000fe20000000800 */
[----:B------:R-:W-:Y:S01]  /*12d50*/  @!PT LDS RZ, [RZ] ;  /* 0x00000000fffff984 */ /* 0x000fe20000000800 */
[----:B------:R-:W-:Y:S01]  /*12d60*/  @!PT LDS RZ, [RZ] ;  /* 0x00000000fffff984 */ /* 0x000fe20000000800 */
[----:B------:R-:W-:Y:S01]  /*12d70*/  @!PT LDS RZ, [RZ] ;  /* 0x00000000fffff984 */ /* 0x000fe20000000800 */
[----:B------:R4:W-:Y:S06]  /*12d80*/  MEMBAR.ALL.CTA ;  /* 0x0000000000007992 */ /* 0x0009ec0000008000 */
[----:B----4-:R-:W4:Y:S01]  /*12d90*/  FENCE.VIEW.ASYNC.S ;  /* 0x00000000000073c6 */ /* 0x010f220000000000 */
[----:B------:R-:W-:Y:S05]  /*12da0*/  WARPSYNC.ALL ;  /* 0x0000000000007948 */ /* 0x000fea0003800000 */
[----:B----4-:R-:W-:Y:S06]  /*12db0*/  BAR.SYNC.DEFER_BLOCKING 0xd, 0x100 ;  /* 0x0344000000007b1d */ /* 0x010fec0000010000 */
.L_x_573:
[----:B------:R-:W-:-:S06]  /*12dc0*/  ULOP3.LUT UR4, UR60, 0x1, URZ, 0xfc, !UPT ;  /* 0x000000013c047892 */ /* 0x000fcc000f8efc3f */
[----:B-1----:R-:W-:-:S04]  /*12dd0*/  MOV R0, UR4 ;  /* 0x0000000400007c02 */ /* 0x002fc80008000f00 */
[----:B------:R-:W-:-:S13]  /*12de0*/  ISETP.NE.AND P0, PT, R0, 0x3, PT ;  /* 0x000000030000780c */ /* 0x000fda0003f05270 */
[----:B------:R-:W-:Y:S05]  /*12df0*/  @!P0 BRA `(.L_x_632) ;  /* 0x0000000000048947 */ /* 0x000fea0003800000 */
[----:B------:R-:W-:Y:S01]  /*12e00*/  BPT.TRAP 0x1 ;  /* 0x000000040000795c */ /* 0x000fe20000300000 */
.L_x_632:
[----:B------:R-:W-:Y:S01]  /*12e10*/  IMAD R0, R220, 0x8, R18 ;  /* 0x00000008dc007824 */ /* 0x000fe200078e0212 */
[----:B0-----:R-:W-:-:S04]  /*12e20*/  SHF.L.U32 R3, R221, 0x1f, RZ ;  /* 0x0000001fdd037819 */ /* 0x001fc800000006ff */
[----:B------:R0:W1:Y:S01]  /*12e30*/  SYNCS.PHASECHK.TRANS64.TRYWAIT P2, [R0+URZ+0x38830], R3 ;  /* 0x03883003000075a7 */ /* 0x000062000804017f */
[----:B------:R-:W-:Y:S05]  /*12e40*/  @!P0 BRA `(.L_x_633) ;  /* 0x0000000000048947 */ /* 0x000fea0003800000 */
[----:B------:R-:W-:Y:S01]  /*12e50*/  BPT.TRAP 0x1 ;  /* 0x000000040000795c */ /* 0x000fe20000300000 */
.L_x_633:
[----:B--23--:R-:W2:Y:S01]  /*12e60*/  S2R R4, SR_TID.X ;  /* 0x0000000000047919 */ /* 0x00cea20000002100 */
[----:B------:R-:W-:Y:S01]  /*12e70*/  IMAD.MOV.U32 R151, RZ, RZ, RZ ;  /* 0x000000ffff977224 */ /* 0x000fe200078e00ff */
[----:B--2---:R-:W-:-:S04]  /*12e80*/  LOP3.LUT R4, R4, 0x7f, RZ, 0xc0, !PT ;  /* 0x0000007f04047812 */ /* 0x004fc800078ec0ff */
[----:B------:R-:W-:Y:S01]  /*12e90*/  ISETP.NE.AND P1, PT, R4, RZ, PT ;  /* 0x000000ff0400720c */ /* 0x000fe20003f25270 */
[----:B-1----:R-:W-:-:S12]  /*12ea0*/  @P2 BRA `(.L_x_634) ;  /* 0x0000000000082947 */ /* 0x002fd80003800000 */
[----:B------:R-:W1:Y:S02]  /*12eb0*/  SYNCS.PHASECHK.TRANS64.TRYWAIT P2, [R0+URZ+0x38830], R3 ;  /* 0x03883003000075a7 */ /* 0x000e64000804017f */
[----:B-1----:R-:W-:Y:S05]  /*12ec0*/  @!P2 BRA `(.L_x_635) ;  /* 0x00000188008ca947 */ /* 0x002fea0003800000 */
.L_x_634:
[----:B------:R-:W-:Y:S05]  /*12ed0*/  WARPSYNC.ALL ;  /* 0x0000000000007948 */ /* 0x000fea0003800000 */
[----:B01----:R-:W-:Y:S01]  /*12ee0*/  VIADD R3, R18, 0x24400 ;  /* 0x0002440012037836 */ /* 0x003fe20000000000 */
[----:B------:R-:W-:Y:S01]  /*12ef0*/  R2UR UR12, R2 ;  /* 0x00000000020c72ca */ /* 0x000fe200000e0000 */
[----:B------:R-:W-:Y:S01]  /*12f00*/  WARPGROUP.ARRIVE ;  /* 0x00000000000079c5 */ /* 0x000fe20000000000 */
[----:B------:R-:W-:Y:S01]  /*12f10*/  UMOV UR9, 0x40000040 ;  /* 0x4000004000097882 */ /* 0x000fe20000000000 */
[----:B------:R-:W-:Y:S01]  /*12f20*/  IMAD.MOV.U32 R5, RZ, RZ, 0x40000040 ;  /* 0x40000040ff057424 */ /* 0x000fe200078e00ff */
[----:B------:R-:W-:Y:S01]  /*12f30*/  SHF.R.U32.HI R3, RZ, 0x4, R3 ;  /* 0x00000004ff037819 */ /* 0x000fe20000011603 */
[----:B------:R-:W-:Y:S01]  /*12f40*/  UMOV UR5, UR9 ;  /* 0x0000000900057c82 */ /* 0x000fe20008000000 */
[----:B------:R-:W-:Y:S01]  /*12f50*/  IMAD.MOV.U32 R7, RZ, RZ, 0x40000040 ;  /* 0x40000040ff077424 */ /* 0x000fe200078e00ff */
[----:B------:R-:W-:Y:S01]  /*12f60*/  UMOV UR17, 0x40000040 ;  /* 0x4000004000117882 */ /* 0x000fe20000000000 */
[----:B------:R-:W-:-:S02]  /*12f70*/  LOP3.LUT R3, R3, 0x3fff, RZ, 0xc0, !PT ;  /* 0x00003fff03037812 */ /* 0x000fc400078ec0ff */
[----:B------:R-:W-:Y:S01]  /*12f80*/  R2UR UR7, R5 ;  /* 0x00000000050772ca */ /* 0x000fe200000e0000 */
[----:B------:R-:W-:Y:S01]  /*12f90*/  IMAD.MOV.U32 R5, RZ, RZ, 0x40000040 ;  /* 0x40000040ff057424 */ /* 0x000fe200078e00ff */
[----:B------:R-:W-:Y:S01]  /*12fa0*/  LOP3.LUT R224, R3, 0x10000, RZ, 0xfc, !PT ;  /* 0x0001000003e07812 */ /* 0x000fe200078efcff */
[----:B------:R-:W-:Y:S01]  /*12fb0*/  ULOP3.LUT UR12, UR12, 0x10000, URZ, 0xfc, !UPT ;  /* 0x000100000c0c7892 */ /* 0x000fe2000f8efc3f */
[----:B------:R-:W-:Y:S02]  /*12fc0*/  MOV R3, 0x40000040 ;  /* 0x4000004000037802 */ /* 0x000fe40000000f00 */
[----:B------:R-:W-:Y:S01]  /*12fd0*/  MOV R11, UR9 ;  /* 0x00000009000b7c02 */ /* 0x000fe20008000f00 */
[----:B------:R-:W-:Y:S01]  /*12fe0*/  IMAD R2, R220, 0xa00, R224 ;  /* 0x00000a00dc027824 */ /* 0x000fe200078e02e0 */
[----:B------:R-:W-:Y:S02]  /*12ff0*/  R2UR UR11, R3 ;  /* 0x00000000030b72ca */ /* 0x000fe400000e0000 */
[----:B------:R-:W-:Y:S01]  /*13000*/  UMOV UR8, UR12 ;  /* 0x0000000c00087c82 */ /* 0x000fe20008000000 */
[C---:B------:R-:W-:Y:S01]  /*13010*/  VIADD R4, R2.reuse, 0x80 ;  /* 0x0000008002047836 */ /* 0x040fe20000000000 */
[C---:B------:R-:W-:Y:S01]  /*13020*/  R2UR UR10, R2.reuse ;  /* 0x00000000020a72ca */ /* 0x040fe200000e0000 */
[----:B------:R-:W-:Y:S01]  /*13030*/  UMOV UR4, UR8 ;  /* 0x0000000800047c82 */ /* 0x000fe20008000000 */
[----:B------:R-:W-:Y:S01]  /*13040*/  VIADD R6, R2, 0x180 ;  /* 0x0000018002067836 */ /* 0x000fe20000000000 */
[----:B------:R-:W-:Y:S01]  /*13050*/  P2R R8, PR, RZ, 0x1 ;  /* 0x00000001ff087803 */ /* 0x000fe20000000000 */
[----:B------:R-:W-:Y:S01]  /*13060*/  IMAD.U32 R10, RZ, RZ, UR8 ;  /* 0x00000008ff0a7e24 */ /* 0x000fe2000f8e00ff */
[----:B------:R-:W-:Y:S01]  /*13070*/  R2UR UR6, R4 ;  /* 0x00000000040672ca */ /* 0x000fe200000e0000 */
[----:B------:R-:W-:-:S03]  /*13080*/  VIADD R4, R2, 0x100 ;  /* 0x0000010002047836 */ /* 0x000fc60000000000 */
[----:B------:R0:W-:Y:S04]  /*13090*/  STL.64 [R1+0x58], R10 ;  /* 0x0000580a01007387 */ /* 0x0001e80000100a00 */
[----:B------:R-:W-:Y:S01]  /*130a0*/  HGMMA.64x16x16.F32 R56, gdesc[UR8], RZ, !UPT, gsb0 ;  /* 0x00200000083879f0 */ /* 0x000fe2000c0008ff */
[----:B0-----:R-:W-:Y:S02]  /*130b0*/  MOV R11, UR17 ;  /* 0x00000011000b7c02 */ /* 0x001fe40008000f00 */
[----:B------:R-:W-:Y:S02]  /*130c0*/  WARPGROUP.DEPBAR.LE gsb0, 0x0 ;  /* 0x00008000000079c5 */ /* 0x000fe40000010000 */
[----:B------:R-:W-:-:S06]  /*130d0*/  WARPGROUP.ARRIVE ;  /* 0x00000000000079c5 */ /* 0x000fcc0000000000 */
[----:B------:R-:W-:Y:S01]  /*130e0*/  HGMMA.64x16x16.F32 R48, gdesc[UR4], RZ, !UPT, gsb0 ;  /* 0x00200000043079f0 */ /* 0x000fe2000c0008ff */
[----:B------:R-:W-:Y:S01]  /*130f0*/  R2UR UR6, R4 ;  /* 0x00000000040672ca */ /* 0x000fe200000e0000 */
[----:B------:R-:W-:Y:S01]  /*13100*/  UMOV UR4, UR8 ;  /* 0x0000000800047c82 */ /* 0x000fe20008000000 */
[----:B------:R-:W-:Y:S01]  /*13110*/  R2UR UR7, R5 ;  /* 0x00000000050772ca */ /* 0x000fe200000e0000 */
[----:B------:R-:W-:Y:S01]  /*13120*/  UMOV UR5, UR9 ;  /* 0x0000000900057c82 */ /* 0x000fe20008000000 */
[----:B------:R-:W-:Y:S01]  /*13130*/  IMAD.MOV.U32 R5, RZ, RZ, 0x40000040 ;  /* 0x40000040ff057424 */ /* 0x000fe200078e00ff */
[----:B------:R-:W-:-:S04]  /*13140*/  IADD3 R4, R2, 0x200, RZ ;  /* 0x0000020002047810 */ /* 0x000fc80007ffe0ff */
[----:B------:R-:W-:Y:S01]  /*13150*/  R2UR UR10, R4 ;  /* 0x00000000040a72ca */ /* 0x000fe200000e0000 */
[----:B------:R-:W-:Y:S01]  /*13160*/  VIADD R4, R2, 0x82 ;  /* 0x0000008202047836 */ /* 0x000fe20000000000 */
[----:B------:R-:W-:Y:S01]  /*13170*/  R2UR UR11, R5 ;  /* 0x00000000050b72ca */ /* 0x000fe200000e0000 */
[----:B------:R-:W-:Y:S01]  /*13180*/  IMAD.MOV.U32 R5, RZ, RZ, 0x40000040 ;  /* 0x40000040ff057424 */ /* 0x000fe200078e00ff */
[----:B------:R-:W-:Y:S02]  /*13190*/  WARPGROUP.DEPBAR.LE gsb0, 0x0 ;  /* 0x00008000000079c5 */ /* 0x000fe40000010000 */
[----:B-----5:R-:W-:-:S06]  /*131a0*/  WARPGROUP.ARRIVE ;  /* 0x00000000000079c5 */ /* 0x020fcc0000000000 */
[----:B------:R-:W-:Y:S01]  /*131b0*/  HGMMA.64x16x16.F32 R40, gdesc[UR4], RZ, !UPT, gsb0 ;  /* 0x00200000042879f0 */ /* 0x000fe2000c0008ff */
[----:B------:R-:W-:Y:S01]  /*131c0*/  R2UR UR6, R6 ;  /* 0x00000000060672ca */ /* 0x000fe200000e0000 */
[----:B------:R-:W-:Y:S01]  /*131d0*/  UMOV UR4, UR8 ;  /* 0x0000000800047c82 */ /* 0x000fe20008000000 */
[----:B------:R-:W-:Y:S01]  /*131e0*/  R2UR UR7, R7 ;  /* 0x00000000070772ca */ /* 0x000fe200000e0000 */
[----:B------:R-:W-:Y:S01]  /*131f0*/  UMOV UR5, UR9 ;  /* 0x0000000900057c82 */ /* 0x000fe20008000000 */
[----:B------:R-:W-:Y:S01]  /*13200*/  VIADD R6, R2, 0x2 ;  /* 0x0000000202067836 */ /* 0x000fe20000000000 */
[----:B------:R-:W-:-:S04]  /*13210*/  MOV R7, 0x40000040 ;  /* 0x4000004000077802 */ /* 0x000fc80000000f00 */
[----:B------:R-:W-:Y:S01]  /*13220*/  R2UR UR18, R6 ;  /* 0x00000000061272ca */ /* 0x000fe200000e0000 */
[----:B------:R-:W-:Y:S01]  /*13230*/  VIADD R6, R2, 0x182 ;  /* 0x0000018202067836 */ /* 0x000fe20000000000 */
[----:B------:R-:W-:Y:S01]  /*13240*/  R2UR UR19, R7 ;  /* 0x00000000071372ca */ /* 0x000fe200000e0000 */
[----:B------:R-:W-:Y:S01]  /*13250*/  IMAD.MOV.U32 R7, RZ, RZ, 0x40000040 ;  /* 0x40000040ff077424 */ /* 0x000fe200078e00ff */
[----:B------:R-:W-:Y:S02]  /*13260*/  WARPGROUP.DEPBAR.LE gsb0, 0x0 ;  /* 0x00008000000079c5 */ /* 0x000fe40000010000 */
[----:B------:R-:W-:-:S06]  /*13270*/  WARPGROUP.ARRIVE ;  /* 0x00000000000079c5 */ /* 0x000fcc0000000000 */
[----:B------:R-:W-:Y:S01]  /*13280*/  HGMMA.64x16x16.F32 R32, gdesc[UR4], RZ, !UPT, gsb0 ;  /* 0x00200000042079f0 */ /* 0x000fe2000c0008ff */
[----:B------:R-:W-:Y:S01]  /*13290*/  UIADD3 UR4, UR12, 0x2, URZ ;  /* 0x000000020c047890 */ /* 0x000fe2000fffe03f */
[----:B------:R-:W-:Y:S01]  /*132a0*/  R2UR UR6, R4 ;  /* 0x00000000040672ca */ /* 0x000fe200000e0000 */
[----:B------:R-:W-:Y:S01]  /*132b0*/  VIADD R4, R2, 0x102 ;  /* 0x0000010202047836 */ /* 0x000fe20000000000 */
[----:B------:R-:W-:Y:S01]  /*132c0*/  R2UR UR7, R5 ;  /* 0x00000000050772ca */ /* 0x000fe200000e0000 */
[----:B------:R-:W-:-:S03]  /*132d0*/  IMAD.MOV.U32 R5, RZ, RZ, 0x40000040 ;  /* 0x40000040ff057424 */ /* 0x000fc600078e00ff */
[----:B------:R-:W-:Y:S02]  /*132e0*/  UMOV UR16, UR4 ;  /* 0x0000000400107c82 */ /* 0x000fe40008000000 */
[----:B------:R-:W-:-:S05]  /*132f0*/  IMAD.U32 R10, RZ, RZ, UR16 ;  /* 0x00000010ff0a7e24 */ /* 0x000fca000f8e00ff */
[----:B------:R0:W-:Y:S01]  /*13300*/  STL.64 [R1+0x50], R10 ;  /* 0x0000500a01007387 */ /* 0x0001e20000100a00 */
[----:B------:R-:W-:Y:S02]  /*13310*/  WARPGROUP.DEPBAR.LE gsb0, 0x0 ;  /* 0x00008000000079c5 */ /* 0x000fe40000010000 */
[----:B------:R-:W-:-:S06]  /*13320*/  WARPGROUP.ARRIVE ;  /* 0x00000000000079c5 */ /* 0x000fcc0000000000 */
[----:B------:R-:W-:Y:S01]  /*13330*/  HGMMA.64x16x16.F32 R24, gdesc[UR8], RZ, !UPT, gsb0 ;  /* 0x00200000081879f0 */ /* 0x000fe2000c0008ff */
[----:B------:R-:W-:Y:S01]  /*13340*/  UMOV UR8, UR16 ;  /* 0x0000001000087c82 */ /* 0x000fe20008000000 */
[----:B------:R-:W-:Y:S01]  /*13350*/  UMOV UR9, UR17 ;  /* 0x0000001100097c82 */ /* 0x000fe20008000000 */
[----:B------:R-:W-:Y:S01]  /*13360*/  UMOV UR4, UR8 ;  /* 0x0000000800047c82 */ /* 0x000fe20008000000 */
[----:B------:R-:W-:Y:S01]  /*13370*/  UMOV UR5, UR9 ;  /* 0x0000000900057c82 */ /* 0x000fe20008000000 */
[----:B------:R-:W-:Y:S02]  /*13380*/  WARPGROUP.DEPBAR.LE gsb0, 0x0 ;  /* 0x00008000000079c5 */ /* 0x000fe40000010000 */
[----:B------:R-:W-:-:S06]  /*13390*/  WARPGROUP.ARRIVE ;  /* 0x00000000000079c5 */ /* 0x000fcc0000000000 */
[----:B------:R-:W-:Y:S01]  /*133a0*/  HGMMA.64x16x16.F32 R56, gdesc[UR16], R56, gsb0 ;  /* 0x00200000103879f0 */ /* 0x000fe20008000838 */
[----:B------:R-:W-:Y:S02]  /*133b0*/  UMOV UR17, 0x40000040 ;  /* 0x4000004000117882 */ /* 0x000fe40000000000 */
[----:B0-----:R-:W-:Y:S01]  /*133c0*/  MOV R11, UR17 ;  /* 0x00000011000b7c02 */ /* 0x001fe20008000f00 */
[----:B------:R-:W-:Y:S02]  /*133d0*/  WARPGROUP.DEPBAR.LE gsb0, 0x0 ;  /* 0x00008000000079c5 */ /* 0x000fe40000010000 */
[----:B------:R-:W-:-:S06]  /*133e0*/  WARPGROUP.ARRIVE ;  /* 0x00000000000079c5 */ /* 0x000fcc0000000000 */
[----:B------:R-:W-:Y:S01]  /*133f0*/  HGMMA.64x16x16.F32 R48, gdesc[UR4], R48, gsb0 ;  /* 0x00200000043079f0 */ /* 0x000fe20008000830 */
        /* <DEDUP_REMOVED lines=11> */
[----:B------:R-:W-:-:S06]  /*134b0*/  WARPGROUP.ARRIVE ;  /* 0x00000000000079c5 */ /* 0x000fcc0000000000 */
[----:B------:R-:W-:Y:S01]  /*134c0*/  HGMMA.64x16x16.F32 R40, gdesc[UR4], R40, gsb0 ;  /* 0x00200000042879f0 */ /* 0x000fe20008000828 */
        /* <DEDUP_REMOVED lines=12> */
[----:B------:R-:W-:Y:S01]  /*13590*/  HGMMA.64x16x16.F32 R32, gdesc[UR4], R32, gsb0 ;  /* 0x00200000042079f0 */ /* 0x000fe20008000820 */
        /* <DEDUP_REMOVED lines=10> */
[----:B------:R-:W-:Y:S01]  /*13640*/  HGMMA.64x16x16.F32 R24, gdesc[UR8], R24, gsb0 ;  /* 0x00200000081879f0 */ /* 0x000fe20008000818 */
        /* <DEDUP_REMOVED lines=8> */
[----:B------:R-:W-:Y:S01]  /*136d0*/  UMOV UR15, UR17 ;  /* 0x00000011000f7c82 */ /* 0x000fe20008000000 */
        /* <DEDUP_REMOVED lines=32> */
[----:B------:R-:W-:Y:S01]  /*138e0*/  UMOV UR5, UR15 ;  /* 0x0000000f00057c82 */ /* 0x000fe20008000000 */
[----:B------:R-:W-:Y:S01]  /*138f0*/  R2UR UR7, R5 ;  /* 0x00000000050772ca */ /* 0x000fe200000e0000 */
[----:B------:R-:W-:Y:S02]  /*13900*/  VIADD R4, R2, 0x106 ;  /* 0x0000010602047836 */ /* 0x000fe40000000000 */
[----:B------:R-:W-:Y:S01]  /*13910*/  IMAD.MOV.U32 R5, RZ, RZ, 0x40000040 ;  /* 0x40000040ff057424 */ /* 0x000fe200078e00ff */
[----:B------:R-:W-:Y:S02]  /*13920*/  UMOV UR16, UR4 ;  /* 0x0000000400107c82 */ /* 0x000fe40008000000 */
[----:B------:R-:W-:Y:S01]  /*13930*/  UMOV UR14, UR16 ;  /* 0x00000010000e7c82 */ /* 0x000fe20008000000 */
[----:B------:R-:W-:Y:S01]  /*13940*/  IMAD.U32 R10, RZ, RZ, UR16 ;  /* 0x00000010ff0a7e24 */ /* 0x000fe2000f8e00ff */
[----:B------:R-:W-:-:S04]  /*13950*/  UMOV UR4, UR14 ;  /* 0x0000000e00047c82 */ /* 0x000fc80008000000 */
[----:B------:R0:W-:Y:S01]  /*13960*/  STL.64 [R1+0x40], R10 ;  /* 0x0000400a01007387 */ /* 0x0001e20000100a00 */
        /* <DEDUP_REMOVED lines=8> */
[----:B------:R-:W-:Y:S01]  /*139f0*/  MOV R7, 0x40000040 ;  /* 0x4000004000077802 */ /* 0x000fe20000000f00 */
[----:B------:R-:W-:Y:S02]  /*13a00*/  WARPGROUP.DEPBAR.LE gsb0, 0x0 ;  /* 0x00008000000079c5 */ /* 0x000fe40000010000 */
[----:B------:R-:W-:-:S06]  /*13a10*/  WARPGROUP.ARRIVE ;  /* 0x00000000000079c5 */ /* 0x000fcc0000000000 */
[----:B------:R-:W-:Y:S01]  /*13a20*/  HGMMA.64x16x16.F32 R56, gdesc[UR16], R56, gsb0 ;  /* 0x00200000103879f0 */ /* 0x000fe20008000838 */
[----:B------:R-:W-:Y:S01]  /*13a30*/  R2UR UR18, R6 ;  /* 0x00000000061272ca */ /* 0x000fe200000e0000 */
[----:B------:R-:W-:Y:S01]  /*13a40*/  UMOV UR17, 0x40000040 ;  /* 0x4000004000117882 */ /* 0x000fe20000000000 */
[----:B------:R-:W-:Y:S01]  /*13a50*/  R2UR UR19, R7 ;  /* 0x00000000071372ca */ /* 0x000fe200000e0000 */
[----:B------:R-:W-:Y:S01]  /*13a60*/  VIADD R6, R2, 0x400 ;  /* 0x0000040002067836 */ /* 0x000fe20000000000 */
[----:B0-----:R-:W-:Y:S01]  /*13a70*/  MOV R11, UR17 ;  /* 0x00000011000b7c02 */ /* 0x001fe20008000f00 */
        /* <DEDUP_REMOVED lines=9> */
[----:B------:R-:W-:Y:S01]  /*13b10*/  IADD3 R4, R2, 0x206, RZ ;  /* 0x0000020602047810 */ /* 0x000fe20007ffe0ff */
[----:B------:R-:W-:Y:S02]  /*13b20*/  WARPGROUP.DEPBAR.LE gsb0, 0x0 ;  /* 0x00008000000079c5 */ /* 0x000fe40000010000 */
[----:B------:R-:W-:-:S07]  /*13b30*/  WARPGROUP.ARRIVE ;  /* 0x00000000000079c5 */ /* 0x000fce0000000000 */
[----:B------:R-:W-:Y:S01]  /*13b40*/  HGMMA.64x16x16.F32 R40, gdesc[UR4], R40, gsb0 ;  /* 0x00200000042879f0 */ /* 0x000fe20008000828 */
[----:B------:R-:W-:Y:S01]  /*13b50*/  R2UR UR6, R4 ;  /* 0x00000000040672ca */ /* 0x000fe200000e0000 */
[----:B------:R-:W-:Y:S01]  /*13b60*/  UMOV UR4, UR14 ;  /* 0x0000000e00047c82 */ /* 0x000fe20008000000 */
[----:B------:R-:W-:Y:S01]  /*13b70*/  R2UR UR7, R5 ;  /* 0x00000000050772ca */ /* 0x000fe200000e0000 */
[----:B------:R-:W-:Y:S01]  /*13b80*/  UMOV UR5, UR15 ;  /* 0x0000000f00057c82 */ /* 0x000fe20008000000 */
[----:B------:R-:W-:Y:S02]  /*13b90*/  VIADD R4, R2, 0x300 ;  /* 0x0000030002047836 */ /* 0x000fe40000000000 */
[----:B------:R-:W-:Y:S01]  /*13ba0*/  IMAD.MOV.U32 R5, RZ, RZ, 0x40000040 ;  /* 0x40000040ff057424 */ /* 0x000fe200078e00ff */
[----:B------:R-:W-:Y:S02]  /*13bb0*/  WARPGROUP.DEPBAR.LE gsb0, 0x0 ;  /* 0x00008000000079c5 */ /* 0x000fe40000010000 */
[----:B------:R-:W-:-:S06]  /*13bc0*/  WARPGROUP.ARRIVE ;  /* 0x00000000000079c5 */ /* 0x000fcc0000000000 */
[----:B------:R-:W-:Y:S01]  /*13bd0*/  HGMMA.64x16x16.F32 R32, gdesc[UR8], R32, gsb0 ;  /* 0x00200000082079f0 */ /* 0x000fe20008000820 */
[----:B------:R-:W-:Y:S01]  /*13be0*/  UIADD3 UR8, UR12, 0x400, URZ ;  /* 0x000004000c087890 */ /* 0x000fe2000fffe03f */
[----:B------:R-:W-:-:S06]  /*13bf0*/  UMOV UR9, UR17 ;  /* 0x0000001100097c82 */ /* 0x000fcc0008000000 */
[----:B------:R-:W-:Y:S02]  /*13c00*/  UMOV UR16, UR8 ;  /* 0x0000000800107c82 */ /* 0x000fe40008000000 */
[----:B------:R-:W-:Y:S01]  /*13c10*/  UMOV UR8, UR16 ;  /* 0x0000001000087c82 */ /* 0x000fe20008000000 */
[----:B------:R-:W-:-:S05]  /*13c20*/  IMAD.U32 R10, RZ, RZ, UR16 ;  /* 0x00000010ff0a7e24 */ /* 0x000fca000f8e00ff */
        /* <DEDUP_REMOVED lines=246> */
[----:B------:R-:W-:Y:S01]  /*14b90*/  IMAD.U32 R10, RZ, RZ, UR16 ;  /* 0x00000010ff0a7e24 */ /* 0x000fe2000f8e00ff */
[----:B------:R-:W-:Y:S01]  /*14ba0*/  UIADD3 UR52, UR12, 0x806, URZ ;  /* 0x000008060c347890 */ /* 0x000fe2000fffe03f */
[----:B------:R-:W-:Y:S01]  /*14bb0*/  UMOV UR53, 0x40000040 ;  /* 0x4000004000357882 */ /* 0x000fe20000000000 */
[----:B------:R-:W-:Y:S02]  /*14bc0*/  UIADD3 UR48, UR12, 0xc00, URZ ;  /* 0x00000c000c307890 */ /* 0x000fe4000fffe03f */
[----:B------:R0:W-:Y:S01]  /*14bd0*/  STL.64 [R1+0x8], R10 ;  /* 0x0000080a01007387 */ /* 0x0001e20000100a00 */
[----:B------:R-:W-:Y:S01]  /*14be0*/  UMOV UR49, 0x40000040 ;  /* 0x4000004000317882 */ /* 0x000fe20000000000 */
[----:B------:R-:W-:Y:S01]  /*14bf0*/  UIADD3 UR44, UR12, 0xc02, URZ ;  /* 0x00000c020c2c7890 */ /* 0x000fe2000fffe03f */
[----:B------:R-:W-:Y:S01]  /*14c00*/  UMOV UR45, 0x40000040 ;  /* 0x40000040002d7882 */ /* 0x000fe20000000000 */
[----:B------:R-:W-:Y:S01]  /*14c10*/  UIADD3 UR40, UR12, 0xc04, URZ ;  /* 0x00000c040c287890 */ /* 0x000fe2000fffe03f */
[----:B------:R-:W2:Y:S01]  /*14c20*/  LDL R9, [R1+0x7c] ;  /* 0x00007c0001097983 */ /* 0x000ea20000100800 */
[----:B------:R-:W-:-:S02]  /*14c30*/  WARPGROUP.DEPBAR.LE gsb0, 0x0 ;  /* 0x00008000000079c5 */ /* 0x000fc40000010000 */
        /* <DEDUP_REMOVED lines=10> */
[----:B------:R-:W-:Y:S02]  /*14ce0*/  WARPGROUP.DEPBAR.LE gsb0, 0x0 ;  /* 0x00008000000079c5 */ /* 0x000fe40000010000 */
[----:B------:R-:W-:Y:S01]  /*14cf0*/  WARPGROUP.ARRIVE ;  /* 0x00000000000079c5 */ /* 0x000fe20000000000 */
[----:B------:R-:W-:Y:S01]  /*14d00*/  UMOV UR15, UR17 ;  /* 0x00000011000f7c82 */ /* 0x000fe20008000000 */
[----:B------:R-:W-:Y:S01]  /*14d10*/  UMOV UR41, 0x40000040 ;  /* 0x4000004000297882 */ /* 0x000fe20000000000 */
[----:B------:R-:W-:Y:S01]  /*14d20*/  UIADD3 UR36, UR12, 0xc06, URZ ;  /* 0x00000c060c247890 */ /* 0x000fe2000fffe03f */
[----:B------:R-:W-:Y:S02]  /*14d30*/  UMOV UR37, 0x40000040 ;  /* 0x4000004000257882 */ /* 0x000fe40000000000 */
[----:B------:R-:W-:Y:S01]  /*14d40*/  HGMMA.64x16x16.F32 R48, gdesc[UR4], R48, gsb0 ;  /* 0x00200000043079f0 */ /* 0x000fe20008000830 */
[----:B------:R-:W-:Y:S01]  /*14d50*/  R2UR UR6, R4 ;  /* 0x00000000040672ca */ /* 0x000fe200000e0000 */
[----:B------:R-:W-:Y:S01]  /*14d60*/  UMOV UR4, UR8 ;  /* 0x0000000800047c82 */ /* 0x000fe20008000000 */
[----:B------:R-:W-:Y:S01]  /*14d70*/  R2UR UR7, R5 ;  /* 0x00000000050772ca */ /* 0x000fe200000e0000 */
[----:B------:R-:W-:Y:S01]  /*14d80*/  UMOV UR5, UR9 ;  /* 0x0000000900057c82 */ /* 0x000fe20008000000 */
[----:B------:R-:W-:Y:S01]  /*14d90*/  IMAD.MOV.U32 R5, RZ, RZ, 0x40000040 ;  /* 0x40000040ff057424 */ /* 0x000fe200078e00ff */
[----:B------:R-:W-:-:S02]  /*14da0*/  IADD3 R4, R2, 0x702, RZ ;  /* 0x0000070202047810 */ /* 0x000fc40007ffe0ff */
[----:B------:R-:W-:Y:S02]  /*14db0*/  MOV R3, 0x40000040 ;  /* 0x4000004000037802 */ /* 0x000fe40000000f00 */
[----:B------:R-:W-:Y:S01]  /*14dc0*/  R2UR UR10, R4 ;  /* 0x00000000040a72ca */ /* 0x000fe200000e0000 */
[----:B------:R-:W-:Y:S01]  /*14dd0*/  VIADD R4, R2, 0x584 ;  /* 0x0000058402047836 */ /* 0x000fe20000000000 */
[----:B------:R-:W-:Y:S01]  /*14de0*/  R2UR UR11, R5 ;  /* 0x00000000050b72ca */ /* 0x000fe200000e0000 */
[----:B------:R-:W-:Y:S01]  /*14df0*/  IMAD.MOV.U32 R5, RZ, RZ, 0x40000040 ;  /* 0x40000040ff057424 */ /* 0x000fe200078e00ff */
        /* <DEDUP_REMOVED lines=10> */
[----:B------:R-:W-:Y:S02]  /*14ea0*/  R2UR UR18, R6 ;  /* 0x00000000061272ca */ /* 0x000fe400000e0000 */
[----:B------:R-:W-:Y:S01]  /*14eb0*/  R2UR UR19, R7 ;  /* 0x00000000071372ca */ /* 0x000fe200000e0000 */
[----:B------:R-:W-:Y:S02]  /*14ec0*/  WARPGROUP.DEPBAR.LE gsb0, 0x0 ;  /* 0x00008000000079c5 */ /* 0x000fe40000010000 */
[----:B------:R-:W-:-:S06]  /*14ed0*/  WARPGROUP.ARRIVE ;  /* 0x00000000000079c5 */ /* 0x000fcc0000000000 */
[----:B------:R-:W-:Y:S01]  /*14ee0*/  HGMMA.64x16x16.F32 R32, gdesc[UR4], R32, gsb0 ;  /* 0x00200000042079f0 */ /* 0x000fe20008000820 */
[----:B------:R-:W-:Y:S01]  /*14ef0*/  UIADD3 UR4, UR12, 0x804, URZ ;  /* 0x000008040c047890 */ /* 0x000fe2000fffe03f */
[----:B------:R-:W-:Y:S02]  /*14f00*/  R2UR UR6, R4 ;  /* 0x00000000040672ca */ /* 0x000fe400000e0000 */
[----:B------:R-:W-:-:S04]  /*14f10*/  R2UR UR7, R5 ;  /* 0x00000000050772ca */ /* 0x000fc800000e0000 */
[----:B------:R-:W-:Y:S01]  /*14f20*/  UMOV UR16, UR4 ;  /* 0x0000000400107c82 */ /* 0x000fe20008000000 */
[----:B------:R-:W-:Y:S02]  /*14f30*/  WARPGROUP.DEPBAR.LE gsb0, 0x0 ;  /* 0x00008000000079c5 */ /* 0x000fe40000010000 */
[----:B------:R-:W-:Y:S01]  /*14f40*/  WARPGROUP.ARRIVE ;  /* 0x00000000000079c5 */ /* 0x000fe20000000000 */
[----:B------:R-:W-:Y:S01]  /*14f50*/  UMOV UR14, UR16 ;  /* 0x00000010000e7c82 */ /* 0x000fe20008000000 */
[----:B------:R-:W-:Y:S01]  /*14f60*/  UMOV UR5, UR15 ;  /* 0x0000000f00057c82 */ /* 0x000fe20008000000 */
[C---:B------:R-:W-:Y:S02]  /*14f70*/  VIADD R4, R2.reuse, 0x604 ;  /* 0x0000060402047836 */ /* 0x040fe40000000000 */
[----:B------:R-:W-:Y:S01]  /*14f80*/  IMAD.MOV.U32 R5, RZ, RZ, 0x40000040 ;  /* 0x40000040ff057424 */ /* 0x000fe200078e00ff */
[----:B------:R-:W-:Y:S01]  /*14f90*/  HGMMA.64x16x16.F32 R24, gdesc[UR8], R24, gsb0 ;  /* 0x00200000081879f0 */ /* 0x000fe20008000818 */
[----:B------:R-:W-:-:S02]  /*14fa0*/  VIADD R6, R2, 0x684 ;  /* 0x0000068402067836 */ /* 0x000fc40000000000 */
[----:B------:R-:W-:Y:S01]  /*14fb0*/  IMAD.MOV.U32 R7, RZ, RZ, 0x40000040 ;  /* 0x40000040ff077424 */ /* 0x000fe200078e00ff */
[----:B--2---:R-:W-:Y:S01]  /*14fc0*/  IADD3 R147, R147, 0x50, -R9 ;  /* 0x0000005093937810 */ /* 0x004fe20007ffe809 */
[----:B------:R-:W-:Y:S01]  /*14fd0*/  IMAD.U32 R10, RZ, RZ, UR16 ;  /* 0x00000010ff0a7e24 */ /* 0x000fe2000f8e00ff */
[----:B------:R-:W-:Y:S02]  /*14fe0*/  WARPGROUP.DEPBAR.LE gsb0, 0x0 ;  /* 0x00008000000079c5 */ /* 0x000fe40000010000 */
[----:B------:R-:W-:-:S06]  /*14ff0*/  WARPGROUP.ARRIVE ;  /* 0x00000000000079c5 */ /* 0x000fcc0000000000 */
[----:B------:R-:W-:Y:S01]  /*15000*/  HGMMA.64x16x16.F32 R56, gdesc[UR16], R56, gsb0 ;  /* 0x00200000103879f0 */ /* 0x000fe20008000838 */
[----:B------:R-:W-:Y:S02]  /*15010*/  UMOV UR4, UR14 ;  /* 0x0000000e00047c82 */ /* 0x000fe40008000000 */
[----:B------:R-:W-:Y:S02]  /*15020*/  WARPGROUP.DEPBAR.LE gsb0, 0x0 ;  /* 0x00008000000079c5 */ /* 0x000fe40000010000 */
[----:B------:R-:W-:-:S06]  /*15030*/  WARPGROUP.ARRIVE ;  /* 0x00000000000079c5 */ /* 0x000fcc0000000000 */
[----:B------:R-:W-:Y:S01]  /*15040*/  HGMMA.64x16x16.F32 R48, gdesc[UR4], R48, gsb0 ;  /* 0x00200000043079f0 */ /* 0x000fe20008000830 */
[----:B------:R-:W-:Y:S02]  /*15050*/  R2UR UR6, R4 ;  /* 0x00000000040672ca */ /* 0x000fe400000e0000 */
[----:B------:R-:W-:Y:S01]  /*15060*/  R2UR UR7, R5 ;  /* 0x00000000050772ca */ /* 0x000fe200000e0000 */
[----:B------:R-:W-:Y:S01]  /*15070*/  UMOV UR4, UR14 ;  /* 0x0000000e00047c82 */ /* 0x000fe20008000000 */
[----:B------:R-:W-:Y:S01]  /*15080*/  UMOV UR5, UR15 ;  /* 0x0000000f00057c82 */ /* 0x000fe20008000000 */
[----:B------:R-:W-:Y:S02]  /*15090*/  WARPGROUP.DEPBAR.LE gsb0, 0x0 ;  /* 0x00008000000079c5 */ /* 0x000fe40000010000 */
[----:B------:R-:W-:-:S08]  /*150a0*/  WARPGROUP.ARRIVE ;  /* 0x00000000000079c5 */ /* 0x000fd00000000000 */
        /* <DEDUP_REMOVED lines=8> */
[----:B------:R-:W-:Y:S01]  /*15130*/  IMAD.MOV.U32 R5, RZ, RZ, 0x40000040 ;  /* 0x40000040ff057424 */ /* 0x000fe200078e00ff */
[----:B------:R-:W-:-:S04]  /*15140*/  IADD3 R4, R2, 0x704, RZ ;  /* 0x0000070402047810 */ /* 0x000fc80007ffe0ff */
[----:B------:R-:W-:Y:S02]  /*15150*/  R2UR UR6, R4 ;  /* 0x00000000040672ca */ /* 0x000fe400000e0000 */
[----:B------:R-:W-:Y:S01]  /*15160*/  R2UR UR7, R5 ;  /* 0x00000000050772ca */ /* 0x000fe200000e0000 */
[----:B------:R-:W-:Y:S01]  /*15170*/  UMOV UR4, UR14 ;  /* 0x0000000e00047c82 */ /* 0x000fe20008000000 */
[----:B------:R-:W-:Y:S01]  /*15180*/  UMOV UR5, UR15 ;  /* 0x0000000f00057c82 */ /* 0x000fe20008000000 */
[----:B------:R-:W-:Y:S02]  /*15190*/  WARPGROUP.DEPBAR.LE gsb0, 0x0 ;  /* 0x00008000000079c5 */ /* 0x000fe40000010000 */
[----:B------:R-:W-:-:S08]  /*151a0*/  WARPGROUP.ARRIVE ;  /* 0x00000000000079c5 */ /* 0x000fd00000000000 */
[----:B------:R-:W-:Y:S01]  /*151b0*/  HGMMA.64x16x16.F32 R24, gdesc[UR4], R24, gsb0 ;  /* 0x00200000041879f0 */ /* 0x000fe20008000818 */
[----:B------:R-:W-:Y:S01]  /*151c0*/  VIADD R6, R2, 0x506 ;  /* 0x0000050602067836 */ /* 0x000fe20000000000 */
[----:B------:R-:W-:-:S04]  /*151d0*/  MOV R7, 0x40000040 ;  /* 0x4000004000077802 */ /* 0x000fc80000000f00 */
[----:B------:R-:W-:Y:S02]  /*151e0*/  R2UR UR54, R6 ;  /* 0x00000000063672ca */ /* 0x000fe400000e0000 */
[----:B------:R-:W-:Y:S01]  /*151f0*/  R2UR UR55, R7 ;  /* 0x00000000073772ca */ /* 0x000fe200000e0000 */
[----:B------:R-:W-:Y:S02]  /*15200*/  WARPGROUP.DEPBAR.LE gsb0, 0x0 ;  /* 0x00008000000079c5 */ /* 0x000fe40000010000 */
[----:B------:R-:W-:-:S10]  /*15210*/  WARPGROUP.ARRIVE ;  /* 0x00000000000079c5 */ /* 0x000fd40000000000 */
[----:B------:R-:W-:Y:S01]  /*15220*/  HGMMA.64x16x16.F32 R56, gdesc[UR52], R56, gsb0 ;  /* 0x00200000343879f0 */ /* 0x000fe20008000838 */
[----:B------:R-:W-:Y:S02]  /*15230*/  VIADD R4, R2, 0x586 ;  /* 0x0000058602047836 */ /* 0x000fe40000000000 */
[----:B------:R-:W-:-:S03]  /*15240*/  IMAD.MOV.U32 R5, RZ, RZ, 0x40000040 ;  /* 0x40000040ff057424 */ /* 0x000fc600078e00ff */
        /* <DEDUP_REMOVED lines=11> */
[----:B------:R-:W-:Y:S01]  /*15300*/  UMOV UR4, UR52 ;  /* 0x0000003400047c82 */ /* 0x000fe20008000000 */
[----:B------:R-:W-:Y:S01]  /*15310*/  UMOV UR5, UR53 ;  /* 0x0000003500057c82 */ /* 0x000fe20008000000 */
[----:B------:R-:W-:Y:S02]  /*15320*/  WARPGROUP.DEPBAR.LE gsb0, 0x0 ;  /* 0x00008000000079c5 */ /* 0x000fe40000010000 */
[----:B------:R-:W-:-:S08]  /*15330*/  WARPGROUP.ARRIVE ;  /* 0x00000000000079c5 */ /* 0x000fd00000000000 */
        /* <DEDUP_REMOVED lines=23> */
[----:B------:R-:W-:Y:S02]  /*154b0*/  WARPGROUP.DEPBAR.LE gsb0, 0x0 ;  /* 0x00008000000079c5 */ /* 0x000fe40000010000 */
[----:B------:R-:W-:-:S10]  /*154c0*/  WARPGROUP.ARRIVE ;  /* 0x00000000000079c5 */ /* 0x000fd40000000000 */
        /* <DEDUP_REMOVED lines=131> */
[----:B------:R-:W-:Y:S01]  /*15d00*/  IMAD.MOV.U32 R5, RZ, RZ, 0x40000040 ;  /* 0x40000040ff057424 */ /* 0x000fe200078e00ff */
[----:B------:R-:W-:Y:S01]  /*15d10*/  UMOV UR4, UR36 ;  /* 0x0000002400047c82 */ /* 0x000fe20008000000 */
[----:B------:R-:W-:Y:S01]  /*15d20*/  UMOV UR5, UR37 ;  /* 0x0000002500057c82 */ /* 0x000fe20008000000 */
[----:B------:R-:W-:Y:S01]  /*15d30*/  R2UR UR6, R4 ;  /* 0x00000000040672ca */ /* 0x000fe200000e0000 */
[----:B------:R0:W-:Y:S01]  /*15d40*/  STL.64 [R1], R10 ;  /* 0x0000000a01007387 */ /* 0x0001e20000100a00 */
[----:B------:R-:W-:Y:S01]  /*15d50*/  R2UR UR7, R5 ;  /* 0x00000000050772ca */ /* 0x000fe200000e0000 */
[----:B------:R-:W-:Y:S01]  /*15d60*/  @!P1 VIADD R0, R0, 0x38840 ;  /* 0x0003884000009836 */ /* 0x000fe20000000000 */
[----:B------:R-:W-:Y:S01]  /*15d70*/  ULDC UR38, c[0x0][0x988] ;  /* 0x0002620000267ab9 */ /* 0x000fe20000000800 */
[----:B------:R-:W-:-:S02]  /*15d80*/  WARPGROUP.DEPBAR.LE gsb0, 0x0 ;  /* 0x00008000000079c5 */ /* 0x000fc40000010000 */
        /* <DEDUP_REMOVED lines=21> */
[----:B------:R-:W-:Y:S01]  /*15ee0*/  IMAD R4, R92, -0x50, R147 ;  /* 0xffffffb05c047824 */ /* 0x000fe200078e0293 */
[----:B------:R-:W-:Y:S02]  /*15ef0*/  R2UR UR7, R3 ;  /* 0x00000000030772ca */ /* 0x000fe400000e0000 */
[----:B------:R-:W-:Y:S02]  /*15f00*/  R2UR UR6, R2 ;  /* 0x00000000020672ca */ /* 0x000fe400000e0000 */
[C---:B------:R-:W-:Y:S02]  /*15f10*/  ISETP.GT.AND P6, PT, R4.reuse, RZ, PT ;  /* 0x000000ff0400720c */ /* 0x040fe40003fc4270 */
[----:B------:R-:W-:-:S02]  /*15f20*/  ISETP.GT.AND P5, PT, R4, 0x1, PT ;  /* 0x000000010400780c */ /* 0x000fc40003fa4270 */
[----:B------:R-:W-:Y:S02]  /*15f30*/  ISETP.GT.AND P4, PT, R4, 0x8, PT ;  /* 0x000000080400780c */ /* 0x000fe40003f84270 */
[----:B------:R-:W-:Y:S02]  /*15f40*/  FSEL R56, R56, -INF , P6 ;  /* 0xff80000038387808 */ /* 0x000fe40003000000 */
[----:B------:R-:W-:Y:S02]  /*15f50*/  FSEL R57, R57, -INF , P5 ;  /* 0xff80000039397808 */ /* 0x000fe40002800000 */
[----:B------:R-:W-:Y:S02]  /*15f60*/  ISETP.GT.AND P3, PT, R4, 0x9, PT ;  /* 0x000000090400780c */ /* 0x000fe40003f64270 */
[----:B------:R-:W-:Y:S02]  /*15f70*/  FSEL R67, R60, -INF , P4 ;  /* 0xff8000003c437808 */ /* 0x000fe40002000000 */
[----:B------:R-:W-:Y:S01]  /*15f80*/  FMNMX.FTZ R2, R56, R57, !PT ;  /* 0x0000003938027209 */ /* 0x000fe20007810000 */
[----:B------:R-:W-:Y:S01]  /*15f90*/  UMOV UR4, UR36 ;  /* 0x0000002400047c82 */ /* 0x000fe20008000000 */
[----:B------:R-:W-:Y:S01]  /*15fa0*/  UMOV UR5, UR37 ;  /* 0x0000002500057c82 */ /* 0x000fe20008000000 */
[----:B------:R-:W-:-:S02]  /*15fb0*/  ISETP.GT.AND P2, PT, R4, 0x10, PT ;  /* 0x000000100400780c */ /* 0x000fc40003f44270 */
[----:B------:R-:W-:Y:S02]  /*15fc0*/  FSEL R65, R61, -INF , P3 ;  /* 0xff8000003d417808 */ /* 0x000fe40001800000 */
[----:B------:R-:W-:Y:S02]  /*15fd0*/  FMNMX.FTZ R2, R67, R2, !PT ;  /* 0x0000000243027209 */ /* 0x000fe40007810000 */
[----:B------:R-:W-:Y:S02]  /*15fe0*/  FSEL R3, R58, -INF , P6 ;  /* 0xff8000003a037808 */ /* 0x000fe40003000000 */
[----:B------:R-:W-:Y:S02]  /*15ff0*/  ISETP.GT.AND P6, PT, R4, 0x11, PT ;  /* 0x000000110400780c */ /* 0x000fe40003fc4270 */
[----:B------:R-:W-:Y:S02]  /*16000*/  FSEL R61, R48, -INF , P2 ;  /* 0xff800000303d7808 */ /* 0x000fe40001000000 */
[----:B------:R-:W-:Y:S01]  /*16010*/  FMNMX.FTZ R2, R65, R2, !PT ;  /* 0x0000000241027209 */ /* 0x000fe20007810000 */
[----:B------:R-:W-:-:S02]  /*16020*/  WARPGROUP.DEPBAR.LE gsb0, 0x0 ;  /* 0x00008000000079c5 */ /* 0x000fc40000010000 */
[----:B------:R-:W-:-:S06]  /*16030*/  WARPGROUP.ARRIVE ;  /* 0x00000000000079c5 */ /* 0x000fcc0000000000 */
[----:B------:R-:W-:Y:S01]  /*16040*/  HGMMA.64x16x16.F32 R24, gdesc[UR4], R24, gsb0 ;  /* 0x00200000041879f0 */ /* 0x000fe20008000818 */
[----:B------:R-:W-:Y:S01]  /*16050*/  FSEL R59, R59, -INF , P5 ;  /* 0xff8000003b3b7808 */ /* 0x000fe20002800000 */
[----:B------:R-:W-:Y:S01]  /*16060*/  ULDC UR4, c[0x0][0x988] ;  /* 0x0002620000047ab9 */ /* 0x000fe20000000800 */
[----:B------:R-:W-:Y:S02]  /*16070*/  ISETP.GT.AND P5, PT, R4, 0x18, PT ;  /* 0x000000180400780c */ /* 0x000fe40003fa4270 */
[----:B------:R-:W-:Y:S02]  /*16080*/  FSEL R49, R49, -INF , P6 ;  /* 0xff80000031317808 */ /* 0x000fe40003000000 */
[----:B------:R-:W-:Y:S02]  /*16090*/  FMNMX.FTZ R2, R61, R2, !PT ;  /* 0x000000023d027209 */ /* 0x000fe40007810000 */
[----:B------:R-:W-:Y:S02]  /*160a0*/  FSEL R7, R62, -INF , P4 ;  /* 0xff8000003e077808 */ /* 0x000fe40002000000 */
[----:B------:R-:W-:-:S02]  /*160b0*/  ISETP.GT.AND P4, PT, R4, 0x19, PT ;  /* 0x000000190400780c */ /* 0x000fc40003f84270 */
[----:B------:R-:W-:Y:S02]  /*160c0*/  FSEL R69, R52, -INF , P5 ;  /* 0xff80000034457808 */ /* 0x000fe40002800000 */
[----:B------:R-:W-:Y:S02]  /*160d0*/  FMNMX.FTZ R2, R49, R2, !PT ;  /* 0x0000000231027209 */ /* 0x000fe40007810000 */
[----:B------:R-:W-:Y:S02]  /*160e0*/  FSEL R63, R63, -INF , P3 ;  /* 0xff8000003f3f7808 */ /* 0x000fe40001800000 */
[----:B------:R-:W-:Y:S02]  /*160f0*/  ISETP.GT.AND P3, PT, R4, 0x20, PT ;  /* 0x000000200400780c */ /* 0x000fe40003f64270 */
[----:B------:R-:W-:Y:S02]  /*16100*/  FSEL R53, R53, -INF , P4 ;  /* 0xff80000035357808 */ /* 0x000fe40002000000 */
[----:B------:R-:W-:-:S02]  /*16110*/  FMNMX.FTZ R2, R69, R2, !PT ;  /* 0x0000000245027209 */ /* 0x000fc40007810000 */
[----:B------:R-:W-:Y:S02]  /*16120*/  FSEL R9, R50, -INF , P2 ;  /* 0xff80000032097808 */ /* 0x000fe40001000000 */
[----:B------:R-:W-:Y:S02]  /*16130*/  ISETP.GT.AND P2, PT, R4, 0x21, PT ;  /* 0x000000210400780c */ /* 0x000fe40003f44270 */
[----:B------:R-:W-:Y:S02]  /*16140*/  FSEL R71, R40, -INF , P3 ;  /* 0xff80000028477808 */ /* 0x000fe40001800000 */
[----:B------:R-:W-:Y:S02]  /*16150*/  FMNMX.FTZ R2, R53, R2, !PT ;  /* 0x0000000235027209 */ /* 0x000fe40007810000 */
[----:B------:R-:W-:Y:S02]  /*16160*/  FSEL R51, R51, -INF , P6 ;  /* 0xff80000033337808 */ /* 0x000fe40003000000 */
[----:B------:R-:W-:-:S02]  /*16170*/  ISETP.GT.AND P6, PT, R4, 0x28, PT ;  /* 0x000000280400780c */ /* 0x000fc40003fc4270 */
[----:B------:R-:W-:Y:S02]  /*16180*/  FSEL R41, R41, -INF , P2 ;  /* 0xff80000029297808 */ /* 0x000fe40001000000 */
[----:B------:R-:W-:Y:S02]  /*16190*/  FMNMX.FTZ R2, R71, R2, !PT ;  /* 0x0000000247027209 */ /* 0x000fe40007810000 */
[----:B0-----:R-:W-:Y:S02]  /*161a0*/  FSEL R11, R54, -INF , P5 ;  /* 0xff800000360b7808 */ /* 0x001fe40002800000 */
        /* <DEDUP_REMOVED lines=22> */
[----:B------:R-:W-:Y:S01]  /*16310*/  FMNMX.FTZ R2, R77, R2, !PT ;  /* 0x000000024d027209 */ /* 0x000fe20007810000 */
[----:B------:R-:W-:Y:S02]  /*16320*/  WARPGROUP.DEPBAR.LE gsb0, 0x0 ;  /* 0x00008000000079c5 */ /* 0x000fe40000010000 */
        /* <DEDUP_REMOVED lines=13> */
[----:B------:R-:W-:-:S04]  /*16400*/  FMNMX.FTZ R2, R83, R2, !PT ;  /* 0x0000000253027209 */ /* 0x000fc80007810000 */
[----:B------:R-:W-:-:S05]  /*16410*/  FMNMX.FTZ R10, R85, R2, !PT ;  /* 0x00000002550a7209 */ /* 0x000fca0007810000 */
[----:B------:R-:W0:Y:S01]  /*16420*/  SHFL.BFLY PT, R5, R10, 0x2, 0x1f ;  /* 0x0c401f000a057f89 */ /* 0x000e2200000e0000 */
[----:B------:R-:W-:-:S04]  /*16430*/  FMNMX.FTZ R4, R3, R59, !PT ;  /* 0x0000003b03047209 */ /* 0x000fc80007810000 */
[----:B------:R-:W-:-:S04]  /*16440*/  FMNMX.FTZ R4, R7, R4, !PT ;  /* 0x0000000407047209 */ /* 0x000fc80007810000 */
[----:B------:R-:W-:-:S04]  /*16450*/  FMNMX.FTZ R4, R63, R4, !PT ;  /* 0x000000043f047209 */ /* 0x000fc80007810000 */
[----:B------:R-:W-:Y:S02]  /*16460*/  FMNMX.FTZ R4, R9, R4, !PT ;  /* 0x0000000409047209 */ /* 0x000fe40007810000 */
[----:B0-----:R-:W-:-:S05]  /*16470*/  FMNMX.FTZ R12, R10, R5, !PT ;  /* 0x000000050a0c7209 */ /* 0x001fca0007810000 */
[----:B------:R-:W0:Y:S01]  /*16480*/  SHFL.BFLY PT, R5, R12, 0x1, 0x1f ;  /* 0x0c201f000c057f89 */ /* 0x000e2200000e0000 */
[----:B------:R-:W-:-:S04]  /*16490*/  FMNMX.FTZ R4, R51, R4, !PT ;  /* 0x0000000433047209 */ /* 0x000fc80007810000 */
[----:B------:R-:W-:-:S04]  /*164a0*/  FMNMX.FTZ R4, R11, R4, !PT ;  /* 0x000000040b047209 */ /* 0x000fc80007810000 */
[----:B------:R-:W-:-:S04]  /*164b0*/  FMNMX.FTZ R4, R55, R4, !PT ;  /* 0x0000000437047209 */ /* 0x000fc80007810000 */
[----:B------:R-:W-:-:S04]  /*164c0*/  FMNMX.FTZ R4, R13, R4, !PT ;  /* 0x000000040d047209 */ /* 0x000fc80007810000 */
[----:B------:R-:W-:Y:S01]  /*164d0*/  FMNMX.FTZ R4, R43, R4, !PT ;  /* 0x000000042b047209 */ /* 0x000fe20007810000 */
[----:B------:R-:W-:-:S03]  /*164e0*/  IMAD.U32 R2, RZ, RZ, UR4 ;  /* 0x00000004ff027e24 */ /* 0x000fc6000f8e00ff */
[----:B------:R-:W-:Y:S02]  /*164f0*/  FMNMX.FTZ R4, R15, R4, !PT ;  /* 0x000000040f047209 */ /* 0x000fe40007810000 */
[----:B0-----:R-:W-:Y:S02]  /*16500*/  FMNMX.FTZ R5, R12, R5, !PT ;  /* 0x000000050c057209 */ /* 0x001fe40007810000 */
[----:B------:R-:W-:Y:S02]  /*16510*/  FMNMX.FTZ R4, R47, R4, !PT ;  /* 0x000000042f047209 */ /* 0x000fe40007810000 */
[C---:B------:R-:W-:Y:S01]  /*16520*/  FSETP.NEU.FTZ.AND P0, PT, R5.reuse, -INF , PT ;  /* 0xff8000000500780b */ /* 0x040fe20003f1d000 */
[----:B------:R-:W-:Y:S01]  /*16530*/  FMUL.FTZ R6, R5, R2 ;  /* 0x0000000205067220 */ /* 0x000fe20000410000 */
[----:B------:R-:W-:-:S04]  /*16540*/  FMNMX.FTZ R4, R21, R4, !PT ;  /* 0x0000000415047209 */ /* 0x000fc80007810000 */
[----:B------:R-:W-:Y:S02]  /*16550*/  FSEL R6, R6, RZ, P0 ;  /* 0x000000ff06067208 */ /* 0x000fe40000000000 */
[----:B------:R-:W-:-:S03]  /*16560*/  FMNMX.FTZ R4, R35, R4, !PT ;  /* 0x0000000423047209 */ /* 0x000fc60007810000 */
[--C-:B------:R-:W-:Y:S01]  /*16570*/  FFMA.FTZ R29, R57, R2, -R6.reuse ;  /* 0x00000002391d7223 */ /* 0x100fe20000010806 */
[----:B------:R-:W-:Y:S02]  /*16580*/  FSEL R57, R39, -INF , P6 ;  /* 0xff80000027397808 */ /* 0x000fe40003000000 */
[----:B------:R-:W-:Y:S02]  /*16590*/  FMNMX.FTZ R4, R25, R4, !PT ;  /* 0x0000000419047209 */ /* 0x000fe40007810000 */
[----:B------:R-:W-:Y:S01]  /*165a0*/  ISETP.NE.AND P0, PT, R8, RZ, PT ;  /* 0x000000ff0800720c */ /* 0x000fe20003f05270 */
[----:B------:R-:W-:Y:S01]  /*165b0*/  FFMA.FTZ R8, R65, R2, -R6 ;  /* 0x0000000241087223 */ /* 0x000fe20000010806 */
[----:B------:R-:W-:Y:S02]  /*165c0*/  FSEL R65, R26, -INF , P5 ;  /* 0xff8000001a417808 */ /* 0x000fe40002800000 */
[----:B------:R-:W-:Y:S02]  /*165d0*/  FMNMX.FTZ R4, R57, R4, !PT ;  /* 0x0000000439047209 */ /* 0x000fe40007810000 */
[----:B------:R-:W-:-:S02]  /*165e0*/  FSEL R27, R27, -INF , P4 ;  /* 0xff8000001b1b7808 */ /* 0x000fc40002000000 */
[----:B------:R-:W-:Y:S01]  /*165f0*/  FMNMX.FTZ R4, R65, R4, !PT ;  /* 0x0000000441047209 */ /* 0x000fe20007810000 */
[--C-:B------:R-:W-:Y:S01]  /*16600*/  FFMA.FTZ R204, R61, R2, -R6.reuse ;  /* 0x000000023dcc7223 */ /* 0x100fe20000010806 */
[----:B------:R-:W-:Y:S02]  /*16610*/  FSEL R61, R30, -INF , P3 ;  /* 0xff8000001e3d7808 */ /* 0x000fe40001800000 */
[----:B------:R-:W-:Y:S01]  /*16620*/  FMNMX.FTZ R4, R27, R4, !PT ;  /* 0x000000041b047209 */ /* 0x000fe20007810000 */
[----:B------:R-:W-:Y:S01]  /*16630*/  FFMA.FTZ R10, R49, R2, -R6 ;  /* 0x00000002310a7223 */ /* 0x000fe20000010806 */
[----:B------:R-:W-:Y:S02]  /*16640*/  FSEL R49, R31, -INF , P2 ;  /* 0xff8000001f317808 */ /* 0x000fe40001000000 */
[----:B------:R-:W-:-:S04]  /*16650*/  FMNMX.FTZ R4, R61, R4, !PT ;  /* 0x000000043d047209 */ /* 0x000fc80007810000 */
[----:B------:R-:W-:Y:S01]  /*16660*/  FMNMX.FTZ R4, R49, R4, !PT ;  /* 0x0000000431047209 */ /* 0x000fe20007810000 */
[----:B------:R-:W-:-:S04]  /*16670*/  FFMA.FTZ R210, R67, R2, -R6 ;  /* 0x0000000243d27223 */ /* 0x000fc80000010806 */
[----:B------:R-:W0:Y:S02]  /*16680*/  SHFL.BFLY PT, R67, R4, 0x2, 0x1f ;  /* 0x0c401f0004437f89 */ /* 0x000e2400000e0000 */
[----:B0-----:R-:W-:-:S05]  /*16690*/  FMNMX.FTZ R67, R4, R67, !PT ;  /* 0x0000004304437209 */ /* 0x001fca0007810000 */
[----:B------:R-:W0:Y:S01]  /*166a0*/  SHFL.BFLY PT, R4, R67, 0x1, 0x1f ;  /* 0x0c201f0043047f89 */ /* 0x000e2200000e0000 */
[-CC-:B------:R-:W-:Y:S01]  /*166b0*/  FFMA.FTZ R208, R56, R2.reuse, -R6.reuse ;  /* 0x0000000238d07223 */ /* 0x180fe20000010806 */
[----:B------:R-:W-:Y:S01]  /*166c0*/  MUFU.EX2 R29, R29 ;  /* 0x0000001d001d7308 */ /* 0x000fe20000000800 */
[-CC-:B------:R-:W-:Y:S01]  /*166d0*/  FFMA.FTZ R206, R69, R2.reuse, -R6.reuse ;  /* 0x0000000245ce7223 */ /* 0x180fe20000010806 */
[-CC-:B------:R-:W-:Y:S01]  /*166e0*/  FFMA.FTZ R53, R53, R2.reuse, -R6.reuse ;  /* 0x0000000235357223 */ /* 0x180fe20000010806 */
[-CC-:B------:R-:W-:Y:S01]  /*166f0*/  FFMA.FTZ R200, R71, R2.reuse, -R6.reuse ;  /* 0x0000000247c87223 */ /* 0x180fe20000010806 */
[-CC-:B------:R-:W-:Y:S01]  /*16700*/  FFMA.FTZ R41, R41, R2.reuse, -R6.reuse ;  /* 0x0000000229297223 */ /* 0x180fe20000010806 */
[-CC-:B------:R-:W-:Y:S01]  /*16710*/  FFMA.FTZ R202, R73, R2.reuse, -R6.reuse ;  /* 0x0000000249ca7223 */ /* 0x180fe20000010806 */
[----:B------:R-:W-:Y:S02]  /*16720*/  FFMA.FTZ R45, R45, R2, -R6 ;  /* 0x000000022d2d7223 */ /* 0x000fe40000010806 */
[----:B------:R-:W1:Y:S01]  /*16730*/  MUFU.EX2 R208, R208 ;  /* 0x000000d000d07308 */ /* 0x000e620000000800 */
[----:B0-----:R-:W-:-:S04]  /*16740*/  FMNMX.FTZ R4, R67, R4, !PT ;  /* 0x0000000443047209 */ /* 0x001fc80007810000 */
[C---:B------:R-:W-:Y:S01]  /*16750*/  FSETP.NEU.FTZ.AND P2, PT, R4.reuse, -INF , PT ;  /* 0xff8000000400780b */ /* 0x040fe20003f5d000 */
[-C--:B------:R-:W-:Y:S01]  /*16760*/  FMUL.FTZ R14, R4, R2.reuse ;  /* 0x00000002040e7220 */ /* 0x080fe20000410000 */
[----:B------:R-:W-:-:S04]  /*16770*/  FFMA.FTZ R196, R75, R2, -R6 ;  /* 0x000000024bc47223 */ /* 0x000fc80000010806 */
[----:B------:R-:W-:Y:S01]  /*16780*/  FSEL R14, R14, RZ, P2 ;  /* 0x000000ff0e0e7208 */ /* 0x000fe20001000000 */
[-CC-:B------:R-:W-:Y:S01]  /*16790*/  FFMA.FTZ R33, R33, R2.reuse, -R6.reuse ;  /* 0x0000000221217223 */ /* 0x180fe20000010806 */
[-CC-:B------:R-:W-:Y:S01]  /*167a0*/  FFMA.FTZ R198, R77, R2.reuse, -R6.reuse ;  /* 0x000000024dc67223 */ /* 0x180fe20000010806 */
[-CC-:B------:R-:W-:Y:S01]  /*167b0*/  FFMA.FTZ R37, R37, R2.reuse, -R6.reuse ;  /* 0x0000000225257223 */ /* 0x180fe20000010806 */
[-CC-:B------:R-:W-:Y:S01]  /*167c0*/  FFMA.FTZ R192, R79, R2.reuse, -R6.reuse ;  /* 0x000000024fc07223 */ /* 0x180fe20000010806 */
[-CC-:B------:R-:W-:Y:S01]  /*167d0*/  FFMA.FTZ R81, R81, R2.reuse, -R6.reuse ;  /* 0x0000000251517223 */ /* 0x180fe20000010806 */
[-CC-:B------:R-:W-:Y:S01]  /*167e0*/  FFMA.FTZ R194, R83, R2.reuse, -R6.reuse ;  /* 0x0000000253c27223 */ /* 0x180fe20000010806 */
[-C--:B------:R-:W-:Y:S01]  /*167f0*/  FFMA.FTZ R69, R85, R2.reuse, -R6 ;  /* 0x0000000255457223 */ /* 0x080fe20000010806 */
[-CC-:B------:R-:W-:Y:S01]  /*16800*/  FFMA.FTZ R209, R3, R2.reuse, -R14.reuse ;  /* 0x0000000203d17223 */ /* 0x180fe2000001080e */
[-CC-:B------:R-:W-:Y:S01]  /*16810*/  FFMA.FTZ R6, R59, R2.reuse, -R14.reuse ;  /* 0x000000023b067223 */ /* 0x180fe2000001080e */
[----:B------:R-:W0:Y:S01]  /*16820*/  MUFU.EX2 R210, R210 ;  /* 0x000000d200d27308 */ /* 0x000e220000000800 */
[----:B------:R-:W-:-:S07]  /*16830*/  FFMA.FTZ R211, R7, R2, -R14 ;  /* 0x0000000207d37223 */ /* 0x000fce000001080e */
[----:B------:R2:W3:Y:S01]  /*16840*/  MUFU.EX2 R39, R8 ;  /* 0x0000000800277308 */ /* 0x0004e20000000800 */
[----:B------:R-:W-:-:S07]  /*16850*/  FFMA.FTZ R205, R9, R2, -R14 ;  /* 0x0000000209cd7223 */ /* 0x000fce000001080e */
[----:B------:R-:W-:Y:S01]  /*16860*/  MUFU.EX2 R209, R209 ;  /* 0x000000d100d17308 */ /* 0x000fe20000000800 */
[----:B--2---:R-:W-:-:S07]  /*16870*/  FFMA.FTZ R8, R63, R2, -R14 ;  /* 0x000000023f087223 */ /* 0x004fce000001080e */
[----:B------:R-:W2:Y:S01]  /*16880*/  MUFU.EX2 R6, R6 ;  /* 0x0000000600067308 */ /* 0x000ea20000000800 */
[----:B-1----:R-:W-:-:S07]  /*16890*/  FADD.FTZ R3, R208, R29 ;  /* 0x0000001dd0037221 */ /* 0x002fce0000010000 */
[----:B------:R-:W1:Y:S08]  /*168a0*/  MUFU.EX2 R204, R204 ;  /* 0x000000cc00cc7308 */ /* 0x000e700000000800 */
[----:B------:R-:W4:Y:S01]  /*168b0*/  MUFU.EX2 R211, R211 ;  /* 0x000000d300d37308 */ /* 0x000f220000000800 */
[----:B0-----:R-:W-:-:S07]  /*168c0*/  FADD.FTZ R26, R210, R3 ;  /* 0x00000003d21a7221 */ /* 0x001fce0000010000 */
[----:B------:R0:W4:Y:S01]  /*168d0*/  MUFU.EX2 R31, R10 ;  /* 0x0000000a001f7308 */ /* 0x0001220000000800 */
[----:B------:R-:W-:-:S07]  /*168e0*/  FFMA.FTZ R207, R11, R2, -R14 ;  /* 0x000000020bcf7223 */ /* 0x000fce000001080e */
[----:B------:R-:W4:Y:S01]  /*168f0*/  MUFU.EX2 R8, R8 ;  /* 0x0000000800087308 */ /* 0x000f220000000800 */
[----:B0-----:R-:W-:Y:S01]  /*16900*/  FFMA.FTZ R10, R51, R2, -R14 ;  /* 0x00000002330a7223 */ /* 0x001fe2000001080e */
[----:B---3--:R-:W-:-:S06]  /*16910*/  FADD.FTZ R3, R39, R26 ;  /* 0x0000001a27037221 */ /* 0x008fcc0000010000 */
[----:B------:R-:W0:Y:S01]  /*16920*/  MUFU.EX2 R206, R206 ;  /* 0x000000ce00ce7308 */ /* 0x000e220000000800 */
[----:B--2---:R-:W-:Y:S01]  /*16930*/  FADD.FTZ R28, R209, R6 ;  /* 0x00000006d11c7221 */ /* 0x004fe20000010000 */
[----:B------:R-:W-:-:S06]  /*16940*/  FFMA.FTZ R12, R55, R2, -R14 ;  /* 0x00000002370c7223 */ /* 0x000fcc000001080e */
[----:B------:R-:W2:Y:S01]  /*16950*/  MUFU.EX2 R205, R205 ;  /* 0x000000cd00cd7308 */ /* 0x000ea20000000800 */
[----:B-1----:R-:W-:Y:S01]  /*16960*/  FADD.FTZ R26, R204, R3 ;  /* 0x00000003cc1a7221 */ /* 0x002fe20000010000 */
[----:B----4-:R-:W-:-:S06]  /*16970*/  FADD.FTZ R3, R211, R28 ;  /* 0x0000001cd3037221 */ /* 0x010fcc0000010000 */
[----:B------:R-:W1:Y:S01]  /*16980*/  MUFU.EX2 R53, R53 ;  /* 0x0000003500357308 */ /* 0x000e620000000800 */
[----:B------:R-:W-:-:S07]  /*16990*/  FFMA.FTZ R201, R13, R2, -R14 ;  /* 0x000000020dc97223 */ /* 0x000fce000001080e */
[----:B------:R-:W3:Y:S01]  /*169a0*/  MUFU.EX2 R10, R10 ;  /* 0x0000000a000a7308 */ /* 0x000ee20000000800 */
[----:B------:R-:W-:Y:S01]  /*169b0*/  FADD.FTZ R7, R31, R26 ;  /* 0x0000001a1f077221 */ /* 0x000fe20000010000 */
[----:B------:R-:W-:-:S06]  /*169c0*/  FADD.FTZ R28, R8, R3 ;  /* 0x00000003081c7221 */ /* 0x000fcc0000010000 */
[----:B------:R-:W4:Y:S01]  /*169d0*/  MUFU.EX2 R200, R200 ;  /* 0x000000c800c87308 */ /* 0x000f220000000800 */
[----:B------:R-:W-:-:S07]  /*169e0*/  FFMA.FTZ R20, R43, R2, -R14 ;  /* 0x000000022b147223 */ /* 0x000fce000001080e */
[----:B------:R-:W4:Y:S01]  /*169f0*/  MUFU.EX2 R207, R207 ;  /* 0x000000cf00cf7308 */ /* 0x000f220000000800 */
[----:B0-----:R-:W-:Y:S01]  /*16a00*/  FADD.FTZ R30, R206, R7 ;  /* 0x00000007ce1e7221 */ /* 0x001fe20000010000 */
[----:B--2---:R-:W-:-:S06]  /*16a10*/  FADD.FTZ R3, R205, R28 ;  /* 0x0000001ccd037221 */ /* 0x004fcc0000010000 */
[----:B------:R-:W0:Y:S01]  /*16a20*/  MUFU.EX2 R41, R41 ;  /* 0x0000002900297308 */ /* 0x000e220000000800 */
[----:B------:R-:W-:-:S07]  /*16a30*/  FFMA.FTZ R203, R15, R2, -R14 ;  /* 0x000000020fcb7223 */ /* 0x000fce000001080e */
[----:B------:R-:W2:Y:S01]  /*16a40*/  MUFU.EX2 R12, R12 ;  /* 0x0000000c000c7308 */ /* 0x000ea20000000800 */
[----:B-1----:R-:W-:Y:S01]  /*16a50*/  FADD.FTZ R7, R53, R30 ;  /* 0x0000001e35077221 */ /* 0x002fe20000010000 */
[----:B---3--:R-:W-:-:S06]  /*16a60*/  FADD.FTZ R28, R10, R3 ;  /* 0x000000030a1c7221 */ /* 0x008fcc0000010000 */
[----:B------:R-:W1:Y:S01]  /*16a70*/  MUFU.EX2 R202, R202 ;  /* 0x000000ca00ca7308 */ /* 0x000e620000000800 */
[----:B------:R-:W-:-:S07]  /*16a80*/  FFMA.FTZ R24, R47, R2, -R14 ;  /* 0x000000022f187223 */ /* 0x000fce000001080e */
[----:B------:R-:W3:Y:S01]  /*16a90*/  MUFU.EX2 R201, R201 ;  /* 0x000000c900c97308 */ /* 0x000ee20000000800 */
[----:B----4-:R-:W-:Y:S01]  /*16aa0*/  FADD.FTZ R30, R200, R7 ;  /* 0x00000007c81e7221 */ /* 0x010fe20000010000 */
        /* <DEDUP_REMOVED lines=17> */
[----:B------:R-:W-:-:S07]  /*16bc0*/  @!P1 PRMT R0, RZ, 0x654, R0 ;  /* 0x00000654ff009816 */ /* 0x000fce0000000000 */
[----:B------:R-:W4:Y:S01]  /*16bd0*/  MUFU.EX2 R197, R197 ;  /* 0x000000c500c57308 */ /* 0x000f220000000800 */
[----:B------:R-:W-:Y:S01]  /*16be0*/  FFMA.FTZ R57, R57, R2, -R14 ;  /* 0x0000000239397223 */ /* 0x000fe2000001080e */
[----:B0-----:R-:W-:-:S06]  /*16bf0*/  FADD.FTZ R30, R196, R7 ;  /* 0x00000007c41e7221 */ /* 0x001fcc0000010000 */
[----:B------:R-:W0:Y:S01]  /*16c00*/  MUFU.EX2 R37, R37 ;  /* 0x0000002500257308 */ /* 0x000e220000000800 */
[----:B--2---:R-:W-:Y:S01]  /*16c10*/  FADD.FTZ R3, R203, R28 ;  /* 0x0000001ccb037221 */ /* 0x004fe20000010000 */
[----:B------:R-:W-:Y:S01]  /*16c20*/  FFMA.FTZ R65, R65, R2, -R14 ;  /* 0x0000000241417223 */ /* 0x000fe2000001080e */
[----:B------:R2:W-:Y:S05]  /*16c30*/  @!P1 SYNCS.ARRIVE.TRANS64.RED.A1T0 RZ, [R0+URZ], RZ ;  /* 0x000000ff00ff99a7 */ /* 0x0005ea000810043f */
[----:B------:R-:W0:Y:S01]  /*16c40*/  MUFU.EX2 R26, R26 ;  /* 0x0000001a001a7308 */ /* 0x000e220000000800 */
[----:B-1----:R-:W-:Y:S01]  /*16c50*/  FADD.FTZ R7, R33, R30 ;  /* 0x0000001e21077221 */ /* 0x002fe20000010000 */
[----:B---3--:R-:W-:-:S06]  /*16c60*/  FADD.FTZ R28, R24, R3 ;  /* 0x00000003181c7221 */ /* 0x008fcc0000010000 */
[----:B------:R-:W1:Y:S08]  /*16c70*/  MUFU.EX2 R192, R192 ;  /* 0x000000c000c07308 */ /* 0x000e700000000800 */
[----:B------:R-:W3:Y:S01]  /*16c80*/  MUFU.EX2 R199, R199 ;  /* 0x000000c700c77308 */ /* 0x000ee20000000800 */
[----:B------:R-:W-:Y:S01]  /*16c90*/  FFMA.FTZ R27, R27, R2, -R14 ;  /* 0x000000021b1b7223 */ /* 0x000fe2000001080e */
[----:B----4-:R-:W-:-:S06]  /*16ca0*/  FADD.FTZ R30, R198, R7 ;  /* 0x00000007c61e7221 */ /* 0x010fcc0000010000 */
[----:B------:R-:W4:Y:S01]  /*16cb0*/  MUFU.EX2 R67, R81 ;  /* 0x0000005100437308 */ /* 0x000f220000000800 */
[----:B------:R-:W-:Y:S01]  /*16cc0*/  FADD.FTZ R3, R197, R28 ;  /* 0x0000001cc5037221 */ /* 0x000fe20000010000 */
[----:B------:R-:W-:-:S06]  /*16cd0*/  FFMA.FTZ R61, R61, R2, -R14 ;  /* 0x000000023d3d7223 */ /* 0x000fcc000001080e */
[----:B--2---:R-:W2:Y:S01]  /*16ce0*/  MUFU.EX2 R0, R57 ;  /* 0x0000003900007308 */ /* 0x004ea20000000800 */
[----:B------:R-:W-:Y:S01]  /*16cf0*/  FFMA.FTZ R49, R49, R2, -R14 ;  /* 0x0000000231317223 */ /* 0x000fe2000001080e */
[----:B0-----:R-:W-:Y:S01]  /*16d00*/  FADD.FTZ R7, R37, R30 ;  /* 0x0000001e25077221 */ /* 0x001fe20000010000 */
[----:B------:R-:W-:-:S05]  /*16d10*/  FADD.FTZ R28, R26, R3 ;  /* 0x000000031a1c7221 */ /* 0x000fca0000010000 */
[----:B------:R-:W0:Y:S01]  /*16d20*/  MUFU.EX2 R65, R65 ;  /* 0x0000004100417308 */ /* 0x000e220000000800 */
[----:B-1----:R-:W-:Y:S01]  /*16d30*/  FADD.FTZ R30, R192, R7 ;  /* 0x00000007c01e7221 */ /* 0x002fe20000010000 */
[----:B---3--:R-:W-:-:S06]  /*16d40*/  FADD.FTZ R3, R199, R28 ;  /* 0x0000001cc7037221 */ /* 0x008fcc0000010000 */
[----:B------:R-:W1:Y:S01]  /*16d50*/  MUFU.EX2 R14, R27 ;  /* 0x0000001b000e7308 */ /* 0x000e620000000800 */
[----:B----4-:R-:W-:Y:S01]  /*16d60*/  FADD.FTZ R7, R67, R30 ;  /* 0x0000001e43077221 */ /* 0x010fe20000010000 */
[----:B--2---:R-:W-:-:S06]  /*16d70*/  FADD.FTZ R30, R0, R3 ;  /* 0x00000003001e7221 */ /* 0x004fcc0000010000 */
[----:B------:R-:W2:Y:S01]  /*16d80*/  MUFU.EX2 R61, R61 ;  /* 0x0000003d003d7308 */ /* 0x000ea20000000800 */
[----:B0-----:R-:W-:Y:S01]  /*16d90*/  FADD.FTZ R3, R65, R30 ;  /* 0x0000001e41037221 */ /* 0x001fe20000010000 */
[----:B------:R-:W-:-:S03]  /*16da0*/  F2FP.F16.F32.PACK_AB R209, R6, R209 ;  /* 0x000000d106d1723e */ /* 0x000fc600000000ff */
[----:B-1----:R-:W-:-:S03]  /*16db0*/  FADD.FTZ R6, R14, R3 ;  /* 0x000000030e067221 */ /* 0x002fc60000010000 */
[----:B------:R-:W0:Y:S01]  /*16dc0*/  MUFU.EX2 R194, R194 ;  /* 0x000000c200c27308 */ /* 0x000e220000000800 */
[----:B--2---:R-:W-:Y:S01]  /*16dd0*/  FADD.FTZ R3, R61, R6 ;  /* 0x000000063d037221 */ /* 0x004fe20000010000 */
[----:B------:R-:W-:-:S06]  /*16de0*/  VIADD R6, R92, 0xfffffffe ;  /* 0xfffffffe5c067836 */ /* 0x000fcc0000000000 */
[----:B------:R-:W1:Y:S01]  /*16df0*/  MUFU.EX2 R69, R69 ;  /* 0x0000004500457308 */ /* 0x000e620000000800 */
[----:B------:R-:W-:-:S07]  /*16e00*/  ISETP.GE.AND P2, PT, R6, R225, PT ;  /* 0x000000e10600720c */ /* 0x000fce0003f46270 */
[----:B------:R-:W2:Y:S01]  /*16e10*/  MUFU.EX2 R28, R49 ;  /* 0x00000031001c7308 */ /* 0x000ea20000000800 */
[----:B0-----:R-:W-:Y:S01]  /*16e20*/  FADD.FTZ R32, R194, R7 ;  /* 0x00000007c2207221 */ /* 0x001fe20000010000 */
[----:B------:R-:W-:Y:S01]  /*16e30*/  BSSY B0, `(.L_x_636) ;  /* 0x0000564000007945 */ /* 0x000fe20003800000 */
[----:B------:R-:W-:Y:S01]  /*16e40*/  F2FP.F16.F32.PACK_AB R207, R12, R207 ;  /* 0x000000cf0ccf723e */ /* 0x000fe200000000ff */
[--C-:B------:R-:W-:Y:S01]  /*16e50*/  IMAD.MOV.U32 R150, RZ, RZ, R151.reuse ;  /* 0x000000ffff967224 */ /* 0x100fe200078e0097 */
[----:B------:R-:W-:Y:S01]  /*16e60*/  F2FP.F16.F32.PACK_AB R208, R29, R208 ;  /* 0x000000d01dd0723e */ /* 0x000fe200000000ff */
[--C-:B------:R-:W-:Y:S01]  /*16e70*/  IMAD.MOV.U32 R149, RZ, RZ, R151.reuse ;  /* 0x000000ffff957224 */ /* 0x100fe200078e0097 */
[----:B------:R-:W-:Y:S01]  /*16e80*/  F2FP.F16.F32.PACK_AB R210, R39, R210 ;  /* 0x000000d227d2723e */ /* 0x000fe200000000ff */
[--C-:B------:R-:W-:Y:S01]  /*16e90*/  IMAD.MOV.U32 R147, RZ, RZ, R151.reuse ;  /* 0x000000ffff937224 */ /* 0x100fe200078e0097 */
[----:B------:R-:W-:Y:S01]  /*16ea0*/  F2FP.F16.F32.PACK_AB R204, R31, R204 ;  /* 0x000000cc1fcc723e */ /* 0x000fe200000000ff */
[----:B-1----:R-:W-:Y:S01]  /*16eb0*/  FADD.FTZ R13, R69, R32 ;  /* 0x00000020450d7221 */ /* 0x002fe20000010000 */
[----:B------:R-:W-:Y:S01]  /*16ec0*/  F2FP.F16.F32.PACK_AB R206, R53, R206 ;  /* 0x000000ce35ce723e */ /* 0x000fe200000000ff */
[--C-:B------:R-:W-:Y:S01]  /*16ed0*/  IMAD.MOV.U32 R146, RZ, RZ, R151.reuse ;  /* 0x000000ffff927224 */ /* 0x100fe200078e0097 */
[----:B------:R-:W-:Y:S01]  /*16ee0*/  F2FP.F16.F32.PACK_AB R200, R41, R200 ;  /* 0x000000c829c8723e */ /* 0x000fe200000000ff */
[--C-:B------:R-:W-:Y:S01]  /*16ef0*/  IMAD.MOV.U32 R145, RZ, RZ, R151.reuse ;  /* 0x000000ffff917224 */ /* 0x100fe200078e0097 */
[----:B------:R-:W-:Y:S01]  /*16f00*/  F2FP.F16.F32.PACK_AB R202, R45, R202 ;  /* 0x000000ca2dca723e */ /* 0x000fe200000000ff */
[----:B------:R-:W-:Y:S01]  /*16f10*/  IMAD.MOV.U32 R143, RZ, RZ, R151 ;  /* 0x000000ffff8f7224 */ /* 0x000fe200078e0097 */
[----:B------:R-:W-:Y:S01]  /*16f20*/  F2FP.F16.F32.PACK_AB R196, R33, R196 ;  /* 0x000000c421c4723e */ /* 0x000fe200000000ff */
[----:B--2---:R-:W-:Y:S01]  /*16f30*/  FADD.FTZ R12, R28, R3 ;  /* 0x000000031c0c7221 */ /* 0x004fe20000010000 */
[----:B------:R-:W-:Y:S01]  /*16f40*/  F2FP.F16.F32.PACK_AB R198, R37, R198 ;  /* 0x000000c625c6723e */ /* 0x000fe200000000ff */
[----:B------:R-:W-:Y:S01]  /*16f50*/  IMAD.MOV.U32 R3, RZ, RZ, 0x3f800000 ;  /* 0x3f800000ff037424 */ /* 0x000fe200078e00ff */
[----:B------:R-:W-:Y:S01]  /*16f60*/  F2FP.F16.F32.PACK_AB R192, R67, R192 ;  /* 0x000000c043c0723e */ /* 0x000fe200000000ff */
[--C-:B------:R-:W-:Y:S01]  /*16f70*/  IMAD.MOV.U32 R142, RZ, RZ, R151.reuse ;  /* 0x000000ffff8e7224 */ /* 0x100fe200078e0097 */
        /* <DEDUP_REMOVED lines=18> */
[----:B------:R-:W-:Y:S01]  /*170a0*/  MOV R0, 0x3f800000 ;  /* 0x3f80000000007802 */ /* 0x000fe20000000f00 */
        /* <DEDUP_REMOVED lines=110> */
[----:B------:R-:W-:Y:S01]  /*17790*/  IMAD.MOV.U32 R25, RZ, RZ, R151 ;  /* 0x000000ffff197224 */ /* 0x000fe200078e0097 */
[----:B------:R-:W-:Y:S06]  /*177a0*/  @!P2 BRA `(.L_x_637) ;  /* 0x0000004c0030a947 */ /* 0x000fec0003800000 */
[----:B------:R-:W-:Y:S01]  /*177b0*/  IMAD.MOV.U32 R7, RZ, RZ, R4 ;  /* 0x000000ffff077224 */ /* 0x000fe200078e0004 */
[----:B------:R-:W-:Y:S01]  /*177c0*/  MOV R10, R220 ;  /* 0x000000dc000a7202 */ /* 0x000fe20000000f00 */
[----:B------:R-:W-:Y:S01]  /*177d0*/  IMAD.MOV.U32 R8, RZ, RZ, R5 ;  /* 0x000000ffff087224 */ /* 0x000fe200078e0005 */
[----:B------:R-:W-:Y:S01]  /*177e0*/  CS2R R150, SRZ ;  /* 0x0000000000967805 */ /* 0x000fe2000001ff00 */
[----:B------:R-:W-:Y:S01]  /*177f0*/  IMAD.MOV.U32 R9, RZ, RZ, R221 ;  /* 0x000000ffff097224 */ /* 0x000fe200078e00dd */
[----:B------:R-:W-:Y:S01]  /*17800*/  CS2R R146, SRZ ;  /* 0x0000000000927805 */ /* 0x000fe2000001ff00 */
[----:B------:R-:W-:Y:S01]  /*17810*/  IMAD.MOV.U32 R0, RZ, RZ, 0x3f800000 ;  /* 0x3f800000ff007424 */ /* 0x000fe200078e00ff */
        /* <DEDUP_REMOVED lines=62> */
.L_x_648:
[----:B------:R-:W-:-:S05]  /*17c00*/  VIADD R2, R10, 0x1 ;  /* 0x000000010a027836 */ /* 0x000fca0000000000 */
[----:B------:R-:W-:-:S04]  /*17c10*/  ISETP.NE.AND P2, PT, R2, 0x2, PT ;  /* 0x000000020200780c */ /* 0x000fc80003f45270 */
[----:B------:R-:W-:Y:S02]  /*17c20*/  SEL R2, R2, RZ, P2 ;  /* 0x000000ff02027207 */ /* 0x000fe40001000000 */
[----:B------:R-:W-:-:S03]  /*17c30*/  SEL R221, RZ, 0x1, P2 ;  /* 0x00000001ffdd7807 */ /* 0x000fc60001000000 */
[----:B------:R-:W-:Y:S01]  /*17c40*/  IMAD.MOV.U32 R220, RZ, RZ, R2 ;  /* 0x000000ffffdc7224 */ /* 0x000fe200078e0002 */
[----:B------:R-:W-:Y:S01]  /*17c50*/  LOP3.LUT R221, R9, R221, RZ, 0x3c, !PT ;  /* 0x000000dd09dd7212 */ /* 0x000fe200078e3cff */
[----:B------:R-:W-:Y:S06]  /*17c60*/  @!P0 BRA `(.L_x_638) ;  /* 0x0000000000048947 */ /* 0x000fec0003800000 */
[----:B------:R-:W-:Y:S01]  /*17c70*/  BPT.TRAP 0x1 ;  /* 0x000000040000795c */ /* 0x000fe20000300000 */
.L_x_638:
[----:B------:R-:W-:Y:S02]  /*17c80*/  LEA R11, R2, R18, 0x3 ;  /* 0x00000012020b7211 */ /* 0x000fe400078e18ff */
[----:B------:R-:W-:-:S04]  /*17c90*/  SHF.L.U32 R4, R221, 0x1f, RZ ;  /* 0x0000001fdd047819 */ /* 0x000fc800000006ff */
[----:B------:R0:W1:Y:S01]  /*17ca0*/  SYNCS.PHASECHK.TRANS64.TRYWAIT P2, [R11+URZ+0x38830], R4 ;  /* 0x038830040b0075a7 */ /* 0x000062000804017f */
[----:B------:R-:W-:Y:S05]  /*17cb0*/  @!P0 BRA `(.L_x_639) ;  /* 0x0000000000048947 */ /* 0x000fea0003800000 */
[----:B------:R-:W-:Y:S01]  /*17cc0*/  BPT.TRAP 0x1 ;  /* 0x000000040000795c */ /* 0x000fe20000300000 */
.L_x_639:
[----:B------:R-:W-:Y:S01]  /*17cd0*/  IMAD R2, R220, 0xa00, R224 ;  /* 0x00000a00dc027824 */ /* 0x000fe200078e02e0 */
[----:B------:R-:W-:Y:S03]  /*17ce0*/  BSSY B1, `(.L_x_640) ;  /* 0x0000006000017945 */ /* 0x000fe60003800000 */
[C---:B------:R-:W-:Y:S02]  /*17cf0*/  VIADD R15, R2.reuse, 0x80 ;  /* 0x00000080020f7836 */ /* 0x040fe40000000000 */
[----:B------:R-:W-:Y:S01]  /*17d00*/  VIADD R20, R2, 0x100 ;  /* 0x0000010002147836 */ /* 0x000fe20000000000 */
[----:B-1----:R-:W-:Y:S06]  /*17d10*/  @P2 BRA `(.L_x_641) ;  /* 0x0000000000082947 */ /* 0x002fec0003800000 */
[----:B------:R-:W1:Y:S02]  /*17d20*/  SYNCS.PHASECHK.TRANS64.TRYWAIT P2, [R11+URZ+0x38830], R4 ;  /* 0x038830040b0075a7 */ /* 0x000e64000804017f */
[----:B-1----:R-:W-:Y:S05]  /*17d30*/  @!P2 BRA `(.L_x_642) ;  /* 0x0000013c0004a947 */ /* 0x002fea0003800000 */
.L_x_641:
[----:B------:R-:W-:Y:S05]  /*17d40*/  BSYNC B1 ;  /* 0x0000000000017941 */ /* 0x000fea0003800000 */
.L_x_640:
[----:B------:R-:W2:Y:S04]  /*17d50*/  LDL.64 R152, [R1+0x50] ;  /* 0x0000500001987983 */ /* 0x000ea80000100a00 */
[----:B------:R-:W3:Y:S01]  /*17d60*/  LDL.64 R154, [R1+0x58] ;  /* 0x00005800019a7983 */ /* 0x000ee20000100a00 */
[----:B01----:R-:W-:Y:S01]  /*17d70*/  IMAD.MOV.U32 R4, RZ, RZ, R2 ;  /* 0x000000ffff047224 */ /* 0x003fe200078e0002 */
[----:B------:R-:W-:-:S04]  /*17d80*/  MOV R5, 0x40000040 ;  /* 0x4000004000057802 */ /* 0x000fc80000000f00 */
[----:B------:R-:W-:Y:S02]  /*17d90*/  R2UR UR14, R4 ;  /* 0x00000000040e72ca */ /* 0x000fe400000e0000 */
[C---:B------:R-:W-:Y:S01]  /*17da0*/  R2UR UR15, R5.reuse ;  /* 0x00000000050f72ca */ /* 0x040fe200000e0000 */
[----:B------:R-:W-:Y:S01]  /*17db0*/  WARPGROUP.ARRIVE ;  /* 0x00000000000079c5 */ /* 0x000fe20000000000 */
[----:B------:R-:W-:Y:S01]  /*17dc0*/  IMAD.MOV.U32 R4, RZ, RZ, R15 ;  /* 0x000000ffff047224 */ /* 0x000fe200078e000f */
[----:B------:R-:W-:-:S04]  /*17dd0*/  R2UR UR11, R5 ;  /* 0x00000000050b72ca */ /* 0x000fc800000e0000 */
[----:B------:R-:W-:Y:S02]  /*17de0*/  R2UR UR10, R4 ;  /* 0x00000000040a72ca */ /* 0x000fe400000e0000 */
[----:B------:R-:W-:Y:S02]  /*17df0*/  MOV R21, 0x40000040 ;  /* 0x4000004000157802 */ /* 0x000fe40000000f00 */
[----:B------:R-:W-:Y:S02]  /*17e00*/  R2UR UR6, R20 ;  /* 0x00000000140672ca */ /* 0x000fe400000e0000 */
[----:B------:R-:W-:Y:S01]  /*17e10*/  R2UR UR7, R21 ;  /* 0x00000000150772ca */ /* 0x000fe200000e0000 */
[----:B------:R-:W-:Y:S01]  /*17e20*/  VIADD R14, R2, 0x180 ;  /* 0x00000180020e7836 */ /* 0x000fe20000000000 */
[----:B--2---:R-:W-:Y:S02]  /*17e30*/  R2UR UR30, R152 ;  /* 0x00000000981e72ca */ /* 0x004fe400000e0000 */
[----:B------:R-:W-:-:S02]  /*17e40*/  R2UR UR31, R153 ;  /* 0x00000000991f72ca */ /* 0x000fc400000e0000 */
[----:B---3--:R-:W-:Y:S01]  /*17e50*/  R2UR UR16, R154 ;  /* 0x000000009a1072ca */ /* 0x008fe200000e0000 */
[----:B------:R-:W2:Y:S01]  /*17e60*/  LDL.64 R152, [R1+0x48] ;  /* 0x0000480001987983 */ /* 0x000ea20000100a00 */
[----:B------:R-:W-:Y:S01]  /*17e70*/  R2UR UR17, R155 ;  /* 0x000000009b1172ca */ /* 0x000fe200000e0000 */
[----:B------:R-:W-:Y:S02]  /*17e80*/  IMAD.MOV.U32 R15, RZ, RZ, 0x40000040 ;  /* 0x40000040ff0f7424 */ /* 0x000fe400078e00ff */
[----:B------:R-:W-:Y:S01]  /*17e90*/  VIADD R4, R2, 0x200 ;  /* 0x0000020002047836 */ /* 0x000fe20000000000 */
[----:B------:R-:W-:Y:S01]  /*17ea0*/  R2UR UR19, R5 ;  /* 0x00000000051372ca */ /* 0x000fe200000e0000 */
[----:B------:R-:W3:Y:S06]  /*17eb0*/  LDL.64 R20, [R1+0x40] ;  /* 0x0000400001147983 */ /* 0x000eec0000100a00 */
[----:B------:R-:W-:-:S02]  /*17ec0*/  UMOV UR12, UR16 ;  /* 0x00000010000c7c82 */ /* 0x000fc40008000000 */
[----:B------:R-:W-:Y:S02]  /*17ed0*/  UMOV UR13, UR17 ;  /* 0x00000011000d7c82 */ /* 0x000fe40008000000 */
[----:B------:R-:W-:Y:S01]  /*17ee0*/  HGMMA.64x16x16.F32 R184, gdesc[UR12], RZ, !UPT, gsb0 ;  /* 0x002000000cb879f0 */ /* 0x000fe2000c0008ff */
[----:B------:R-:W-:Y:S01]  /*17ef0*/  UMOV UR8, UR16 ;  /* 0x0000001000087c82 */ /* 0x000fe20008000000 */
[----:B------:R-:W-:Y:S01]  /*17f00*/  UMOV UR9, UR17 ;  /* 0x0000001100097c82 */ /* 0x000fe20008000000 */
[----:B------:R-:W-:Y:S02]  /*17f10*/  WARPGROUP.DEPBAR.LE gsb0, 0x0 ;  /* 0x00008000000079c5 */ /* 0x000fe40000010000 */
[----:B------:R-:W-:-:S06]  /*17f20*/  WARPGROUP.ARRIVE ;  /* 0x00000000000079c5 */ /* 0x000fcc0000000000 */
[----:B------:R-:W-:Y:S01]  /*17f30*/  HGMMA.64x16x16.F32 R176, gdesc[UR8], RZ, !UPT, gsb0 ;  /* 0x0020000008b079f0 */ /* 0x000fe2000c0008ff */
[----:B------:R-:W-:Y:S01]  /*17f40*/  UMOV UR4, UR16 ;  /* 0x0000001000047c82 */ /* 0x000fe20008000000 */
[----:B------:R-:W-:Y:S01]  /*17f50*/  UMOV UR5, UR17 ;  /* 0x0000001100057c82 */ /* 0x000fe20008000000 */
[----:B------:R-:W-:Y:S02]  /*17f60*/  WARPGROUP.DEPBAR.LE gsb0, 0x0 ;  /* 0x00008000000079c5 */ /* 0x000fe40000010000 */
[----:B------:R-:W-:-:S06]  /*17f70*/  WARPGROUP.ARRIVE ;  /* 0x00000000000079c5 */ /* 0x000fcc0000000000 */
[----:B------:R-:W-:Y:S01]  /*17f80*/  HGMMA.64x16x16.F32 R168, gdesc[UR4], RZ, !UPT, gsb0 ;  /* 0x0020000004a879f0 */ /* 0x000fe2000c0008ff */
[----:B------:R-:W-:Y:S02]  /*17f90*/  R2UR UR22, R14 ;  /* 0x000000000e1672ca */ /* 0x000fe400000e0000 */
[----:B------:R-:W-:Y:S01]  /*17fa0*/  R2UR UR23, R15 ;  /* 0x000000000f1772ca */ /* 0x000fe200000e0000 */
[----:B------:R-:W-:Y:S01]  /*17fb0*/  UMOV UR20, UR16 ;  /* 0x0000001000147c82 */ /* 0x000fe20008000000 */
[----:B------:R-:W-:Y:S01]  /*17fc0*/  UMOV UR21, UR17 ;  /* 0x0000001100157c82 */ /* 0x000fe20008000000 */
[----:B------:R-:W-:Y:S02]  /*17fd0*/  WARPGROUP.DEPBAR.LE gsb0, 0x0 ;  /* 0x00008000000079c5 */ /* 0x000fe40000010000 */
[----:B------:R-:W-:-:S08]  /*17fe0*/  WARPGROUP.ARRIVE ;  /* 0x00000000000079c5 */ /* 0x000fd00000000000 */
[----:B------:R-:W-:Y:S01]  /*17ff0*/  HGMMA.64x16x16.F32 R160, gdesc[UR20], RZ, !UPT, gsb0 ;  /* 0x0020000014a079f0 */ /* 0x000fe2000c0008ff */
[----:B------:R-:W-:Y:S01]  /*18000*/  R2UR UR18, R4 ;  /* 0x00000000041272ca */ /* 0x000fe200000e0000 */
[----:B------:R-:W-:Y:S01]  /*18010*/  VIADD R14, R2, 0x2 ;  /* 0x00000002020e7836 */ /* 0x000fe20000000000 */
[----:B------:R-:W-:Y:S01]  /*18020*/  MOV R15, 0x40000040 ;  /* 0x40000040000f7802 */ /* 0x000fe20000000f00 */
[----:B------:R-:W-:Y:S02]  /*18030*/  WARPGROUP.DEPBAR.LE gsb0, 0x0 ;  /* 0x00008000000079c5 */ /* 0x000fe40000010000 */
[----:B--2---:R-:W-:Y:S02]  /*18040*/  R2UR UR28, R152 ;  /* 0x00000000981c72ca */ /* 0x004fe400000e0000 */
[----:B------:R-:W-:Y:S02]  /*18050*/  R2UR UR29, R153 ;  /* 0x00000000991d72ca */ /* 0x000fe400000e0000 */
        /* <DEDUP_REMOVED lines=24> */
[----:B------:R-:W-:Y:S02]  /*181e0*/  VIADD R4, R2, 0x182 ;  /* 0x0000018202047836 */ /* 0x000fe40000000000 */
[----:B------:R-:W-:Y:S01]  /*181f0*/  IMAD.MOV.U32 R5, RZ, RZ, 0x40000040 ;  /* 0x40000040ff057424 */ /* 0x000fe200078e00ff */
[----:B------:R-:W-:Y:S01]  /*18200*/  UMOV UR4, UR30 ;  /* 0x0000001e00047c82 */ /* 0x000fe20008000000 */
[----:B------:R-:W-:Y:S01]  /*18210*/  UMOV UR5, UR31 ;  /* 0x0000001f00057c82 */ /* 0x000fe20008000000 */
[----:B------:R-:W-:-:S02]  /*18220*/  WARPGROUP.DEPBAR.LE gsb0, 0x0 ;  /* 0x00008000000079c5 */ /* 0x000fc40000010000 */
[----:B------:R-:W-:Y:S01]  /*18230*/  WARPGROUP.ARRIVE ;  /* 0x00000000000079c5 */ /* 0x000fe20000000000 */
[----:B------:R-:W-:Y:S01]  /*18240*/  UMOV UR20, UR30 ;  /* 0x0000001e00147c82 */ /* 0x000fe20008000000 */
[----:B------:R-:W-:Y:S01]  /*18250*/  UMOV UR21, UR31 ;  /* 0x0000001f00157c82 */ /* 0x000fe20008000000 */
[----:B------:R-:W-:Y:S01]  /*18260*/  UMOV UR16, UR28 ;  /* 0x0000001c00107c82 */ /* 0x000fe20008000000 */
[----:B------:R-:W-:Y:S01]  /*18270*/  UMOV UR17, UR29 ;  /* 0x0000001d00117c82 */ /* 0x000fe20008000000 */
[----:B------:R-:W-:Y:S01]  /*18280*/  UMOV UR12, UR28 ;  /* 0x0000001c000c7c82 */ /* 0x000fe20008000000 */
[----:B------:R-:W-:Y:S01]  /*18290*/  HGMMA.64x16x16.F32 R168, gdesc[UR8], R168, gsb0 ;  /* 0x0020000008a879f0 */ /* 0x000fe200080008a8 */
[----:B------:R-:W-:Y:S01]  /*182a0*/  R2UR UR6, R4 ;  /* 0x00000000040672ca */ /* 0x000fe200000e0000 */
[----:B------:R-:W-:Y:S01]  /*182b0*/  UMOV UR13, UR29 ;  /* 0x0000001d000d7c82 */ /* 0x000fe20008000000 */
[----:B------:R-:W-:Y:S01]  /*182c0*/  R2UR UR7, R5 ;  /* 0x00000000050772ca */ /* 0x000fe200000e0000 */
[----:B------:R-:W-:Y:S01]  /*182d0*/  VIADD R4, R2, 0x202 ;  /* 0x0000020202047836 */ /* 0x000fe20000000000 */
[----:B------:R-:W-:Y:S01]  /*182e0*/  UMOV UR24, UR28 ;  /* 0x0000001c00187c82 */ /* 0x000fe20008000000 */
[----:B------:R-:W-:Y:S01]  /*182f0*/  UMOV UR25, UR29 ;  /* 0x0000001d00197c82 */ /* 0x000fe20008000000 */
[----:B------:R-:W2:Y:S01]  /*18300*/  LDL.64 R14, [R1+0x38] ;  /* 0x00003800010e7983 */ /* 0x000ea20000100a00 */
[----:B------:R-:W-:-:S02]  /*18310*/  WARPGROUP.DEPBAR.LE gsb0, 0x0 ;  /* 0x00008000000079c5 */ /* 0x000fc40000010000 */
[----:B------:R-:W-:-:S06]  /*18320*/  WARPGROUP.ARRIVE ;  /* 0x00000000000079c5 */ /* 0x000fcc0000000000 */
[----:B------:R-:W-:Y:S01]  /*18330*/  HGMMA.64x16x16.F32 R160, gdesc[UR4], R160, gsb0 ;  /* 0x0020000004a079f0 */ /* 0x000fe200080008a0 */
[----:B------:R-:W-:Y:S01]  /*18340*/  IMAD.MOV.U32 R5, RZ, RZ, 0x40000040 ;  /* 0x40000040ff057424 */ /* 0x000fe200078e00ff */
[----:B------:R-:W-:-:S04]  /*18350*/  R2UR UR22, R4 ;  /* 0x00000000041672ca */ /* 0x000fc800000e0000 */
[----:B------:R-:W-:Y:S01]  /*18360*/  R2UR UR23, R5 ;  /* 0x00000000051772ca */ /* 0x000fe200000e0000 */
[----:B------:R-:W-:Y:S02]  /*18370*/  WARPGROUP.DEPBAR.LE gsb0, 0x0 ;  /* 0x00008000000079c5 */ /* 0x000fe40000010000 */
[----:B------:R-:W-:-:S10]  /*18380*/  WARPGROUP.ARRIVE ;  /* 0x00000000000079c5 */ /* 0x000fd40000000000 */
        /* <DEDUP_REMOVED lines=41> */
[----:B------:R-:W-:Y:S01]  /*18620*/  IMAD.MOV.U32 R5, RZ, RZ, 0x40000040 ;  /* 0x40000040ff057424 */ /* 0x000fe200078e00ff */
[----:B---3--:R-:W-:Y:S02]  /*18630*/  R2UR UR30, R20 ;  /* 0x00000000141e72ca */ /* 0x008fe400000e0000 */
[----:B------:R-:W-:Y:S02]  /*18640*/  R2UR UR31, R21 ;  /* 0x00000000151f72ca */ /* 0x000fe400000e0000 */
[----:B------:R-:W-:Y:S01]  /*18650*/  R2UR UR22, R4 ;  /* 0x00000000041672ca */ /* 0x000fe200000e0000 */
[----:B------:R-:W3:Y:S01]  /*18660*/  LDL.64 R20, [R1+0x30] ;  /* 0x0000300001147983 */ /* 0x000ee20000100a00 */
[----:B------:R-:W-:-:S07]  /*18670*/  R2UR UR23, R5 ;  /* 0x00000000051772ca */ /* 0x000fce00000e0000 */
[----:B------:R-:W-:Y:S02]  /*18680*/  UMOV UR20, UR30 ;  /* 0x0000001e00147c82 */ /* 0x000fe40008000000 */
[----:B------:R-:W-:Y:S01]  /*18690*/  UMOV UR21, UR31 ;  /* 0x0000001f00157c82 */ /* 0x000fe20008000000 */
[----:B------:R-:W-:Y:S02]  /*186a0*/  WARPGROUP.DEPBAR.LE gsb0, 0x0 ;  /* 0x00008000000079c5 */ /* 0x000fe40000010000 */
[----:B------:R-:W-:-:S06]  /*186b0*/  WARPGROUP.ARRIVE ;  /* 0x00000000000079c5 */ /* 0x000fcc0000000000 */
        /* <DEDUP_REMOVED lines=38> */
[----:B------:R-:W-:Y:S02]  /*18920*/  IADD3 R4, R2, 0x280, RZ ;  /* 0x0000028002047810 */ /* 0x000fe40007ffe0ff */
[----:B--2---:R-:W-:Y:S02]  /*18930*/  R2UR UR28, R14 ;  /* 0x000000000e1c72ca */ /* 0x004fe400000e0000 */
[----:B------:R-:W-:Y:S02]  /*18940*/  R2UR UR29, R15 ;  /* 0x000000000f1d72ca */ /* 0x000fe400000e0000 */
[----:B------:R-:W-:Y:S01]  /*18950*/  R2UR UR26, R4 ;  /* 0x00000000041a72ca */ /* 0x000fe200000e0000 */
[----:B------:R-:W2:Y:S01]  /*18960*/  LDL.64 R14, [R1+0x28] ;  /* 0x00002800010e7983 */ /* 0x000ea20000100a00 */
[----:B------:R-:W-:-:S07]  /*18970*/  R2UR UR27, R5 ;  /* 0x00000000051b72ca */ /* 0x000fce00000e0000 */
[----:B------:R-:W-:Y:S02]  /*18980*/  UMOV UR24, UR28 ;  /* 0x0000001c00187c82 */ /* 0x000fe40008000000 */
[----:B------:R-:W-:Y:S01]  /*18990*/  UMOV UR25, UR29 ;  /* 0x0000001d00197c82 */ /* 0x000fe20008000000 */
[----:B------:R-:W-:Y:S02]  /*189a0*/  WARPGROUP.DEPBAR.LE gsb0, 0x0 ;  /* 0x00008000000079c5 */ /* 0x000fe40000010000 */
[----:B------:R-:W-:-:S06]  /*189b0*/  WARPGROUP.ARRIVE ;  /* 0x00000000000079c5 */ /* 0x000fcc0000000000 */
        /* <DEDUP_REMOVED lines=186> */
[----:B------:R-:W2:Y:S01]  /*19560*/  LDL.64 R14, [R1] ;  /* 0x00000000010e7983 */ /* 0x000ea20000100a00 */
        /* <DEDUP_REMOVED lines=46> */
[----:B------:R-:W-:Y:S02]  /*19850*/  R2UR UR14, R4 ;  /* 0x00000000040e72ca */ /* 0x000fe400000e0000 */
        /* <DEDUP_REMOVED lines=445> */
.L_x_643:
[----:B------:R-:W-:Y:S02]  /*1b430*/  SHF.L.U32 R0, R9, 0x1f, RZ ;  /* 0x0000001f09007819 */ /* 0x000fe400000006ff */
[----:B------:R-:W-:-:S04]  /*1b440*/  LEA R9, R10, R18, 0x3 ;  /* 0x000000120a097211 */ /* 0x000fc800078e18ff */
[----:B------:R0:W1:Y:S01]  /*1b450*/  SYNCS.PHASECHK.TRANS64.TRYWAIT P2, [R9+URZ+0x38850], R0 ;  /* 0x03885000090075a7 */ /* 0x000062000804017f */
[----:B------:R-:W-:Y:S05]  /*1b460*/  @!P0 BRA `(.L_x_644) ;  /* 0x0000000000048947 */ /* 0x000fea0003800000 */
[----:B------:R-:W-:Y:S01]  /*1b470*/  BPT.TRAP 0x1 ;  /* 0x000000040000795c */ /* 0x000fe20000300000 */
.L_x_644:
[----:B------:R-:W-:Y:S04]  /*1b480*/  BSSY B1, `(.L_x_645) ;  /* 0x0000004000017945 */ /* 0x000fe80003800000 */
[----:B-1----:R-:W-:Y:S05]  /*1b490*/  @P2 BRA `(.L_x_646) ;  /* 0x0000000000082947 */ /* 0x002fea0003800000 */
[----:B------:R-:W1:Y:S02]  /*1b4a0*/  SYNCS.PHASECHK.TRANS64.TRYWAIT P2, [R9+URZ+0x38850], R0 ;  /* 0x03885000090075a7 */ /* 0x000e64000804017f */
[----:B-1----:R-:W-:Y:S05]  /*1b4b0*/  @!P2 BRA `(.L_x_647) ;  /* 0x000001040038a947 */ /* 0x002fea0003800000 */
.L_x_646:
[----:B------:R-:W-:Y:S05]  /*1b4c0*/  BSYNC B1 ;  /* 0x0000000000017941 */ /* 0x000fea0003800000 */
.L_x_645:
[----:B01----:R-:W-:Y:S01]  /*1b4d0*/  VIADD R0, R18, 0x400 ;  /* 0x0000040012007836 */ /* 0x003fe20000000000 */
[----:B------:R-:W-:Y:S01]  /*1b4e0*/  WARPGROUP.ARRIVE ;  /* 0x00000000000079c5 */ /* 0x000fe20000000000 */
[----:B------:R-:W-:Y:S01]  /*1b4f0*/  IMAD.MOV.U32 R3, RZ, RZ, 0x40000040 ;  /* 0x40000040ff037424 */ /* 0x000fe200078e00ff */
[----:B------:R-:W-:Y:S01]  /*1b500*/  MOV R5, 0x40000040 ;  /* 0x4000004000057802 */ /* 0x000fe20000000f00 */
[----:B------:R-:W-:Y:S01]  /*1b510*/  @!P1 VIADD R9, R9, 0x38860 ;  /* 0x0003886009099836 */ /* 0x000fe20000000000 */
[----:B------:R-:W-:Y:S02]  /*1b520*/  SHF.R.U32.HI R0, RZ, 0x4, R0 ;  /* 0x00000004ff007819 */ /* 0x000fe40000011600 */
[----:B------:R-:W-:Y:S01]  /*1b530*/  R2UR UR7, R3 ;  /* 0x00000000030772ca */ /* 0x000fe200000e0000 */
[----:B------:R-:W-:Y:S01]  /*1b540*/  IMAD.MOV.U32 R3, RZ, RZ, 0x40000040 ;  /* 0x40000040ff037424 */ /* 0x000fe200078e00ff */
[----:B------:R-:W-:Y:S02]  /*1b550*/  LOP3.LUT R0, R0, 0x3fff, RZ, 0xc0, !PT ;  /* 0x00003fff00007812 */ /* 0x000fe400078ec0ff */
[C---:B------:R-:W-:Y:S01]  /*1b560*/  ISETP.GT.AND P2, PT, R6.reuse, R225, PT ;  /* 0x000000e10600720c */ /* 0x040fe20003f44270 */
[----:B------:R-:W-:Y:S01]  /*1b570*/  VIADD R6, R6, 0xffffffff ;  /* 0xffffffff06067836 */ /* 0x000fe20000000000 */
[----:B------:R-:W-:-:S05]  /*1b580*/  LOP3.LUT R0, R0, 0x2800000, RZ, 0xfc, !PT ;  /* 0x0280000000007812 */ /* 0x000fca00078efcff */
[----:B------:R-:W-:Y:S01]  /*1b590*/  IMAD R2, R10, 0xa00, R0 ;  /* 0x00000a000a027824 */ /* 0x000fe200078e0200 */
[----:B------:R-:W-:-:S03]  /*1b5a0*/  FMNMX.FTZ R0, R184, R8, !PT ;  /* 0x00000008b8007209 */ /* 0x000fc60007810000 */
[C---:B------:R-:W-:Y:S01]  /*1b5b0*/  VIADD R4, R2.reuse, 0x80 ;  /* 0x0000008002047836 */ /* 0x040fe20000000000 */
[----:B------:R-:W-:Y:S02]  /*1b5c0*/  R2UR UR6, R2 ;  /* 0x00000000020672ca */ /* 0x000fe400000e0000 */
[----:B------:R-:W-:-:S04]  /*1b5d0*/  FMNMX.FTZ R0, R185, R0, !PT ;  /* 0x00000000b9007209 */ /* 0x000fc80007810000 */
[----:B------:R-:W-:-:S04]  /*1b5e0*/  FMNMX.FTZ R0, R188, R0, !PT ;  /* 0x00000000bc007209 */ /* 0x000fc80007810000 */
[----:B------:R-:W-:-:S03]  /*1b5f0*/  FMNMX.FTZ R0, R189, R0, !PT ;  /* 0x00000000bd007209 */ /* 0x000fc60007810000 */
[----:B------:R-:W-:Y:S01]  /*1b600*/  HGMMA.64x256x16.F32 R24, R208, gdesc[UR4].tnspB, R24, gsb0 ;  /* 0x43e00004d0187df0 */ /* 0x000fe20008000818 */
[----:B------:R-:W-:Y:S01]  /*1b610*/  R2UR UR6, R4 ;  /* 0x00000000040672ca */ /* 0x000fe200000e0000 */
[----:B------:R-:W-:Y:S01]  /*1b620*/  VIADD R4, R2, 0x100 ;  /* 0x0000010002047836 */ /* 0x000fe20000000000 */
[----:B------:R-:W-:Y:S01]  /*1b630*/  R2UR UR7, R5 ;  /* 0x00000000050772ca */ /* 0x000fe200000e0000 */
[----:B------:R-:W-:Y:S01]  /*1b640*/  IMAD.MOV.U32 R5, RZ, RZ, 0x40000040 ;  /* 0x40000040ff057424 */ /* 0x000fe200078e00ff */
        /* <DEDUP_REMOVED lines=18> */
[----:B------:R-:W-:Y:S01]  /*1b770*/  R2UR UR6, R4 ;  /* 0x00000000040672ca */ /* 0x000fe200000e0000 */
[C---:B------:R-:W-:Y:S01]  /*1b780*/  VIADD R4, R2.reuse, 0x180 ;  /* 0x0000018002047836 */ /* 0x040fe20000000000 */
[----:B------:R-:W-:Y:S01]  /*1b790*/  R2UR UR7, R5 ;  /* 0x00000000050772ca */ /* 0x000fe200000e0000 */
[----:B------:R-:W-:Y:S01]  /*1b7a0*/  VIADD R2, R2, 0x200 ;  /* 0x0000020002027836 */ /* 0x000fe20000000000 */
[----:B------:R-:W-:Y:S01]  /*1b7b0*/  MOV R5, 0x40000040 ;  /* 0x4000004000057802 */ /* 0x000fe20000000f00 */
[----:B------:R-:W-:Y:S02]  /*1b7c0*/  WARPGROUP.DEPBAR.LE gsb0, 0x0 ;  /* 0x00008000000079c5 */ /* 0x000fe40000010000 */
[----:B------:R-:W-:-:S15]  /*1b7d0*/  WARPGROUP.ARRIVE ;  /* 0x00000000000079c5 */ /* 0x000fde0000000000 */
[----:B------:R-:W-:-:S05]  /*1b7e0*/  NOP ;  /* 0x0000000000007918 */ /* 0x000fca0000000000 */
[----:B------:R-:W-:Y:S01]  /*1b7f0*/  HGMMA.64x256x16.F32 R24, R200, gdesc[UR4].tnspB, R24, gsb0 ;  /* 0x43e00004c8187df0 */ /* 0x000fe20008000818 */
[----:B------:R-:W-:Y:S02]  /*1b800*/  R2UR UR6, R4 ;  /* 0x00000000040672ca */ /* 0x000fe400000e0000 */
[----:B------:R-:W-:Y:S02]  /*1b810*/  R2UR UR7, R5 ;  /* 0x00000000050772ca */ /* 0x000fe400000e0000 */
[----:B------:R-:W-:-:S05]  /*1b820*/  FMNMX.FTZ R5, R157, R0, !PT ;  /* 0x000000009d057209 */ /* 0x000fca0007810000 */
[----:B------:R-:W0:Y:S02]  /*1b830*/  SHFL.BFLY PT, R0, R5, 0x2, 0x1f ;  /* 0x0c401f0005007f89 */ /* 0x000e2400000e0000 */
[----:B0-----:R-:W-:-:S05]  /*1b840*/  FMNMX.FTZ R5, R5, R0, !PT ;  /* 0x0000000005057209 */ /* 0x001fca0007810000 */
[----:B------:R-:W0:Y:S02]  /*1b850*/  SHFL.BFLY PT, R0, R5, 0x1, 0x1f ;  /* 0x0c201f0005007f89 */ /* 0x000e2400000e0000 */
[----:B0-----:R-:W-:Y:S02]  /*1b860*/  FMNMX.FTZ R5, R5, R0, !PT ;  /* 0x0000000005057209 */ /* 0x001fe40007810000 */
        /* <DEDUP_REMOVED lines=21> */
[----:B0-----:R-:W-:-:S05]  /*1b9c0*/  FMNMX.FTZ R0, R0, R4, !PT ;  /* 0x0000000400007209 */ /* 0x001fca0007810000 */
[----:B------:R-:W0:Y:S02]  /*1b9d0*/  SHFL.BFLY PT, R4, R0, 0x1, 0x1f ;  /* 0x0c201f0000047f89 */ /* 0x000e2400000e0000 */
[----:B0-----:R-:W-:-:S05]  /*1b9e0*/  FMNMX.FTZ R4, R0, R4, !PT ;  /* 0x0000000400047209 */ /* 0x001fca0007810000 */
[----:B------:R-:W-:Y:S01]  /*1b9f0*/  FADD.FTZ R0, -R4, R7 ;  /* 0x0000000704007221 */ /* 0x000fe20000010100 */
[----:B------:R-:W-:Y:S02]  /*1ba00*/  WARPGROUP.DEPBAR.LE gsb0, 0x0 ;  /* 0x00008000000079c5 */ /* 0x000fe40000010000 */
[----:B------:R-:W-:-:S06]  /*1ba10*/  WARPGROUP.ARRIVE ;  /* 0x00000000000079c5 */ /* 0x000fcc0000000000 */
[----:B------:R-:W-:Y:S01]  /*1ba20*/  HGMMA.64x256x16.F32 R24, R196, gdesc[UR4].tnspB, R24, gsb0 ;  /* 0x43e00004c4187df0 */ /* 0x000fe20008000818 */
[----:B------:R-:W-:Y:S01]  /*1ba30*/  R2UR UR6, R2 ;  /* 0x00000000020672ca */ /* 0x000fe200000e0000 */
[----:B------:R-:W-:Y:S01]  /*1ba40*/  IMAD.U32 R2, RZ, RZ, UR38 ;  /* 0x00000026ff027e24 */ /* 0x000fe2000f8e00ff */
[----:B------:R-:W-:Y:S01]  /*1ba50*/  R2UR UR7, R3 ;  /* 0x00000000030772ca */ /* 0x000fe200000e0000 */
[C---:B------:R-:W-:Y:S02]  /*1ba60*/  FADD.FTZ R3, -R5.reuse, R8 ;  /* 0x0000000805037221 */ /* 0x040fe40000010100 */
[-C--:B------:R-:W-:Y:S01]  /*1ba70*/  FMUL.FTZ R15, R5, R2.reuse ;  /* 0x00000002050f7220 */ /* 0x080fe20000410000 */
[-C--:B------:R-:W-:Y:S01]  /*1ba80*/  FMUL.FTZ R0, R0, R2.reuse ;  /* 0x0000000200007220 */ /* 0x080fe20000410000 */
[-C--:B------:R-:W-:Y:S02]  /*1ba90*/  FMUL.FTZ R3, R3, R2.reuse ;  /* 0x0000000203037220 */ /* 0x080fe40000410000 */
[-CC-:B------:R-:W-:Y:S01]  /*1baa0*/  FFMA.FTZ R208, R184, R2.reuse, -R15.reuse ;  /* 0x00000002b8d07223 */ /* 0x180fe2000001080f */
        /* <DEDUP_REMOVED lines=10> */
[----:B------:R-:W-:Y:S01]  /*1bb50*/  FFMA.FTZ R21, R173, R2, -R15 ;  /* 0x00000002ad157223 */ /* 0x000fe2000001080f */
[----:B------:R-:W-:Y:S08]  /*1bb60*/  MUFU.EX2 R3, R3 ;  /* 0x0000000300037308 */ /* 0x000ff00000000800 */
[----:B------:R-:W0:Y:S08]  /*1bb70*/  MUFU.EX2 R208, R208 ;  /* 0x000000d000d07308 */ /* 0x000e300000000800 */
[----:B------:R-:W-:Y:S08]  /*1bb80*/  MUFU.EX2 R0, R0 ;  /* 0x0000000000007308 */ /* 0x000ff00000000800 */
[----:B------:R-:W1:Y:S01]  /*1bb90*/  MUFU.EX2 R8, R8 ;  /* 0x0000000800087308 */ /* 0x000e620000000800 */
[----:B0-----:R-:W-:-:S07]  /*1bba0*/  FFMA.FTZ R13, R3, R13, R208 ;  /* 0x0000000d030d7223 */ /* 0x001fce00000100d0 */
[----:B------:R-:W0:Y:S08]  /*1bbb0*/  MUFU.EX2 R210, R210 ;  /* 0x000000d200d27308 */ /* 0x000e300000000800 */
[----:B------:R-:W-:Y:S01]  /*1bbc0*/  MUFU.EX2 R184, R184 ;  /* 0x000000b800b87308 */ /* 0x000fe20000000800 */
[C---:B-1----:R-:W-:Y:S01]  /*1bbd0*/  FADD.FTZ R13, R8.reuse, R13 ;  /* 0x0000000d080d7221 */ /* 0x042fe20000010000 */
[----:B------:R-:W-:-:S06]  /*1bbe0*/  F2FP.F16.F32.PACK_AB R208, R8, R208 ;  /* 0x000000d008d0723e */ /* 0x000fcc00000000ff */
        /* <DEDUP_REMOVED lines=9> */
[----:B------:R-:W-:Y:S01]  /*1bc80*/  WARPGROUP.ARRIVE ;  /* 0x00000000000079c5 */ /* 0x000fe20000000000 */
[-CC-:B------:R-:W-:Y:S01]  /*1bc90*/  FFMA.FTZ R196, R160, R2.reuse, -R15.reuse ;  /* 0x00000002a0c47223 */ /* 0x180fe2000001080f */
[-CC-:B------:R-:W-:Y:S01]  /*1bca0*/  FFMA.FTZ R160, R161, R2.reuse, -R15.reuse ;  /* 0x00000002a1a07223 */ /* 0x180fe2000001080f */
[-CC-:B------:R-:W-:Y:S01]  /*1bcb0*/  FFMA.FTZ R198, R164, R2.reuse, -R15.reuse ;  /* 0x00000002a4c67223 */ /* 0x180fe2000001080f */
[----:B------:R-:W-:Y:S01]  /*1bcc0*/  FFMA.FTZ R161, R165, R2, -R15 ;  /* 0x00000002a5a17223 */ /* 0x000fe2000001080f */
[----:B------:R-:W-:Y:S01]  /*1bcd0*/  @!P1 IADD3 R164, R11, 0x38840, RZ ;  /* 0x000388400ba49810 */ /* 0x000fe20007ffe0ff */
[----:B------:R-:W-:Y:S01]  /*1bce0*/  HGMMA.64x256x16.F32 R24, R192, gdesc[UR4].tnspB, R24, gsb0 ;  /* 0x43e00004c0187df0 */ /* 0x000fe20008000818 */
[----:B------:R-:W-:Y:S02]  /*1bcf0*/  MUFU.EX2 R196, R196 ;  /* 0x000000c400c47308 */ /* 0x000fe40000000800 */
[----:B------:R-:W-:-:S06]  /*1bd00*/  @!P1 PRMT R164, RZ, 0x654, R164 ;  /* 0x00000654ffa49816 */ /* 0x000fcc00000000a4 */
[----:B------:R-:W-:Y:S08]  /*1bd10*/  MUFU.EX2 R160, R160 ;  /* 0x000000a000a07308 */ /* 0x000ff00000000800 */
[----:B------:R-:W-:Y:S08]  /*1bd20*/  MUFU.EX2 R198, R198 ;  /* 0x000000c600c67308 */ /* 0x000ff00000000800 */
[----:B------:R-:W-:Y:S01]  /*1bd30*/  MUFU.EX2 R161, R161 ;  /* 0x000000a100a17308 */ /* 0x000fe20000000800 */
[----:B------:R-:W-:-:S02]  /*1bd40*/  WARPGROUP.DEPBAR.LE gsb0, 0x0 ;  /* 0x00008000000079c5 */ /* 0x000fc40000010000 */
[-CC-:B------:R-:W-:Y:S01]  /*1bd50*/  FFMA.FTZ R192, R152, R2.reuse, -R15.reuse ;  /* 0x0000000298c07223 */ /* 0x180fe2000001080f */
[-CC-:B------:R-:W-:Y:S01]  /*1bd60*/  FFMA.FTZ R152, R153, R2.reuse, -R15.reuse ;  /* 0x0000000299987223 */ /* 0x180fe2000001080f */
[-C--:B------:R-:W-:Y:S01]  /*1bd70*/  FMUL.FTZ R153, R4, R2.reuse ;  /* 0x0000000204997220 */ /* 0x080fe20000410000 */
[-CC-:B------:R-:W-:Y:S01]  /*1bd80*/  FFMA.FTZ R194, R156, R2.reuse, -R15.reuse ;  /* 0x000000029cc27223 */ /* 0x180fe2000001080f */
[-C--:B------:R-:W-:Y:S01]  /*1bd90*/  FFMA.FTZ R15, R157, R2.reuse, -R15 ;  /* 0x000000029d0f7223 */ /* 0x080fe2000001080f */
[----:B------:R1:W-:Y:S01]  /*1bda0*/  @!P1 SYNCS.ARRIVE.TRANS64.RED.A1T0 RZ, [R164+URZ], RZ ;  /* 0x000000ffa4ff99a7 */ /* 0x0003e2000810043f */
[-CC-:B------:R-:W-:Y:S01]  /*1bdb0*/  FFMA.FTZ R209, R186, R2.reuse, -R153.reuse ;  /* 0x00000002bad17223 */ /* 0x180fe20000010899 */
[-CC-:B------:R-:W-:Y:S01]  /*1bdc0*/  FFMA.FTZ R211, R190, R2.reuse, -R153.reuse ;  /* 0x00000002bed37223 */ /* 0x180fe20000010899 */
[----:B------:R2:W-:Y:S01]  /*1bdd0*/  MUFU.EX2 R7, R15 ;  /* 0x0000000f00077308 */ /* 0x0005e20000000800 */
[-CC-:B------:R-:W-:Y:S01]  /*1bde0*/  FFMA.FTZ R156, R191, R2.reuse, -R153.reuse ;  /* 0x00000002bf9c7223 */ /* 0x180fe20000010899 */
[-CC-:B------:R-:W-:Y:S01]  /*1bdf0*/  FFMA.FTZ R205, R178, R2.reuse, -R153.reuse ;  /* 0x00000002b2cd7223 */ /* 0x180fe20000010899 */
[-CC-:B------:R-:W-:Y:S01]  /*1be00*/  FFMA.FTZ R157, R179, R2.reuse, -R153.reuse ;  /* 0x00000002b39d7223 */ /* 0x180fe20000010899 */
[-CC-:B------:R-:W-:Y:S01]  /*1be10*/  FFMA.FTZ R207, R182, R2.reuse, -R153.reuse ;  /* 0x00000002b6cf7223 */ /* 0x180fe20000010899 */
[-CC-:B------:R-:W-:Y:S01]  /*1be20*/  FFMA.FTZ R197, R162, R2.reuse, -R153.reuse ;  /* 0x00000002a2c57223 */ /* 0x180fe20000010899 */
[-CC-:B------:R-:W-:Y:S01]  /*1be30*/  FFMA.FTZ R183, R183, R2.reuse, -R153.reuse ;  /* 0x00000002b7b77223 */ /* 0x180fe20000010899 */
[-CC-:B------:R-:W-:Y:S01]  /*1be40*/  FFMA.FTZ R201, R170, R2.reuse, -R153.reuse ;  /* 0x00000002aac97223 */ /* 0x180fe20000010899 */
[----:B------:R-:W3:Y:S01]  /*1be50*/  MUFU.EX2 R209, R209 ;  /* 0x000000d100d17308 */ /* 0x000ee20000000800 */
[-CC-:B--2---:R-:W-:Y:S01]  /*1be60*/  FFMA.FTZ R15, R187, R2.reuse, -R153.reuse ;  /* 0x00000002bb0f7223 */ /* 0x184fe20000010899 */
[-CC-:B------:R-:W-:Y:S01]  /*1be70*/  FFMA.FTZ R171, R171, R2.reuse, -R153.reuse ;  /* 0x00000002abab7223 */ /* 0x180fe20000010899 */
        /* <DEDUP_REMOVED lines=8> */
[-CC-:B------:R-:W-:Y:S01]  /*1bf00*/  FFMA.FTZ R158, R158, R2.reuse, -R153.reuse ;  /* 0x000000029e9e7223 */ /* 0x180fe20000010899 */
[----:B------:R-:W-:Y:S01]  /*1bf10*/  FFMA.FTZ R153, R159, R2, -R153 ;  /* 0x000000029f997223 */ /* 0x000fe20000010899 */
[----:B0-----:R-:W-:Y:S01]  /*1bf20*/  FADD.FTZ R159, R210, R13 ;  /* 0x0000000dd29f7221 */ /* 0x001fe20000010000 */
[----:B-1----:R-:W-:-:S02]  /*1bf30*/  @!P1 PRMT R164, RZ, 0x654, R9 ;  /* 0x00000654ffa49816 */ /* 0x002fc40000000009 */
[----:B------:R-:W0:Y:S01]  /*1bf40*/  MUFU.EX2 R211, R211 ;  /* 0x000000d300d37308 */ /* 0x000e220000000800 */
[----:B---3--:R-:W-:Y:S01]  /*1bf50*/  FFMA.FTZ R12, R0, R12, R209 ;  /* 0x0000000c000c7223 */ /* 0x008fe200000100d1 */
[C---:B------:R-:W-:Y:S01]  /*1bf60*/  FADD.FTZ R159, R184.reuse, R159 ;  /* 0x0000009fb89f7221 */ /* 0x040fe20000010000 */
[----:B------:R1:W-:Y:S01]  /*1bf70*/  @!P1 SYNCS.ARRIVE.TRANS64.RED.A1T0 RZ, [R164+URZ], RZ ;  /* 0x000000ffa4ff99a7 */ /* 0x0003e2000810043f */
[----:B------:R-:W-:-:S04]  /*1bf80*/  F2FP.F16.F32.PACK_AB R210, R184, R210 ;  /* 0x000000d2b8d2723e */ /* 0x000fc800000000ff */
[----:B------:R-:W3:Y:S01]  /*1bf90*/  MUFU.EX2 R156, R156 ;  /* 0x0000009c009c7308 */ /* 0x000ee20000000800 */
[C---:B--2---:R-:W-:Y:S01]  /*1bfa0*/  FADD.FTZ R12, R15.reuse, R12 ;  /* 0x0000000c0f0c7221 */ /* 0x044fe20000010000 */
[----:B------:R-:W-:-:S06]  /*1bfb0*/  F2FP.F16.F32.PACK_AB R209, R15, R209 ;  /* 0x000000d10fd1723e */ /* 0x000fcc00000000ff */
[----:B------:R-:W2:Y:S01]  /*1bfc0*/  MUFU.EX2 R205, R205 ;  /* 0x000000cd00cd7308 */ /* 0x000ea20000000800 */
[----:B0-----:R-:W-:-:S07]  /*1bfd0*/  FADD.FTZ R13, R211, R12 ;  /* 0x0000000cd30d7221 */ /* 0x001fce0000010000 */
[----:B------:R-:W0:Y:S01]  /*1bfe0*/  MUFU.EX2 R157, R157 ;  /* 0x0000009d009d7308 */ /* 0x000e220000000800 */
[C---:B---3--:R-:W-:Y:S01]  /*1bff0*/  FADD.FTZ R13, R156.reuse, R13 ;  /* 0x0000000d9c0d7221 */ /* 0x048fe20000010000 */
[----:B------:R-:W-:-:S06]  /*1c000*/  F2FP.F16.F32.PACK_AB R211, R156, R211 ;  /* 0x000000d39cd3723e */ /* 0x000fcc00000000ff */
[----:B------:R-:W3:Y:S08]  /*1c010*/  MUFU.EX2 R207, R207 ;  /* 0x000000cf00cf7308 */ /* 0x000ef00000000800 */
[----:B------:R-:W4:Y:S08]  /*1c020*/  MUFU.EX2 R11, R183 ;  /* 0x000000b7000b7308 */ /* 0x000f300000000800 */
[----:B------:R5:W-:Y:S08]  /*1c030*/  MUFU.EX2 R12, R163 ;  /* 0x000000a3000c7308 */ /* 0x000bf00000000800 */
[----:B------:R-:W1:Y:S01]  /*1c040*/  MUFU.EX2 R201, R201 ;  /* 0x000000c900c97308 */ /* 0x000e620000000800 */
[----:B-----5:R-:W-:Y:S01]  /*1c050*/  FADD.FTZ R163, R204, R159 ;  /* 0x0000009fcca37221 */ /* 0x020fe20000010000 */
[----:B--2---:R-:W-:Y:S01]  /*1c060*/  FADD.FTZ R159, R205, R13 ;  /* 0x0000000dcd9f7221 */ /* 0x004fe20000010000 */
[----:B------:R-:W-:-:S02]  /*1c070*/  F2FP.F16.F32.PACK_AB R204, R10, R204 ;  /* 0x000000cc0acc723e */ /* 0x000fc400000000ff */
[----:B------:R-:W-:Y:S01]  /*1c080*/  FADD.FTZ R13, R10, R163 ;  /* 0x000000a30a0d7221 */ /* 0x000fe20000010000 */
[C---:B0-----:R-:W-:Y:S01]  /*1c090*/  FADD.FTZ R159, R157.reuse, R159 ;  /* 0x0000009f9d9f7221 */ /* 0x041fe20000010000 */
[----:B------:R-:W-:Y:S01]  /*1c0a0*/  F2FP.F16.F32.PACK_AB R205, R157, R205 ;  /* 0x000000cd9dcd723e */ /* 0x000fe200000000ff */
[----:B------:R-:W0:Y:S01]  /*1c0b0*/  MUFU.EX2 R9, R171 ;  /* 0x000000ab00097308 */ /* 0x000e220000000800 */
[----:B------:R-:W-:Y:S01]  /*1c0c0*/  FADD.FTZ R13, R206, R13 ;  /* 0x0000000dce0d7221 */ /* 0x000fe20000010000 */
[----:B---3--:R-:W-:Y:S01]  /*1c0d0*/  FADD.FTZ R159, R207, R159 ;  /* 0x0000009fcf9f7221 */ /* 0x008fe20000010000 */
[C---:B------:R-:W-:Y:S02]  /*1c0e0*/  F2FP.F16.F32.PACK_AB R206, R14.reuse, R206 ;  /* 0x000000ce0ece723e */ /* 0x040fe400000000ff */
[----:B------:R-:W-:Y:S01]  /*1c0f0*/  FADD.FTZ R13, R14, R13 ;  /* 0x0000000d0e0d7221 */ /* 0x000fe20000010000 */
[C---:B----4-:R-:W-:Y:S01]  /*1c100*/  FADD.FTZ R159, R11.reuse, R159 ;  /* 0x0000009f0b9f7221 */ /* 0x050fe20000010000 */
[----:B------:R-:W-:Y:S01]  /*1c110*/  F2FP.F16.F32.PACK_AB R207, R11, R207 ;  /* 0x000000cf0bcf723e */ /* 0x000fe200000000ff */
[----:B------:R-:W2:Y:S01]  /*1c120*/  MUFU.EX2 R203, R203 ;  /* 0x000000cb00cb7308 */ /* 0x000ea20000000800 */
[----:B------:R-:W-:Y:S01]  /*1c130*/  FADD.FTZ R13, R200, R13 ;  /* 0x0000000dc80d7221 */ /* 0x000fe20000010000 */
[----:B-1----:R-:W-:Y:S01]  /*1c140*/  FADD.FTZ R159, R201, R159 ;  /* 0x0000009fc99f7221 */ /* 0x002fe20000010000 */
[----:B------:R-:W-:-:S02]  /*1c150*/  F2FP.F16.F32.PACK_AB R200, R20, R200 ;  /* 0x000000c814c8723e */ /* 0x000fc400000000ff */
[----:B------:R-:W-:Y:S01]  /*1c160*/  FADD.FTZ R13, R20, R13 ;  /* 0x0000000d140d7221 */ /* 0x000fe20000010000 */
[----:B------:R-:W-:Y:S02]  /*1c170*/  MOV R10, R220 ;  /* 0x000000dc000a7202 */ /* 0x000fe40000000f00 */
[----:B------:R-:W1:Y:S01]  /*1c180*/  MUFU.EX2 R154, R175 ;  /* 0x000000af009a7308 */ /* 0x000e620000000800 */
[C---:B0-----:R-:W-:Y:S01]  /*1c190*/  FADD.FTZ R159, R9.reuse, R159 ;  /* 0x0000009f099f7221 */ /* 0x041fe20000010000 */
[----:B------:R-:W-:Y:S01]  /*1c1a0*/  FADD.FTZ R13, R202, R13 ;  /* 0x0000000dca0d7221 */ /* 0x000fe20000010000 */
[----:B------:R-:W-:Y:S01]  /*1c1b0*/  F2FP.F16.F32.PACK_AB R201, R9, R201 ;  /* 0x000000c909c9723e */ /* 0x000fe200000000ff */
[----:B------:R-:W-:Y:S01]  /*1c1c0*/  IMAD.MOV.U32 R9, RZ, RZ, R221 ;  /* 0x000000ffff097224 */ /* 0x000fe200078e00dd */
[C---:B------:R-:W-:Y:S01]  /*1c1d0*/  F2FP.F16.F32.PACK_AB R202, R21.reuse, R202 ;  /* 0x000000ca15ca723e */ /* 0x040fe200000000ff */
[----:B------:R-:W-:Y:S02]  /*1c1e0*/  FADD.FTZ R13, R21, R13 ;  /* 0x0000000d150d7221 */ /* 0x000fe40000010000 */
[----:B------:R-:W0:Y:S01]  /*1c1f0*/  MUFU.EX2 R197, R197 ;  /* 0x000000c500c57308 */ /* 0x000e220000000800 */
[----:B--2---:R-:W-:Y:S01]  /*1c200*/  FADD.FTZ R159, R203, R159 ;  /* 0x0000009fcb9f7221 */ /* 0x004fe20000010000 */
[----:B------:R-:W-:Y:S01]  /*1c210*/  FADD.FTZ R13, R196, R13 ;  /* 0x0000000dc40d7221 */ /* 0x000fe20000010000 */
[----:B------:R-:W-:-:S03]  /*1c220*/  F2FP.F16.F32.PACK_AB R196, R160, R196 ;  /* 0x000000c4a0c4723e */ /* 0x000fc600000000ff */
[----:B------:R-:W-:Y:S02]  /*1c230*/  FADD.FTZ R13, R160, R13 ;  /* 0x0000000da00d7221 */ /* 0x000fe40000010000 */
[----:B------:R-:W2:Y:S01]  /*1c240*/  MUFU.EX2 R199, R199 ;  /* 0x000000c700c77308 */ /* 0x000ea20000000800 */
[----:B-1----:R-:W-:Y:S01]  /*1c250*/  FADD.FTZ R159, R154, R159 ;  /* 0x0000009f9a9f7221 */ /* 0x002fe20000010000 */
[----:B------:R-:W-:Y:S01]  /*1c260*/  FADD.FTZ R13, R198, R13 ;  /* 0x0000000dc60d7221 */ /* 0x000fe20000010000 */
[----:B------:R-:W-:Y:S02]  /*1c270*/  F2FP.F16.F32.PACK_AB R203, R154, R203 ;  /* 0x000000cb9acb723e */ /* 0x000fe400000000ff */
[C---:B------:R-:W-:Y:S01]  /*1c280*/  F2FP.F16.F32.PACK_AB R198, R161.reuse, R198 ;  /* 0x000000c6a1c6723e */ /* 0x040fe200000000ff */
[----:B------:R-:W-:Y:S02]  /*1c290*/  FADD.FTZ R13, R161, R13 ;  /* 0x0000000da10d7221 */ /* 0x000fe40000010000 */
[----:B------:R-:W1:Y:S01]  /*1c2a0*/  MUFU.EX2 R8, R167 ;  /* 0x000000a700087308 */ /* 0x000e620000000800 */
[----:B0-----:R-:W-:Y:S01]  /*1c2b0*/  FADD.FTZ R159, R197, R159 ;  /* 0x0000009fc59f7221 */ /* 0x001fe20000010000 */
[----:B------:R-:W-:-:S03]  /*1c2c0*/  F2FP.F16.F32.PACK_AB R197, R12, R197 ;  /* 0x000000c50cc5723e */ /* 0x000fc600000000ff */
[----:B------:R-:W-:-:S03]  /*1c2d0*/  FADD.FTZ R159, R12, R159 ;  /* 0x0000009f0c9f7221 */ /* 0x000fc60000010000 */
[----:B------:R-:W0:Y:S01]  /*1c2e0*/  MUFU.EX2 R192, R192 ;  /* 0x000000c000c07308 */ /* 0x000e220000000800 */
[----:B--2---:R-:W-:-:S07]  /*1c2f0*/  FADD.FTZ R159, R199, R159 ;  /* 0x0000009fc79f7221 */ /* 0x004fce0000010000 */
[----:B------:R-:W2:Y:S01]  /*1c300*/  MUFU.EX2 R162, R162 ;  /* 0x000000a200a27308 */ /* 0x000ea20000000800 */
[C---:B-1----:R-:W-:Y:S01]  /*1c310*/  FADD.FTZ R159, R8.reuse, R159 ;  /* 0x0000009f089f7221 */ /* 0x042fe20000010000 */
[----:B------:R-:W-:Y:S01]  /*1c320*/  F2FP.F16.F32.PACK_AB R199, R8, R199 ;  /* 0x000000c708c7723e */ /* 0x000fe200000000ff */
[----:B------:R-:W-:-:S05]  /*1c330*/  IMAD.MOV.U32 R8, RZ, RZ, R5 ;  /* 0x000000ffff087224 */ /* 0x000fca00078e0005 */
[----:B------:R-:W1:Y:S01]  /*1c340*/  MUFU.EX2 R152, R152 ;  /* 0x0000009800987308 */ /* 0x000e620000000800 */
[----:B0-----:R-:W-:-:S07]  /*1c350*/  FADD.FTZ R13, R192, R13 ;  /* 0x0000000dc00d7221 */ /* 0x001fce0000010000 */
[----:B------:R-:W0:Y:S01]  /*1c360*/  MUFU.EX2 R155, R155 ;  /* 0x0000009b009b7308 */ /* 0x000e220000000800 */
[----:B--2---:R-:W-:-:S07]  /*1c370*/  FADD.FTZ R159, R162, R159 ;  /* 0x0000009fa29f7221 */ /* 0x004fce0000010000 */
[----:B------:R-:W2:Y:S01]  /*1c380*/  MUFU.EX2 R194, R194 ;  /* 0x000000c200c27308 */ /* 0x000ea20000000800 */
[C---:B-1----:R-:W-:Y:S01]  /*1c390*/  FADD.FTZ R13, R152.reuse, R13 ;  /* 0x0000000d980d7221 */ /* 0x042fe20000010000 */
[----:B------:R-:W-:-:S06]  /*1c3a0*/  F2FP.F16.F32.PACK_AB R192, R152, R192 ;  /* 0x000000c098c0723e */ /* 0x000fcc00000000ff */
[----:B------:R-:W1:Y:S01]  /*1c3b0*/  MUFU.EX2 R158, R158 ;  /* 0x0000009e009e7308 */ /* 0x000e620000000800 */
[C---:B0-----:R-:W-:Y:S01]  /*1c3c0*/  FADD.FTZ R159, R155.reuse, R159 ;  /* 0x0000009f9b9f7221 */ /* 0x041fe20000010000 */
[----:B------:R-:W-:-:S06]  /*1c3d0*/  F2FP.F16.F32.PACK_AB R193, R155, R162 ;  /* 0x000000a29bc1723e */ /* 0x000fcc00000000ff */
[----:B------:R-:W0:Y:S01]  /*1c3e0*/  MUFU.EX2 R153, R153 ;  /* 0x0000009900997308 */ /* 0x000e220000000800 */
[----:B--2---:R-:W-:Y:S01]  /*1c3f0*/  FADD.FTZ R13, R194, R13 ;  /* 0x0000000dc20d7221 */ /* 0x004fe20000010000 */
[----:B------:R-:W-:-:S03]  /*1c400*/  F2FP.F16.F32.PACK_AB R194, R7, R194 ;  /* 0x000000c207c2723e */ /* 0x000fc600000000ff */
[----:B------:R-:W-:Y:S01]  /*1c410*/  FADD.FTZ R13, R7, R13 ;  /* 0x0000000d070d7221 */ /* 0x000fe20000010000 */
[----:B------:R-:W-:Y:S02]  /*1c420*/  IMAD.MOV.U32 R7, RZ, RZ, R4 ;  /* 0x000000ffff077224 */ /* 0x000fe400078e0004 */
[----:B-1----:R-:W-:-:S04]  /*1c430*/  FADD.FTZ R159, R158, R159 ;  /* 0x0000009f9e9f7221 */ /* 0x002fc80000010000 */
[C---:B0-----:R-:W-:Y:S01]  /*1c440*/  FADD.FTZ R12, R153.reuse, R159 ;  /* 0x0000009f990c7221 */ /* 0x041fe20000010000 */
[----:B------:R-:W-:Y:S01]  /*1c450*/  F2FP.F16.F32.PACK_AB R195, R153, R158 ;  /* 0x0000009e99c3723e */ /* 0x000fe200000000ff */
[----:B------:R-:W-:Y:S06]  /*1c460*/  @P2 BRA `(.L_x_648) ;  /* 0xffffffb400e42947 */ /* 0x000fec000383ffff */
.L_x_637:
[----:B------:R-:W-:Y:S05]  /*1c470*/  BSYNC B0 ;  /* 0x0000000000007941 */ /* 0x000fea0003800000 */
.L_x_636:
        /* <DEDUP_REMOVED lines=131> */
.L_x_649:
[----:B------:R-:W-:Y:S01]  /*1ccb0*/  IMAD R3, R220, 0x8, R18 ;  /* 0x00000008dc037824 */ /* 0x000fe200078e0212 */
[----:B------:R-:W-:-:S04]  /*1ccc0*/  SHF.L.U32 R0, R221, 0x1f, RZ ;  /* 0x0000001fdd007819 */ /* 0x000fc800000006ff */
[----:B------:R0:W1:Y:S01]  /*1ccd0*/  SYNCS.PHASECHK.TRANS64.TRYWAIT P2, [R3+URZ+0x38850], R0 ;  /* 0x03885000030075a7 */ /* 0x000062000804017f */
[----:B------:R-:W-:Y:S05]  /*1cce0*/  @!P0 BRA `(.L_x_650) ;  /* 0x0000000000048947 */ /* 0x000fea0003800000 */
[----:B------:R-:W-:Y:S01]  /*1ccf0*/  BPT.TRAP 0x1 ;  /* 0x000000040000795c */ /* 0x000fe20000300000 */
.L_x_650:
[----:B------:R-:W-:Y:S04]  /*1cd00*/  BSSY B0, `(.L_x_651) ;  /* 0x0000004000007945 */ /* 0x000fe80003800000 */
[----:B-1----:R-:W-:Y:S05]  /*1cd10*/  @P2 BRA `(.L_x_652) ;  /* 0x0000000000082947 */ /* 0x002fea0003800000 */
[----:B------:R-:W1:Y:S02]  /*1cd20*/  SYNCS.PHASECHK.TRANS64.TRYWAIT P0, [R3+URZ+0x38850], R0 ;  /* 0x03885000030075a7 */ /* 0x000e64000800017f */
[----:B-1----:R-:W-:Y:S05]  /*1cd30*/  @!P0 BRA `(.L_x_653) ;  /* 0x000000ec002c8947 */ /* 0x002fea0003800000 */
.L_x_652:
[----:B------:R-:W-:Y:S05]  /*1cd40*/  BSYNC B0 ;  /* 0x0000000000007941 */ /* 0x000fea0003800000 */
.L_x_651:
[----:B------:R-:W-:Y:S01]  /*1cd50*/  IADD3 R18, R18, 0x400, RZ ;  /* 0x0000040012127810 */ /* 0x000fe20007ffe0ff */
[----:B------:R-:W2:Y:S01]  /*1cd60*/  LDL.LU R168, [R1+0x60] ;  /* 0x0000600001a87983 */ /* 0x000ea20000300800 */
[----:B------:R-:W-:Y:S01]  /*1cd70*/  IMAD.MOV.U32 R7, RZ, RZ, 0x40000040 ;  /* 0x40000040ff077424 */ /* 0x000fe200078e00ff */
[----:B------:R-:W-:Y:S01]  /*1cd80*/  WARPGROUP.ARRIVE ;  /* 0x00000000000079c5 */ /* 0x000fe20000000000 */
[----:B------:R-:W-:Y:S01]  /*1cd90*/  SHF.R.U32.HI R18, RZ, 0x4, R18 ;  /* 0x00000004ff127819 */ /* 0x000fe20000011612 */
[----:B------:R-:W-:Y:S01]  /*1cda0*/  IMAD.MOV.U32 R9, RZ, RZ, 0x40000040 ;  /* 0x40000040ff097424 */ /* 0x000fe200078e00ff */
[----:B01----:R-:W0:Y:S01]  /*1cdb0*/  SHFL.BFLY PT, R0, R13, 0x2, 0x1f ;  /* 0x0c401f000d007f89 */ /* 0x003e2200000e0000 */
[----:B------:R-:W-:Y:S01]  /*1cdc0*/  R2UR UR7, R7 ;  /* 0x00000000070772ca */ /* 0x000fe200000e0000 */
[----:B------:R-:W-:Y:S01]  /*1cdd0*/  IMAD.MOV.U32 R7, RZ, RZ, 0x40000040 ;  /* 0x40000040ff077424 */ /* 0x000fe200078e00ff */
[----:B------:R-:W-:Y:S01]  /*1cde0*/  LOP3.LUT R18, R18, 0x3fff, RZ, 0xc0, !PT ;  /* 0x00003fff12127812 */ /* 0x000fe200078ec0ff */
[----:B------:R-:W-:-:S02]  /*1cdf0*/  IMAD.MOV.U32 R166, RZ, RZ, -0x800000 ;  /* 0xff800000ffa67424 */ /* 0x000fc400078e00ff */
[----:B------:R-:W-:Y:S01]  /*1ce00*/  @!P1 VIADD R3, R3, 0x38860 ;  /* 0x0003886003039836 */ /* 0x000fe20000000000 */
[----:B------:R-:W-:Y:S01]  /*1ce10*/  LOP3.LUT R18, R18, 0x2800000, RZ, 0xfc, !PT ;  /* 0x0280000012127812 */ /* 0x000fe200078efcff */
[----:B------:R-:W-:-:S03]  /*1ce20*/  IMAD.MOV.U32 R167, RZ, RZ, -0x800000 ;  /* 0xff800000ffa77424 */ /* 0x000fc600078e00ff */
[----:B------:R-:W-:Y:S01]  /*1ce30*/  @!P1 PRMT R3, RZ, 0x654, R3 ;  /* 0x00000654ff039816 */ /* 0x000fe20000000003 */
[----:B------:R-:W-:Y:S02]  /*1ce40*/  IMAD R6, R220, 0xa00, R18 ;  /* 0x00000a00dc067824 */ /* 0x000fe400078e0212 */
[----:B------:R-:W-:Y:S02]  /*1ce50*/  IMAD.MOV.U32 R18, RZ, RZ, RZ ;  /* 0x000000ffff127224 */ /* 0x000fe400078e00ff */
[C---:B------:R-:W-:Y:S01]  /*1ce60*/  VIADD R8, R6.reuse, 0x80 ;  /* 0x0000008006087836 */ /* 0x040fe20000000000 */
[----:B------:R-:W-:Y:S01]  /*1ce70*/  R2UR UR6, R6 ;  /* 0x00000000060672ca */ /* 0x000fe200000e0000 */
[----:B------:R-:W-:-:S05]  /*1ce80*/  VIADD R220, R220, 0x1 ;  /* 0x00000001dcdc7836 */ /* 0x000fca0000000000 */
[----:B------:R-:W-:Y:S01]  /*1ce90*/  ISETP.NE.AND P2, PT, R220, 0x2, PT ;  /* 0x00000002dc00780c */ /* 0x000fe20003f45270 */
[----:B0-----:R-:W-:-:S03]  /*1cea0*/  FADD.FTZ R0, R0, R13 ;  /* 0x0000000d00007221 */ /* 0x001fc60000010000 */
[----:B------:R-:W-:-:S03]  /*1ceb0*/  SEL R220, R220, RZ, P2 ;  /* 0x000000ffdcdc7207 */ /* 0x000fc60001000000 */
[----:B------:R-:W-:Y:S01]  /*1cec0*/  HGMMA.64x256x16.F32 R24, R208, gdesc[UR4].tnspB, R24, gsb0 ;  /* 0x43e00004d0187df0 */ /* 0x000fe20008000818 */
[----:B------:R-:W-:Y:S02]  /*1ced0*/  R2UR UR6, R8 ;  /* 0x00000000080672ca */ /* 0x000fe400000e0000 */
[----:B------:R-:W-:Y:S01]  /*1cee0*/  R2UR UR7, R9 ;  /* 0x00000000090772ca */ /* 0x000fe200000e0000 */
[----:B------:R-:W-:Y:S01]  /*1cef0*/  IMAD.MOV.U32 R9, RZ, RZ, 0x40000040 ;  /* 0x40000040ff097424 */ /* 0x000fe200078e00ff */
[----:B------:R-:W-:Y:S02]  /*1cf00*/  IADD3 R8, R6, 0x100, RZ ;  /* 0x0000010006087810 */ /* 0x000fe40007ffe0ff */
[----:B--2---:R-:W-:Y:S01]  /*1cf10*/  IADD3 R168, R168, 0x1, RZ ;  /* 0x00000001a8a87810 */ /* 0x004fe20007ffe0ff */
[----:B------:R-:W-:Y:S02]  /*1cf20*/  WARPGROUP.DEPBAR.LE gsb0, 0x0 ;  /* 0x00008000000079c5 */ /* 0x000fe40000010000 */
[----:B------:R-:W-:-:S02]  /*1cf30*/  WARPGROUP.ARRIVE ;  /* 0x00000000000079c5 */ /* 0x000fc40000000000 */
[----:B------:R-:W-:-:S15]  /*1cf40*/  STL [R1+0x60], R168 ;  /* 0x000060a801007387 */ /* 0x000fde0000100800 */
[----:B------:R-:W-:-:S01]  /*1cf50*/  NOP ;  /* 0x0000000000007918 */ /* 0x000fc20000000000 */
[----:B------:R-:W-:Y:S01]  /*1cf60*/  HGMMA.64x256x16.F32 R24, R204, gdesc[UR4].tnspB, R24, gsb0 ;  /* 0x43e00004cc187df0 */ /* 0x000fe20008000818 */
[----:B------:R-:W-:Y:S01]  /*1cf70*/  R2UR UR6, R8 ;  /* 0x00000000080672ca */ /* 0x000fe200000e0000 */
[C---:B------:R-:W-:Y:S01]  /*1cf80*/  VIADD R8, R6.reuse, 0x180 ;  /* 0x0000018006087836 */ /* 0x040fe20000000000 */
[----:B------:R-:W-:Y:S01]  /*1cf90*/  R2UR UR7, R9 ;  /* 0x00000000090772ca */ /* 0x000fe200000e0000 */
[----:B------:R-:W-:Y:S01]  /*1cfa0*/  IMAD.MOV.U32 R9, RZ, RZ, 0x40000040 ;  /* 0x40000040ff097424 */ /* 0x000fe200078e00ff */
[----:B------:R-:W-:Y:S01]  /*1cfb0*/  IADD3 R6, R6, 0x200, RZ ;  /* 0x0000020006067810 */ /* 0x000fe20007ffe0ff */
[----:B------:R-:W-:Y:S02]  /*1cfc0*/  WARPGROUP.DEPBAR.LE gsb0, 0x0 ;  /* 0x00008000000079c5 */ /* 0x000fe40000010000 */
[----:B------:R-:W-:-:S15]  /*1cfd0*/  WARPGROUP.ARRIVE ;  /* 0x00000000000079c5 */ /* 0x000fde0000000000 */
[----:B------:R-:W-:-:S05]  /*1cfe0*/  NOP ;  /* 0x0000000000007918 */ /* 0x000fca0000000000 */
        /* <DEDUP_REMOVED lines=9> */
[----:B------:R-:W0:Y:S04]  /*1d080*/  SHFL.BFLY PT, R6, R12, 0x2, 0x1f ;  /* 0x0c401f000c067f89 */ /* 0x000e2800000e0000 */
[----:B------:R-:W1:Y:S01]  /*1d090*/  SHFL.BFLY PT, R7, R0, 0x1, 0x1f ;  /* 0x0c201f0000077f89 */ /* 0x000e6200000e0000 */
[----:B0-----:R-:W-:Y:S01]  /*1d0a0*/  FADD.FTZ R6, R6, R12 ;  /* 0x0000000c06067221 */ /* 0x001fe20000010000 */
[----:B-1----:R-:W-:-:S04]  /*1d0b0*/  FADD.FTZ R0, R0, R7 ;  /* 0x0000000700007221 */ /* 0x002fc80000010000 */
[----:B------:R-:W0:Y:S01]  /*1d0c0*/  SHFL.BFLY PT, R8, R6, 0x1, 0x1f ;  /* 0x0c201f0006087f89 */ /* 0x000e2200000e0000 */
[----:B------:R-:W-:-:S13]  /*1d0d0*/  FSETP.NE.FTZ.AND P0, PT, R0, RZ, PT ;  /* 0x000000ff0000720b */ /* 0x000fda0003f15000 */
[----:B------:R-:W1:Y:S01]  /*1d0e0*/  @P0 MUFU.LG2 R7, R0 ;  /* 0x0000000000070308 */ /* 0x000e620000000c00 */
[----:B0-----:R-:W-:Y:S01]  /*1d0f0*/  FADD.FTZ R6, R6, R8 ;  /* 0x0000000806067221 */ /* 0x001fe20000010000 */
[----:B------:R-:W-:-:S06]  /*1d100*/  @P0 FMUL.FTZ R8, R2, 0.69314718246459960938 ;  /* 0x3f31721802080820 */ /* 0x000fcc0000410000 */
[----:B------:R0:W-:Y:S01]  /*1d110*/  @P0 MUFU.RCP R18, R0 ;  /* 0x0000000000120308 */ /* 0x0001e20000001000 */
[----:B------:R-:W-:Y:S01]  /*1d120*/  FSETP.NE.FTZ.AND P3, PT, R6, RZ, PT ;  /* 0x000000ff0600720b */ /* 0x000fe20003f75000 */
[----:B-1----:R-:W-:Y:S01]  /*1d130*/  @P0 FMUL.FTZ R7, R7, 0.69314718246459960938 ;  /* 0x3f31721807070820 */ /* 0x002fe20000410000 */
[----:B0-----:R-:W-:-:S03]  /*1d140*/  MOV R0, RZ ;  /* 0x000000ff00007202 */ /* 0x001fc60000000f00 */
[----:B------:R-:W-:Y:S01]  /*1d150*/  @P0 FFMA.FTZ R166, R8, R5, R7 ;  /* 0x0000000508a60223 */ /* 0x000fe20000010007 */
[----:B------:R-:W-:-:S07]  /*1d160*/  PLOP3.LUT P0, PT, PT, PT, PT, 0x8, 0x0 ;  /* 0x000000000000781c */ /* 0x000fce0003f0e170 */
[----:B------:R-:W0:Y:S08]  /*1d170*/  @P3 MUFU.LG2 R5, R6 ;  /* 0x0000000600053308 */ /* 0x000e300000000c00 */
[----:B------:R1:W2:Y:S02]  /*1d180*/  @P3 MUFU.RCP R0, R6 ;  /* 0x0000000600003308 */ /* 0x0002a40000001000 */
[----:B-1----:R-:W-:Y:S01]  /*1d190*/  @P3 FMUL.FTZ R6, R2, 0.69314718246459960938 ;  /* 0x3f31721802063820 */ /* 0x002fe20000410000 */
[----:B------:R-:W-:Y:S01]  /*1d1a0*/  SEL R2, RZ, 0x1, P2 ;  /* 0x00000001ff027807 */ /* 0x000fe20001000000 */
[----:B0-----:R-:W-:-:S03]  /*1d1b0*/  @P3 FMUL.FTZ R5, R5, 0.69314718246459960938 ;  /* 0x3f31721805053820 */ /* 0x001fc60000410000 */
[----:B------:R-:W-:Y:S01]  /*1d1c0*/  LOP3.LUT R221, R221, R2, RZ, 0x3c, !PT ;  /* 0x00000002dddd7212 */ /* 0x000fe200078e3cff */
[----:B------:R-:W-:Y:S01]  /*1d1d0*/  @P3 FFMA.FTZ R167, R6, R4, R5 ;  /* 0x0000000406a73223 */ /* 0x000fe20000010005 */
[----:B------:R-:W-:Y:S02]  /*1d1e0*/  WARPGROUP.DEPBAR.LE gsb0, 0x0 ;  /* 0x00008000000079c5 */ /* 0x000fe40000010000 */
[----:B------:R-:W-:-:S06]  /*1d1f0*/  WARPGROUP.ARRIVE ;  /* 0x00000000000079c5 */ /* 0x000fcc0000000000 */
[----:B------:R-:W-:Y:S03]  /*1d200*/  HGMMA.64x256x16.F32 R24, R192, gdesc[UR4].tnspB, R24, gsb0 ;  /* 0x43e00004c0187df0 */ /* 0x000fe60008000818 */
[----:B------:R-:W-:Y:S02]  /*1d210*/  WARPGROUP.DEPBAR.LE gsb0, 0x0 ;  /* 0x00008000000079c5 */ /* 0x000fe40000010000 */
[----:B------:R0:W-:Y:S01]  /*1d220*/  @!P1 SYNCS.ARRIVE.TRANS64.RED.A1T0 RZ, [R3+URZ], RZ ;  /* 0x000000ff03ff99a7 */ /* 0x0001e2000810043f */
[-C--:B------:R-:W-:Y:S01]  /*1d230*/  FMUL.FTZ R152, R48, R18.reuse ;  /* 0x0000001230987220 */ /* 0x080fe20000410000 */
[-C--:B------:R-:W-:Y:S01]  /*1d240*/  FMUL.FTZ R153, R49, R18.reuse ;  /* 0x0000001231997220 */ /* 0x080fe20000410000 */
[-C--:B------:R-:W-:Y:S01]  /*1d250*/  FMUL.FTZ R2, R52, R18.reuse ;  /* 0x0000001234027220 */ /* 0x080fe20000410000 */
[-C--:B------:R-:W-:Y:S01]  /*1d260*/  FMUL.FTZ R4, R56, R18.reuse ;  /* 0x0000001238047220 */ /* 0x080fe20000410000 */
[-C--:B------:R-:W-:Y:S01]  /*1d270*/  FMUL.FTZ R5, R57, R18.reuse ;  /* 0x0000001239057220 */ /* 0x080fe20000410000 */
[-C--:B------:R-:W-:Y:S01]  /*1d280*/  FMUL.FTZ R48, R108, R18.reuse ;  /* 0x000000126c307220 */ /* 0x080fe20000410000 */
[-C--:B------:R-:W-:Y:S01]  /*1d290*/  FMUL.FTZ R49, R109, R18.reuse ;  /* 0x000000126d317220 */ /* 0x080fe20000410000 */
        /* <DEDUP_REMOVED lines=120> */
[----:B------:R-:W-:-:S07]  /*1da20*/  FMUL.FTZ R129, R151, R0 ;  /* 0x0000000097817220 */ /* 0x000fce0000410000 */
.L_x_567:
[----:B------:R-:W0:Y:S08]  /*1da30*/  S2UR UR5, SR_CgaCtaId ;  /* 0x00000000000579c3 */ /* 0x000e300000008800 */
[----:B------:R-:W-:Y:S06]  /*1da40*/  BAR.SYNC.DEFER_BLOCKING 0x5, 0x180 ;  /* 0x0146000000007b1d */ /* 0x000fec0000010000 */
[----:B------:R-:W-:Y:S01]  /*1da50*/  UMOV UR4, 0x400 ;  /* 0x0000040000047882 */ /* 0x000fe20000000000 */
[----:B------:R-:W-:Y:S01]  /*1da60*/  BSSY B0, `(.L_x_654) ;  /* 0x0000472000007945 */ /* 0x000fe20003800000 */
[----:B0-----:R-:W-:-:S06]  /*1da70*/  ULEA UR4, UR5, UR4, 0x18 ;  /* 0x0000000405047291 */ /* 0x001fcc000f8ec03f */
[----:B------:R-:W-:-:S05]  /*1da80*/  IMAD.U32 R18, RZ, RZ, UR4 ;  /* 0x00000004ff127e24 */ /* 0x000fca000f8e00ff */
[----:B------:R0:W1:Y:S01]  /*1da90*/  LDS.128 R140, [R18+0x388d0] ;  /* 0x0388d000128c7984 */ /* 0x0000620000000c00 */
[----:B------:R-:W-:Y:S06]  /*1daa0*/  BAR.ARV 0x4, 0x180 ;  /* 0x0106000000007b1d */ /* 0x000fec0000002000 */
[----:B------:R-:W-:Y:S05]  /*1dab0*/  @P0 BRA `(.L_x_655) ;  /* 0x0000003800180947 */ /* 0x000fea0003800000 */
[----:B------:R-:W2:Y:S01]  /*1dac0*/  LDL R92, [R1+0x1ac] ;  /* 0x0001ac00015c7983 */ /* 0x000ea20000100800 */
[----:B------:R-:W-:Y:S01]  /*1dad0*/  F2FP.F16.F32.PACK_AB R94, R163, R162 ;  /* 0x000000a2a35e723e */ /* 0x000fe200000000ff */
[----:B------:R-:W-:Y:S01]  /*1dae0*/  ULDC.64 UR6, c[0x0][0xc00] ;  /* 0x0003000000067ab9 */ /* 0x000fe20000000a00 */
[----:B------:R-:W-:Y:S01]  /*1daf0*/  F2FP.F16.F32.PACK_AB R95, R31, R30 ;  /* 0x0000001e1f5f723e */ /* 0x000fe200000000ff */
[----:B------:R-:W3:Y:S01]  /*1db00*/  S2R R0, SR_SWINHI ;  /* 0x0000000000007919 */ /* 0x000ee20000002f00 */
[----:B------:R-:W-:Y:S01]  /*1db10*/  F2FP.F16.F32.PACK_AB R96, R161, R160 ;  /* 0x000000a0a160723e */ /* 0x000fe200000000ff */
[----:B------:R-:W-:Y:S01]  /*1db20*/  ULDC.64 UR4, c[0x0][0xc08] ;  /* 0x0003020000047ab9 */ /* 0x000fe20000000a00 */
[----:B------:R-:W-:Y:S01]  /*1db30*/  F2FP.F16.F32.PACK_AB R97, R35, R34 ;  /* 0x000000222361723e */ /* 0x000fe200000000ff */
[----:B------:R-:W-:Y:S01]  /*1db40*/  ULDC.64 UR8, c[0x0][0x208] ;  /* 0x0000820000087ab9 */ /* 0x000fe20000000a00 */
[----:B------:R-:W-:Y:S02]  /*1db50*/  F2FP.F16.F32.PACK_AB R98, R159, R158 ;  /* 0x0000009e9f62723e */ /* 0x000fe400000000ff */
[----:B------:R-:W-:Y:S01]  /*1db60*/  F2FP.F16.F32.PACK_AB R99, R39, R38 ;  /* 0x000000262763723e */ /* 0x000fe200000000ff */
[----:B------:R-:W-:Y:S01]  /*1db70*/  BAR.SYNC.DEFER_BLOCKING 0x1, 0x100 ;  /* 0x0044000000007b1d */ /* 0x000fe20000010000 */
[----:B------:R-:W-:-:S04]  /*1db80*/  ISETP.NE.U32.AND P1, PT, RZ, UR6, PT ;  /* 0x00000006ff007c0c */ /* 0x000fc8000bf25070 */
[----:B------:R-:W-:Y:S02]  /*1db90*/  ISETP.NE.AND.EX P1, PT, RZ, UR7, PT, P1 ;  /* 0x00000007ff007c0c */ /* 0x000fe4000bf25310 */
[----:B------:R-:W-:Y:S02]  /*1dba0*/  MOV R130, R18 ;  /* 0x0000001200827202 */ /* 0x000fe40000000f00 */
[----:B---3--:R-:W-:-:S03]  /*1dbb0*/  MOV R131, R0 ;  /* 0x0000000000837202 */ /* 0x008fc60000000f00 */
[----:B--2---:R-:W-:-:S04]  /*1dbc0*/  IMAD.WIDE R132, R92, 0x2, R130 ;  /* 0x000000025c847825 */ /* 0x004fc800078e0282 */
[----:B------:R-:W-:Y:S01]  /*1dbd0*/  IMAD.MOV.U32 R93, RZ, RZ, R133 ;  /* 0x000000ffff5d7224 */ /* 0x000fe200078e0085 */
[----:B------:R-:W-:-:S04]  /*1dbe0*/  LOP3.LUT R0, R132, 0x380, RZ, 0xc0, !PT ;  /* 0x0000038084007812 */ /* 0x000fc800078ec0ff */
[----:B------:R-:W-:-:S04]  /*1dbf0*/  SHF.R.U64 R0, R0, 0x3, RZ ;  /* 0x0000000300007819 */ /* 0x000fc800000012ff */
[----:B------:R-:W-:-:S04]  /*1dc00*/  LOP3.LUT R92, R0, R132, RZ, 0x3c, !PT ;  /* 0x00000084005c7212 */ /* 0x000fc800078e3cff */
[----:B------:R-:W-:Y:S02]  /*1dc10*/  MOV R0, R92 ;  /* 0x0000005c00007202 */ /* 0x000fe40000000f00 */
[----:B------:R-:W-:Y:S02]  /*1dc20*/  F2FP.F16.F32.PACK_AB R92, R165, R164 ;  /* 0x000000a4a55c723e */ /* 0x000fe400000000ff */
[----:B------:R-:W-:-:S05]  /*1dc30*/  F2FP.F16.F32.PACK_AB R93, R27, R26 ;  /* 0x0000001a1b5d723e */ /* 0x000fca00000000ff */
[----:B------:R2:W-:Y:S02]  /*1dc40*/  STSM.16.M88.4 [R0], R92 ;  /* 0x0000005c00007844 */ /* 0x0005e40000000200 */
[----:B--2---:R-:W-:Y:S02]  /*1dc50*/  IADD3 R92, P0, R132, 0x20, RZ ;  /* 0x00000020845c7810 */ /* 0x004fe40007f1e0ff */
[----:B------:R-:W-:Y:S02]  /*1dc60*/  F2FP.F16.F32.PACK_AB R94, R155, R154 ;  /* 0x0000009a9b5e723e */ /* 0x000fe400000000ff */
[----:B------:R-:W-:Y:S01]  /*1dc70*/  LOP3.LUT R0, R92, 0x380, RZ, 0xc0, !PT ;  /* 0x000003805c007812 */ /* 0x000fe200078ec0ff */
[----:B------:R-:W-:Y:S01]  /*1dc80*/  IMAD.X R93, RZ, RZ, R133, P0 ;  /* 0x000000ffff5d7224 */ /* 0x000fe200000e0685 */
[----:B------:R-:W-:Y:S02]  /*1dc90*/  F2FP.F16.F32.PACK_AB R95, R47, R46 ;  /* 0x0000002e2f5f723e */ /* 0x000fe400000000ff */
[----:B------:R-:W-:-:S04]  /*1dca0*/  SHF.R.U64 R0, R0, 0x3, RZ ;  /* 0x0000000300007819 */ /* 0x000fc800000012ff */
[----:B------:R-:W-:-:S04]  /*1dcb0*/  LOP3.LUT R92, R0, R92, RZ, 0x3c, !PT ;  /* 0x0000005c005c7212 */ /* 0x000fc800078e3cff */
[----:B------:R-:W-:-:S05]  /*1dcc0*/  MOV R92, R92 ;  /* 0x0000005c005c7202 */ /* 0x000fca0000000f00 */
[----:B------:R2:W-:Y:S02]  /*1dcd0*/  STSM.16.M88.4 [R92], R96 ;  /* 0x000000605c007844 */ /* 0x0005e40000000200 */
[----:B--2---:R-:W-:Y:S02]  /*1dce0*/  IADD3 R92, P0, R132, 0x40, RZ ;  /* 0x00000040845c7810 */ /* 0x004fe40007f1e0ff */
[----:B------:R-:W-:Y:S02]  /*1dcf0*/  F2FP.F16.F32.PACK_AB R96, R153, R152 ;  /* 0x000000989960723e */ /* 0x000fe400000000ff */
[----:B------:R-:W-:Y:S02]  /*1dd00*/  LOP3.LUT R0, R92, 0x380, RZ, 0xc0, !PT ;  /* 0x000003805c007812 */ /* 0x000fe400078ec0ff */
[----:B------:R-:W-:Y:S02]  /*1dd10*/  IADD3.X R93, RZ, R133, RZ, P0, !PT ;  /* 0x00000085ff5d7210 */ /* 0x000fe400007fe4ff */
[----:B------:R-:W-:-:S02]  /*1dd20*/  SHF.R.U64 R0, R0, 0x3, RZ ;  /* 0x0000000300007819 */ /* 0x000fc400000012ff */
[----:B------:R-:W-:Y:S02]  /*1dd30*/  F2FP.F16.F32.PACK_AB R97, R51, R50 ;  /* 0x000000323361723e */ /* 0x000fe400000000ff */
[----:B------:R-:W-:Y:S02]  /*1dd40*/  LOP3.LUT R92, R0, R92, RZ, 0x3c, !PT ;  /* 0x0000005c005c7212 */ /* 0x000fe400078e3cff */
[----:B------:R-:W-:Y:S02]  /*1dd50*/  F2FP.F16.F32.PACK_AB R98, R3, R2 ;  /* 0x000000020362723e */ /* 0x000fe400000000ff */
[----:B------:R-:W-:Y:S02]  /*1dd60*/  MOV R0, R92 ;  /* 0x0000005c00007202 */ /* 0x000fe40000000f00 */
[----:B------:R-:W-:Y:S02]  /*1dd70*/  F2FP.F16.F32.PACK_AB R92, R157, R156 ;  /* 0x0000009c9d5c723e */ /* 0x000fe400000000ff */
[----:B------:R-:W-:-:S02]  /*1dd80*/  F2FP.F16.F32.PACK_AB R93, R43, R42 ;  /* 0x0000002a2b5d723e */ /* 0x000fc400000000ff */
[----:B------:R-:W-:-:S03]  /*1dd90*/  F2FP.F16.F32.PACK_AB R99, R55, R54 ;  /* 0x000000363763723e */ /* 0x000fc600000000ff */
        /* <DEDUP_REMOVED lines=12> */
[----:B------:R-:W-:Y:S01]  /*1de60*/  LOP3.LUT R0, R92, 0x380, RZ, 0xc0, !PT ;  /* 0x000003805c007812 */ /* 0x000fe200078ec0ff */
[----:B------:R-:W-:Y:S01]  /*1de70*/  IMAD.X R93, RZ, RZ, R133, P0 ;  /* 0x000000ffff5d7224 */ /* 0x000fe200000e0685 */
[----:B------:R-:W-:Y:S02]  /*1de80*/  F2FP.F16.F32.PACK_AB R97, R67, R66 ;  /* 0x000000424361723e */ /* 0x000fe400000000ff */
[----:B------:R-:W-:-:S02]  /*1de90*/  SHF.R.U64 R0, R0, 0x3, RZ ;  /* 0x0000000300007819 */ /* 0x000fc400000012ff */
[----:B------:R-:W-:Y:S02]  /*1dea0*/  F2FP.F16.F32.PACK_AB R98, R11, R10 ;  /* 0x0000000a0b62723e */ /* 0x000fe400000000ff */
[----:B------:R-:W-:Y:S02]  /*1deb0*/  LOP3.LUT R92, R0, R92, RZ, 0x3c, !PT ;  /* 0x0000005c005c7212 */ /* 0x000fe400078e3cff */
[----:B------:R-:W-:Y:S02]  /*1dec0*/  F2FP.F16.F32.PACK_AB R99, R71, R70 ;  /* 0x000000464763723e */ /* 0x000fe400000000ff */
        /* <DEDUP_REMOVED lines=114> */
[----:B--2---:R-:W-:-:S04]  /*1e5f0*/  IADD3 R0, P0, R132, 0xc060, RZ ;  /* 0x0000c06084007810 */ /* 0x004fc80007f1e0ff */
[----:B------:R-:W-:Y:S01]  /*1e600*/  LOP3.LUT R92, R0, 0x380, RZ, 0xc0, !PT ;  /* 0x00000380005c7812 */ /* 0x000fe200078ec0ff */
[----:B------:R-:W-:-:S03]  /*1e610*/  IMAD.X R133, RZ, RZ, R133, P0 ;  /* 0x000000ffff857224 */ /* 0x000fc600000e0685 */
[----:B------:R-:W-:-:S04]  /*1e620*/  SHF.R.U64 R92, R92, 0x3, RZ ;  /* 0x000000035c5c7819 */ /* 0x000fc800000012ff */
[----:B------:R-:W-:Y:S01]  /*1e630*/  LOP3.LUT R132, R92, R0, RZ, 0x3c, !PT ;  /* 0x000000005c847212 */ /* 0x000fe200078e3cff */
[----:B------:R-:W-:Y:S01]  /*1e640*/  IMAD.MOV.U32 R0, RZ, RZ, RZ ;  /* 0x000000ffff007224 */ /* 0x000fe200078e00ff */
[----:B------:R-:W-:Y:S02]  /*1e650*/  IADD3 R92, P0, R236, UR6, RZ ;  /* 0x00000006ec5c7c10 */ /* 0x000fe4000ff1e0ff */
[----:B------:R-:W-:Y:S02]  /*1e660*/  MOV R132, R132 ;  /* 0x0000008400847202 */ /* 0x000fe40000000f00 */
[----:B------:R-:W-:Y:S02]  /*1e670*/  IADD3.X R93, R237, UR7, RZ, P0, !PT ;  /* 0x00000007ed5d7c10 */ /* 0x000fe400087fe4ff */
[----:B------:R-:W-:Y:S01]  /*1e680*/  ISETP.NE.U32.AND P0, PT, RZ, UR4, PT ;  /* 0x00000004ff007c0c */ /* 0x000fe2000bf05070 */
[----:B------:R2:W-:Y:S01]  /*1e690*/  STSM.16.M88.4 [R132], R96 ;  /* 0x0000006084007844 */ /* 0x0005e20000000200 */
[----:B------:R-:W-:Y:S02]  /*1e6a0*/  BAR.SYNC.DEFER_BLOCKING 0x1, 0x100 ;  /* 0x0044000000007b1d */ /* 0x000fe40000010000 */
[----:B------:R-:W-:-:S13]  /*1e6b0*/  ISETP.NE.AND.EX P0, PT, RZ, UR5, PT, P0 ;  /* 0x00000005ff007c0c */ /* 0x000fda000bf05300 */
[----:B------:R-:W-:Y:S01]  /*1e6c0*/  @P0 IADD3 R236, P2, R236, UR4, RZ ;  /* 0x00000004ecec0c10 */ /* 0x000fe2000ff5e0ff */
[----:B------:R-:W-:-:S03]  /*1e6d0*/  ULDC UR4, c[0x0][0xa88] ;  /* 0x0002a20000047ab9 */ /* 0x000fc60000000800 */
[----:B------:R-:W-:Y:S01]  /*1e6e0*/  @P0 IADD3.X R237, R237, UR5, RZ, P2, !PT ;  /* 0x00000005eded0c10 */ /* 0x000fe200097fe4ff */
[----:B--2---:R-:W-:Y:S01]  /*1e6f0*/  IMAD.U32 R132, RZ, RZ, UR4 ;  /* 0x00000004ff847e24 */ /* 0x004fe2000f8e00ff */
[----:B------:R-:W-:Y:S01]  /*1e700*/  ISETP.NE.AND P2, PT, R234, RZ, PT ;  /* 0x000000ffea00720c */ /* 0x000fe20003f45270 */
[----:B------:R-:W-:-:S03]  /*1e710*/  ULDC UR4, c[0x0][0xad4] ;  /* 0x0002b50000047ab9 */ /* 0x000fc60000000800 */
[----:B------:R-:W-:Y:S01]  /*1e720*/  SEL R234, R234, UR4, P2 ;  /* 0x00000004eaea7c07 */ /* 0x000fe20009000000 */
[----:B------:R2:W5:Y:S01]  /*1e730*/  @P1 LDG.E R0, desc[UR8][R92.64] ;  /* 0x000000085c001981 */ /* 0x000562000c1e1900 */
[----:B------:R-:W-:Y:S02]  /*1e740*/  MOV R98, 0x9b8 ;  /* 0x000009b800627802 */ /* 0x000fe40000000f00 */
[----:B------:R-:W-:Y:S01]  /*1e750*/  ISETP.GT.AND P2, PT, R234, 0x1, PT ;  /* 0x00000001ea00780c */ /* 0x000fe20003f44270 */
[----:B------:R2:W5:Y:S03]  /*1e760*/  @P0 LDG.E R132, desc[UR8][R236.64] ;  /* 0x00000008ec840981 */ /* 0x000566000c1e1900 */
[----:B------:R-:W-:-:S04]  /*1e770*/  SEL R98, R98, 0x978, P2 ;  /* 0x0000097862627807 */ /* 0x000fc80001000000 */
[----:B------:R2:W3:Y:S08]  /*1e780*/  LDC.64 R96, c[0x0][R98+0x220] ;  /* 0x0000880062607b82 */ /* 0x0004f00000000a00 */
[----:B------:R2:W4:Y:S01]  /*1e790*/  LDC.64 R94, c[0x0][R98+0x218] ;  /* 0x00008600625e7b82 */ /* 0x0005220000000a00 */
[----:B------:R-:W-:Y:S05]  /*1e7a0*/  @P0 BRA `(.L_x_656) ;  /* 0x0000000000140947 */ /* 0x000fea0003800000 */
[----:B------:R-:W-:Y:S05]  /*1e7b0*/  @!P1 BRA `(.L_x_656) ;  /* 0x0000000000109947 */ /* 0x000fea0003800000 */
[----:B------:R-:W-:Y:S02]  /*1e7c0*/  ULDC.64 UR4, c[0x0][0x208] ;  /* 0x0000820000047ab9 */ /* 0x000fe40000000a00 */
[----:B-----5:R-:W3:Y:S04]  /*1e7d0*/  LDG.E R132, desc[UR4][R92.64] ;  /* 0x000000045c847981 */ /* 0x020ee8000c1e1900 */
[----:B--2---:R-:W3:Y:S02]  /*1e7e0*/  LDG.E R92, desc[UR4][R92.64+0x4] ;  /* 0x000004045c5c7981 */ /* 0x004ee4000c1e1900 */
[----:B---3--:R-:W-:-:S07]  /*1e7f0*/  IMAD.IADD R132, R92, 0x1, -R132 ;  /* 0x000000015c847824 */ /* 0x008fce00078e0a84 */
.L_x_656:
[----:B------:R-:W3:Y:S01]  /*1e800*/  LDL.LU R99, [R1+0xfc] ;  /* 0x0000fc0001637983 */ /* 0x000ee20000300800 */
[----:B------:R-:W0:Y:S03]  /*1e810*/  LDC R136, c[0x0][0xbe8] ;  /* 0x0002fa00ff887b82 */ /* 0x000e260000000800 */
[----:B------:R-:W3:Y:S04]  /*1e820*/  LDL R137, [R1+0x78] ;  /* 0x0000780001897983 */ /* 0x000ee80000100800 */
[----:B------:R-:W3:Y:S04]  /*1e830*/  LDL R144, [R1+0x1a8] ;  /* 0x0001a80001907983 */ /* 0x000ee80000100800 */
[----:B------:R-:W3:Y:S04]  /*1e840*/  LDL R138, [R1+0x74] ;  /* 0x00007400018a7983 */ /* 0x000ee80000100800 */
[----:B-1----:R-:W3:Y:S04]  /*1e850*/  LDL R140, [R1+0x1a4] ;  /* 0x0001a400018c7983 */ /* 0x002ee80000100800 */
[----:B-----5:R-:W3:Y:S01]  /*1e860*/  LDL R139, [R1+0x10c] ;  /* 0x00010c00018b7983 */ /* 0x020ee20000100800 */
[----:B--2---:R-:W1:Y:S01]  /*1e870*/  LDC.64 R92, c[0x0][R98+0x228] ;  /* 0x00008a00625c7b82 */ /* 0x004e620000000a00 */
[----:B------:R-:W-:-:S04]  /*1e880*/  ISETP.NE.U32.AND P0, PT, RZ, UR6, PT ;  /* 0x00000006ff007c0c */ /* 0x000fc8000bf05070 */
[----:B------:R-:W-:Y:S02]  /*1e890*/  ISETP.NE.AND.EX P0, PT, RZ, UR7, PT, P0 ;  /* 0x00000007ff007c0c */ /* 0x000fe4000bf05300 */
[----:B0-----:R-:W-:Y:S02]  /*1e8a0*/  ISETP.NE.AND P1, PT, R136, 0x1, PT ;  /* 0x000000018800780c */ /* 0x001fe40003f25270 */
[----:B------:R-:W-:Y:S01]  /*1e8b0*/  SEL R235, R235, RZ, !P0 ;  /* 0x000000ffebeb7207 */ /* 0x000fe20004000000 */
[-C--:B----4-:R-:W-:Y:S02]  /*1e8c0*/  IMAD R134, R95, R232.reuse, RZ ;  /* 0x000000e85f867224 */ /* 0x090fe400078e02ff */
[----:B------:R-:W-:-:S04]  /*1e8d0*/  IMAD.WIDE.U32 R94, R94, R232, RZ ;  /* 0x000000e85e5e7225 */ /* 0x000fc800078e00ff */
[----:B---3--:R-:W-:Y:S02]  /*1e8e0*/  IMAD R97, R97, R235, RZ ;  /* 0x000000eb61617224 */ /* 0x008fe400078e02ff */
[----:B------:R-:W-:Y:S02]  /*1e8f0*/  IMAD.IADD R135, R95, 0x1, R134 ;  /* 0x000000015f877824 */ /* 0x000fe400078e0286 */
[----:B------:R-:W0:Y:S01]  /*1e900*/  @P1 LDC R95, c[0x0][0xbec] ;  /* 0x0002fb00ff5f1b82 */ /* 0x000e220000000800 */
[----:B------:R-:W-:Y:S01]  /*1e910*/  ULDC.64 UR4, c[0x0][0x208] ;  /* 0x0000820000047ab9 */ /* 0x000fe20000000a00 */
[----:B------:R-:W-:-:S05]  /*1e920*/  SEL R133, R99, RZ, !P0 ;  /* 0x000000ff63857207 */ /* 0x000fca0004000000 */
[C---:B------:R-:W-:Y:S02]  /*1e930*/  IMAD R133, R96.reuse, R133, R97 ;  /* 0x0000008560857224 */ /* 0x040fe400078e0261 */
[----:B------:R-:W-:-:S03]  /*1e940*/  IMAD.WIDE.U32 R96, R96, R235, RZ ;  /* 0x000000eb60607225 */ /* 0x000fc600078e00ff */
[----:B------:R-:W-:Y:S02]  /*1e950*/  IADD3 R99, P0, P3, R96, R94, R0 ;  /* 0x0000005e60637210 */ /* 0x000fe40007b1e000 */
[----:B------:R-:W2:Y:S01]  /*1e960*/  @P1 LDC R94, c[0x0][0xbf0] ;  /* 0x0002fc00ff5e1b82 */ /* 0x000ea20000000800 */
[----:B------:R-:W-:Y:S01]  /*1e970*/  SEL R96, R137, RZ, P2 ;  /* 0x000000ff89607207 */ /* 0x000fe20001000000 */
[----:B------:R-:W-:-:S04]  /*1e980*/  IMAD.IADD R133, R97, 0x1, R133 ;  /* 0x0000000161857824 */ /* 0x000fc800078e0285 */
[-C--:B-1----:R-:W-:Y:S01]  /*1e990*/  IMAD R134, R93, R96.reuse, RZ ;  /* 0x000000605d867224 */ /* 0x082fe200078e02ff */
[----:B------:R-:W-:Y:S01]  /*1e9a0*/  SHF.R.S32.HI R93, RZ, 0x1f, R0 ;  /* 0x0000001fff5d7819 */ /* 0x000fe20000011400 */
[----:B------:R-:W-:-:S03]  /*1e9b0*/  IMAD.WIDE.U32 R96, R92, R96, RZ ;  /* 0x000000605c607225 */ /* 0x000fc600078e00ff */
[----:B------:R-:W-:Y:S02]  /*1e9c0*/  IADD3.X R92, R133, R135, R93, P0, P3 ;  /* 0x00000087855c7210 */ /* 0x000fe400007e645d */
[----:B------:R-:W-:-:S05]  /*1e9d0*/  LEA R133, R138, R144, 0x7 ;  /* 0x000000908a857211 */ /* 0x000fca00078e38ff */
[----:B0-----:R-:W-:-:S04]  /*1e9e0*/  @P1 IMAD.HI.U32 R95, R133, R95, RZ ;  /* 0x0000005f855f1227 */ /* 0x001fc800078e00ff */
[----:B------:R-:W-:Y:S01]  /*1e9f0*/  IMAD.MOV.U32 R135, RZ, RZ, R133 ;  /* 0x000000ffff877224 */ /* 0x000fe200078e0085 */
[----:B--2---:R-:W-:Y:S02]  /*1ea00*/  @P1 SHF.R.U32.HI R135, RZ, R94, R95 ;  /* 0x0000005eff871219 */ /* 0x004fe4000001165f */
[----:B------:R0:W1:Y:S02]  /*1ea10*/  LDC.64 R94, c[0x0][R98+0x210] ;  /* 0x00008400625e7b82 */ /* 0x0000640000000a00 */
[----:B------:R-:W-:-:S06]  /*1ea20*/  IADD3 R96, P0, P3, R135, R99, R96 ;  /* 0x0000006387607210 */ /* 0x000fcc0007b1e060 */
[----:B0-----:R-:W0:Y:S01]  /*1ea30*/  LDC.64 R98, c[0x0][0xba8] ;  /* 0x0002ea00ff627b82 */ /* 0x001e220000000a00 */
[----:B------:R-:W-:Y:S01]  /*1ea40*/  IMAD.IADD R134, R97, 0x1, R134 ;  /* 0x0000000161867824 */ /* 0x000fe200078e0286 */
[----:B------:R-:W-:-:S04]  /*1ea50*/  SHF.R.S32.HI R97, RZ, 0x1f, R135 ;  /* 0x0000001fff617819 */ /* 0x000fc80000011487 */
[----:B------:R-:W-:Y:S01]  /*1ea60*/  IADD3.X R97, R97, R92, R134, P0, P3 ;  /* 0x0000005c61617210 */ /* 0x000fe200007e6486 */
[----:B------:R-:W-:-:S04]  /*1ea70*/  IMAD.MOV R134, RZ, RZ, -R135 ;  /* 0x000000ffff867224 */ /* 0x000fc800078e0a87 */
[----:B------:R-:W-:Y:S01]  /*1ea80*/  IMAD R134, R136, R134, R133 ;  /* 0x0000008688867224 */ /* 0x000fe200078e0285 */
[----:B0-----:R-:W0:Y:S08]  /*1ea90*/  @!P2 LDC R98, c[0x0][0xb50] ;  /* 0x0002d400ff62ab82 */ /* 0x001e300000000800 */
[----:B------:R-:W2:Y:S01]  /*1eaa0*/  @!P2 LDC R99, c[0x0][0xb54] ;  /* 0x0002d500ff63ab82 */ /* 0x000ea20000000800 */
[----:B------:R-:W-:Y:S01]  /*1eab0*/  SHF.R.S32.HI R92, RZ, 0x1f, R134 ;  /* 0x0000001fff5c7819 */ /* 0x000fe20000011486 */
[----:B-1----:R-:W-:-:S02]  /*1eac0*/  IMAD R95, R95, R134, RZ ;  /* 0x000000865f5f7224 */ /* 0x002fc400078e02ff */
[----:B------:R-:W-:-:S04]  /*1ead0*/  IMAD.WIDE.U32 R96, R94, R134, R96 ;  /* 0x000000865e607225 */ /* 0x000fc800078e0060 */
[----:B------:R-:W-:Y:S01]  /*1eae0*/  IMAD R92, R94, R92, R95 ;  /* 0x0000005c5e5c7224 */ /* 0x000fe200078e025f */
[----:B0-----:R-:W-:-:S04]  /*1eaf0*/  LEA R98, P0, R96, R98, 0x2 ;  /* 0x0000006260627211 */ /* 0x001fc800078010ff */
[----:B------:R-:W-:-:S04]  /*1eb00*/  IADD3 R92, R97, R92, RZ ;  /* 0x0000005c615c7210 */ /* 0x000fc80007ffe0ff */
[----:B--2---:R-:W-:Y:S01]  /*1eb10*/  LEA.HI.X R92, R96, R99, R92, 0x2, P0 ;  /* 0x00000063605c7211 */ /* 0x004fe200000f145c */
[----:B------:R-:W-:Y:S01]  /*1eb20*/  SHFL.IDX PT, R94, R98, RZ, 0x1c1f ;  /* 0x001c1fff625e7589 */ /* 0x000fe200000e0000 */
[----:B------:R-:W-:-:S03]  /*1eb30*/  IMAD R99, R138, 0x80, R140 ;  /* 0x000000808a637824 */ /* 0x000fc600078e028c */
[----:B------:R-:W0:Y:S04]  /*1eb40*/  SHFL.IDX PT, R95, R92, RZ, 0x1c1f ;  /* 0x001c1fff5c5f7589 */ /* 0x000e2800000e0000 */
[----:B------:R1:W-:Y:S04]  /*1eb50*/  SHFL.IDX PT, R96, R98, 0x1, 0x1c1f ;  /* 0x003c1f0062607f89 */ /* 0x0003e800000e0000 */
[----:B------:R2:W3:Y:S01]  /*1eb60*/  SHFL.IDX PT, R97, R92, 0x1, 0x1c1f ;  /* 0x003c1f005c617f89 */ /* 0x0004e200000e0000 */
[----:B------:R-:W-:Y:S01]  /*1eb70*/  LOP3.LUT P0, RZ, R139, 0x3, RZ, 0xc0, !PT ;  /* 0x000000038bff7812 */ /* 0x000fe2000780c0ff */
[----:B-1----:R-:W-:-:S02]  /*1eb80*/  VIADD R98, R99, 0x8 ;  /* 0x0000000863627836 */ /* 0x002fc40000000000 */
[----:B--2---:R-:W-:-:S05]  /*1eb90*/  IMAD R92, R132, R136, RZ ;  /* 0x00000088845c7224 */ /* 0x004fca00078e02ff */
[-C--:B------:R-:W-:Y:S02]  /*1eba0*/  ISETP.GE.OR P3, PT, R99, R92.reuse, P0 ;  /* 0x0000005c6300720c */ /* 0x080fe40000766670 */
[----:B------:R-:W-:-:S11]  /*1ebb0*/  ISETP.GE.OR P0, PT, R98, R92, P0 ;  /* 0x0000005c6200720c */ /* 0x000fd60000706670 */
[----:B0-----:R0:W-:Y:S04]  /*1ebc0*/  @!P3 ST.E desc[UR4][R94.64], R166 ;  /* 0x000000a65e00b985 */ /* 0x0011e8000c101904 */
[----:B---3--:R0:W-:Y:S01]  /*1ebd0*/  @!P0 ST.E desc[UR4][R96.64], R167 ;  /* 0x000000a760008985 */ /* 0x0081e2000c101904 */
[----:B------:R-:W-:Y:S05]  /*1ebe0*/  @P2 BRA `(.L_x_657) ;  /* 0x0000000c00ec2947 */ /* 0x000fea0003800000 */
[----:B------:R1:W5:Y:S01]  /*1ebf0*/  LDL R86, [R1+0x100] ;  /* 0x0001000001567983 */ /* 0x0003620000100800 */
[----:B------:R-:W-:Y:S01]  /*1ec00*/  IMAD.SHL.U32 R139, R212, 0x40, RZ ;  /* 0x00000040d48b7824 */ /* 0x000fe200078e00ff */
[----:B------:R-:W2:Y:S01]  /*1ec10*/  @P1 LDC R21, c[0x0][0xbec] ;  /* 0x0002fb00ff151b82 */ /* 0x000ea20000000800 */
[----:B------:R-:W-:Y:S01]  /*1ec20*/  ULDC.64 UR4, c[0x0][0x208] ;  /* 0x0000820000047ab9 */ /* 0x000fe20000000a00 */
[----:B------:R1:W5:Y:S02]  /*1ec30*/  LDL R85, [R1+0x68] ;  /* 0x0000680001557983 */ /* 0x0003640000100800 */
[----:B------:R-:W-:Y:S02]  /*1ec40*/  LEA R3, R233, R139, 0x3 ;  /* 0x0000008be9037211 */ /* 0x000fe400078e18ff */
[----:B------:R1:W5:Y:S02]  /*1ec50*/  LDL R84, [R1+0x70] ;  /* 0x0000700001547983 */ /* 0x0003640000100800 */
[----:B------:R-:W3:Y:S01]  /*1ec60*/  @P1 LDC R77, c[0x0][0xbf0] ;  /* 0x0002fc00ff4d1b82 */ /* 0x000ee20000000800 */
[----:B------:R-:W-:Y:S01]  /*1ec70*/  IMAD.WIDE R130, R3, 0x2, R130 ;  /* 0x0000000203827825 */ /* 0x000fe200078e0282 */
[----:B------:R1:W5:Y:S02]  /*1ec80*/  LDL R82, [R1+0x6c] ;  /* 0x00006c0001527983 */ /* 0x0003640000100800 */
[----:B------:R-:W-:-:S02]  /*1ec90*/  IADD3 R9, P4, R130, 0x1000, RZ ;  /* 0x0000100082097810 */ /* 0x000fc40007f9e0ff */
[C---:B------:R-:W-:Y:S02]  /*1eca0*/  IADD3 R13, P3, R130.reuse, 0x2000, RZ ;  /* 0x00002000820d7810 */ /* 0x040fe40007f7e0ff */
[----:B------:R-:W-:Y:S02]  /*1ecb0*/  IADD3 R25, P2, R130, 0x3000, RZ ;  /* 0x0000300082197810 */ /* 0x000fe40007f5e0ff */
[----:B------:R-:W-:Y:S02]  /*1ecc0*/  LOP3.LUT R8, R9, 0x380, RZ, 0xc0, !PT ;  /* 0x0000038009087812 */ /* 0x000fe400078ec0ff */
[----:B------:R-:W-:Y:S02]  /*1ecd0*/  LOP3.LUT R12, R13, 0x380, RZ, 0xc0, !PT ;  /* 0x000003800d0c7812 */ /* 0x000fe400078ec0ff */
[----:B------:R-:W-:Y:S02]  /*1ece0*/  LOP3.LUT R24, R25, 0x380, RZ, 0xc0, !PT ;  /* 0x0000038019187812 */ /* 0x000fe400078ec0ff */
[----:B------:R-:W-:-:S02]  /*1ecf0*/  SHF.R.U64 R8, R8, 0x3, RZ ;  /* 0x0000000308087819 */ /* 0x000fc400000012ff */
        /* <DEDUP_REMOVED lines=29> */
[----:B------:R-:W-:Y:S02]  /*1eed0*/  LOP3.LUT R28, R28, R29, RZ, 0x3c, !PT ;  /* 0x0000001d1c1c7212 */ /* 0x000fe400078e3cff */
        /* <DEDUP_REMOVED lines=8> */
[----:B------:R-:W-:-:S02]  /*1ef60*/  IADD3.X R29, RZ, R131, RZ, P0, !PT ;  /* 0x00000083ff1d7210 */ /* 0x000fc400007fe4ff */
[----:B------:R-:W-:Y:S01]  /*1ef70*/  LOP3.LUT R48, R48, R49, RZ, 0x3c, !PT ;  /* 0x0000003130307212 */ /* 0x000fe200078e3cff */
[----:B------:R-:W-:Y:S01]  /*1ef80*/  IMAD.X R49, RZ, RZ, R131, P2 ;  /* 0x000000ffff317224 */ /* 0x000fe200010e0683 */
[----:B------:R-:W-:Y:S01]  /*1ef90*/  IADD3.X R45, RZ, R131, RZ, P3, !PT ;  /* 0x00000083ff2d7210 */ /* 0x000fe20001ffe4ff */
[----:B------:R-:W5:Y:S01]  /*1efa0*/  LD.E.128 R36, desc[UR4][R36.64] ;  /* 0x0000000424247980 */ /* 0x000f62000c101d00 */
[C---:B------:R-:W-:Y:S02]  /*1efb0*/  IADD3 R53, P0, R130.reuse, 0xa000, RZ ;  /* 0x0000a00082357810 */ /* 0x040fe40007f1e0ff */
[C---:B------:R-:W-:Y:S01]  /*1efc0*/  IADD3 R57, P6, R130.reuse, 0xb000, RZ ;  /* 0x0000b00082397810 */ /* 0x040fe20007fde0ff */
[----:B------:R-:W5:Y:S01]  /*1efd0*/  LD.E.128 R28, desc[UR4][R28.64] ;  /* 0x000000041c1c7980 */ /* 0x000f62000c101d00 */
[C---:B------:R-:W-:Y:S02]  /*1efe0*/  IADD3 R61, P5, R130.reuse, 0xc000, RZ ;  /* 0x0000c000823d7810 */ /* 0x040fe40007fbe0ff */
[C---:B------:R-:W-:Y:S01]  /*1eff0*/  IADD3 R65, P4, R130.reuse, 0xd000, RZ ;  /* 0x0000d00082417810 */ /* 0x040fe20007f9e0ff */
[----:B------:R-:W5:Y:S01]  /*1f000*/  LD.E.128 R40, desc[UR4][R40.64] ;  /* 0x0000000428287980 */ /* 0x000f62000c101d00 */
[----:B------:R-:W-:-:S02]  /*1f010*/  IADD3 R69, P3, R130, 0xe000, RZ ;  /* 0x0000e00082457810 */ /* 0x000fc40007f7e0ff */
[----:B------:R-:W-:Y:S01]  /*1f020*/  IADD3 R3, P2, R130, 0xf000, RZ ;  /* 0x0000f00082037810 */ /* 0x000fe20007f5e0ff */
[----:B------:R-:W5:Y:S01]  /*1f030*/  LD.E.128 R44, desc[UR4][R44.64] ;  /* 0x000000042c2c7980 */ /* 0x000f62000c101d00 */
[----:B------:R-:W-:Y:S02]  /*1f040*/  LOP3.LUT R52, R53, 0x380, RZ, 0xc0, !PT ;  /* 0x0000038035347812 */ /* 0x000fe400078ec0ff */
[----:B------:R-:W-:Y:S01]  /*1f050*/  LOP3.LUT R56, R57, 0x380, RZ, 0xc0, !PT ;  /* 0x0000038039387812 */ /* 0x000fe200078ec0ff */
[----:B------:R-:W-:Y:S01]  /*1f060*/  IMAD.X R73, RZ, RZ, R131, P2 ;  /* 0x000000ffff497224 */ /* 0x000fe200010e0683 */
[----:B------:R-:W-:Y:S01]  /*1f070*/  LOP3.LUT R60, R61, 0x380, RZ, 0xc0, !PT ;  /* 0x000003803d3c7812 */ /* 0x000fe200078ec0ff */
[----:B------:R-:W5:Y:S01]  /*1f080*/  LD.E.128 R48, desc[UR4][R48.64] ;  /* 0x0000000430307980 */ /* 0x000f62000c101d00 */
[----:B------:R-:W-:Y:S02]  /*1f090*/  LOP3.LUT R64, R65, 0x380, RZ, 0xc0, !PT ;  /* 0x0000038041407812 */ /* 0x000fe400078ec0ff */
[----:B------:R-:W-:-:S02]  /*1f0a0*/  LOP3.LUT R68, R69, 0x380, RZ, 0xc0, !PT ;  /* 0x0000038045447812 */ /* 0x000fc400078ec0ff */
[----:B------:R-:W-:Y:S02]  /*1f0b0*/  LOP3.LUT R5, R130, 0x380, RZ, 0xc0, !PT ;  /* 0x0000038082057812 */ /* 0x000fe400078ec0ff */
[----:B------:R-:W-:Y:S02]  /*1f0c0*/  LOP3.LUT R2, R3, 0x380, RZ, 0xc0, !PT ;  /* 0x0000038003027812 */ /* 0x000fe400078ec0ff */
[----:B------:R-:W-:Y:S02]  /*1f0d0*/  SHF.R.U64 R52, R52, 0x3, RZ ;  /* 0x0000000334347819 */ /* 0x000fe400000012ff */
[----:B------:R-:W-:Y:S02]  /*1f0e0*/  SHF.R.U64 R56, R56, 0x3, RZ ;  /* 0x0000000338387819 */ /* 0x000fe400000012ff */
[----:B------:R-:W-:Y:S02]  /*1f0f0*/  SHF.R.U64 R60, R60, 0x3, RZ ;  /* 0x000000033c3c7819 */ /* 0x000fe400000012ff */
[----:B------:R-:W-:-:S02]  /*1f100*/  SHF.R.U64 R64, R64, 0x3, RZ ;  /* 0x0000000340407819 */ /* 0x000fc400000012ff */
[----:B------:R-:W-:Y:S02]  /*1f110*/  SHF.R.U64 R68, R68, 0x3, RZ ;  /* 0x0000000344447819 */ /* 0x000fe400000012ff */
[----:B------:R-:W-:Y:S02]  /*1f120*/  SHF.R.U64 R5, R5, 0x3, RZ ;  /* 0x0000000305057819 */ /* 0x000fe400000012ff */
[----:B------:R-:W-:Y:S02]  /*1f130*/  SHF.R.U64 R2, R2, 0x3, RZ ;  /* 0x0000000302027819 */ /* 0x000fe400000012ff */
[----:B------:R-:W-:Y:S01]  /*1f140*/  LOP3.LUT R52, R52, R53, RZ, 0x3c, !PT ;  /* 0x0000003534347212 */ /* 0x000fe200078e3cff */
[--C-:B------:R-:W-:Y:S01]  /*1f150*/  IMAD.X R53, RZ, RZ, R131.reuse, P0 ;  /* 0x000000ffff357224 */ /* 0x100fe200000e0683 */
[----:B------:R-:W-:Y:S01]  /*1f160*/  LOP3.LUT R56, R56, R57, RZ, 0x3c, !PT ;  /* 0x0000003938387212 */ /* 0x000fe200078e3cff */
[----:B------:R-:W-:Y:S01]  /*1f170*/  IMAD.X R57, RZ, RZ, R131, P6 ;  /* 0x000000ffff397224 */ /* 0x000fe200030e0683 */
[----:B------:R-:W-:-:S02]  /*1f180*/  LOP3.LUT R60, R60, R61, RZ, 0x3c, !PT ;  /* 0x0000003d3c3c7212 */ /* 0x000fc400078e3cff */
[----:B------:R-:W-:Y:S01]  /*1f190*/  LOP3.LUT R64, R64, R65, RZ, 0x3c, !PT ;  /* 0x0000004140407212 */ /* 0x000fe200078e3cff */
[--C-:B------:R-:W-:Y:S01]  /*1f1a0*/  IMAD.X R65, RZ, RZ, R131.reuse, P4 ;  /* 0x000000ffff417224 */ /* 0x100fe200020e0683 */
[----:B------:R-:W-:Y:S01]  /*1f1b0*/  LOP3.LUT R68, R68, R69, RZ, 0x3c, !PT ;  /* 0x0000004544447212 */ /* 0x000fe200078e3cff */
[----:B------:R-:W-:Y:S01]  /*1f1c0*/  IMAD.X R69, RZ, RZ, R131, P3 ;  /* 0x000000ffff457224 */ /* 0x000fe200018e0683 */
[----:B------:R-:W-:Y:S01]  /*1f1d0*/  LOP3.LUT R4, R5, R130, RZ, 0x3c, !PT ;  /* 0x0000008205047212 */ /* 0x000fe200078e3cff */
[----:B------:R-:W5:Y:S01]  /*1f1e0*/  LD.E.128 R52, desc[UR4][R52.64] ;  /* 0x0000000434347980 */ /* 0x000f62000c101d00 */
[-C--:B------:R-:W-:Y:S02]  /*1f1f0*/  IADD3.X R61, RZ, R131.reuse, RZ, P5, !PT ;  /* 0x00000083ff3d7210 */ /* 0x080fe40002ffe4ff */
[----:B------:R-:W-:Y:S01]  /*1f200*/  MOV R5, R131 ;  /* 0x0000008300057202 */ /* 0x000fe20000000f00 */
[----:B------:R-:W5:Y:S01]  /*1f210*/  LD.E.128 R56, desc[UR4][R56.64] ;  /* 0x0000000438387980 */ /* 0x000f62000c101d00 */
[----:B------:R-:W-:-:S03]  /*1f220*/  LOP3.LUT R72, R2, R3, RZ, 0x3c, !PT ;  /* 0x0000000302487212 */ /* 0x000fc600078e3cff */
[----:B------:R-:W5:Y:S04]  /*1f230*/  LD.E.128 R60, desc[UR4][R60.64] ;  /* 0x000000043c3c7980 */ /* 0x000f68000c101d00 */
[----:B------:R-:W5:Y:S04]  /*1f240*/  LD.E.128 R4, desc[UR4][R4.64] ;  /* 0x0000000404047980 */ /* 0x000f68000c101d00 */
[----:B------:R-:W5:Y:S04]  /*1f250*/  LD.E.128 R64, desc[UR4][R64.64] ;  /* 0x0000000440407980 */ /* 0x000f68000c101d00 */
[----:B------:R-:W5:Y:S04]  /*1f260*/  LD.E.128 R68, desc[UR4][R68.64] ;  /* 0x0000000444447980 */ /* 0x000f68000c101d00 */
[----:B------:R-:W5:Y:S01]  /*1f270*/  LD.E.128 R72, desc[UR4][R72.64] ;  /* 0x0000000448487980 */ /* 0x000f62000c101d00 */
[----:B------:R-:W-:-:S02]  /*1f280*/  ULDC.64 UR4, c[0x0][0xaa0] ;  /* 0x0002a80000047ab9 */ /* 0x000fc40000000a00 */
[----:B------:R-:W-:Y:S01]  /*1f290*/  IMAD R93, R93, UR4, RZ ;  /* 0x000000045d5d7c24 */ /* 0x000fe2000f8e02ff */
[----:B------:R-:W-:Y:S01]  /*1f2a0*/  SHF.R.S32.HI R20, RZ, 0x1f, R235 ;  /* 0x0000001fff147819 */ /* 0x000fe200000114eb */
[C---:B------:R-:W-:Y:S01]  /*1f2b0*/  IMAD.WIDE.U32 R2, R0.reuse, UR4, RZ ;  /* 0x0000000400027c25 */ /* 0x040fe2000f8e00ff */
[----:B------:R-:W-:Y:S01]  /*1f2c0*/  @!PT LDS RZ, [RZ] ;  /* 0x00000000fffff984 */ /* 0x000fe20000000800 */
[----:B------:R-:W-:Y:S01]  /*1f2d0*/  @!PT LDS RZ, [RZ] ;  /* 0x00000000fffff984 */ /* 0x000fe20000000800 */
[----:B------:R-:W-:Y:S01]  /*1f2e0*/  @!PT LDS RZ, [RZ] ;  /* 0x00000000fffff984 */ /* 0x000fe20000000800 */
[----:B------:R-:W-:Y:S01]  /*1f2f0*/  @!PT LDS RZ, [RZ] ;  /* 0x00000000fffff984 */ /* 0x000fe20000000800 */
[----:B------:R4:W-:Y:S06]  /*1f300*/  MEMBAR.ALL.CTA ;  /* 0x0000000000007992 */ /* 0x0009ec0000008000 */
[----:B----4-:R-:W4:Y:S01]  /*1f310*/  FENCE.VIEW.ASYNC.S ;  /* 0x00000000000073c6 */ /* 0x010f220000000000 */
[----:B------:R-:W-:Y:S01]  /*1f320*/  IMAD R93, R0, UR5, R93 ;  /* 0x00000005005d7c24 */ /* 0x000fe2000f8e025d */
[----:B------:R-:W-:Y:S01]  /*1f330*/  ULDC.64 UR4, c[0x0][0xae8] ;  /* 0x0002ba0000047ab9 */ /* 0x000fe20000000a00 */
[----:B------:R-:W-:-:S02]  /*1f340*/  IMAD R0, R233, 0x20, R212 ;  /* 0x00000020e9007824 */ /* 0x000fc400078e02d4 */
[----:B------:R-:W-:Y:S02]  /*1f350*/  IMAD.IADD R3, R3, 0x1, R93 ;  /* 0x0000000103037824 */ /* 0x000fe400078e025d */
[----:B------:R-:W-:Y:S02]  /*1f360*/  IMAD R76, R138, 0x80, R0 ;  /* 0x000000808a4c7824 */ /* 0x000fe400078e0200 */
[----:B------:R-:W-:-:S04]  /*1f370*/  IMAD.WIDE.U32 R2, R232, UR4, R2 ;  /* 0x00000004e8027c25 */ /* 0x000fc8000f8e0002 */
[----:B--2---:R-:W-:Y:S01]  /*1f380*/  @P1 IMAD.HI.U32 R0, R76, R21, RZ ;  /* 0x000000154c001227 */ /* 0x004fe200078e00ff */
[----:B------:R-:W-:-:S03]  /*1f390*/  MOV R21, R76 ;  /* 0x0000004c00157202 */ /* 0x000fc60000000f00 */
[----:B------:R-:W-:Y:S01]  /*1f3a0*/  IMAD R3, R232, UR5, R3 ;  /* 0x00000005e8037c24 */ /* 0x000fe2000f8e0203 */
[----:B------:R-:W-:Y:S01]  /*1f3b0*/  ULDC.64 UR4, c[0x0][0xaf0] ;  /* 0x0002bc0000047ab9 */ /* 0x000fe20000000a00 */
[----:B---3--:R-:W-:Y:S01]  /*1f3c0*/  @P1 SHF.R.U32.HI R21, RZ, R77, R0 ;  /* 0x0000004dff151219 */ /* 0x008fe20000011600 */
[----:B------:R-:W-:Y:S02]  /*1f3d0*/  IMAD R20, R20, UR4, RZ ;  /* 0x0000000414147c24 */ /* 0x000fe4000f8e02ff */
[----:B------:R-:W-:Y:S01]  /*1f3e0*/  IMAD.WIDE.U32 R2, R235, UR4, R2 ;  /* 0x00000004eb027c25 */ /* 0x000fe2000f8e0002 */
[----:B------:R-:W-:-:S03]  /*1f3f0*/  SHF.R.S32.HI R0, RZ, 0x1f, R21 ;  /* 0x0000001fff007819 */ /* 0x000fc60000011415 */
[----:B------:R-:W-:Y:S01]  /*1f400*/  IMAD R77, R235, UR5, R20 ;  /* 0x00000005eb4d7c24 */ /* 0x000fe2000f8e0214 */
[----:B------:R-:W-:Y:S01]  /*1f410*/  ULDC.64 UR4, c[0x0][0xae0] ;  /* 0x0002b80000047ab9 */ /* 0x000fe20000000a00 */
[----:B------:R-:W-:Y:S02]  /*1f420*/  IMAD.MOV R79, RZ, RZ, -R21 ;  /* 0x000000ffff4f7224 */ /* 0x000fe400078e0a15 */
[----:B------:R-:W-:Y:S02]  /*1f430*/  IMAD.IADD R3, R3, 0x1, R77 ;  /* 0x0000000103037824 */ /* 0x000fe400078e024d */
[----:B------:R-:W-:Y:S02]  /*1f440*/  IMAD R0, R0, UR4, RZ ;  /* 0x0000000400007c24 */ /* 0x000fe4000f8e02ff */
[----:B------:R-:W-:Y:S02]  /*1f450*/  IMAD R77, R136, R79, R76 ;  /* 0x0000004f884d7224 */ /* 0x000fe400078e024c */
[----:B------:R-:W-:-:S02]  /*1f460*/  IMAD R79, R21, UR5, R0 ;  /* 0x00000005154f7c24 */ /* 0x000fc4000f8e0200 */
[----:B------:R-:W-:Y:S01]  /*1f470*/  IMAD.WIDE.U32 R2, R21, UR4, R2 ;  /* 0x0000000415027c25 */ /* 0x000fe2000f8e0002 */
[----:B------:R-:W-:Y:S01]  /*1f480*/  SHF.R.S32.HI R0, RZ, 0x1f, R77 ;  /* 0x0000001fff007819 */ /* 0x000fe2000001144d */
[----:B------:R-:W-:-:S03]  /*1f490*/  ULDC.64 UR4, c[0x0][0xad8] ;  /* 0x0002b60000047ab9 */ /* 0x000fc60000000a00 */
[----:B------:R-:W-:Y:S01]  /*1f4a0*/  IADD3 R3, R3, R79, RZ ;  /* 0x0000004f03037210 */ /* 0x000fe20007ffe0ff */
[----:B------:R-:W-:Y:S02]  /*1f4b0*/  IMAD R0, R0, UR4, RZ ;  /* 0x0000000400007c24 */ /* 0x000fe4000f8e02ff */
[----:B------:R-:W-:Y:S02]  /*1f4c0*/  IMAD R81, R138, 0x80, R212 ;  /* 0x000000808a517824 */ /* 0x000fe400078e02d4 */
[C---:B------:R-:W-:Y:S02]  /*1f4d0*/  IMAD R79, R77.reuse, UR5, R0 ;  /* 0x000000054d4f7c24 */ /* 0x040fe4000f8e0200 */
[----:B------:R-:W-:Y:S01]  /*1f4e0*/  IMAD.WIDE.U32 R2, R77, UR4, R2 ;  /* 0x000000044d027c25 */ /* 0x000fe2000f8e0002 */
[----:B------:R-:W-:Y:S01]  /*1f4f0*/  ISETP.GE.AND P2, PT, R81, R92, PT ;  /* 0x0000005c5100720c */ /* 0x000fe20003f46270 */
[----:B------:R-:W-:Y:S02]  /*1f500*/  ULDC.64 UR4, c[0x0][0xa80] ;  /* 0x0002a00000047ab9 */ /* 0x000fe40000000a00 */
[----:B------:R-:W-:Y:S01]  /*1f510*/  VIADD R20, R18, 0x38820 ;  /* 0x0003882012147836 */ /* 0x000fe20000000000 */
[----:B------:R-:W-:Y:S01]  /*1f520*/  IADD3 R3, R3, R79, RZ ;  /* 0x0000004f03037210 */ /* 0x000fe20007ffe0ff */
[----:B------:R-:W-:Y:S01]  /*1f530*/  VIADD R21, R81, 0x20 ;  /* 0x0000002051157836 */ /* 0x000fe20000000000 */
[----:B------:R-:W-:-:S02]  /*1f540*/  LEA R0, P3, R2, UR4, 0x1 ;  /* 0x0000000402007c11 */ /* 0x000fc4000f8608ff */
[----:B------:R-:W-:Y:S02]  /*1f550*/  PRMT R20, RZ, 0x654, R20 ;  /* 0x00000654ff147816 */ /* 0x000fe40000000014 */
[----:B------:R-:W-:Y:S02]  /*1f560*/  LEA.HI.X R80, R2, UR5, R3, 0x1, P3 ;  /* 0x0000000502507c11 */ /* 0x000fe400098f0c03 */
[-C--:B------:R-:W-:Y:S01]  /*1f570*/  ISETP.GE.AND P1, PT, R21, R92.reuse, PT ;  /* 0x0000005c1500720c */ /* 0x080fe20003f26270 */
[----:B------:R-:W-:Y:S01]  /*1f580*/  VIADD R21, R81, 0x40 ;  /* 0x0000004051157836 */ /* 0x000fe20000000000 */
[----:B----4-:R1:W-:Y:S01]  /*1f590*/  SYNCS.ARRIVE.TRANS64.RED.A1T0 RZ, [R20+URZ], RZ ;  /* 0x000000ff14ff79a7 */ /* 0x0103e2000810043f */
[----:B------:R1:W2:Y:S01]  /*1f5a0*/  SHFL.IDX PT, R83, R0, RZ, 0x181f ;  /* 0x00181fff00537589 */ /* 0x0002a200000e0000 */
[----:B------:R-:W-:Y:S03]  /*1f5b0*/  BSSY B1, `(.L_x_658) ;  /* 0x0000016000017945 */ /* 0x000fe60003800000 */
[----:B------:R1:W3:Y:S01]  /*1f5c0*/  SHFL.IDX PT, R79, R80, RZ, 0x181f ;  /* 0x00181fff504f7589 */ /* 0x0002e200000e0000 */
[----:B------:R-:W-:Y:S01]  /*1f5d0*/  ISETP.GE.AND P0, PT, R21, R92, PT ;  /* 0x0000005c1500720c */ /* 0x000fe20003f06270 */
[----:B------:R-:W-:-:S12]  /*1f5e0*/  @P2 BRA `(.L_x_659) ;  /* 0x0000000000482947 */ /* 0x000fd80003800000 */
[----:B------:R-:W-:Y:S01]  /*1f5f0*/  ULDC UR4, c[0x0][0xac8] ;  /* 0x0002b20000047ab9 */ /* 0x000fe20000000800 */
[----:B------:R-:W-:Y:S01]  /*1f600*/  ULDC.64 UR6, c[0x0][0x208] ;  /* 0x0000820000067ab9 */ /* 0x000fe20000000a00 */
[----:B------:R-:W-:Y:S02]  /*1f610*/  ISETP.GE.AND P5, PT, R16, UR4, PT ;  /* 0x0000000410007c0c */ /* 0x000fe4000bfa6270 */
[----:B------:R-:W-:Y:S02]  /*1f620*/  ISETP.GE.AND P4, PT, R213, UR4, PT ;  /* 0x00000004d5007c0c */ /* 0x000fe4000bf86270 */
[----:B------:R-:W-:Y:S02]  /*1f630*/  ISETP.GE.AND P3, PT, R218, UR4, PT ;  /* 0x00000004da007c0c */ /* 0x000fe4000bf66270 */
[----:B------:R-:W-:-:S07]  /*1f640*/  ISETP.GE.AND P2, PT, R219, UR4, PT ;  /* 0x00000004db007c0c */ /* 0x000fce000bf46270 */
[----:B--2---:R-:W-:-:S04]  /*1f650*/  @!P5 LEA R2, P6, R16, R83, 0x1 ;  /* 0x000000531002d211 */ /* 0x004fc800078c08ff */
[----:B---3--:R-:W-:Y:S02]  /*1f660*/  @!P5 LEA.HI.X R3, R16, R79, R17, 0x1, P6 ;  /* 0x0000004f1003d211 */ /* 0x008fe400030f0c11 */
[----:B-1---5:R-:W-:-:S03]  /*1f670*/  @!P4 LEA R20, P6, R85, R83, 0x1 ;  /* 0x000000535514c211 */ /* 0x022fc600078c08ff */
[----:B------:R4:W-:Y:S01]  /*1f680*/  @!P5 ST.E.128 desc[UR6][R2.64], R4 ;  /* 0x000000040200d985 */ /* 0x0009e2000c101d06 */
        /* <DEDUP_REMOVED lines=8> */
.L_x_659:
[----:B------:R-:W-:Y:S05]  /*1f710*/  BSYNC B1 ;  /* 0x0000000000017941 */ /* 0x000fea0003800000 */
.L_x_658:
[----:B----4-:R4:W0:Y:S01]  /*1f720*/  SHFL.IDX PT, R21, R80, 0x1, 0x181f ;  /* 0x00381f0050157f89 */ /* 0x01082200000e0000 */
[----:B------:R-:W-:Y:S03]  /*1f730*/  BSSY B1, `(.L_x_660) ;  /* 0x0000015000017945 */ /* 0x000fe60003800000 */
[----:B-----5:R4:W0:Y:S01]  /*1f740*/  SHFL.IDX PT, R7, R0, 0x1, 0x181f ;  /* 0x00381f0000077f89 */ /* 0x02082200000e0000 */
[----:B------:R-:W-:Y:S05]  /*1f750*/  @P1 BRA `(.L_x_661) ;  /* 0x0000000000481947 */ /* 0x000fea0003800000 */
[----:B------:R-:W-:Y:S01]  /*1f760*/  ULDC UR4, c[0x0][0xac8] ;  /* 0x0002b20000047ab9 */ /* 0x000fe20000000800 */
[----:B------:R-:W-:Y:S01]  /*1f770*/  ULDC.64 UR6, c[0x0][0x208] ;  /* 0x0000820000067ab9 */ /* 0x000fe20000000a00 */
[----:B------:R-:W-:Y:S02]  /*1f780*/  ISETP.GE.AND P4, PT, R16, UR4, PT ;  /* 0x0000000410007c0c */ /* 0x000fe4000bf86270 */
[----:B------:R-:W-:Y:S02]  /*1f790*/  ISETP.GE.AND P3, PT, R213, UR4, PT ;  /* 0x00000004d5007c0c */ /* 0x000fe4000bf66270 */
[----:B------:R-:W-:Y:S02]  /*1f7a0*/  ISETP.GE.AND P2, PT, R218, UR4, PT ;  /* 0x00000004da007c0c */ /* 0x000fe4000bf46270 */
[----:B------:R-:W-:-:S07]  /*1f7b0*/  ISETP.GE.AND P1, PT, R219, UR4, PT ;  /* 0x00000004db007c0c */ /* 0x000fce000bf26270 */
[CC--:B0-----:R-:W-:Y:S02]  /*1f7c0*/  @!P4 LEA R2, P6, R16.reuse, R7.reuse, 0x1 ;  /* 0x000000071002c211 */ /* 0x0c1fe400078c08ff */
[C---:B------:R-:W-:Y:S02]  /*1f7d0*/  @!P3 LEA R4, P5, R85.reuse, R7, 0x1 ;  /* 0x000000075504b211 */ /* 0x040fe400078a08ff */
[----:B------:R-:W-:Y:S02]  /*1f7e0*/  @!P4 LEA.HI.X R3, R16, R21, R17, 0x1, P6 ;  /* 0x000000151003c211 */ /* 0x000fe400030f0c11 */
[----:B------:R-:W-:Y:S02]  /*1f7f0*/  @!P2 LEA R6, P6, R218, R7, 0x1 ;  /* 0x00000007da06a211 */ /* 0x000fe400078c08ff */
[----:B------:R-:W-:Y:S01]  /*1f800*/  @!P3 LEA.HI.X R5, R85, R21, R86, 0x1, P5 ;  /* 0x000000155505b211 */ /* 0x000fe200028f0c56 */
[----:B------:R0:W-:Y:S01]  /*1f810*/  @!P4 ST.E.128 desc[UR6][R2.64], R8 ;  /* 0x000000080200c985 */ /* 0x0001e2000c101d06 */
[----:B-1----:R-:W-:-:S02]  /*1f820*/  @!P1 LEA R20, P5, R219, R7, 0x1 ;  /* 0x00000007db149211 */ /* 0x002fc400078a08ff */
[-C--:B------:R-:W-:Y:S01]  /*1f830*/  @!P2 LEA.HI.X R7, R218, R21.reuse, R84, 0x1, P6 ;  /* 0x00000015da07a211 */ /* 0x080fe200030f0c54 */
[----:B------:R0:W-:Y:S01]  /*1f840*/  @!P3 ST.E.128 desc[UR6][R4.64], R32 ;  /* 0x000000200400b985 */ /* 0x0001e2000c101d06 */
[----:B------:R-:W-:-:S03]  /*1f850*/  @!P1 LEA.HI.X R21, R219, R21, R82, 0x1, P5 ;  /* 0x00000015db159211 */ /* 0x000fc600028f0c52 */
[----:B------:R0:W-:Y:S04]  /*1f860*/  @!P2 ST.E.128 desc[UR6][R6.64], R48 ;  /* 0x000000300600a985 */ /* 0x0001e8000c101d06 */
[----:B------:R0:W-:Y:S02]  /*1f870*/  @!P1 ST.E.128 desc[UR6][R20.64], R64 ;  /* 0x0000004014009985 */ /* 0x0001e4000c101d06 */
.L_x_661:
[----:B------:R-:W-:Y:S05]  /*1f880*/  BSYNC B1 ;  /* 0x0000000000017941 */ /* 0x000fea0003800000 */
.L_x_660:
[----:B0-----:R0:W0:Y:S01]  /*1f890*/  SHFL.IDX PT, R9, R80, 0x2, 0x181f ;  /* 0x00581f0050097f89 */ /* 0x00102200000e0000 */
        /* <DEDUP_REMOVED lines=16> */
[----:B------:R-:W-:-:S02]  /*1f9a0*/  @!P1 LEA.HI.X R7, R218, R9, R84, 0x1, P4 ;  /* 0x00000009da079211 */ /* 0x000fc400020f0c54 */
[----:B------:R-:W-:Y:S01]  /*1f9b0*/  @!P0 LEA.HI.X R9, R219, R9, R82, 0x1, P6 ;  /* 0x00000009db098211 */ /* 0x000fe200030f0c52 */
[----:B------:R0:W-:Y:S04]  /*1f9c0*/  @!P2 ST.E.128 desc[UR6][R4.64], R36 ;  /* 0x000000240400a985 */ /* 0x0001e8000c101d06 */
[----:B------:R0:W-:Y:S04]  /*1f9d0*/  @!P1 ST.E.128 desc[UR6][R6.64], R52 ;  /* 0x0000003406009985 */ /* 0x0001e8000c101d06 */
[----:B------:R0:W-:Y:S02]  /*1f9e0*/  @!P0 ST.E.128 desc[UR6][R8.64], R68 ;  /* 0x0000004408008985 */ /* 0x0001e4000c101d06 */
.L_x_663:
[----:B------:R-:W-:Y:S05]  /*1f9f0*/  BSYNC B1 ;  /* 0x0000000000017941 */ /* 0x000fea0003800000 */
.L_x_662:
[----:B------:R-:W-:Y:S01]  /*1fa00*/  VIADD R81, R81, 0x60 ;  /* 0x0000006051517836 */ /* 0x000fe20000000000 */
[----:B0-----:R0:W0:Y:S04]  /*1fa10*/  SHFL.IDX PT, R9, R80, 0x3, 0x181f ;  /* 0x00781f0050097f89 */ /* 0x00102800000e0000 */
[----:B------:R-:W-:Y:S01]  /*1fa20*/  ISETP.GE.AND P0, PT, R81, R92, PT ;  /* 0x0000005c5100720c */ /* 0x000fe20003f06270 */
[----:B------:R0:W0:-:S12]  /*1fa30*/  SHFL.IDX PT, R11, R0, 0x3, 0x181f ;  /* 0x00781f00000b7f89 */ /* 0x00001800000e0000 */
[----:B------:R-:W-:Y:S05]  /*1fa40*/  @P0 BRA `(.L_x_664) ;  /* 0x0000002400cc0947 */ /* 0x000fea0003800000 */
[----:B------:R-:W-:Y:S01]  /*1fa50*/  ULDC UR4, c[0x0][0xac8] ;  /* 0x0002b20000047ab9 */ /* 0x000fe20000000800 */
[----:B------:R-:W-:Y:S01]  /*1fa60*/  ULDC.64 UR6, c[0x0][0x208] ;  /* 0x0000820000067ab9 */ /* 0x000fe20000000a00 */
[----:B------:R-:W-:Y:S02]  /*1fa70*/  ISETP.GE.AND P3, PT, R16, UR4, PT ;  /* 0x0000000410007c0c */ /* 0x000fe4000bf66270 */
[----:B------:R-:W-:Y:S02]  /*1fa80*/  ISETP.GE.AND P4, PT, R213, UR4, PT ;  /* 0x00000004d5007c0c */ /* 0x000fe4000bf86270 */
[----:B------:R-:W-:-:S09]  /*1fa90*/  ISETP.GE.AND P5, PT, R218, UR4, PT ;  /* 0x00000004da007c0c */ /* 0x000fd2000bfa6270 */
[CC--:B0-----:R-:W-:Y:S02]  /*1faa0*/  @!P3 LEA R2, P0, R16.reuse, R11.reuse, 0x1 ;  /* 0x0000000b1002b211 */ /* 0x0c1fe400078008ff */
[----:B------:R-:W-:Y:S02]  /*1fab0*/  @!P4 LEA R4, P1, R85, R11, 0x1 ;  /* 0x0000000b5504c211 */ /* 0x000fe400078208ff */
[----:B------:R-:W-:Y:S02]  /*1fac0*/  @!P3 LEA.HI.X R3, R16, R9, R17, 0x1, P0 ;  /* 0x000000091003b211 */ /* 0x000fe400000f0c11 */
[----:B------:R-:W-:Y:S02]  /*1fad0*/  ISETP.GE.AND P0, PT, R219, UR4, PT ;  /* 0x00000004db007c0c */ /* 0x000fe4000bf06270 */
[----:B------:R-:W-:Y:S01]  /*1fae0*/  @!P5 LEA R6, P2, R218, R11, 0x1 ;  /* 0x0000000bda06d211 */ /* 0x000fe200078408ff */
[----:B------:R0:W-:Y:S01]  /*1faf0*/  @!P3 ST.E.128 desc[UR6][R2.64], R24 ;  /* 0x000000180200b985 */ /* 0x0001e2000c101d06 */
[----:B------:R-:W-:-:S02]  /*1fb00*/  @!P4 LEA.HI.X R5, R85, R9, R86, 0x1, P1 ;  /* 0x000000095505c211 */ /* 0x000fc400008f0c56 */
[----:B------:R-:W-:-:S03]  /*1fb10*/  @!P5 LEA.HI.X R7, R218, R9, R84, 0x1, P2 ;  /* 0x00000009da07d211 */ /* 0x000fc600010f0c54 */
        /* <DEDUP_REMOVED lines=8> */
.L_x_657:
[----:B0-----:R-:W0:Y:S01]  /*1fba0*/  @P1 LDC R95, c[0x0][0xbec] ;  /* 0x0002fb00ff5f1b82 */ /* 0x001e220000000800 */
[----:B------:R-:W-:Y:S01]  /*1fbb0*/  ULDC.64 UR4, c[0x0][0xb08] ;  /* 0x0002c20000047ab9 */ /* 0x000fe20000000a00 */
[----:B------:R-:W-:Y:S01]  /*1fbc0*/  IMAD.MOV.U32 R96, RZ, RZ, R133 ;  /* 0x000000ffff607224 */ /* 0x000fe200078e0085 */
[----:B------:R1:W5:Y:S01]  /*1fbd0*/  LDL R209, [R1+0x7c] ;  /* 0x00007c0001d17983 */ /* 0x0003620000100800 */
[----:B------:R-:W-:-:S03]  /*1fbe0*/  IMAD R93, R93, UR4, RZ ;  /* 0x000000045d5d7c24 */ /* 0x000fc6000f8e02ff */
[----:B------:R1:W5:Y:S01]  /*1fbf0*/  LDL R208, [R1+0x188] ;  /* 0x0001880001d07983 */ /* 0x0003620000100800 */
[----:B------:R-:W2:Y:S01]  /*1fc00*/  @P1 LDC R94, c[0x0][0xbf0] ;  /* 0x0002fc00ff5e1b82 */ /* 0x000ea20000000800 */
[----:B------:R-:W-:Y:S02]  /*1fc10*/  IMAD R93, R0, UR5, R93 ;  /* 0x00000005005d7c24 */ /* 0x000fe4000f8e025d */
[----:B------:R1:W5:Y:S04]  /*1fc20*/  LDL R207, [R1+0xf8] ;  /* 0x0000f80001cf7983 */ /* 0x0003680000100800 */
[----:B------:R1:W5:Y:S04]  /*1fc30*/  LDL R206, [R1+0x184] ;  /* 0x0001840001ce7983 */ /* 0x0003680000100800 */
[----:B------:R1:W5:Y:S04]  /*1fc40*/  LDL R205, [R1+0xf4] ;  /* 0x0000f40001cd7983 */ /* 0x0003680000100800 */
[----:B------:R1:W5:Y:S01]  /*1fc50*/  LDL R204, [R1+0x180] ;  /* 0x0001800001cc7983 */ /* 0x0003620000100800 */
[----:B0-----:R-:W-:-:S03]  /*1fc60*/  @P1 IMAD.HI.U32 R95, R133, R95, RZ ;  /* 0x0000005f855f1227 */ /* 0x001fc600078e00ff */
[----:B------:R1:W5:Y:S04]  /*1fc70*/  LDL R203, [R1+0xf0] ;  /* 0x0000f00001cb7983 */ /* 0x0003680000100800 */
[----:B------:R1:W5:Y:S01]  /*1fc80*/  LDL R202, [R1+0x17c] ;  /* 0x00017c0001ca7983 */ /* 0x0003620000100800 */
[----:B--2---:R-:W-:Y:S01]  /*1fc90*/  @P1 SHF.R.U32.HI R96, RZ, R94, R95 ;  /* 0x0000005eff601219 */ /* 0x004fe2000001165f */
[----:B------:R-:W-:Y:S01]  /*1fca0*/  IMAD.WIDE.U32 R94, R0, UR4, RZ ;  /* 0x00000004005e7c25 */ /* 0x000fe2000f8e00ff */
[----:B------:R-:W-:Y:S01]  /*1fcb0*/  ULDC.64 UR4, c[0x0][0xb38] ;  /* 0x0002ce0000047ab9 */ /* 0x000fe20000000a00 */
[----:B------:R-:W-:Y:S01]  /*1fcc0*/  SHF.R.S32.HI R0, RZ, 0x1f, R235 ;  /* 0x0000001fff007819 */ /* 0x000fe200000114eb */
[----:B------:R1:W5:Y:S01]  /*1fcd0*/  LDL R201, [R1+0xec] ;  /* 0x0000ec0001c97983 */ /* 0x0003620000100800 */
[----:B------:R-:W-:Y:S01]  /*1fce0*/  IMAD.IADD R95, R95, 0x1, R93 ;  /* 0x000000015f5f7824 */ /* 0x000fe200078e025d */
[----:B------:R-:W-:-:S02]  /*1fcf0*/  SHF.R.S32.HI R93, RZ, 0x1f, R96 ;  /* 0x0000001fff5d7819 */ /* 0x000fc40000011460 */
[----:B------:R1:W5:Y:S01]  /*1fd00*/  LDL R200, [R1+0x178] ;  /* 0x0001780001c87983 */ /* 0x0003620000100800 */
[----:B------:R-:W-:-:S03]  /*1fd10*/  IMAD.WIDE.U32 R94, R232, UR4, R94 ;  /* 0x00000004e85e7c25 */ /* 0x000fc6000f8e005e */
[----:B------:R1:W5:Y:S01]  /*1fd20*/  LDL R199, [R1+0xe8] ;  /* 0x0000e80001c77983 */ /* 0x0003620000100800 */
[----:B------:R-:W-:Y:S01]  /*1fd30*/  IMAD R95, R232, UR5, R95 ;  /* 0x00000005e85f7c24 */ /* 0x000fe2000f8e025f */
[----:B------:R-:W-:Y:S02]  /*1fd40*/  ULDC.64 UR4, c[0x0][0xb40] ;  /* 0x0002d00000047ab9 */ /* 0x000fe40000000a00 */
[----:B------:R-:W-:Y:S01]  /*1fd50*/  IMAD R0, R0, UR4, RZ ;  /* 0x0000000400007c24 */ /* 0x000fe2000f8e02ff */
[----:B------:R1:W5:Y:S01]  /*1fd60*/  LDL R198, [R1+0x174] ;  /* 0x0001740001c67983 */ /* 0x0003620000100800 */
[----:B------:R-:W-:-:S03]  /*1fd70*/  IMAD.WIDE.U32 R94, R235, UR4, R94 ;  /* 0x00000004eb5e7c25 */ /* 0x000fc6000f8e005e */
[----:B------:R1:W5:Y:S01]  /*1fd80*/  LDL R197, [R1+0xe4] ;  /* 0x0000e40001c57983 */ /* 0x0003620000100800 */
[----:B------:R-:W-:Y:S01]  /*1fd90*/  IMAD R0, R235, UR5, R0 ;  /* 0x00000005eb007c24 */ /* 0x000fe2000f8e0200 */
[----:B------:R-:W-:Y:S02]  /*1fda0*/  ULDC.64 UR4, c[0x0][0xb48] ;  /* 0x0002d20000047ab9 */ /* 0x000fe40000000a00 */
[----:B------:R1:W5:Y:S02]  /*1fdb0*/  LDL R196, [R1+0x170] ;  /* 0x0001700001c47983 */ /* 0x0003640000100800 */
[----:B------:R-:W-:Y:S01]  /*1fdc0*/  IADD3 R95, R95, R0, RZ ;  /* 0x000000005f5f7210 */ /* 0x000fe20007ffe0ff */
[----:B------:R-:W-:Y:S01]  /*1fdd0*/  IMAD.MOV R0, RZ, RZ, -R96 ;  /* 0x000000ffff007224 */ /* 0x000fe200078e0a60 */
[----:B------:R1:W5:Y:S01]  /*1fde0*/  LDL R195, [R1+0xe0] ;  /* 0x0000e00001c37983 */ /* 0x0003620000100800 */
[----:B------:R-:W-:-:S03]  /*1fdf0*/  IMAD.WIDE.U32 R94, R137, UR4, R94 ;  /* 0x00000004895e7c25 */ /* 0x000fc6000f8e005e */
[----:B------:R1:W5:Y:S01]  /*1fe00*/  LDL R194, [R1+0x16c] ;  /* 0x00016c0001c27983 */ /* 0x0003620000100800 */
[----:B------:R-:W-:-:S03]  /*1fe10*/  IMAD R0, R136, R0, R133 ;  /* 0x0000000088007224 */ /* 0x000fc600078e0285 */
[----:B------:R1:W5:Y:S01]  /*1fe20*/  LDL R193, [R1+0xdc] ;  /* 0x0000dc0001c17983 */ /* 0x0003620000100800 */
[----:B------:R-:W-:Y:S01]  /*1fe30*/  IMAD R95, R137, UR5, R95 ;  /* 0x00000005895f7c24 */ /* 0x000fe2000f8e025f */
[----:B------:R-:W-:Y:S02]  /*1fe40*/  ULDC.64 UR4, c[0x0][0xb30] ;  /* 0x0002cc0000047ab9 */ /* 0x000fe40000000a00 */
[----:B------:R1:W5:Y:S04]  /*1fe50*/  LDL R192, [R1+0x168] ;  /* 0x0001680001c07983 */ /* 0x0003680000100800 */
        /* <DEDUP_REMOVED lines=44> */
[----:B------:R1:W5:Y:S01]  /*20120*/  LDL R130, [R1+0x80] ;  /* 0x0000800001827983 */ /* 0x0003620000100800 */
[----:B------:R-:W-:-:S02]  /*20130*/  IMAD R93, R93, UR4, RZ ;  /* 0x000000045d5d7c24 */ /* 0x000fc4000f8e02ff */
[----:B------:R-:W-:-:S04]  /*20140*/  IMAD.WIDE.U32 R94, R96, UR4, R94 ;  /* 0x00000004605e7c25 */ /* 0x000fc8000f8e005e */
[----:B------:R-:W-:Y:S01]  /*20150*/  IMAD R93, R96, UR5, R93 ;  /* 0x00000005605d7c24 */ /* 0x000fe2000f8e025d */
[----:B------:R-:W-:Y:S01]  /*20160*/  SHF.R.S32.HI R96, RZ, 0x1f, R0 ;  /* 0x0000001fff607819 */ /* 0x000fe20000011400 */
[----:B------:R-:W-:Y:S02]  /*20170*/  ULDC.64 UR4, c[0x0][0xb28] ;  /* 0x0002ca0000047ab9 */ /* 0x000fe40000000a00 */
[----:B------:R-:W-:Y:S02]  /*20180*/  IMAD.IADD R95, R95, 0x1, R93 ;  /* 0x000000015f5f7824 */ /* 0x000fe400078e025d */
[----:B------:R-:W-:Y:S02]  /*20190*/  IMAD R96, R96, UR4, RZ ;  /* 0x0000000460607c24 */ /* 0x000fe4000f8e02ff */
[----:B------:R-:W-:-:S04]  /*201a0*/  IMAD.WIDE.U32 R94, R0, UR4, R94 ;  /* 0x00000004005e7c25 */ /* 0x000fc8000f8e005e */
[----:B------:R-:W-:Y:S01]  /*201b0*/  IMAD R96, R0, UR5, R96 ;  /* 0x0000000500607c24 */ /* 0x000fe2000f8e0260 */
[----:B------:R-:W-:Y:S02]  /*201c0*/  ULDC.64 UR4, c[0x0][0xb00] ;  /* 0x0002c00000047ab9 */ /* 0x000fe40000000a00 */
[----:B------:R-:W-:Y:S01]  /*201d0*/  LEA R0, P0, R94, UR4, 0x2 ;  /* 0x000000045e007c11 */ /* 0x000fe2000f8010ff */
[----:B------:R-:W-:-:S05]  /*201e0*/  IMAD.IADD R93, R95, 0x1, R96 ;  /* 0x000000015f5d7824 */ /* 0x000fca00078e0260 */
[----:B------:R-:W-:Y:S02]  /*201f0*/  LEA.HI.X R93, R94, UR5, R93, 0x2, P0 ;  /* 0x000000055e5d7c11 */ /* 0x000fe400080f145d */
[----:B------:R-:W-:Y:S02]  /*20200*/  ISETP.GE.AND P0, PT, R99, R92, PT ;  /* 0x0000005c6300720c */ /* 0x000fe40003f06270 */
[----:B------:R-:W-:-:S04]  /*20210*/  IADD3 R94, R18, 0x38820, RZ ;  /* 0x00038820125e7810 */ /* 0x000fc80007ffe0ff */
[----:B------:R-:W-:Y:S01]  /*20220*/  PRMT R94, RZ, 0x654, R94 ;  /* 0x00000654ff5e7816 */ /* 0x000fe2000000005e */
[----:B------:R1:W0:Y:S01]  /*20230*/  SHFL.IDX PT, R95, R93, RZ, 0x1c1f ;  /* 0x001c1fff5d5f7589 */ /* 0x00022200000e0000 */
[----:B------:R-:W-:Y:S02]  /*20240*/  BSSY B1, `(.L_x_665) ;  /* 0x0000085000017945 */ /* 0x000fe40003800000 */
[----:B------:R2:W-:Y:S02]  /*20250*/  SYNCS.ARRIVE.TRANS64.RED.A1T0 RZ, [R94+URZ], RZ ;  /* 0x000000ff5eff79a7 */ /* 0x0005e4000810043f */
[----:B--2---:R1:W2:Y:S01]  /*20260*/  SHFL.IDX PT, R94, R0, RZ, 0x1c1f ;  /* 0x001c1fff005e7589 */ /* 0x0042a200000e0000 */
[----:B------:R-:W-:Y:S05]  /*20270*/  @P0 BRA `(.L_x_666) ;  /* 0x0000000800040947 */ /* 0x000fea0003800000 */
[----:B------:R-:W-:Y:S01]  /*20280*/  ULDC UR4, c[0x0][0xac8] ;  /* 0x0002b20000047ab9 */ /* 0x000fe20000000800 */
[----:B------:R-:W-:Y:S01]  /*20290*/  ULDC.64 UR6, c[0x0][0x208] ;  /* 0x0000820000067ab9 */ /* 0x000fe20000000a00 */
[----:B-----5:R-:W-:Y:S02]  /*202a0*/  ISETP.GE.AND P0, PT, R209, UR4, PT ;  /* 0x00000004d1007c0c */ /* 0x020fe4000bf06270 */
[----:B------:R-:W-:Y:S02]  /*202b0*/  ISETP.GE.AND P5, PT, R187, UR4, PT ;  /* 0x00000004bb007c0c */ /* 0x000fe4000bfa6270 */
[----:B------:R-:W-:Y:S02]  /*202c0*/  ISETP.GE.AND P4, PT, R185, UR4, PT ;  /* 0x00000004b9007c0c */ /* 0x000fe4000bf86270 */
[----:B------:R-:W-:-:S07]  /*202d0*/  ISETP.GE.AND P3, PT, R183, UR4, PT ;  /* 0x00000004b7007c0c */ /* 0x000fce000bf66270 */
[----:B0-2---:R-:W-:-:S05]  /*202e0*/  @!P0 IMAD.WIDE R96, R209, 0x4, R94 ;  /* 0x00000004d1608825 */ /* 0x005fca00078e025e */
[----:B------:R0:W-:Y:S01]  /*202f0*/  @!P0 ST.E.64 desc[UR6][R96.64], R164 ;  /* 0x000000a460008985 */ /* 0x0001e2000c101b06 */
[----:B------:R-:W-:-:S13]  /*20300*/  ISETP.GE.AND P0, PT, R207, UR4, PT ;  /* 0x00000004cf007c0c */ /* 0x000fda000bf06270 */
[----:B0-----:R-:W-:-:S04]  /*20310*/  @!P0 LEA R96, P1, R207, R94, 0x2 ;  /* 0x0000005ecf608211 */ /* 0x001fc800078210ff */
[----:B------:R-:W-:Y:S02]  /*20320*/  @!P0 LEA.HI.X R97, R207, R95, R208, 0x2, P1 ;  /* 0x0000005fcf618211 */ /* 0x000fe400008f14d0 */
[----:B------:R-:W-:-:S03]  /*20330*/  ISETP.GE.AND P1, PT, R203, UR4, PT ;  /* 0x00000004cb007c0c */ /* 0x000fc6000bf26270 */
[----:B------:R0:W-:Y:S01]  /*20340*/  @!P0 ST.E.64 desc[UR6][R96.64], R162 ;  /* 0x000000a260008985 */ /* 0x0001e2000c101b06 */
[----:B------:R-:W-:-:S13]  /*20350*/  ISETP.GE.AND P0, PT, R205, UR4, PT ;  /* 0x00000004cd007c0c */ /* 0x000fda000bf06270 */
[----:B0-----:R-:W-:-:S04]  /*20360*/  @!P0 LEA R96, P2, R205, R94, 0x2 ;  /* 0x0000005ecd608211 */ /* 0x001fc800078410ff */
[----:B------:R-:W-:-:S05]  /*20370*/  @!P0 LEA.HI.X R97, R205, R95, R206, 0x2, P2 ;  /* 0x0000005fcd618211 */ /* 0x000fca00010f14ce */
[----:B------:R0:W-:Y:S01]  /*20380*/  @!P0 ST.E.64 desc[UR6][R96.64], R160 ;  /* 0x000000a060008985 */ /* 0x0001e2000c101b06 */
[----:B------:R-:W-:Y:S02]  /*20390*/  ISETP.GE.AND P0, PT, R201, UR4, PT ;  /* 0x00000004c9007c0c */ /* 0x000fe4000bf06270 */
        /* <DEDUP_REMOVED lines=25> */
[----:B------:R-:W-:Y:S02]  /*20530*/  @!P1 LEA.HI.X R3, R191, R95, R192, 0x2, P2 ;  /* 0x0000005fbf039211 */ /* 0x000fe400010f14c0 */
[----:B------:R-:W-:-:S03]  /*20540*/  @!P4 LEA R4, P2, R185, R94, 0x2 ;  /* 0x0000005eb904c211 */ /* 0x000fc600078410ff */
[----:B------:R0:W-:Y:S01]  /*20550*/  @!P1 ST.E.64 desc[UR6][R2.64], R6 ;  /* 0x0000000602009985 */ /* 0x0001e2000c101b06 */
[----:B------:R-:W-:Y:S02]  /*20560*/  @!P4 LEA.HI.X R5, R185, R95, R186, 0x2, P2 ;  /* 0x0000005fb905c211 */ /* 0x000fe400010f14ba */
[----:B------:R-:W-:Y:S02]  /*20570*/  ISETP.GE.AND P2, PT, R177, UR4, PT ;  /* 0x00000004b1007c0c */ /* 0x000fe4000bf46270 */
[----:B0-----:R-:W-:-:S04]  /*20580*/  @!P0 LEA R2, P1, R189, R94, 0x2 ;  /* 0x0000005ebd028211 */ /* 0x001fc800078210ff */
[----:B------:R-:W-:Y:S02]  /*20590*/  @!P0 LEA.HI.X R3, R189, R95, R190, 0x2, P1 ;  /* 0x0000005fbd038211 */ /* 0x000fe400008f14be */
[----:B------:R-:W-:-:S03]  /*205a0*/  ISETP.GE.AND P1, PT, R179, UR4, PT ;  /* 0x00000004b3007c0c */ /* 0x000fc6000bf26270 */
[----:B------:R0:W-:Y:S01]  /*205b0*/  @!P0 ST.E.64 desc[UR6][R2.64], R8 ;  /* 0x0000000802008985 */ /* 0x0001e2000c101b06 */
[----:B------:R-:W-:Y:S02]  /*205c0*/  ISETP.GE.AND P0, PT, R181, UR4, PT ;  /* 0x00000004b5007c0c */ /* 0x000fe4000bf06270 */
[----:B0-----:R-:W-:-:S04]  /*205d0*/  @!P5 LEA R2, P6, R187, R94, 0x2 ;  /* 0x0000005ebb02d211 */ /* 0x001fc800078c10ff */
[----:B------:R-:W-:Y:S02]  /*205e0*/  @!P5 LEA.HI.X R3, R187, R95, R188, 0x2, P6 ;  /* 0x0000005fbb03d211 */ /* 0x000fe400030f14bc */
[----:B------:R-:W-:-:S03]  /*205f0*/  @!P3 LEA R6, P6, R183, R94, 0x2 ;  /* 0x0000005eb706b211 */ /* 0x000fc600078c10ff */
[----:B------:R0:W-:Y:S01]  /*20600*/  @!P5 ST.E.64 desc[UR6][R2.64], R10 ;  /* 0x0000000a0200d985 */ /* 0x0001e2000c101b06 */
[----:B------:R-:W-:-:S03]  /*20610*/  @!P3 LEA.HI.X R7, R183, R95, R184, 0x2, P6 ;  /* 0x0000005fb707b211 */ /* 0x000fc600030f14b8 */
[----:B------:R2:W-:Y:S04]  /*20620*/  @!P4 ST.E.64 desc[UR6][R4.64], R12 ;  /* 0x0000000c0400c985 */ /* 0x0005e8000c101b06 */
[----:B------:R3:W-:Y:S01]  /*20630*/  @!P3 ST.E.64 desc[UR6][R6.64], R14 ;  /* 0x0000000e0600b985 */ /* 0x0007e2000c101b06 */
[----:B------:R-:W-:Y:S02]  /*20640*/  ISETP.GE.AND P3, PT, R175, UR4, PT ;  /* 0x00000004af007c0c */ /* 0x000fe4000bf66270 */
[----:B0-----:R-:W-:-:S04]  /*20650*/  @!P0 LEA R2, P4, R181, R94, 0x2 ;  /* 0x0000005eb5028211 */ /* 0x001fc800078810ff */
[-C--:B------:R-:W-:Y:S02]  /*20660*/  @!P0 LEA.HI.X R3, R181, R95.reuse, R182, 0x2, P4 ;  /* 0x0000005fb5038211 */ /* 0x080fe400020f14b6 */
[----:B------:R-:W-:Y:S02]  /*20670*/  ISETP.GE.AND P4, PT, R173, UR4, PT ;  /* 0x00000004ad007c0c */ /* 0x000fe4000bf86270 */
[-C--:B--2---:R-:W-:Y:S01]  /*20680*/  @!P1 LEA R4, P5, R179, R94.reuse, 0x2 ;  /* 0x0000005eb3049211 */ /* 0x084fe200078a10ff */
[----:B------:R0:W-:Y:S01]  /*20690*/  @!P0 ST.E.64 desc[UR6][R2.64], R20 ;  /* 0x0000001402008985 */ /* 0x0001e2000c101b06 */
[----:B---3--:R-:W-:Y:S02]  /*206a0*/  @!P2 LEA R6, P6, R177, R94, 0x2 ;  /* 0x0000005eb106a211 */ /* 0x008fe400078c10ff */
[----:B------:R-:W-:Y:S02]  /*206b0*/  @!P1 LEA.HI.X R5, R179, R95, R180, 0x2, P5 ;  /* 0x0000005fb3059211 */ /* 0x000fe400028f14b4 */
[----:B------:R-:W-:-:S02]  /*206c0*/  ISETP.GE.AND P5, PT, R171, UR4, PT ;  /* 0x00000004ab007c0c */ /* 0x000fc4000bfa6270 */
[----:B------:R-:W-:Y:S01]  /*206d0*/  @!P2 LEA.HI.X R7, R177, R95, R178, 0x2, P6 ;  /* 0x0000005fb107a211 */ /* 0x000fe200030f14b2 */
[----:B------:R2:W-:Y:S01]  /*206e0*/  @!P1 ST.E.64 desc[UR6][R4.64], R24 ;  /* 0x0000001804009985 */ /* 0x0005e2000c101b06 */
[----:B------:R-:W-:-:S03]  /*206f0*/  ISETP.GE.AND P1, PT, R167, UR4, PT ;  /* 0x00000004a7007c0c */ /* 0x000fc6000bf26270 */
[----:B------:R3:W-:Y:S01]  /*20700*/  @!P2 ST.E.64 desc[UR6][R6.64], R28 ;  /* 0x0000001c0600a985 */ /* 0x0007e2000c101b06 */
[----:B------:R-:W-:Y:S02]  /*20710*/  ISETP.GE.AND P2, PT, R169, UR4, PT ;  /* 0x00000004a9007c0c */ /* 0x000fe4000bf46270 */
[----:B0-----:R-:W-:-:S04]  /*20720*/  @!P3 LEA R2, P6, R175, R94, 0x2 ;  /* 0x0000005eaf02b211 */ /* 0x001fc800078c10ff */
[----:B------:R-:W-:Y:S02]  /*20730*/  @!P3 LEA.HI.X R3, R175, R95, R176, 0x2, P6 ;  /* 0x0000005faf03b211 */ /* 0x000fe400030f14b0 */
[----:B--2---:R-:W-:-:S03]  /*20740*/  @!P4 LEA R4, P0, R173, R94, 0x2 ;  /* 0x0000005ead04c211 */ /* 0x004fc600078010ff */
[----:B------:R0:W-:Y:S01]  /*20750*/  @!P3 ST.E.64 desc[UR6][R2.64], R32 ;  /* 0x000000200200b985 */ /* 0x0001e2000c101b06 */
[-C--:B------:R-:W-:Y:S02]  /*20760*/  @!P4 LEA.HI.X R5, R173, R95.reuse, R174, 0x2, P0 ;  /* 0x0000005fad05c211 */ /* 0x080fe400000f14ae */
[----:B------:R-:W-:Y:S02]  /*20770*/  ISETP.GE.AND P0, PT, R151, UR4, PT ;  /* 0x0000000497007c0c */ /* 0x000fe4000bf06270 */
[-C--:B---3--:R-:W-:Y:S01]  /*20780*/  @!P5 LEA R6, P6, R171, R94.reuse, 0x2 ;  /* 0x0000005eab06d211 */ /* 0x088fe200078c10ff */
[----:B------:R2:W-:Y:S01]  /*20790*/  @!P4 ST.E.64 desc[UR6][R4.64], R36 ;  /* 0x000000240400c985 */ /* 0x0005e2000c101b06 */
[----:B------:R-:W-:Y:S02]  /*207a0*/  ISETP.GE.AND P4, PT, R147, UR4, PT ;  /* 0x0000000493007c0c */ /* 0x000fe4000bf86270 */
[----:B------:R-:W-:Y:S02]  /*207b0*/  @!P5 LEA.HI.X R7, R171, R95, R172, 0x2, P6 ;  /* 0x0000005fab07d211 */ /* 0x000fe400030f14ac */
[----:B0-----:R-:W-:-:S03]  /*207c0*/  @!P2 LEA R2, P6, R169, R94, 0x2 ;  /* 0x0000005ea902a211 */ /* 0x001fc600078c10ff */
[----:B------:R0:W-:Y:S01]  /*207d0*/  @!P5 ST.E.64 desc[UR6][R6.64], R40 ;  /* 0x000000280600d985 */ /* 0x0001e2000c101b06 */
[----:B------:R-:W-:Y:S02]  /*207e0*/  ISETP.GE.AND P5, PT, R149, UR4, PT ;  /* 0x0000000495007c0c */ /* 0x000fe4000bfa6270 */
[----:B------:R-:W-:Y:S02]  /*207f0*/  @!P2 LEA.HI.X R3, R169, R95, R170, 0x2, P6 ;  /* 0x0000005fa903a211 */ /* 0x000fe400030f14aa */
[----:B--2---:R-:W-:-:S03]  /*20800*/  @!P1 LEA R4, P3, R167, R94, 0x2 ;  /* 0x0000005ea7049211 */ /* 0x004fc600078610ff */
[----:B------:R2:W-:Y:S01]  /*20810*/  @!P2 ST.E.64 desc[UR6][R2.64], R44 ;  /* 0x0000002c0200a985 */ /* 0x0005e2000c101b06 */
[-C--:B------:R-:W-:Y:S02]  /*20820*/  @!P1 LEA.HI.X R5, R167, R95.reuse, R168, 0x2, P3 ;  /* 0x0000005fa7059211 */ /* 0x080fe400018f14a8 */
[----:B------:R-:W-:Y:S02]  /*20830*/  ISETP.GE.AND P3, PT, R145, UR4, PT ;  /* 0x0000000491007c0c */ /* 0x000fe4000bf66270 */
[CC--:B0-----:R-:W-:Y:S01]  /*20840*/  @!P0 LEA R6, P6, R151.reuse, R94.reuse, 0x2 ;  /* 0x0000005e97068211 */ /* 0x0c1fe200078c10ff */
[----:B------:R0:W-:Y:S03]  /*20850*/  @!P1 ST.E.64 desc[UR6][R4.64], R48 ;  /* 0x0000003004009985 */ /* 0x0001e6000c101b06 */
[----:B------:R-:W-:Y:S02]  /*20860*/  @!P0 LEA.HI.X R7, R151, R95, R166, 0x2, P6 ;  /* 0x0000005f97078211 */ /* 0x000fe400030f14a6 */
[----:B--2---:R-:W-:-:S03]  /*20870*/  @!P5 LEA R2, P1, R149, R94, 0x2 ;  /* 0x0000005e9502d211 */ /* 0x004fc600078210ff */
[----:B------:R2:W-:Y:S01]  /*20880*/  @!P0 ST.E.64 desc[UR6][R6.64], R52 ;  /* 0x0000003406008985 */ /* 0x0005e2000c101b06 */
[----:B------:R-:W-:Y:S02]  /*20890*/  ISETP.GE.AND P0, PT, R140, UR4, PT ;  /* 0x000000048c007c0c */ /* 0x000fe4000bf06270 */
[-C--:B------:R-:W-:Y:S02]  /*208a0*/  @!P5 LEA.HI.X R3, R149, R95.reuse, R150, 0x2, P1 ;  /* 0x0000005f9503d211 */ /* 0x080fe400008f1496 */
[----:B------:R-:W-:Y:S02]  /*208b0*/  ISETP.GE.AND P1, PT, R138, UR4, PT ;  /* 0x000000048a007c0c */ /* 0x000fe4000bf26270 */
[C---:B0-----:R-:W-:Y:S01]  /*208c0*/  @!P4 LEA R4, P2, R147.reuse, R94, 0x2 ;  /* 0x0000005e9304c211 */ /* 0x041fe200078410ff */
[----:B------:R0:W-:Y:S03]  /*208d0*/  @!P5 ST.E.64 desc[UR6][R2.64], R56 ;  /* 0x000000380200d985 */ /* 0x0001e6000c101b06 */
[----:B------:R-:W-:-:S02]  /*208e0*/  @!P4 LEA.HI.X R5, R147, R95, R148, 0x2, P2 ;  /* 0x0000005f9305c211 */ /* 0x000fc400010f1494 */
[----:B------:R-:W-:Y:S02]  /*208f0*/  ISETP.GE.AND P2, PT, R132, UR4, PT ;  /* 0x0000000484007c0c */ /* 0x000fe4000bf46270 */
[CC--:B--2---:R-:W-:Y:S01]  /*20900*/  @!P3 LEA R6, P6, R145.reuse, R94.reuse, 0x2 ;  /* 0x0000005e9106b211 */ /* 0x0c4fe200078c10ff */
[----:B------:R2:W-:Y:S01]  /*20910*/  @!P4 ST.E.64 desc[UR6][R4.64], R60 ;  /* 0x0000003c0400c985 */ /* 0x0005e2000c101b06 */
[----:B------:R-:W-:Y:S02]  /*20920*/  ISETP.GE.AND P4, PT, R136, UR4, PT ;  /* 0x0000000488007c0c */ /* 0x000fe4000bf86270 */
[----:B------:R-:W-:Y:S02]  /*20930*/  @!P3 LEA.HI.X R7, R145, R95, R146, 0x2, P6 ;  /* 0x0000005f9107b211 */ /* 0x000fe400030f1492 */
[----:B0-----:R-:W-:-:S03]  /*20940*/  @!P0 LEA R2, P5, R140, R94, 0x2 ;  /* 0x0000005e8c028211 */ /* 0x001fc600078a10ff */
[----:B------:R0:W-:Y:S01]  /*20950*/  @!P3 ST.E.64 desc[UR6][R6.64], R64 ;  /* 0x000000400600b985 */ /* 0x0001e2000c101b06 */
[----:B------:R-:W-:Y:S02]  /*20960*/  ISETP.GE.AND P3, PT, R134, UR4, PT ;  /* 0x0000000486007c0c */ /* 0x000fe4000bf66270 */
[-C--:B------:R-:W-:Y:S02]  /*20970*/  @!P0 LEA.HI.X R3, R140, R95.reuse, R144, 0x2, P5 ;  /* 0x0000005f8c038211 */ /* 0x080fe400028f1490 */
[----:B------:R-:W-:Y:S02]  /*20980*/  ISETP.GE.AND P5, PT, R130, UR4, PT ;  /* 0x0000000482007c0c */ /* 0x000fe4000bfa6270 */
[C---:B--2---:R-:W-:Y:S01]  /*20990*/  @!P1 LEA R4, P6, R138.reuse, R94, 0x2 ;  /* 0x0000005e8a049211 */ /* 0x044fe200078c10ff */
[----:B------:R2:W-:Y:S03]  /*209a0*/  @!P0 ST.E.64 desc[UR6][R2.64], R68 ;  /* 0x0000004402008985 */ /* 0x0005e6000c101b06 */
[----:B------:R-:W-:-:S03]  /*209b0*/  @!P1 LEA.HI.X R5, R138, R95, R139, 0x2, P6 ;  /* 0x0000005f8a059211 */ /* 0x000fc600030f148b */
[CC--:B0-----:R-:W-:Y:S02]  /*209c0*/  @!P3 LEA R6, P6, R134.reuse, R94.reuse, 0x2 ;  /* 0x0000005e8606b211 */ /* 0x0c1fe400078c10ff */
[----:B------:R0:W-:Y:S02]  /*209d0*/  @!P1 ST.E.64 desc[UR6][R4.64], R72 ;  /* 0x0000004804009985 */ /* 0x0001e4000c101b06 */
[----:B------:R-:W-:Y:S02]  /*209e0*/  @!P3 LEA.HI.X R7, R134, R95, R135, 0x2, P6 ;  /* 0x0000005f8607b211 */ /* 0x000fe400030f1487 */
[----:B--2---:R-:W-:-:S04]  /*209f0*/  @!P4 LEA R2, P0, R136, R94, 0x2 ;  /* 0x0000005e8802c211 */ /* 0x004fc800078010ff */
[-C--:B------:R-:W-:Y:S02]  /*20a00*/  @!P4 LEA.HI.X R3, R136, R95.reuse, R137, 0x2, P0 ;  /* 0x0000005f8803c211 */ /* 0x080fe400000f1489 */
[-C--:B------:R-:W-:Y:S02]  /*20a10*/  @!P5 LEA R8, P0, R130, R94.reuse, 0x2 ;  /* 0x0000005e8208d211 */ /* 0x080fe400078010ff */
[----:B0-----:R-:W-:Y:S01]  /*20a20*/  @!P2 LEA R4, P1, R132, R94, 0x2 ;  /* 0x0000005e8404a211 */ /* 0x001fe200078210ff */
[----:B------:R3:W-:Y:S01]  /*20a30*/  @!P4 ST.E.64 desc[UR6][R2.64], R76 ;  /* 0x0000004c0200c985 */ /* 0x0007e2000c101b06 */
[-C--:B------:R-:W-:Y:S02]  /*20a40*/  @!P5 LEA.HI.X R9, R130, R95.reuse, R131, 0x2, P0 ;  /* 0x0000005f8209d211 */ /* 0x080fe400000f1483 */
[----:B------:R-:W-:Y:S01]  /*20a50*/  @!P2 LEA.HI.X R5, R132, R95, R133, 0x2, P1 ;  /* 0x0000005f8405a211 */ /* 0x000fe200008f1485 */
[----:B------:R3:W-:Y:S04]  /*20a60*/  @!P3 ST.E.64 desc[UR6][R6.64], R80 ;  /* 0x000000500600b985 */ /* 0x0007e8000c101b06 */
[----:B------:R3:W-:Y:S04]  /*20a70*/  @!P2 ST.E.64 desc[UR6][R4.64], R84 ;  /* 0x000000540400a985 */ /* 0x0007e8000c101b06 */
[----:B------:R3:W-:Y:S02]  /*20a80*/  @!P5 ST.E.64 desc[UR6][R8.64], R88 ;  /* 0x000000580800d985 */ /* 0x0007e4000c101b06 */
.L_x_666:
[----:B------:R-:W-:Y:S05]  /*20a90*/  BSYNC B1 ;  /* 0x0000000000017941 */ /* 0x000fea0003800000 */
.L_x_665:
[----:B------:R-:W-:Y:S01]  /*20aa0*/  ISETP.GE.AND P0, PT, R98, R92, PT ;  /* 0x0000005c6200720c */ /* 0x000fe20003f06270 */
[----:B---3--:R3:W4:Y:S04]  /*20ab0*/  SHFL.IDX PT, R3, R93, 0x1, 0x1c1f ;  /* 0x003c1f005d037f89 */ /* 0x00872800000e0000 */
[----:B------:R3:W0:Y:S08]  /*20ac0*/  SHFL.IDX PT, R2, R0, 0x1, 0x1c1f ;  /* 0x003c1f0000027f89 */ /* 0x00063000000e0000 */
[----:B---3--:R-:W-:Y:S05]  /*20ad0*/  @P0 BRA `(.L_x_664) ;  /* 0x0000001400a80947 */ /* 0x008fea0003800000 */
[----:B------:R-:W-:Y:S01]  /*20ae0*/  ULDC UR4, c[0x0][0xac8] ;  /* 0x0002b20000047ab9 */ /* 0x000fe20000000800 */
[----:B------:R-:W-:Y:S01]  /*20af0*/  ULDC.64 UR6, c[0x0][0x208] ;  /* 0x0000820000067ab9 */ /* 0x000fe20000000a00 */
[----:B-----5:R-:W-:Y:S02]  /*20b00*/  ISETP.GE.AND P3, PT, R209, UR4, PT ;  /* 0x00000004d1007c0c */ /* 0x020fe4000bf66270 */
[----:B------:R-:W-:Y:S02]  /*20b10*/  ISETP.GE.AND P2, PT, R207, UR4, PT ;  /* 0x00000004cf007c0c */ /* 0x000fe4000bf46270 */
[----:B------:R-:W-:Y:S02]  /*20b20*/  ISETP.GE.AND P1, PT, R205, UR4, PT ;  /* 0x00000004cd007c0c */ /* 0x000fe4000bf26270 */
[----:B------:R-:W-:Y:S02]  /*20b30*/  ISETP.GE.AND P0, PT, R203, UR4, PT ;  /* 0x00000004cb007c0c */ /* 0x000fe4000bf06270 */
[----:B------:R-:W-:-:S05]  /*20b40*/  ISETP.GE.AND P4, PT, R199, UR4, PT ;  /* 0x00000004c7007c0c */ /* 0x000fca000bf86270 */
[----:B0---4-:R-:W-:-:S04]  /*20b50*/  @!P3 IMAD.WIDE R4, R209, 0x4, R2 ;  /* 0x00000004d104b825 */ /* 0x011fc800078e0202 */
[-C--:B------:R-:W-:Y:S01]  /*20b60*/  @!P1 LEA R6, P5, R205, R2.reuse, 0x2 ;  /* 0x00000002cd069211 */ /* 0x080fe200078a10ff */
[----:B------:R0:W-:Y:S01]  /*20b70*/  @!P3 ST.E.64 desc[UR6][R4.64], R26 ;  /* 0x0000001a0400b985 */ /* 0x0001e2000c101b06 */
[----:B------:R-:W-:Y:S02]  /*20b80*/  ISETP.GE.AND P3, PT, R201, UR4, PT ;  /* 0x00000004c9007c0c */ /* 0x000fe4000bf66270 */
[----:B------:R-:W-:Y:S02]  /*20b90*/  @!P1 LEA.HI.X R7, R205, R3, R206, 0x2, P5 ;  /* 0x00000003cd079211 */ /* 0x000fe400028f14ce */
        /* <DEDUP_REMOVED lines=9> */
[-C--:B0-----:R-:W-:Y:S02]  /*20c30*/  @!P3 LEA R4, P1, R201, R2.reuse, 0x2 ;  /* 0x00000002c904b211 */ /* 0x081fe400078210ff */
[----:B---3--:R-:W-:Y:S02]  /*20c40*/  @!P4 LEA R6, P2, R199, R2, 0x2 ;  /* 0x00000002c706c211 */ /* 0x008fe400078410ff */
[----:B------:R-:W-:-:S02]  /*20c50*/  @!P3 LEA.HI.X R5, R201, R3, R202, 0x2, P1 ;  /* 0x00000003c905b211 */ /* 0x000fc400008f14ca */
[----:B------:R-:W-:Y:S02]  /*20c60*/  ISETP.GE.AND P1, PT, R193, UR4, PT ;  /* 0x00000004c1007c0c */ /* 0x000fe4000bf26270 */
[-C--:B------:R-:W-:Y:S01]  /*20c70*/  @!P4 LEA.HI.X R7, R199, R3.reuse, R200, 0x2, P2 ;  /* 0x00000003c707c211 */ /* 0x080fe200010f14c8 */
[----:B------:R0:W-:Y:S01]  /*20c80*/  @!P3 ST.E.64 desc[UR6][R4.64], R42 ;  /* 0x0000002a0400b985 */ /* 0x0001e2000c101b06 */
[----:B------:R-:W-:Y:S02]  /*20c90*/  ISETP.GE.AND P2, PT, R191, UR4, PT ;  /* 0x00000004bf007c0c */ /* 0x000fe4000bf46270 */
[----:B----4-:R-:W-:Y:S01]  /*20ca0*/  @!P5 LEA R8, P6, R197, R2, 0x2 ;  /* 0x00000002c508d211 */ /* 0x010fe200078c10ff */
[----:B------:R3:W-:Y:S01]  /*20cb0*/  @!P4 ST.E.64 desc[UR6][R6.64], R46 ;  /* 0x0000002e0600c985 */ /* 0x0007e2000c101b06 */
[----:B------:R-:W-:Y:S02]  /*20cc0*/  ISETP.GE.AND P3, PT, R189, UR4, PT ;  /* 0x00000004bd007c0c */ /* 0x000fe4000bf66270 */
[----:B------:R-:W-:-:S02]  /*20cd0*/  @!P5 LEA.HI.X R9, R197, R3, R198, 0x2, P6 ;  /* 0x00000003c509d211 */ /* 0x000fc400030f14c6 */
[----:B------:R-:W-:-:S03]  /*20ce0*/  ISETP.GE.AND P4, PT, R187, UR4, PT ;  /* 0x00000004bb007c0c */ /* 0x000fc6000bf86270 */
[----:B------:R4:W-:Y:S01]  /*20cf0*/  @!P5 ST.E.64 desc[UR6][R8.64], R50 ;  /* 0x000000320800d985 */ /* 0x0009e2000c101b06 */
[-C--:B0-----:R-:W-:Y:S02]  /*20d00*/  @!P0 LEA R4, P6, R195, R2.reuse, 0x2 ;  /* 0x00000002c3048211 */ /* 0x081fe400078c10ff */
[-C--:B---3--:R-:W-:Y:S02]  /*20d10*/  @!P1 LEA R6, P5, R193, R2.reuse, 0x2 ;  /* 0x00000002c1069211 */ /* 0x088fe400078a10ff */
[-C--:B------:R-:W-:Y:S02]  /*20d20*/  @!P0 LEA.HI.X R5, R195, R3.reuse, R196, 0x2, P6 ;  /* 0x00000003c3058211 */ /* 0x080fe400030f14c4 */
[----:B------:R-:W-:Y:S02]  /*20d30*/  @!P1 LEA.HI.X R7, R193, R3, R194, 0x2, P5 ;  /* 0x00000003c1079211 */ /* 0x000fe400028f14c2 */
[----:B------:R-:W-:Y:S01]  /*20d40*/  ISETP.GE.AND P5, PT, R185, UR4, PT ;  /* 0x00000004b9007c0c */ /* 0x000fe2000bfa6270 */
[----:B------:R0:W-:Y:S01]  /*20d50*/  @!P0 ST.E.64 desc[UR6][R4.64], R54 ;  /* 0x0000003604008985 */ /* 0x0001e2000c101b06 */
[----:B----4-:R-:W-:-:S02]  /*20d60*/  @!P2 LEA R8, P6, R191, R2, 0x2 ;  /* 0x00000002bf08a211 */ /* 0x010fc400078c10ff */
[----:B------:R-:W-:Y:S01]  /*20d70*/  ISETP.GE.AND P0, PT, R183, UR4, PT ;  /* 0x00000004b7007c0c */ /* 0x000fe2000bf06270 */
[----:B------:R3:W-:Y:S01]  /*20d80*/  @!P1 ST.E.64 desc[UR6][R6.64], R58 ;  /* 0x0000003a06009985 */ /* 0x0007e2000c101b06 */
[----:B------:R-:W-:Y:S02]  /*20d90*/  @!P2 LEA.HI.X R9, R191, R3, R192, 0x2, P6 ;  /* 0x00000003bf09a211 */ /* 0x000fe400030f14c0 */
        /* <DEDUP_REMOVED lines=8> */
[----:B----4-:R-:W-:-:S03]  /*20e20*/  @!P5 LEA R8, P6, R185, R2, 0x2 ;  /* 0x00000002b908d211 */ /* 0x010fc600078c10ff */
[----:B------:R3:W-:Y:S01]  /*20e30*/  @!P4 ST.E.64 desc[UR6][R6.64], R70 ;  /* 0x000000460600c985 */ /* 0x0007e2000c101b06 */
[----:B------:R-:W-:-:S05]  /*20e40*/  @!P5 LEA.HI.X R9, R185, R3, R186, 0x2, P6 ;  /* 0x00000003b909d211 */ /* 0x000fca00030f14ba */
[----:B------:R4:W-:Y:S01]  /*20e50*/  @!P5 ST.E.64 desc[UR6][R8.64], R74 ;  /* 0x0000004a0800d985 */ /* 0x0009e2000c101b06 */
[----:B------:R-:W-:Y:S02]  /*20e60*/  ISETP.GE.AND P5, PT, R177, UR4, PT ;  /* 0x00000004b1007c0c */ /* 0x000fe4000bfa6270 */
[----:B0-----:R-:W-:-:S04]  /*20e70*/  @!P0 LEA R4, P4, R183, R2, 0x2 ;  /* 0x00000002b7048211 */ /* 0x001fc800078810ff */
[-C--:B------:R-:W-:Y:S02]  /*20e80*/  @!P0 LEA.HI.X R5, R183, R3.reuse, R184, 0x2, P4 ;  /* 0x00000003b7058211 */ /* 0x080fe400020f14b8 */
[----:B------:R-:W-:Y:S02]  /*20e90*/  ISETP.GE.AND P4, PT, R175, UR4, PT ;  /* 0x00000004af007c0c */ /* 0x000fe4000bf86270 */
[-C--:B---3--:R-:W-:Y:S01]  /*20ea0*/  @!P1 LEA R6, P3, R181, R2.reuse, 0x2 ;  /* 0x00000002b5069211 */ /* 0x088fe200078610ff */
[----:B------:R0:W-:Y:S01]  /*20eb0*/  @!P0 ST.E.64 desc[UR6][R4.64], R78 ;  /* 0x0000004e04008985 */ /* 0x0001e2000c101b06 */
[----:B----4-:R-:W-:Y:S02]  /*20ec0*/  @!P2 LEA R8, P6, R179, R2, 0x2 ;  /* 0x00000002b308a211 */ /* 0x010fe400078c10ff */
        /* <DEDUP_REMOVED lines=9> */
[----:B---3--:R-:W-:-:S03]  /*20f60*/  @!P4 LEA R6, P0, R175, R2, 0x2 ;  /* 0x00000002af06c211 */ /* 0x008fc600078010ff */
[----:B------:R0:W-:Y:S01]  /*20f70*/  @!P5 ST.E.64 desc[UR6][R4.64], R90 ;  /* 0x0000005a0400d985 */ /* 0x0001e2000c101b06 */
[----:B------:R-:W-:Y:S02]  /*20f80*/  ISETP.GE.AND P5, PT, R151, UR4, PT ;  /* 0x0000000497007c0c */ /* 0x000fe4000bfa6270 */
[-C--:B------:R-:W-:Y:S02]  /*20f90*/  @!P4 LEA.HI.X R7, R175, R3.reuse, R176, 0x2, P0 ;  /* 0x00000003af07c211 */ /* 0x080fe400000f14b0 */
[----:B------:R-:W-:Y:S02]  /*20fa0*/  ISETP.GE.AND P0, PT, R167, UR4, PT ;  /* 0x00000004a7007c0c */ /* 0x000fe4000bf06270 */
[----:B----4-:R-:W-:Y:S01]  /*20fb0*/  @!P3 LEA R8, P6, R173, R2, 0x2 ;  /* 0x00000002ad08b211 */ /* 0x010fe200078c10ff */
[----:B------:R3:W-:Y:S01]  /*20fc0*/  @!P4 ST.E.64 desc[UR6][R6.64], R100 ;  /* 0x000000640600c985 */ /* 0x0007e2000c101b06 */
[----:B------:R-:W-:Y:S02]  /*20fd0*/  ISETP.GE.AND P4, PT, R149, UR4, PT ;  /* 0x0000000495007c0c */ /* 0x000fe4000bf86270 */
[----:B------:R-:W-:-:S02]  /*20fe0*/  @!P3 LEA.HI.X R9, R173, R3, R174, 0x2, P6 ;  /* 0x00000003ad09b211 */ /* 0x000fc400030f14ae */
[----:B0-----:R-:W-:-:S03]  /*20ff0*/  @!P2 LEA R4, P6, R171, R2, 0x2 ;  /* 0x00000002ab04a211 */ /* 0x001fc600078c10ff */
[----:B------:R0:W-:Y:S01]  /*21000*/  @!P3 ST.E.64 desc[UR6][R8.64], R104 ;  /* 0x000000680800b985 */ /* 0x0001e2000c101b06 */
[----:B------:R-:W-:Y:S02]  /*21010*/  @!P2 LEA.HI.X R5, R171, R3, R172, 0x2, P6 ;  /* 0x00000003ab05a211 */ /* 0x000fe400030f14ac */
[----:B---3--:R-:W-:-:S03]  /*21020*/  @!P1 LEA R6, P3, R169, R2, 0x2 ;  /* 0x00000002a9069211 */ /* 0x008fc600078610ff */
[----:B------:R3:W-:Y:S01]  /*21030*/  @!P2 ST.E.64 desc[UR6][R4.64], R102 ;  /* 0x000000660400a985 */ /* 0x0007e2000c101b06 */
[-C--:B------:R-:W-:Y:S02]  /*21040*/  @!P1 LEA.HI.X R7, R169, R3.reuse, R170, 0x2, P3 ;  /* 0x00000003a9079211 */ /* 0x080fe400018f14aa */
[----:B------:R-:W-:Y:S02]  /*21050*/  ISETP.GE.AND P3, PT, R147, UR4, PT ;  /* 0x0000000493007c0c */ /* 0x000fe4000bf66270 */
[CC--:B0-----:R-:W-:Y:S01]  /*21060*/  @!P0 LEA R8, P6, R167.reuse, R2.reuse, 0x2 ;  /* 0x00000002a7088211 */ /* 0x0c1fe200078c10ff */
[----:B------:R0:W-:Y:S03]  /*21070*/  @!P1 ST.E.64 desc[UR6][R6.64], R106 ;  /* 0x0000006a06009985 */ /* 0x0001e6000c101b06 */
[----:B------:R-:W-:Y:S02]  /*21080*/  @!P0 LEA.HI.X R9, R167, R3, R168, 0x2, P6 ;  /* 0x00000003a7098211 */ /* 0x000fe400030f14a8 */
[----:B---3--:R-:W-:-:S03]  /*21090*/  @!P5 LEA R4, P1, R151, R2, 0x2 ;  /* 0x000000029704d211 */ /* 0x008fc600078210ff */
        /* <DEDUP_REMOVED lines=8> */
[CC--:B---3--:R-:W-:Y:S01]  /*21120*/  @!P3 LEA R8, P6, R147.reuse, R2.reuse, 0x2 ;  /* 0x000000029308b211 */ /* 0x0c8fe200078c10ff */
[----:B------:R3:W-:Y:S01]  /*21130*/  @!P4 ST.E.64 desc[UR6][R6.64], R112 ;  /* 0x000000700600c985 */ /* 0x0007e2000c101b06 */
[----:B------:R-:W-:Y:S02]  /*21140*/  ISETP.GE.AND P4, PT, R138, UR4, PT ;  /* 0x000000048a007c0c */ /* 0x000fe4000bf86270 */
[----:B------:R-:W-:Y:S02]  /*21150*/  @!P3 LEA.HI.X R9, R147, R3, R148, 0x2, P6 ;  /* 0x000000039309b211 */ /* 0x000fe400030f1494 */
[----:B0-----:R-:W-:-:S03]  /*21160*/  @!P1 LEA R4, P6, R140, R2, 0x2 ;  /* 0x000000028c049211 */ /* 0x001fc600078c10ff */
[----:B------:R0:W-:Y:S01]  /*21170*/  @!P3 ST.E.64 desc[UR6][R8.64], R114 ;  /* 0x000000720800b985 */ /* 0x0001e2000c101b06 */
[----:B------:R-:W-:Y:S02]  /*21180*/  ISETP.GE.AND P3, PT, R136, UR4, PT ;  /* 0x0000000488007c0c */ /* 0x000fe4000bf66270 */
[----:B------:R-:W-:Y:S02]  /*21190*/  @!P1 LEA.HI.X R5, R140, R3, R144, 0x2, P6 ;  /* 0x000000038c059211 */ /* 0x000fe400030f1490 */
[----:B---3--:R-:W-:-:S04]  /*211a0*/  @!P0 LEA R6, P5, R145, R2, 0x2 ;  /* 0x0000000291068211 */ /* 0x008fc800078a10ff */
[----:B------:R-:W-:Y:S02]  /*211b0*/  @!P0 LEA.HI.X R7, R145, R3, R146, 0x2, P5 ;  /* 0x0000000391078211 */ /* 0x000fe400028f1492 */
[----:B------:R-:W-:-:S03]  /*211c0*/  ISETP.GE.AND P5, PT, R132, UR4, PT ;  /* 0x0000000484007c0c */ /* 0x000fc6000bfa6270 */
[----:B------:R3:W-:Y:S04]  /*211d0*/  @!P0 ST.E.64 desc[UR6][R6.64], R116 ;  /* 0x0000007406008985 */ /* 0x0007e8000c101b06 */
[----:B------:R4:W-:Y:S01]  /*211e0*/  @!P1 ST.E.64 desc[UR6][R4.64], R118 ;  /* 0x0000007604009985 */ /* 0x0009e2000c101b06 */
[----:B0-----:R-:W-:-:S04]  /*211f0*/  @!P2 LEA R8, P1, R134, R2, 0x2 ;  /* 0x000000028608a211 */ /* 0x001fc800078210ff */
[----:B------:R-:W-:Y:S02]  /*21200*/  @!P2 LEA.HI.X R9, R134, R3, R135, 0x2, P1 ;  /* 0x000000038609a211 */ /* 0x000fe400008f1487 */
[----:B---3--:R-:W-:-:S04]  /*21210*/  @!P4 LEA R6, P0, R138, R2, 0x2 ;  /* 0x000000028a06c211 */ /* 0x008fc800078010ff */
[-C--:B------:R-:W-:Y:S02]  /*21220*/  @!P4 LEA.HI.X R7, R138, R3.reuse, R139, 0x2, P0 ;  /* 0x000000038a07c211 */ /* 0x080fe400000f148b */
[-C--:B------:R-:W-:Y:S02]  /*21230*/  @!P5 LEA R10, P0, R132, R2.reuse, 0x2 ;  /* 0x00000002840ad211 */ /* 0x080fe400078010ff */
[----:B----4-:R-:W-:Y:S01]  /*21240*/  @!P3 LEA R4, P6, R136, R2, 0x2 ;  /* 0x000000028804b211 */ /* 0x010fe200078c10ff */
[----:B------:R0:W-:Y:S01]  /*21250*/  @!P4 ST.E.64 desc[UR6][R6.64], R120 ;  /* 0x000000780600c985 */ /* 0x0001e2000c101b06 */
[-C--:B------:R-:W-:Y:S02]  /*21260*/  @!P5 LEA.HI.X R11, R132, R3.reuse, R133, 0x2, P0 ;  /* 0x00000003840bd211 */ /* 0x080fe400000f1485 */
[----:B------:R-:W-:Y:S02]  /*21270*/  ISETP.GE.AND P0, PT, R130, UR4, PT ;  /* 0x0000000482007c0c */ /* 0x000fe4000bf06270 */
[----:B------:R-:W-:-:S05]  /*21280*/  @!P3 LEA.HI.X R5, R136, R3, R137, 0x2, P6 ;  /* 0x000000038805b211 */ /* 0x000fca00030f1489 */
[----:B------:R0:W-:Y:S04]  /*21290*/  @!P3 ST.E.64 desc[UR6][R4.64], R122 ;  /* 0x0000007a0400b985 */ /* 0x0001e8000c101b06 */
[----:B------:R0:W-:Y:S04]  /*212a0*/  @!P2 ST.E.64 desc[UR6][R8.64], R124 ;  /* 0x0000007c0800a985 */ /* 0x0001e8000c101b06 */
[----:B------:R0:W-:Y:S01]  /*212b0*/  @!P5 ST.E.64 desc[UR6][R10.64], R126 ;  /* 0x0000007e0a00d985 */ /* 0x0001e2000c101b06 */
[----:B------:R-:W-:Y:S05]  /*212c0*/  @P0 BRA `(.L_x_664) ;  /* 0x0000000c00ac0947 */ /* 0x000fea0003800000 */
[----:B------:R-:W-:Y:S01]  /*212d0*/  LEA R2, P0, R130, R2, 0x2 ;  /* 0x0000000282027211 */ /* 0x000fe200078010ff */
[----:B------:R-:W-:-:S03]  /*212e0*/  ULDC.64 UR4, c[0x0][0x208] ;  /* 0x0000820000047ab9 */ /* 0x000fc60000000a00 */
[----:B------:R-:W-:-:S05]  /*212f0*/  LEA.HI.X R3, R130, R3, R131, 0x2, P0 ;  /* 0x0000000382037211 */ /* 0x000fca00000f1483 */
[----:B------:R3:W-:Y:S01]  /*21300*/  ST.E.64 desc[UR4][R2.64], R128 ;  /* 0x0000008002007985 */ /* 0x0007e2000c101b04 */
[----:B------:R-:W-:Y:S05]  /*21310*/  BRA `(.L_x_664) ;  /* 0x0000000c00987947 */ /* 0x000fea0003800000 */
.L_x_655:
[----:B------:R-:W-:Y:S01]  /*21320*/  ULDC.64 UR6, c[0x0][0xc08] ;  /* 0x0003020000067ab9 */ /* 0x000fe20000000a00 */
[----:B------:R-:W-:Y:S01]  /*21330*/  ULDC.64 UR4, c[0x0][0xc00] ;  /* 0x0003000000047ab9 */ /* 0x000fe20000000a00 */
[----:B------:R-:W-:Y:S01]  /*21340*/  ISETP.NE.U32.AND P1, PT, RZ, UR6, PT ;  /* 0x00000006ff007c0c */ /* 0x000fe2000bf25070 */
[----:B------:R-:W-:Y:S01]  /*21350*/  IMAD.MOV.U32 R15, RZ, RZ, RZ ;  /* 0x000000ffff0f7224 */ /* 0x000fe200078e00ff */
[----:B------:R-:W-:Y:S01]  /*21360*/  IADD3 R2, P2, R236, UR4, RZ ;  /* 0x00000004ec027c10 */ /* 0x000fe2000ff5e0ff */
[----:B------:R-:W-:Y:S01]  /*21370*/  ULDC.64 UR8, c[0x0][0x208] ;  /* 0x0000820000087ab9 */ /* 0x000fe20000000a00 */
[----:B------:R-:W-:Y:S02]  /*21380*/  ISETP.NE.AND.EX P1, PT, RZ, UR7, PT, P1 ;  /* 0x00000007ff007c0c */ /* 0x000fe4000bf25310 */
[----:B------:R-:W-:Y:S01]  /*21390*/  IADD3.X R3, R237, UR5, RZ, P2, !PT ;  /* 0x00000005ed037c10 */ /* 0x000fe200097fe4ff */
[----:B------:R-:W2:Y:S01]  /*213a0*/  S2R R4, SR_TID.X ;  /* 0x0000000000047919 */ /* 0x000ea20000002100 */
[----:B------:R-:W-:-:S04]  /*213b0*/  ISETP.NE.U32.AND P0, PT, RZ, UR4, PT ;  /* 0x00000004ff007c0c */ /* 0x000fc8000bf05070 */
[----:B------:R-:W-:-:S05]  /*213c0*/  ISETP.NE.AND.EX P0, PT, RZ, UR5, PT, P0 ;  /* 0x00000005ff007c0c */ /* 0x000fca000bf05300 */
[----:B------:R-:W-:-:S04]  /*213d0*/  @P1 IADD3 R236, P2, R236, UR6, RZ ;  /* 0x00000006ecec1c10 */ /* 0x000fc8000ff5e0ff */
[----:B------:R-:W-:Y:S02]  /*213e0*/  @P1 IADD3.X R237, R237, UR7, RZ, P2, !PT ;  /* 0x00000007eded1c10 */ /* 0x000fe400097fe4ff */
[----:B------:R-:W-:Y:S01]  /*213f0*/  ISETP.NE.AND P2, PT, R234, RZ, PT ;  /* 0x000000ffea00720c */ /* 0x000fe20003f45270 */
[----:B------:R-:W-:Y:S01]  /*21400*/  ULDC UR4, c[0x0][0xa88] ;  /* 0x0002a20000047ab9 */ /* 0x000fe20000000800 */
[----:B------:R3:W5:Y:S01]  /*21410*/  @P0 LDG.E R15, desc[UR8][R2.64] ;  /* 0x00000008020f0981 */ /* 0x000762000c1e1900 */
[----:B------:R-:W-:-:S06]  /*21420*/  IMAD.U32 R0, RZ, RZ, UR4 ;  /* 0x00000004ff007e24 */ /* 0x000fcc000f8e00ff */
[----:B------:R3:W5:Y:S04]  /*21430*/  @P1 LDG.E R0, desc[UR8][R236.64] ;  /* 0x00000008ec001981 */ /* 0x000768000c1e1900 */
[----:B------:R-:W4:Y:S01]  /*21440*/  @!P2 LDC R234, c[0x0][0xad4] ;  /* 0x0002b500ffeaab82 */ /* 0x000f220000000800 */
[----:B--2---:R-:W-:-:S05]  /*21450*/  VIADD R5, R4, 0xffffff80 ;  /* 0xffffff8004057836 */ /* 0x004fca0000000000 */
[----:B------:R-:W-:Y:S02]  /*21460*/  ISETP.GT.AND P3, PT, R5, 0x7f, PT ;  /* 0x0000007f0500780c */ /* 0x000fe40003f64270 */
[----:B----4-:R-:W-:Y:S01]  /*21470*/  ISETP.GT.AND P2, PT, R234, 0x1, PT ;  /* 0x00000001ea00780c */ /* 0x010fe20003f44270 */
[----:B---3--:R-:W-:-:S12]  /*21480*/  @P1 BRA `(.L_x_667) ;  /* 0x0000000000141947 */ /* 0x008fd80003800000 */
[----:B------:R-:W-:Y:S05]  /*21490*/  @!P0 BRA `(.L_x_667) ;  /* 0x0000000000108947 */ /* 0x000fea0003800000 */
[----:B------:R-:W-:Y:S02]  /*214a0*/  ULDC.64 UR4, c[0x0][0x208] ;  /* 0x0000820000047ab9 */ /* 0x000fe40000000a00 */
[----:B------:R-:W2:Y:S04]  /*214b0*/  LDG.E R5, desc[UR4][R2.64] ;  /* 0x0000000402057981 */ /* 0x000ea8000c1e1900 */
[----:B-----5:R-:W2:Y:S02]  /*214c0*/  LDG.E R0, desc[UR4][R2.64+0x4] ;  /* 0x0000040402007981 */ /* 0x020ea4000c1e1900 */
[----:B--2---:R-:W-:-:S07]  /*214d0*/  IADD3 R0, -R5, R0, RZ ;  /* 0x0000000005007210 */ /* 0x004fce0007ffe1ff */
.L_x_667:
[----:B------:R-:W2:Y:S01]  /*214e0*/  LDL.LU R2, [R1+0xfc] ;  /* 0x0000fc0001027983 */ /* 0x000ea20000300800 */
[----:B------:R-:W-:Y:S01]  /*214f0*/  BSSY B1, `(.L_x_668) ;  /* 0x0000039000017945 */ /* 0x000fe20003800000 */
[----:B------:R-:W-:Y:S02]  /*21500*/  SEL R235, R235, RZ, !P0 ;  /* 0x000000ffebeb7207 */ /* 0x000fe40004000000 */
[----:B-----5:R-:W-:Y:S02]  /*21510*/  SHF.R.S32.HI R24, RZ, 0x1f, R15 ;  /* 0x0000001fff187819 */ /* 0x020fe4000001140f */
[----:B--2---:R-:W-:Y:S01]  /*21520*/  SEL R26, R2, RZ, !P0 ;  /* 0x000000ff021a7207 */ /* 0x004fe20004000000 */
[----:B------:R-:W-:Y:S06]  /*21530*/  @P3 BRA `(.L_x_669) ;  /* 0x0000000000d03947 */ /* 0x000fec0003800000 */
[----:B------:R-:W2:Y:S01]  /*21540*/  LDL R2, [R1+0x74] ;  /* 0x0000740001027983 */ /* 0x000ea20000100800 */
[----:B------:R-:W3:Y:S02]  /*21550*/  LDC R29, c[0x0][0xbe8] ;  /* 0x0002fa00ff1d7b82 */ /* 0x000ee40000000800 */
[----:B---3--:R-:W-:Y:S02]  /*21560*/  IMAD R3, R0, R29, RZ ;  /* 0x0000001d00037224 */ /* 0x008fe400078e02ff */
[----:B--2---:R-:W-:-:S04]  /*21570*/  IMAD R2, R2, 0x80, R4 ;  /* 0x0000008002027824 */ /* 0x004fc800078e0204 */
[----:B------:R-:W-:-:S05]  /*21580*/  VIADD R28, R2, 0xffffff80 ;  /* 0xffffff80021c7836 */ /* 0x000fca0000000000 */
[----:B------:R-:W-:-:S13]  /*21590*/  ISETP.GE.AND P0, PT, R28, R3, PT ;  /* 0x000000031c00720c */ /* 0x000fda0003f06270 */
[----:B------:R-:W-:Y:S05]  /*215a0*/  @P0 BRA `(.L_x_669) ;  /* 0x0000000000b40947 */ /* 0x000fea0003800000 */
[----:B------:R-:W2:Y:S01]  /*215b0*/  LDL.LU R30, [R1+0x78] ;  /* 0x00007800011e7983 */ /* 0x000ea20000300800 */
[----:B------:R-:W-:Y:S01]  /*215c0*/  IMAD.MOV.U32 R20, RZ, RZ, 0x9b8 ;  /* 0x000009b8ff147424 */ /* 0x000fe200078e00ff */
[----:B------:R-:W-:Y:S01]  /*215d0*/  ISETP.GT.AND P0, PT, R234, 0x1, PT ;  /* 0x00000001ea00780c */ /* 0x000fe20003f04270 */
[----:B------:R-:W3:Y:S01]  /*215e0*/  LDC.64 R8, c[0x0][0xba8] ;  /* 0x0002ea00ff087b82 */ /* 0x000ee20000000a00 */
[----:B------:R-:W-:Y:S01]  /*215f0*/  ISETP.NE.AND P1, PT, R29, 0x1, PT ;  /* 0x000000011d00780c */ /* 0x000fe20003f25270 */
[----:B------:R-:W-:Y:S01]  /*21600*/  ULDC.64 UR4, c[0x0][0x208] ;  /* 0x0000820000047ab9 */ /* 0x000fe20000000a00 */
[----:B------:R-:W-:Y:S02]  /*21610*/  SEL R20, R20, 0x978, P0 ;  /* 0x0000097814147807 */ /* 0x000fe40000000000 */
[----:B------:R-:W-:-:S03]  /*21620*/  MOV R21, R28 ;  /* 0x0000001c00157202 */ /* 0x000fc60000000f00 */
[----:B------:R-:W4:Y:S08]  /*21630*/  LDC.64 R2, c[0x0][R20+0x220] ;  /* 0x0000880014027b82 */ /* 0x000f300000000a00 */
[----:B------:R-:W5:Y:S08]  /*21640*/  LDC.64 R10, c[0x0][R20+0x218] ;  /* 0x00008600140a7b82 */ /* 0x000f700000000a00 */
[----:B------:R-:W0:Y:S08]  /*21650*/  LDC.64 R4, c[0x0][R20+0x228] ;  /* 0x00008a0014047b82 */ /* 0x000e300000000a00 */
[----:B------:R-:W1:Y:S08]  /*21660*/  @P1 LDC R13, c[0x0][0xbec] ;  /* 0x0002fb00ff0d1b82 */ /* 0x000e700000000800 */
[----:B------:R-:W0:Y:S08]  /*21670*/  LDC.64 R6, c[0x0][R20+0x210] ;  /* 0x0000840014067b82 */ /* 0x000e300000000a00 */
[----:B------:R-:W0:Y:S01]  /*21680*/  @P1 LDC R27, c[0x0][0xbf0] ;  /* 0x0002fc00ff1b1b82 */ /* 0x000e220000000800 */
[----:B-1----:R-:W-:-:S07]  /*21690*/  @P1 IMAD.HI.U32 R14, R28, R13, RZ ;  /* 0x0000000d1c0e1227 */ /* 0x002fce00078e00ff */
[----:B---3--:R-:W1:Y:S01]  /*216a0*/  @!P0 LDC R8, c[0x0][0xb50] ;  /* 0x0002d400ff088b82 */ /* 0x008e620000000800 */
[-C--:B----4-:R-:W-:Y:S02]  /*216b0*/  IMAD R3, R3, R235.reuse, RZ ;  /* 0x000000eb03037224 */ /* 0x090fe400078e02ff */
[----:B------:R-:W-:-:S05]  /*216c0*/  IMAD.WIDE.U32 R12, R2, R235, RZ ;  /* 0x000000eb020c7225 */ /* 0x000fca00078e00ff */
[----:B------:R-:W3:Y:S01]  /*216d0*/  @!P0 LDC R9, c[0x0][0xb54] ;  /* 0x0002d500ff098b82 */ /* 0x000ee20000000800 */
[-C--:B-----5:R-:W-:Y:S02]  /*216e0*/  IMAD R25, R11, R232.reuse, RZ ;  /* 0x000000e80b197224 */ /* 0x0a0fe400078e02ff */
[----:B------:R-:W-:Y:S01]  /*216f0*/  IMAD.WIDE.U32 R10, R10, R232, RZ ;  /* 0x000000e80a0a7225 */ /* 0x000fe200078e00ff */
[----:B0-----:R-:W-:-:S03]  /*21700*/  @P1 SHF.R.U32.HI R21, RZ, R27, R14 ;  /* 0x0000001bff151219 */ /* 0x001fc6000001160e */
[----:B------:R-:W-:Y:S01]  /*21710*/  IMAD R27, R2, R26, R3 ;  /* 0x0000001a021b7224 */ /* 0x000fe200078e0203 */
[----:B------:R-:W-:Y:S01]  /*21720*/  IADD3 R10, P1, P3, R12, R10, R15 ;  /* 0x0000000a0c0a7210 */ /* 0x000fe20007b3e00f */
[----:B------:R-:W-:Y:S02]  /*21730*/  IMAD.IADD R25, R11, 0x1, R25 ;  /* 0x000000010b197824 */ /* 0x000fe400078e0219 */
[----:B------:R-:W-:Y:S02]  /*21740*/  IMAD.MOV R2, RZ, RZ, -R21 ;  /* 0x000000ffff027224 */ /* 0x000fe400078e0a15 */
[----:B------:R-:W-:Y:S01]  /*21750*/  IMAD.IADD R27, R13, 0x1, R27 ;  /* 0x000000010d1b7824 */ /* 0x000fe200078e021b */
[----:B--2---:R-:W-:-:S05]  /*21760*/  SEL R3, R30, RZ, P0 ;  /* 0x000000ff1e037207 */ /* 0x004fca0000000000 */
[-C--:B------:R-:W-:Y:S02]  /*21770*/  IMAD R11, R5, R3.reuse, RZ ;  /* 0x00000003050b7224 */ /* 0x080fe400078e02ff */
[----:B------:R-:W-:-:S04]  /*21780*/  IMAD.WIDE.U32 R4, R4, R3, RZ ;  /* 0x0000000304047225 */ /* 0x000fc800078e00ff */
[----:B------:R-:W-:Y:S01]  /*21790*/  IMAD R3, R29, R2, R28 ;  /* 0x000000021d037224 */ /* 0x000fe200078e021c */
[----:B------:R-:W-:Y:S02]  /*217a0*/  IADD3.X R2, R27, R25, R24, P1, P3 ;  /* 0x000000191b027210 */ /* 0x000fe40000fe6418 */
[----:B------:R-:W-:Y:S02]  /*217b0*/  IADD3 R4, P0, P1, R21, R10, R4 ;  /* 0x0000000a15047210 */ /* 0x000fe4000791e004 */
[----:B------:R-:W-:Y:S02]  /*217c0*/  IADD3 R11, R5, R11, RZ ;  /* 0x0000000b050b7210 */ /* 0x000fe40007ffe0ff */
[----:B------:R-:W-:-:S04]  /*217d0*/  SHF.R.S32.HI R21, RZ, 0x1f, R21 ;  /* 0x0000001fff157819 */ /* 0x000fc80000011415 */
[----:B------:R-:W-:Y:S01]  /*217e0*/  IADD3.X R5, R21, R2, R11, P0, P1 ;  /* 0x0000000215057210 */ /* 0x000fe200007e240b */
[-C--:B------:R-:W-:Y:S01]  /*217f0*/  IMAD R2, R7, R3.reuse, RZ ;  /* 0x0000000307027224 */ /* 0x080fe200078e02ff */
[----:B------:R-:W-:Y:S01]  /*21800*/  SHF.R.S32.HI R11, RZ, 0x1f, R3 ;  /* 0x0000001fff0b7819 */ /* 0x000fe20000011403 */
[----:B------:R-:W-:-:S04]  /*21810*/  IMAD.WIDE.U32 R4, R6, R3, R4 ;  /* 0x0000000306047225 */ /* 0x000fc800078e0004 */
[----:B------:R-:W-:Y:S01]  /*21820*/  IMAD R11, R6, R11, R2 ;  /* 0x0000000b060b7224 */ /* 0x000fe200078e0202 */
[----:B-1----:R-:W-:Y:S01]  /*21830*/  LEA R8, P0, R4, R8, 0x2 ;  /* 0x0000000804087211 */ /* 0x002fe200078010ff */
[----:B------:R-:W-:Y:S02]  /*21840*/  IMAD.MOV.U32 R3, RZ, RZ, -0x800000 ;  /* 0xff800000ff037424 */ /* 0x000fe400078e00ff */
[----:B------:R-:W-:-:S05]  /*21850*/  IMAD.IADD R2, R5, 0x1, R11 ;  /* 0x0000000105027824 */ /* 0x000fca00078e020b */
[----:B---3--:R-:W-:-:S05]  /*21860*/  LEA.HI.X R9, R4, R9, R2, 0x2, P0 ;  /* 0x0000000904097211 */ /* 0x008fca00000f1402 */
[----:B------:R2:W-:Y:S02]  /*21870*/  STG.E desc[UR4][R8.64], R3 ;  /* 0x0000000308007986 */ /* 0x0005e4000c101904 */
.L_x_669:
[----:B------:R-:W-:Y:S05]  /*21880*/  BSYNC B1 ;  /* 0x0000000000017941 */ /* 0x000fea0003800000 */
.L_x_668:
[----:B------:R-:W-:Y:S05]  /*21890*/  @P2 BRA `(.L_x_664) ;  /* 0x0000000800382947 */ /* 0x000fea0003800000 */
[----:B--2---:R-:W2:Y:S01]  /*218a0*/  LDL.LU R8, [R1+0x74] ;  /* 0x0000740001087983 */ /* 0x004ea20000300800 */
[----:B------:R-:W3:Y:S01]  /*218b0*/  LDC R11, c[0x0][0xbe8] ;  /* 0x0002fa00ff0b7b82 */ /* 0x000ee20000000800 */
[----:B------:R-:W-:Y:S01]  /*218c0*/  ULDC.64 UR4, c[0x0][0xaa0] ;  /* 0x0002a80000047ab9 */ /* 0x000fe20000000a00 */
[----:B------:R-:W-:Y:S01]  /*218d0*/  IMAD R4, R233, 0x20, R212 ;  /* 0x00000020e9047824 */ /* 0x000fe200078e02d4 */
[----:B------:R4:W5:Y:S01]  /*218e0*/  LDL R21, [R1+0x14] ;  /* 0x0000140001157983 */ /* 0x0009620000100800 */
[----:B------:R-:W-:-:S03]  /*218f0*/  ULDC.64 UR6, c[0x0][0xaf0] ;  /* 0x0002bc0000067ab9 */ /* 0x000fc60000000a00 */
[----:B------:R4:W5:Y:S01]  /*21900*/  LDL R20, [R1+0x70] ;  /* 0x0000700001147983 */ /* 0x0009620000100800 */
[----:B------:R-:W-:-:S03]  /*21910*/  IMAD R2, R24, UR4, RZ ;  /* 0x0000000418027c24 */ /* 0x000fc6000f8e02ff */
[----:B------:R4:W5:Y:S01]  /*21920*/  LDL R14, [R1+0x6c] ;  /* 0x00006c00010e7983 */ /* 0x0009620000100800 */
[C---:B------:R-:W-:Y:S02]  /*21930*/  IMAD R5, R15.reuse, UR5, R2 ;  /* 0x000000050f057c24 */ /* 0x040fe4000f8e0202 */
[----:B------:R-:W-:Y:S01]  /*21940*/  IMAD.WIDE.U32 R2, R15, UR4, RZ ;  /* 0x000000040f027c25 */ /* 0x000fe2000f8e00ff */
[----:B------:R-:W-:-:S04]  /*21950*/  ULDC.64 UR4, c[0x0][0xae8] ;  /* 0x0002ba0000047ab9 */ /* 0x000fc80000000a00 */
[----:B------:R-:W-:Y:S02]  /*21960*/  IADD3 R3, R3, R5, RZ ;  /* 0x0000000503037210 */ /* 0x000fe40007ffe0ff */
[----:B---3--:R-:W-:Y:S01]  /*21970*/  ISETP.NE.AND P0, PT, R11, 0x1, PT ;  /* 0x000000010b00780c */ /* 0x008fe20003f05270 */
[----:B------:R-:W-:-:S04]  /*21980*/  IMAD.WIDE.U32 R2, R232, UR4, R2 ;  /* 0x00000004e8027c25 */ /* 0x000fc8000f8e0002 */
[----:B------:R-:W-:Y:S01]  /*21990*/  IMAD R3, R232, UR5, R3 ;  /* 0x00000005e8037c24 */ /* 0x000fe2000f8e0203 */
[----:B------:R-:W-:Y:S01]  /*219a0*/  ULDC.64 UR4, c[0x0][0xae0] ;  /* 0x0002b80000047ab9 */ /* 0x000fe20000000a00 */
[----:B------:R-:W-:-:S06]  /*219b0*/  IMAD.WIDE.U32 R2, R235, UR6, R2 ;  /* 0x00000006eb027c25 */ /* 0x000fcc000f8e0002 */
[----:B------:R-:W3:Y:S08]  /*219c0*/  @P0 LDC R6, c[0x0][0xbec] ;  /* 0x0002fb00ff060b82 */ /* 0x000ef00000000800 */
[----:B------:R-:W0:Y:S01]  /*219d0*/  @P0 LDC R7, c[0x0][0xbf0] ;  /* 0x0002fc00ff070b82 */ /* 0x000e220000000800 */
[----:B------:R-:W-:Y:S01]  /*219e0*/  IMAD R13, R0, R11, RZ ;  /* 0x0000000b000d7224 */ /* 0x000fe200078e02ff */
[----:B------:R-:W-:Y:S01]  /*219f0*/  BSSY B1, `(.L_x_670) ;  /* 0x0000033000017945 */ /* 0x000fe20003800000 */
[----:B--2---:R-:W-:-:S02]  /*21a00*/  IMAD R9, R8, 0x80, R4 ;  /* 0x0000008008097824 */ /* 0x004fc400078e0204 */
[----:B------:R-:W-:Y:S02]  /*21a10*/  IMAD R12, R8, 0x80, R212 ;  /* 0x00000080080c7824 */ /* 0x000fe400078e02d4 */
[----:B---3--:R-:W-:-:S04]  /*21a20*/  @P0 IMAD.HI.U32 R4, R9, R6, RZ ;  /* 0x0000000609040227 */ /* 0x008fc800078e00ff */
[----:B------:R-:W-:Y:S01]  /*21a30*/  IMAD.MOV.U32 R5, RZ, RZ, R9 ;  /* 0x000000ffff057224 */ /* 0x000fe200078e0009 */
[----:B0-----:R-:W-:Y:S01]  /*21a40*/  @P0 SHF.R.U32.HI R5, RZ, R7, R4 ;  /* 0x00000007ff050219 */ /* 0x001fe20000011604 */
[----:B------:R-:W-:-:S03]  /*21a50*/  IMAD R6, R26, UR6, RZ ;  /* 0x000000061a067c24 */ /* 0x000fc6000f8e02ff */
[--C-:B------:R-:W-:Y:S01]  /*21a60*/  SHF.R.S32.HI R4, RZ, 0x1f, R5.reuse ;  /* 0x0000001fff047819 */ /* 0x100fe20000011405 */
[----:B------:R-:W-:Y:S02]  /*21a70*/  IMAD R7, R235, UR7, R6 ;  /* 0x00000007eb077c24 */ /* 0x000fe4000f8e0206 */
[----:B------:R-:W-:Y:S02]  /*21a80*/  IMAD.MOV R6, RZ, RZ, -R5 ;  /* 0x000000ffff067224 */ /* 0x000fe400078e0a05 */
[----:B------:R-:W-:Y:S01]  /*21a90*/  IMAD R4, R4, UR4, RZ ;  /* 0x0000000404047c24 */ /* 0x000fe2000f8e02ff */
[----:B------:R-:W-:Y:S01]  /*21aa0*/  IADD3 R3, R3, R7, RZ ;  /* 0x0000000703037210 */ /* 0x000fe20007ffe0ff */
[----:B------:R-:W-:Y:S02]  /*21ab0*/  IMAD R7, R11, R6, R9 ;  /* 0x000000060b077224 */ /* 0x000fe400078e0209 */
[C---:B------:R-:W-:Y:S02]  /*21ac0*/  IMAD R9, R5.reuse, UR5, R4 ;  /* 0x0000000505097c24 */ /* 0x040fe4000f8e0204 */
[----:B------:R-:W-:Y:S01]  /*21ad0*/  IMAD.WIDE.U32 R2, R5, UR4, R2 ;  /* 0x0000000405027c25 */ /* 0x000fe2000f8e0002 */
[----:B------:R-:W-:Y:S01]  /*21ae0*/  SHF.R.S32.HI R4, RZ, 0x1f, R7 ;  /* 0x0000001fff047819 */ /* 0x000fe20000011407 */
[----:B------:R-:W-:-:S02]  /*21af0*/  ULDC.64 UR4, c[0x0][0xad8] ;  /* 0x0002b60000047ab9 */ /* 0x000fc40000000a00 */
[----:B------:R-:W-:Y:S02]  /*21b00*/  IMAD.IADD R3, R3, 0x1, R9 ;  /* 0x0000000103037824 */ /* 0x000fe400078e0209 */
[----:B------:R-:W-:Y:S02]  /*21b10*/  IMAD R4, R4, UR4, RZ ;  /* 0x0000000404047c24 */ /* 0x000fe4000f8e02ff */
[----:B------:R-:W-:Y:S01]  /*21b20*/  IMAD.WIDE.U32 R2, R7, UR4, R2 ;  /* 0x0000000407027c25 */ /* 0x000fe2000f8e0002 */
[----:B------:R-:W-:-:S03]  /*21b30*/  ISETP.GE.AND P2, PT, R12, R13, PT ;  /* 0x0000000d0c00720c */ /* 0x000fc60003f46270 */
[----:B------:R-:W-:Y:S01]  /*21b40*/  IMAD R5, R7, UR5, R4 ;  /* 0x0000000507057c24 */ /* 0x000fe2000f8e0204 */
[----:B------:R-:W-:Y:S02]  /*21b50*/  ULDC.64 UR4, c[0x0][0xa80] ;  /* 0x0002a00000047ab9 */ /* 0x000fe40000000a00 */
[----:B------:R-:W-:Y:S01]  /*21b60*/  LEA R10, P3, R2, UR4, 0x1 ;  /* 0x00000004020a7c11 */ /* 0x000fe2000f8608ff */
[----:B------:R-:W-:Y:S02]  /*21b70*/  IMAD.IADD R3, R3, 0x1, R5 ;  /* 0x0000000103037824 */ /* 0x000fe400078e0205 */
[----:B------:R-:W-:-:S03]  /*21b80*/  VIADD R0, R12, 0x20 ;  /* 0x000000200c007836 */ /* 0x000fc60000000000 */
[----:B------:R-:W-:Y:S02]  /*21b90*/  LEA.HI.X R11, R2, UR5, R3, 0x1, P3 ;  /* 0x00000005020b7c11 */ /* 0x000fe400098f0c03 */
[----:B------:R-:W-:Y:S01]  /*21ba0*/  ISETP.GE.AND P1, PT, R0, R13, PT ;  /* 0x0000000d0000720c */ /* 0x000fe20003f26270 */
[----:B------:R4:W0:Y:S01]  /*21bb0*/  SHFL.IDX PT, R8, R10, RZ, 0x181f ;  /* 0x00181fff0a087589 */ /* 0x00082200000e0000 */
[----:B------:R-:W-:-:S03]  /*21bc0*/  IADD3 R0, R12, 0x40, RZ ;  /* 0x000000400c007810 */ /* 0x000fc60007ffe0ff */
[----:B------:R4:W2:Y:S01]  /*21bd0*/  SHFL.IDX PT, R9, R11, RZ, 0x181f ;  /* 0x00181fff0b097589 */ /* 0x0008a200000e0000 */
        /* <DEDUP_REMOVED lines=8> */
[----:B0-----:R-:W-:-:S04]  /*21c60*/  @!P5 LEA R6, P6, R16, R8, 0x1 ;  /* 0x000000081006d211 */ /* 0x001fc800078c08ff */
[-C--:B--2---:R-:W-:Y:S02]  /*21c70*/  @!P5 LEA.HI.X R7, R16, R9.reuse, R17, 0x1, P6 ;  /* 0x000000091007d211 */ /* 0x084fe400030f0c11 */
[CC--:B------:R-:W-:Y:S01]  /*21c80*/  @!P3 LEA R4, P6, R218.reuse, R8.reuse, 0x1 ;  /* 0x00000008da04b211 */ /* 0x0c0fe200078c08ff */
[----:B-----5:R-:W-:Y:S02]  /*21c90*/  @!P4 IMAD.SHL.U32 R15, R21, 0x8, RZ ;  /* 0x00000008150fc824 */ /* 0x020fe400078e00ff */
[----:B------:R3:W-:Y:S01]  /*21ca0*/  @!P5 ST.E.128 desc[UR6][R6.64], RZ ;  /* 0x000000ff0600d985 */ /* 0x0007e2000c101d06 */
[----:B------:R-:W-:Y:S02]  /*21cb0*/  @!P3 LEA.HI.X R5, R218, R9, R20, 0x1, P6 ;  /* 0x00000009da05b211 */ /* 0x000fe400030f0c14 */
[----:B------:R-:W-:-:S04]  /*21cc0*/  @!P2 LEA R2, P6, R219, R8, 0x1 ;  /* 0x00000008db02a211 */ /* 0x000fc800078c08ff */
[----:B------:R-:W-:Y:S01]  /*21cd0*/  @!P2 LEA.HI.X R3, R219, R9, R14, 0x1, P6 ;  /* 0x00000009db03a211 */ /* 0x000fe200030f0c0e */
[----:B------:R-:W-:-:S05]  /*21ce0*/  @!P4 IMAD.WIDE R8, R15, 0x2, R8 ;  /* 0x000000020f08c825 */ /* 0x000fca00078e0208 */
[----:B------:R3:W-:Y:S04]  /*21cf0*/  @!P4 ST.E.128 desc[UR6][R8.64], RZ ;  /* 0x000000ff0800c985 */ /* 0x0007e8000c101d06 */
[----:B------:R3:W-:Y:S04]  /*21d00*/  @!P3 ST.E.128 desc[UR6][R4.64], RZ ;  /* 0x000000ff0400b985 */ /* 0x0007e8000c101d06 */
[----:B------:R3:W-:Y:S02]  /*21d10*/  @!P2 ST.E.128 desc[UR6][R2.64], RZ ;  /* 0x000000ff0200a985 */ /* 0x0007e4000c101d06 */
.L_x_671:
[----:B------:R-:W-:Y:S05]  /*21d20*/  BSYNC B1 ;  /* 0x0000000000017941 */ /* 0x000fea0003800000 */
.L_x_670:
[----:B--23--:R2:W3:Y:S01]  /*21d30*/  SHFL.IDX PT, R9, R11, 0x1, 0x181f ;  /* 0x00381f000b097f89 */ /* 0x00c4e200000e0000 */
[----:B------:R-:W-:Y:S03]  /*21d40*/  BSSY B1, `(.L_x_672) ;  /* 0x0000015000017945 */ /* 0x000fe60003800000 */
[----:B0-----:R2:W0:Y:S01]  /*21d50*/  SHFL.IDX PT, R8, R10, 0x1, 0x181f ;  /* 0x00381f000a087f89 */ /* 0x00142200000e0000 */
        /* <DEDUP_REMOVED lines=9> */
[-C--:B---3--:R-:W-:Y:S02]  /*21df0*/  @!P4 LEA.HI.X R7, R16, R9.reuse, R17, 0x1, P6 ;  /* 0x000000091007c211 */ /* 0x088fe400030f0c11 */
[----:B------:R-:W-:Y:S01]  /*21e00*/  @!P1 LEA R2, P6, R219, R8, 0x1 ;  /* 0x00000008db029211 */ /* 0x000fe200078c08ff */
[----:B-----5:R-:W-:Y:S01]  /*21e10*/  @!P3 IMAD.SHL.U32 R15, R21, 0x8, RZ ;  /* 0x00000008150fb824 */ /* 0x020fe200078e00ff */
[-C--:B------:R-:W-:Y:S01]  /*21e20*/  @!P2 LEA.HI.X R5, R218, R9.reuse, R20, 0x1, P5 ;  /* 0x00000009da05a211 */ /* 0x080fe200028f0c14 */
[----:B------:R0:W-:Y:S01]  /*21e30*/  @!P4 ST.E.128 desc[UR6][R6.64], RZ ;  /* 0x000000ff0600c985 */ /* 0x0001e2000c101d06 */
[----:B------:R-:W-:Y:S01]  /*21e40*/  @!P1 LEA.HI.X R3, R219, R9, R14, 0x1, P6 ;  /* 0x00000009db039211 */ /* 0x000fe200030f0c0e */
[----:B------:R-:W-:-:S05]  /*21e50*/  @!P3 IMAD.WIDE R8, R15, 0x2, R8 ;  /* 0x000000020f08b825 */ /* 0x000fca00078e0208 */
[----:B------:R0:W-:Y:S04]  /*21e60*/  @!P3 ST.E.128 desc[UR6][R8.64], RZ ;  /* 0x000000ff0800b985 */ /* 0x0001e8000c101d06 */
[----:B------:R0:W-:Y:S04]  /*21e70*/  @!P2 ST.E.128 desc[UR6][R4.64], RZ ;  /* 0x000000ff0400a985 */ /* 0x0001e8000c101d06 */
[----:B------:R0:W-:Y:S02]  /*21e80*/  @!P1 ST.E.128 desc[UR6][R2.64], RZ ;  /* 0x000000ff02009985 */ /* 0x0001e4000c101d06 */
.L_x_673:
[----:B------:R-:W-:Y:S05]  /*21e90*/  BSYNC B1 ;  /* 0x0000000000017941 */ /* 0x000fea0003800000 */
.L_x_672:
[----:B0--3--:R0:W3:Y:S01]  /*21ea0*/  SHFL.IDX PT, R9, R11, 0x2, 0x181f ;  /* 0x00581f000b097f89 */ /* 0x0090e200000e0000 */
        /* <DEDUP_REMOVED lines=10> */
[----:B-----5:R-:W-:Y:S02]  /*21f50*/  @!P4 SHF.L.U32 R15, R21, 0x3, RZ ;  /* 0x00000003150fc819 */ /* 0x020fe400000006ff */
[-C--:B------:R-:W-:Y:S02]  /*21f60*/  @!P5 LEA R4, P1, R218, R8.reuse, 0x1 ;  /* 0x00000008da04d211 */ /* 0x080fe400078208ff */
[----:B------:R-:W-:Y:S02]  /*21f70*/  @!P6 LEA R2, P2, R219, R8, 0x1 ;  /* 0x00000008db02e211 */ /* 0x000fe400078408ff */
[-C--:B---3--:R-:W-:Y:S02]  /*21f80*/  @!P3 LEA.HI.X R7, R16, R9.reuse, R17, 0x1, P0 ;  /* 0x000000091007b211 */ /* 0x088fe400000f0c11 */
[----:B------:R-:W-:-:S02]  /*21f90*/  @!P5 LEA.HI.X R5, R218, R9, R20, 0x1, P1 ;  /* 0x00000009da05d211 */ /* 0x000fc400008f0c14 */
[----:B------:R-:W-:Y:S01]  /*21fa0*/  @!P6 LEA.HI.X R3, R219, R9, R14, 0x1, P2 ;  /* 0x00000009db03e211 */ /* 0x000fe200010f0c0e */
[----:B------:R-:W-:Y:S01]  /*21fb0*/  @!P4 IMAD.WIDE R8, R15, 0x2, R8 ;  /* 0x000000020f08c825 */ /* 0x000fe200078e0208 */
[----:B------:R0:W-:Y:S04]  /*21fc0*/  @!P3 ST.E.128 desc[UR6][R6.64], RZ ;  /* 0x000000ff0600b985 */ /* 0x0001e8000c101d06 */
[----:B------:R0:W-:Y:S04]  /*21fd0*/  @!P4 ST.E.128 desc[UR6][R8.64], RZ ;  /* 0x000000ff0800c985 */ /* 0x0001e8000c101d06 */
[----:B------:R0:W-:Y:S04]  /*21fe0*/  @!P5 ST.E.128 desc[UR6][R4.64], RZ ;  /* 0x000000ff0400d985 */ /* 0x0001e8000c101d06 */
[----:B------:R0:W-:Y:S02]  /*21ff0*/  @!P6 ST.E.128 desc[UR6][R2.64], RZ ;  /* 0x000000ff0200e985 */ /* 0x0001e4000c101d06 */
.L_x_675:
[----:B------:R-:W-:Y:S05]  /*22000*/  BSYNC B1 ;  /* 0x0000000000017941 */ /* 0x000fea0003800000 */
.L_x_674:
[----:B------:R-:W-:Y:S01]  /*22010*/  VIADD R0, R12, 0x60 ;  /* 0x000000600c007836 */ /* 0x000fe20000000000 */
[----:B0--3--:R3:W0:Y:S04]  /*22020*/  SHFL.IDX PT, R9, R11, 0x3, 0x181f ;  /* 0x00781f000b097f89 */ /* 0x00962800000e0000 */
[----:B------:R-:W-:Y:S01]  /*22030*/  ISETP.GE.AND P0, PT, R0, R13, PT ;  /* 0x0000000d0000720c */ /* 0x000fe20003f06270 */
[----:B------:R3:W0:-:S12]  /*22040*/  SHFL.IDX PT, R8, R10, 0x3, 0x181f ;  /* 0x00781f000a087f89 */ /* 0x00061800000e0000 */
[----:B---3--:R-:W-:Y:S05]  /*22050*/  @P0 BRA `(.L_x_664) ;  /* 0x0000000000480947 */ /* 0x008fea0003800000 */
        /* <DEDUP_REMOVED lines=9> */
[----:B--2-45:R-:W-:Y:S01]  /*220f0*/  @!P4 IMAD.SHL.U32 R11, R21, 0x8, RZ ;  /* 0x00000008150bc824 */ /* 0x034fe200078e00ff */
[-C--:B------:R-:W-:Y:S02]  /*22100*/  @!P3 LEA.HI.X R7, R16, R9.reuse, R17, 0x1, P0 ;  /* 0x000000091007b211 */ /* 0x080fe400000f0c11 */
[-C--:B------:R-:W-:Y:S02]  /*22110*/  @!P5 LEA.HI.X R5, R218, R9.reuse, R20, 0x1, P1 ;  /* 0x00000009da05d211 */ /* 0x080fe400008f0c14 */
[----:B------:R-:W-:Y:S01]  /*22120*/  @!P6 LEA.HI.X R3, R219, R9, R14, 0x1, P2 ;  /* 0x00000009db03e211 */ /* 0x000fe200010f0c0e */
[----:B------:R-:W-:Y:S01]  /*22130*/  @!P4 IMAD.WIDE R8, R11, 0x2, R8 ;  /* 0x000000020b08c825 */ /* 0x000fe200078e0208 */
[----:B------:R3:W-:Y:S04]  /*22140*/  @!P3 ST.E.128 desc[UR6][R6.64], RZ ;  /* 0x000000ff0600b985 */ /* 0x0007e8000c101d06 */
[----:B------:R3:W-:Y:S04]  /*22150*/  @!P4 ST.E.128 desc[UR6][R8.64], RZ ;  /* 0x000000ff0800c985 */ /* 0x0007e8000c101d06 */
[----:B------:R3:W-:Y:S04]  /*22160*/  @!P5 ST.E.128 desc[UR6][R4.64], RZ ;  /* 0x000000ff0400d985 */ /* 0x0007e8000c101d06 */
[----:B------:R3:W-:Y:S02]  /*22170*/  @!P6 ST.E.128 desc[UR6][R2.64], RZ ;  /* 0x000000ff0200e985 */ /* 0x0007e4000c101d06 */
.L_x_664:
[----:B------:R-:W-:Y:S05]  /*22180*/  BSYNC B0 ;  /* 0x0000000000007941 */ /* 0x000fea0003800000 */
.L_x_654:
[----:B------:R-:W-:Y:S02]  /*22190*/  ULDC UR4, c[0x0][0xc3c] ;  /* 0x00030f0000047ab9 */ /* 0x000fe40000000800 */
[----:B-1----:R-:W-:-:S13]  /*221a0*/  ISETP.GE.AND P0, PT, R143, UR4, PT ;  /* 0x000000048f007c0c */ /* 0x002fda000bf06270 */
[----:B------:R-:W-:Y:S05]  /*221b0*/  @!P0 BRA `(.L_x_676) ;  /* 0xfffffdf800808947 */ /* 0x000fea000383ffff */
[----:B------:R-:W-:Y:S05]  /*221c0*/  BRA `(.L_x_444) ;  /* 0x0000009000647947 */ /* 0x000fea0003800000 */
.L_x_442:
[----:B------:R-:W-:-:S08]  /*221d0*/  NOP ;  /* 0x0000000000007918 */ /* 0x000fd00000000000 */
[----:B------:R-:W0:-:S00]  /*221e0*/  USETMAXREG.DEALLOC.CTAPOOL 0x18 ;  /* 0x00000018000079c8 */ /* 0x000e0000080e0500 */
[----:B0-----:R-:W2:Y:S01]  /*221f0*/  LDL.LU R2, [R1+0x10] ;  /* 0x0000100001027983 */ /* 0x001ea20000300800 */
[----:B------:R-:W-:Y:S01]  /*22200*/  LOP3.LUT R0, R0, 0x3, RZ, 0xc0, !PT ;  /* 0x0000000300007812 */ /* 0x000fe200078ec0ff */
[----:B------:R-:W-:-:S05]  /*22210*/  IMAD.MOV.U32 R7, RZ, RZ, RZ ;  /* 0x000000ffff077224 */ /* 0x000fca00078e00ff */
[----:B------:R-:W0:Y:S02]  /*22220*/  SHFL.IDX PT, R0, R0, RZ, 0x1f ;  /* 0x00001fff00007589 */ /* 0x000e2400000e0000 */
[----:B0-----:R-:W-:Y:S02]  /*22230*/  ISETP.NE.AND P0, PT, R0, RZ, PT ;  /* 0x000000ff0000720c */ /* 0x001fe40003f05270 */
[----:B--2---:R-:W-:-:S11]  /*22240*/  LOP3.LUT R2, R2, 0xfffffffd, RZ, 0xc0, !PT ;  /* 0xfffffffd02027812 */ /* 0x004fd600078ec0ff */
[----:B------:R-:W-:-:S05]  /*22250*/  @P0 LOP3.LUT R2, R2, 0x2, RZ, 0xfc, !PT ;  /* 0x0000000202020812 */ /* 0x000fca00078efcff */
[----:B------:R0:W-:Y:S01]  /*22260*/  STL [R1+0x10], R2 ;  /* 0x0000100201007387 */ /* 0x0001e20000100800 */
        /* <DEDUP_REMOVED lines=10> */
.L_x_677:
[----:B------:R-:W-:Y:S01]  /*22310*/  LOP3.LUT R0, R6, 0x1f, RZ, 0xc0, !PT ;  /* 0x0000001f06007812 */ /* 0x000fe200078ec0ff */
[----:B------:R-:W-:Y:S01]  /*22320*/  ULDC UR4, c[0x0][0xc3c] ;  /* 0x00030f0000047ab9 */ /* 0x000fe20000000800 */
[----:B------:R-:W-:Y:S01]  /*22330*/  ULDC.64 UR6, c[0x0][0x208] ;  /* 0x0000820000067ab9 */ /* 0x000fe20000000a00 */
[----:B------:R-:W-:Y:S01]  /*22340*/  MOV R10, RZ ;  /* 0x000000ff000a7202 */ /* 0x000fe20000000f00 */
[----:B------:R-:W-:Y:S01]  /*22350*/  ULDC UR5, c[0x0][0xc38] ;  /* 0x00030e0000057ab9 */ /* 0x000fe20000000800 */
[----:B------:R-:W-:-:S04]  /*22360*/  ISETP.NE.AND P0, PT, R0, 0x1f, PT ;  /* 0x0000001f0000780c */ /* 0x000fc80003f05270 */
[----:B------:R-:W-:-:S13]  /*22370*/  ISETP.GE.OR P1, PT, R0, UR4, !P0 ;  /* 0x0000000400007c0c */ /* 0x000fda000c726670 */
[----:B0-----:R-:W0:Y:S08]  /*22380*/  @!P1 LDC.64 R2, c[0x0][0xc80] ;  /* 0x00032000ff029b82 */ /* 0x001e300000000a00 */
        /* <DEDUP_REMOVED lines=23> */
[----:B-1----:R-:W-:-:S04]  /*22500*/  SEL R2, R2, RZ, P4 ;  /* 0x000000ff02027207 */ /* 0x002fc80002000000 */
[----:B------:R-:W-:-:S05]  /*22510*/  IADD3 R3, R9, R2, RZ ;  /* 0x0000000209037210 */ /* 0x000fca0007ffe0ff */
        /* <DEDUP_REMOVED lines=11> */
.L_x_681:
[----:B------:R-:W0:Y:S01]  /*225d0*/  LDC R2, c[0x0][0xc3c] ;  /* 0x00030f00ff027b82 */ /* 0x000e220000000800 */
[----:B------:R-:W-:Y:S01]  /*225e0*/  ULDC UR7, c[0x0][0xc3c] ;  /* 0x00030f0000077ab9 */ /* 0x000fe20000000800 */
[----:B------:R-:W-:Y:S01]  /*225f0*/  UIADD3 UR4, UR4, 0x1f, URZ ;  /* 0x0000001f04047890 */ /* 0x000fe2000fffe03f */
[----:B------:R-:W-:-:S05]  /*22600*/  MOV R3, UR7 ;  /* 0x0000000700037c02 */ /* 0x000fca0008000f00 */
        /* <DEDUP_REMOVED lines=16> */
[----:B0-----:R-:W-:-:S04]  /*22710*/  SEL R4, R4, RZ, P1 ;  /* 0x000000ff04047207 */ /* 0x001fc80000800000 */
[----:B------:R-:W-:-:S05]  /*22720*/  IADD3 R4, R11, R4, RZ ;  /* 0x000000040b047210 */ /* 0x000fca0007ffe0ff */
        /* <DEDUP_REMOVED lines=10> */
[----:B0-----:R-:W-:-:S04]  /*227d0*/  SEL R2, R2, RZ, P5 ;  /* 0x000000ff02027207 */ /* 0x001fc80002800000 */
[----:B------:R-:W-:-:S05]  /*227e0*/  IADD3 R2, R3, R2, RZ ;  /* 0x0000000203027210 */ /* 0x000fca0007ffe0ff */
[----:B------:R-:W0:Y:S02]  /*227f0*/  SHFL.IDX PT, R4, R2, 0x1f, 0x1f ;  /* 0x03e01f0002047f89 */ /* 0x000e2400000e0000 */
[----:B0-----:R-:W-:-:S04]  /*22800*/  IMAD R11, R4, UR5, RZ ;  /* 0x00000005040b7c24 */ /* 0x001fc8000f8e02ff */
[----:B------:R-:W-:-:S05]  /*22810*/  IMAD.IADD R8, R11, 0x1, R8 ;  /* 0x000000010b087824 */ /* 0x000fca00078e0208 */
[----:B------:R-:W-:-:S13]  /*22820*/  ISETP.GT.AND P6, PT, R8, UR6, PT ;  /* 0x0000000608007c0c */ /* 0x000fda000bfc4270 */
[----:B------:R-:W-:Y:S05]  /*22830*/  @!P6 BRA `(.L_x_681) ;  /* 0xfffffffc0064e947 */ /* 0x000fea000383ffff */
.L_x_679:
        /* <DEDUP_REMOVED lines=16> */
[----:B0-----:R-:W-:Y:S01]  /*22940*/  IADD3 R16, RZ, -R3, RZ ;  /* 0x80000003ff107210 */ /* 0x001fe20007ffe0ff */
[----:B------:R-:W-:Y:S06]  /*22950*/  @!P0 BRA `(.L_x_682) ;  /* 0x0000000000088947 */ /* 0x000fec0003800000 */
[----:B------:R-:W-:-:S05]  /*22960*/  VIADD R13, R4, 0xffffffff ;  /* 0xffffffff040d7836 */ /* 0x000fca0000000000 */
[----:B------:R0:W1:Y:S02]  /*22970*/  SHFL.IDX PT, R14, R2, R13, 0x1f ;  /* 0x00001f0d020e7589 */ /* 0x00006400000e0000 */
.L_x_682:
[----:B-1----:R-:W-:Y:S01]  /*22980*/  IMAD R10, R14, UR5, R11 ;  /* 0x000000050e0a7c24 */ /* 0x002fe2000f8e020b */
[----:B------:R-:W1:Y:S01]  /*22990*/  MUFU.RCP R12, R12 ;  /* 0x0000000c000c7308 */ /* 0x000e620000001000 */
[----:B------:R-:W-:Y:S02]  /*229a0*/  IMAD R11, R16, R5, RZ ;  /* 0x00000005100b7224 */ /* 0x000fe400078e02ff */
[----:B0-----:R-:W-:Y:S01]  /*229b0*/  IMAD.MOV.U32 R2, RZ, RZ, RZ ;  /* 0x000000ffff027224 */ /* 0x001fe200078e00ff */
[----:B------:R0:W-:Y:S03]  /*229c0*/  STL [R1], R10 ;  /* 0x0000000a01007387 */ /* 0x0001e60000100800 */
[----:B------:R-:W-:Y:S01]  /*229d0*/  IMAD.HI.U32 R2, R3, R11, R2 ;  /* 0x0000000b03027227 */ /* 0x000fe200078e0002 */
[----:B------:R-:W-:-:S04]  /*229e0*/  IABS R11, R7 ;  /* 0x00000007000b7213 */ /* 0x000fc80000000000 */
[----:B------:R-:W-:Y:S02]  /*229f0*/  IADD3 R14, RZ, -R11, RZ ;  /* 0x8000000bff0e7210 */ /* 0x000fe40007ffe0ff */
        /* <DEDUP_REMOVED lines=11> */
[----:B0-----:R-:W-:Y:S01]  /*22ab0*/  IMAD.MOV R5, RZ, RZ, -R3 ;  /* 0x000000ffff057224 */ /* 0x001fe200078e0a03 */
[----:B------:R-:W-:-:S03]  /*22ac0*/  MOV R2, RZ ;  /* 0x000000ff00027202 */ /* 0x000fc60000000f00 */
[----:B------:R-:W-:-:S04]  /*22ad0*/  IMAD R5, R5, R8, RZ ;  /* 0x0000000805057224 */ /* 0x000fc800078e02ff */
[----:B------:R-:W-:Y:S01]  /*22ae0*/  IMAD.HI.U32 R5, R3, R5, R2 ;  /* 0x0000000503057227 */ /* 0x000fe200078e0002 */
[----:B------:R-:W-:Y:S02]  /*22af0*/  LOP3.LUT R2, R10, R7, RZ, 0x3c, !PT ;  /* 0x000000070a027212 */ /* 0x000fe400078e3cff */
[----:B------:R-:W-:Y:S01]  /*22b00*/  IABS R3, R9 ;  /* 0x0000000900037213 */ /* 0x000fe20000000000 */
[----:B------:R-:W-:Y:S01]  /*22b10*/  @P0 VIADD R11, R11, 0x1 ;  /* 0x000000010b0b0836 */ /* 0x000fe20000000000 */
[----:B------:R-:W-:Y:S02]  /*22b20*/  ISETP.GE.AND P2, PT, R2, RZ, PT ;  /* 0x000000ff0200720c */ /* 0x000fe40003f46270 */
[----:B------:R-:W-:-:S11]  /*22b30*/  IADD3 R3, RZ, -R3, RZ ;  /* 0x80000003ff037210 */ /* 0x000fd60007ffe0ff */
        /* <DEDUP_REMOVED lines=13> */
[----:B------:R-:W-:-:S05]  /*22c10*/  @P0 VIADD R5, R5, 0x1 ;  /* 0x0000000105050836 */ /* 0x000fca0000000000 */
[----:B------:R-:W-:Y:S02]  /*22c20*/  @!P2 IADD3 R5, -R5, RZ, RZ ;  /* 0x000000ff0505a210 */ /* 0x000fe40007ffe1ff */
[----:B------:R-:W-:-:S05]  /*22c30*/  @!P1 LOP3.LUT R5, RZ, R9, RZ, 0x33, !PT ;  /* 0x00000009ff059212 */ /* 0x000fca00078e33ff */
[----:B------:R-:W-:-:S04]  /*22c40*/  IMAD.MOV R2, RZ, RZ, -R5 ;  /* 0x000000ffff027224 */ /* 0x000fc800078e0a05 */
[C---:B------:R-:W-:Y:S02]  /*22c50*/  IMAD R11, R9.reuse, R2, R11 ;  /* 0x00000002090b7224 */ /* 0x040fe400078e020b */
[----:B------:R-:W-:Y:S02]  /*22c60*/  IMAD R2, R9, 0x1000000, R5 ;  /* 0x0100000009027824 */ /* 0x000fe400078e0205 */
[----:B------:R-:W-:-:S03]  /*22c70*/  IMAD.IADD R5, R10, 0x1, -R7 ;  /* 0x000000010a057824 */ /* 0x000fc600078e0a07 */
[----:B------:R-:W-:Y:S01]  /*22c80*/  LEA R3, R11, R2, 0x10 ;  /* 0x000000020b037211 */ /* 0x000fe200078e80ff */
[----:B------:R-:W-:Y:S01]  /*22c90*/  VIADD R2, R4, UR4 ;  /* 0x0000000404027c36 */ /* 0x000fe20008000000 */
[----:B------:R1:W-:Y:S04]  /*22ca0*/  STL [R1+0x4], R5 ;  /* 0x0000040501007387 */ /* 0x0003e80000100800 */
[----:B------:R1:W-:Y:S04]  /*22cb0*/  STL [R1+0xc], R2 ;  /* 0x00000c0201007387 */ /* 0x0003e80000100800 */
[----:B------:R1:W-:Y:S01]  /*22cc0*/  STL [R1+0x8], R3 ;  /* 0x0000080301007387 */ /* 0x0003e20000100800 */
[----:B------:R-:W-:Y:S05]  /*22cd0*/  BRA `(.L_x_683) ;  /* 0x0000000000107947 */ /* 0x000fea0003800000 */
.L_x_680:
[----:B------:R-:W-:Y:S01]  /*22ce0*/  IMAD.U32 R2, RZ, RZ, UR6 ;  /* 0x00000006ff027e24 */ /* 0x000fe2000f8e00ff */
[----:B------:R0:W-:Y:S04]  /*22cf0*/  STL [R1+0x4], RZ ;  /* 0x000004ff01007387 */ /* 0x0001e80000100800 */
[----:B------:R0:W-:Y:S04]  /*22d00*/  STL [R1+0x8], RZ ;  /* 0x000008ff01007387 */ /* 0x0001e80000100800 */
[----:B------:R0:W-:Y:S02]  /*22d10*/  STL [R1], R2 ;  /* 0x0000000201007387 */ /* 0x0001e40000100800 */
.L_x_683:
        /* <DEDUP_REMOVED lines=10> */
.L_x_678:
[----:B-1----:R-:W3:Y:S01]  /*22dc0*/  LDL R0, [R1+0xc] ;  /* 0x00000c0001007983 */ /* 0x002ee20000100800 */
[----:B------:R-:W-:Y:S01]  /*22dd0*/  ULDC UR4, c[0x0][0xc3c] ;  /* 0x00030f0000047ab9 */ /* 0x000fe20000000800 */
[----:B------:R-:W-:Y:S02]  /*22de0*/  MOV R19, RZ ;  /* 0x000000ff00137202 */ /* 0x000fe40000000f00 */
[----:B---3--:R-:W-:Y:S01]  /*22df0*/  ISETP.GE.AND P0, PT, R0, UR4, PT ;  /* 0x0000000400007c0c */ /* 0x008fe2000bf06270 */
[----:B------:R-:W-:-:S05]  /*22e00*/  IMAD.MOV.U32 R0, RZ, RZ, 0x1 ;  /* 0x00000001ff007424 */ /* 0x000fca00078e00ff */
[----:B------:R1:W-:Y:S04]  /*22e10*/  STL [R1+0x18], R0 ;  /* 0x0000180001007387 */ /* 0x0003e80000100800 */
[----:B------:R1:W-:Y:S03]  /*22e20*/  STL [R1+0x64], RZ ;  /* 0x000064ff01007387 */ /* 0x0003e60000100800 */
[----:B------:R-:W-:Y:S05]  /*22e30*/  @P0 BRA `(.L_x_684) ;  /* 0x0000008000680947 */ /* 0x000fea0003800000 */
[----:B------:R-:W3:Y:S01]  /*22e40*/  S2UR UR5, SR_CgaCtaId ;  /* 0x00000000000579c3 */ /* 0x000ee20000008800 */
[C---:B-1----:R-:W-:Y:S01]  /*22e50*/  IMAD.SHL.U32 R0, R6.reuse, 0x8, RZ ;  /* 0x0000000806007824 */ /* 0x042fe200078e00ff */
[----:B------:R-:W-:Y:S01]  /*22e60*/  LOP3.LUT R4, R6, 0x7f, RZ, 0xc0, !PT ;  /* 0x0000007f06047812 */ /* 0x000fe200078ec0ff */
[----:B------:R-:W-:Y:S01]  /*22e70*/  UMOV UR4, 0x400 ;  /* 0x0000040000047882 */ /* 0x000fe20000000000 */
[----:B------:R-:W-:Y:S01]  /*22e80*/  BSSY B8, `(.L_x_684) ;  /* 0x0000815000087945 */ /* 0x000fe20003800000 */
[----:B------:R-:W-:Y:S01]  /*22e90*/  IMAD.MOV.U32 R19, RZ, RZ, RZ ;  /* 0x000000ffff137224 */ /* 0x000fe200078e00ff */
[----:B------:R-:W-:Y:S01]  /*22ea0*/  LOP3.LUT R3, R0, 0x1f8, RZ, 0xc0, !PT ;  /* 0x000001f800037812 */ /* 0x000fe200078ec0ff */
[----:B0-----:R-:W-:Y:S01]  /*22eb0*/  IMAD.SHL.U32 R2, R4, 0x8, RZ ;  /* 0x0000000804027824 */ /* 0x001fe200078e00ff */
[----:B------:R-:W-:Y:S01]  /*22ec0*/  LOP3.LUT R0, R0, 0x38, RZ, 0xc0, !PT ;  /* 0x0000003800007812 */ /* 0x000fe200078ec0ff */
[----:B------:R-:W-:Y:S01]  /*22ed0*/  ULDC.64 UR38, c[0x0][0x198] ;  /* 0x0000660000267ab9 */ /* 0x000fe20000000a00 */
[----:B------:R-:W-:Y:S01]  /*22ee0*/  LOP3.LUT R3, R3, 0x38, R6, 0x78, !PT ;  /* 0x0000003803037812 */ /* 0x000fe200078e7806 */
[----:B------:R-:W-:Y:S01]  /*22ef0*/  IMAD.SHL.U32 R6, R6, 0x10, RZ ;  /* 0x0000001006067824 */ /* 0x000fe200078e00ff */
[----:B------:R-:W-:-:S02]  /*22f00*/  ULDC UR36, c[0x0][0xc] ;  /* 0x0000030000247ab9 */ /* 0x000fc40000000800 */
[----:B------:R-:W-:Y:S02]  /*22f10*/  LOP3.LUT R3, R3, 0x200, R2, 0xf8, !PT ;  /* 0x0000020003037812 */ /* 0x000fe400078ef802 */
[----:B------:R-:W-:-:S04]  /*22f20*/  SHF.R.U32.HI R2, RZ, 0x3, R4 ;  /* 0x00000003ff027819 */ /* 0x000fc80000011604 */
[----:B------:R-:W-:Y:S01]  /*22f30*/  LOP3.LUT R4, R2, 0x70, R6, 0xf8, !PT ;  /* 0x0000007002047812 */ /* 0x000fe200078ef806 */
[----:B------:R-:W-:Y:S01]  /*22f40*/  IMAD.MOV.U32 R2, RZ, RZ, 0x1 ;  /* 0x00000001ff027424 */ /* 0x000fe200078e00ff */
[----:B------:R-:W-:Y:S01]  /*22f50*/  MOV R4, 0x1 ;  /* 0x0000000100047802 */ /* 0x000fe20000000f00 */
[----:B---3--:R-:W-:-:S06]  /*22f60*/  ULEA UR4, UR5, UR4, 0x18 ;  /* 0x0000000405047291 */ /* 0x008fcc000f8ec03f */
[----:B------:R-:W-:-:S05]  /*22f70*/  MOV R18, UR4 ;  /* 0x0000000400127c02 */ /* 0x000fca0008000f00 */
[----:B------:R-:W-:-:S05]  /*22f80*/  IMAD R3, R3, 0x2, R18 ;  /* 0x0000000203037824 */ /* 0x000fca00078e0212 */
[----:B------:R0:W-:Y:S04]  /*22f90*/  STL [R1+0x2c], R3 ;  /* 0x00002c0301007387 */ /* 0x0001e80000100800 */
[----:B------:R-:W-:Y:S04]  /*22fa0*/  STL [R1+0x64], RZ ;  /* 0x000064ff01007387 */ /* 0x000fe80000100800 */
[----:B------:R1:W-:Y:S01]  /*22fb0*/  STL [R1+0x24], R2 ;  /* 0x0000240201007387 */ /* 0x0003e20000100800 */
[----:B0-----:R-:W-:-:S03]  /*22fc0*/  LOP3.LUT R3, R0, 0x40, RZ, 0xfc, !PT ;  /* 0x0000004000037812 */ /* 0x001fc600078efcff */
[----:B------:R0:W-:Y:S04]  /*22fd0*/  STL [R1+0x20], RZ ;  /* 0x000020ff01007387 */ /* 0x0001e80000100800 */
[----:B------:R0:W-:Y:S01]  /*22fe0*/  STL [R1+0x18], R4 ;  /* 0x0000180401007387 */ /* 0x0001e20000100800 */
[C---:B-1----:R-:W-:Y:S02]  /*22ff0*/  LOP3.LUT R2, R0.reuse, 0x80, RZ, 0xfc, !PT ;  /* 0x0000008000027812 */ /* 0x042fe400078efcff */
[----:B------:R-:W-:-:S07]  /*23000*/  LOP3.LUT R0, R0, 0xc0, RZ, 0xfc, !PT ;  /* 0x000000c000007812 */ /* 0x000fce00078efcff */
.L_x_843:
[----:B------:R-:W3:Y:S01]  /*23010*/  LDL R0, [R1+0xc] ;  /* 0x00000c0001007983 */ /* 0x000ee20000100800 */
[----:B------:R-:W3:Y:S01]  /*23020*/  LDC.64 R2, c[0x0][0xc88] ;  /* 0x00032200ff027b82 */ /* 0x000ee20000000a00 */
[----:B------:R-:W-:Y:S01]  /*23030*/  ULDC.64 UR4, c[0x0][0x208] ;  /* 0x0000820000047ab9 */ /* 0x000fe20000000a00 */
[----:B---3--:R-:W-:-:S05]  /*23040*/  IMAD.WIDE R2, R0, 0x4, R2 ;  /* 0x0000000400027825 */ /* 0x008fca00078e0202 */
[----:B0-----:R-:W0:Y:S01]  /*23050*/  LDG.E R15, desc[UR4][R2.64] ;  /* 0x00000004020f7981 */ /* 0x001e22000c1e1900 */
[----:B------:R-:W-:Y:S05]  /*23060*/  YIELD ;  /* 0x0000000000007946 */ /* 0x000fea0003800000 */
[----:B------:R-:W-:Y:S01]  /*23070*/  ULDC.64 UR4, c[0x0][0xa28] ;  /* 0x00028a0000047ab9 */ /* 0x000fe20000000a00 */
[----:B------:R-:W-:Y:S01]  /*23080*/  IMAD.MOV.U32 R0, RZ, RZ, RZ ;  /* 0x000000ffff007224 */ /* 0x000fe200078e00ff */
[----:B------:R-:W-:Y:S01]  /*23090*/  ISETP.NE.U32.AND P0, PT, RZ, UR4, PT ;  /* 0x00000004ff007c0c */ /* 0x000fe2000bf05070 */
[----:B------:R-:W-:Y:S01]  /*230a0*/  ULDC.64 UR12, c[0x0][0x208] ;  /* 0x00008200000c7ab9 */ /* 0x000fe20000000a00 */
[----:B--2---:R-:W-:Y:S01]  /*230b0*/  IMAD.MOV.U32 R8, RZ, RZ, RZ ;  /* 0x000000ffff087224 */ /* 0x004fe200078e00ff */
[----:B------:R-:W-:Y:S01]  /*230c0*/  ULDC.64 UR10, c[0x0][0xa18] ;  /* 0x00028600000a7ab9 */ /* 0x000fe20000000a00 */
[----:B------:R-:W-:Y:S01]  /*230d0*/  ISETP.NE.AND.EX P0, PT, RZ, UR5, PT, P0 ;  /* 0x00000005ff007c0c */ /* 0x000fe2000bf05300 */
[----:B------:R-:W-:Y:S01]  /*230e0*/  ULDC.64 UR8, c[0x0][0xa10] ;  /* 0x0002840000087ab9 */ /* 0x000fe20000000a00 */
[----:B------:R-:W-:Y:S01]  /*230f0*/  ULDC.64 UR6, c[0x0][0xa08] ;  /* 0x0002820000067ab9 */ /* 0x000fe20000000a00 */
[----:B01----:R-:W-:Y:S01]  /*23100*/  SHF.R.S32.HI R4, RZ, 0x1f, R15 ;  /* 0x0000001fff047819 */ /* 0x003fe2000001140f */
[----:B------:R-:W-:-:S09]  /*23110*/  IMAD.SHL.U32 R14, R15, 0x4, RZ ;  /* 0x000000040f0e7824 */ /* 0x000fd200078e00ff */
[C---:B------:R-:W-:Y:S01]  /*23120*/  @P0 LEA R2, P1, R15.reuse, UR4, 0x2 ;  /* 0x000000040f020c11 */ /* 0x040fe2000f8210ff */
[----:B------:R-:W-:Y:S03]  /*23130*/  STL [R1+0x34], R15 ;  /* 0x0000340f01007387 */ /* 0x000fe60000100800 */
[C-C-:B------:R-:W-:Y:S01]  /*23140*/  @P0 LEA.HI.X R3, R15.reuse, UR5, R4.reuse, 0x2, P1 ;  /* 0x000000050f030c11 */ /* 0x140fe200088f1404 */
[----:B------:R-:W-:Y:S01]  /*23150*/  ULDC.64 UR4, c[0x0][0xa00] ;  /* 0x0002800000047ab9 */ /* 0x000fe20000000a00 */
[----:B------:R-:W-:Y:S01]  /*23160*/  SHF.L.U64.HI R13, R15, 0x2, R4 ;  /* 0x000000020f0d7819 */ /* 0x000fe20000010204 */
[----:B------:R0:W-:Y:S01]  /*23170*/  STL [R1+0x58], R4 ;  /* 0x0000580401007387 */ /* 0x0001e20000100800 */
[----:B------:R-:W-:-:S03]  /*23180*/  ISETP.NE.U32.AND P1, PT, RZ, UR4, PT ;  /* 0x00000004ff007c0c */ /* 0x000fc6000bf25070 */
[----:B------:R1:W5:Y:S01]  /*23190*/  @P0 LDG.E R0, desc[UR12][R2.64] ;  /* 0x0000000c02000981 */ /* 0x000362000c1e1900 */
[----:B------:R-:W-:Y:S02]  /*231a0*/  ISETP.NE.AND.EX P1, PT, RZ, UR5, PT, P1 ;  /* 0x00000005ff007c0c */ /* 0x000fe4000bf25310 */
[----:B------:R-:W-:Y:S02]  /*231b0*/  CS2R R10, SRZ ;  /* 0x00000000000a7805 */ /* 0x000fe4000001ff00 */
[----:B------:R-:W-:Y:S01]  /*231c0*/  ISETP.NE.U32.AND P3, PT, RZ, UR10, PT ;  /* 0x0000000aff007c0c */ /* 0x000fe2000bf65070 */
[----:B------:R-:W-:Y:S01]  /*231d0*/  STL [R1+0x28], R14 ;  /* 0x0000280e01007387 */ /* 0x000fe20000100800 */
[----:B------:R-:W-:Y:S02]  /*231e0*/  ISETP.NE.U32.AND P0, PT, RZ, UR6, PT ;  /* 0x00000006ff007c0c */ /* 0x000fe4000bf05070 */
[----:B------:R-:W-:Y:S01]  /*231f0*/  ISETP.NE.U32.AND P2, PT, RZ, UR8, PT ;  /* 0x00000008ff007c0c */ /* 0x000fe2000bf45070 */
[----:B------:R-:W-:Y:S01]  /*23200*/  STL [R1+0x38], R13 ;  /* 0x0000380d01007387 */ /* 0x000fe20000100800 */
[----:B------:R-:W-:-:S02]  /*23210*/  IADD3 R6, P5, R14, UR6, RZ ;  /* 0x000000060e067c10 */ /* 0x000fc4000ffbe0ff */
[C---:B-1----:R-:W-:Y:S02]  /*23220*/  IADD3 R2, P4, R14.reuse, UR4, RZ ;  /* 0x000000040e027c10 */ /* 0x042fe4000ff9e0ff */
[----:B------:R-:W-:Y:S02]  /*23230*/  ISETP.NE.AND.EX P3, PT, RZ, UR11, PT, P3 ;  /* 0x0000000bff007c0c */ /* 0x000fe4000bf65330 */
[C---:B------:R-:W-:Y:S02]  /*23240*/  IADD3.X R3, R13.reuse, UR5, RZ, P4, !PT ;  /* 0x000000050d037c10 */ /* 0x040fe4000a7fe4ff */
[----:B0-----:R-:W-:Y:S02]  /*23250*/  IADD3 R4, P4, R14, UR8, RZ ;  /* 0x000000080e047c10 */ /* 0x001fe4000ff9e0ff */
[----:B------:R-:W-:Y:S01]  /*23260*/  ISETP.NE.AND.EX P0, PT, RZ, UR7, PT, P0 ;  /* 0x00000007ff007c0c */ /* 0x000fe2000bf05300 */
[----:B------:R-:W2:Y:S01]  /*23270*/  @P1 LDG.E R8, desc[UR12][R2.64] ;  /* 0x0000000c02081981 */ /* 0x000ea2000c1e1900 */
[----:B------:R-:W-:Y:S01]  /*23280*/  IADD3.X R5, R13, UR9, RZ, P4, !PT ;  /* 0x000000090d057c10 */ /* 0x000fe2000a7fe4ff */
[----:B------:R-:W-:Y:S01]  /*23290*/  ULDC UR4, c[0x0][0x288] ;  /* 0x0000a20000047ab9 */ /* 0x000fe20000000800 */
[----:B------:R-:W-:-:S02]  /*232a0*/  ISETP.NE.AND.EX P2, PT, RZ, UR9, PT, P2 ;  /* 0x00000009ff007c0c */ /* 0x000fc4000bf45320 */
[----:B------:R-:W-:Y:S01]  /*232b0*/  MOV R12, UR4 ;  /* 0x00000004000c7c02 */ /* 0x000fe20008000f00 */
[----:B------:R-:W-:Y:S01]  /*232c0*/  ULDC.64 UR4, c[0x0][0x418] ;  /* 0x0001060000047ab9 */ /* 0x000fe20000000a00 */
[----:B------:R-:W-:Y:S01]  /*232d0*/  IADD3.X R7, R13, UR7, RZ, P5, !PT ;  /* 0x000000070d077c10 */ /* 0x000fe2000affe4ff */
[----:B--2---:R0:W-:Y:S01]  /*232e0*/  STL [R1+0x4c], R8 ;  /* 0x00004c0801007387 */ /* 0x0041e20000100800 */
[----:B------:R-:W-:-:S03]  /*232f0*/  UISETP.NE.U32.AND UP0, UPT, UR4, URZ, UPT ;  /* 0x0000003f0400728c */ /* 0x000fc6000bf05070 */
[----:B------:R-:W-:Y:S01]  /*23300*/  ULDC UR4, c[0x0][0x424] ;  /* 0x0001090000047ab9 */ /* 0x000fe20000000800 */
[----:B------:R-:W5:Y:S04]  /*23310*/  @P0 LDG.E R11, desc[UR12][R6.64] ;  /* 0x0000000c060b0981 */ /* 0x000f68000c1e1900 */
[----:B------:R-:W5:Y:S01]  /*23320*/  @P2 LDG.E R10, desc[UR12][R4.64] ;  /* 0x0000000c040a2981 */ /* 0x000f62000c1e1900 */
[----:B0-----:R-:W-:-:S04]  /*23330*/  @P3 IADD3 R8, P4, R14, UR10, RZ ;  /* 0x0000000a0e083c10 */ /* 0x001fc8000ff9e0ff */
[----:B------:R-:W-:-:S05]  /*23340*/  @P3 IADD3.X R9, R13, UR11, RZ, P4, !PT ;  /* 0x0000000b0d093c10 */ /* 0x000fca000a7fe4ff */
[----:B------:R0:W2:Y:S01]  /*23350*/  @P3 LDG.E R12, desc[UR12][R8.64] ;  /* 0x0000000c080c3981 */ /* 0x0000a2000c1e1900 */
[----:B------:R-:W-:-:S03]  /*23360*/  UISETP.NE.AND.EX UP0, UPT, UR5, URZ, UPT, UP0 ;  /* 0x0000003f0500728c */ /* 0x000fc6000bf05300 */
[----:B------:R-:W-:Y:S01]  /*23370*/  ULDC UR5, c[0x0][0x2f0] ;  /* 0x0000bc0000057ab9 */ /* 0x000fe20000000800 */
[----:B------:R-:W-:-:S04]  /*23380*/  USEL UR4, UR4, 0x1, UP0 ;  /* 0x0000000104047887 */ /* 0x000fc80008000000 */
[----:B------:R-:W-:-:S03]  /*23390*/  UIMAD UR4, UR4, UR5, URZ ;  /* 0x00000005040472a4 */ /* 0x000fc6000f8e023f */
[----:B------:R-:W-:Y:S02]  /*233a0*/  ULDC UR5, c[0x0][0x348] ;  /* 0x0000d20000057ab9 */ /* 0x000fe40000000800 */
[----:B0-----:R-:W-:Y:S02]  /*233b0*/  IMAD.U32 R9, RZ, RZ, UR5 ;  /* 0x00000005ff097e24 */ /* 0x001fe4000f8e00ff */
[----:B------:R-:W-:Y:S01]  /*233c0*/  IMAD.U32 R8, RZ, RZ, UR4 ;  /* 0x00000004ff087e24 */ /* 0x000fe2000f8e00ff */
[----:B--2---:R0:W-:Y:S01]  /*233d0*/  STL [R1+0x5c], R12 ;  /* 0x00005c0c01007387 */ /* 0x0041e20000100800 */
[----:B------:R-:W-:Y:S05]  /*233e0*/  @P3 BRA `(.L_x_685) ;  /* 0x0000000000183947 */ /* 0x000fea0003800000 */
[----:B------:R-:W-:Y:S05]  /*233f0*/  @!P1 BRA `(.L_x_685) ;  /* 0x0000000000149947 */ /* 0x000fea0003800000 */
[----:B------:R-:W-:Y:S02]  /*23400*/  ULDC.64 UR4, c[0x0][0x208] ;  /* 0x0000820000047ab9 */ /* 0x000fe40000000a00 */
[----:B0-----:R-:W2:Y:S04]  /*23410*/  LDG.E R12, desc[UR4][R2.64] ;  /* 0x00000004020c7981 */ /* 0x001ea8000c1e1900 */
[----:B------:R-:W2:Y:S02]  /*23420*/  LDG.E R2, desc[UR4][R2.64+0x4] ;  /* 0x0000040402027981 */ /* 0x000ea4000c1e1900 */
[----:B--2---:R-:W-:-:S05]  /*23430*/  IMAD.IADD R2, R2, 0x1, -R12 ;  /* 0x0000000102027824 */ /* 0x004fca00078e0a0c */
[----:B------:R1:W-:Y:S02]  /*23440*/  STL [R1+0x5c], R2 ;  /* 0x00005c0201007387 */ /* 0x0003e40000100800 */
.L_x_685:
[----:B------:R-:W2:Y:S01]  /*23450*/  LDL.LU R3, [R1+0x8] ;  /* 0x0000080001037983 */ /* 0x000ea20000300800 */
[----:B0-----:R-:W-:Y:S01]  /*23460*/  IMAD.MOV.U32 R12, RZ, RZ, R15 ;  /* 0x000000ffff0c7224 */ /* 0x001fe200078e000f */
[----:B------:R-:W-:Y:S02]  /*23470*/  ULDC.64 UR4, c[0x0][0xa20] ;  /* 0x0002880000047ab9 */ /* 0x000fe40000000a00 */
[----:B------:R-:W-:Y:S02]  /*23480*/  ISETP.NE.U32.AND P1, PT, RZ, UR4, PT ;  /* 0x00000004ff007c0c */ /* 0x000fe4000bf25070 */
[----:B------:R0:W-:Y:S02]  /*23490*/  STL [R1+0x14], R12 ;  /* 0x0000140c01007387 */ /* 0x0001e40000100800 */
[----:B------:R-:W-:Y:S02]  /*234a0*/  ISETP.NE.AND.EX P1, PT, RZ, UR5, PT, P1 ;  /* 0x00000005ff007c0c */ /* 0x000fe4000bf25310 */
[----:B--2---:R-:W-:-:S02]  /*234b0*/  LOP3.LUT R17, R3, 0xff000000, RZ, 0xc0, !PT ;  /* 0xff00000003117812 */ /* 0x004fc400078ec0ff */
[C---:B-1----:R-:W-:Y:S02]  /*234c0*/  LOP3.LUT R2, R3.reuse, 0xff0000, RZ, 0xc0, !PT ;  /* 0x00ff000003027812 */ /* 0x042fe400078ec0ff */
[----:B------:R-:W-:Y:S02]  /*234d0*/  SHF.R.U32.HI R17, RZ, 0x8, R17 ;  /* 0x00000008ff117819 */ /* 0x000fe40000011611 */
[----:B------:R-:W-:Y:S02]  /*234e0*/  LOP3.LUT R16, R3, 0xffff, RZ, 0xc0, !PT ;  /* 0x0000ffff03107812 */ /* 0x000fe400078ec0ff */
[----:B------:R-:W-:Y:S02]  /*234f0*/  LEA.HI R17, R2, R17, RZ, 0x10 ;  /* 0x0000001102117211 */ /* 0x000fe400078f80ff */
[----:B-----5:R-:W-:-:S05]  /*23500*/  IADD3 R2, R11, R0, RZ ;  /* 0x000000000b027210 */ /* 0x020fca0007ffe0ff */
[----:B------:R0:W-:Y:S01]  /*23510*/  STL [R1+0x1c], R2 ;  /* 0x00001c0201007387 */ /* 0x0001e20000100800 */
[----:B------:R-:W-:Y:S05]  /*23520*/  @!P1 BRA `(.L_x_686) ;  /* 0x0000000000149947 */ /* 0x000fea0003800000 */
[----:B0-----:R-:W-:Y:S01]  /*23530*/  IADD3 R2, P0, R14, UR4, RZ ;  /* 0x000000040e027c10 */ /* 0x001fe2000ff1e0ff */
[----:B------:R-:W-:-:S03]  /*23540*/  ULDC.64 UR6, c[0x0][0x208] ;  /* 0x0000820000067ab9 */ /* 0x000fc60000000a00 */
[----:B------:R-:W-:-:S05]  /*23550*/  IADD3.X R3, R13, UR5, RZ, P0, !PT ;  /* 0x000000050d037c10 */ /* 0x000fca00087fe4ff */
[----:B------:R1:W5:Y:S01]  /*23560*/  LDG.E R8, desc[UR6][R2.64] ;  /* 0x0000000602087981 */ /* 0x000362000c1e1900 */
[----:B------:R-:W-:Y:S05]  /*23570*/  BRA `(.L_x_687) ;  /* 0x0000000000147947 */ /* 0x000fea0003800000 */
.L_x_686:
[----:B------:R-:W-:Y:S05]  /*23580*/  @!P0 BRA `(.L_x_687) ;  /* 0x0000000000108947 */ /* 0x000fea0003800000 */
[----:B------:R-:W-:Y:S02]  /*23590*/  ULDC.64 UR4, c[0x0][0x208] ;  /* 0x0000820000047ab9 */ /* 0x000fe40000000a00 */
[----:B------:R-:W2:Y:S04]  /*235a0*/  LDG.E R8, desc[UR4][R6.64] ;  /* 0x0000000406087981 */ /* 0x000ea8000c1e1900 */
[----:B------:R-:W2:Y:S02]  /*235b0*/  LDG.E R6, desc[UR4][R6.64+0x4] ;  /* 0x0000040406067981 */ /* 0x000ea4000c1e1900 */
[----:B--2---:R-:W-:-:S07]  /*235c0*/  IMAD.IADD R8, R6, 0x1, -R8 ;  /* 0x0000000106087824 */ /* 0x004fce00078e0a08 */
.L_x_687:
[----:B------:R-:W-:Y:S01]  /*235d0*/  ULDC.64 UR4, c[0x0][0x208] ;  /* 0x0000820000047ab9 */ /* 0x000fe20000000a00 */
[----:B-----5:R-:W-:Y:S02]  /*235e0*/  IMAD.IADD R6, R8, 0x1, -R0 ;  /* 0x0000000108067824 */ /* 0x020fe400078e0a00 */
[----:B------:R-:W2:Y:S04]  /*235f0*/  @P2 LDG.E R0, desc[UR4][R4.64] ;  /* 0x0000000404002981 */ /* 0x000ea8000c1e1900 */
[----:B------:R-:W2:Y:S01]  /*23600*/  @P2 LDG.E R4, desc[UR4][R4.64+0x4] ;  /* 0x0000040404042981 */ /* 0x000ea2000c1e1900 */
[----:B------:R-:W-:Y:S01]  /*23610*/  LOP3.LUT R13, R17, 0xff, RZ, 0xc0, !PT ;  /* 0x000000ff110d7812 */ /* 0x000fe200078ec0ff */
[----:B------:R-:W-:Y:S01]  /*23620*/  BSSY B0, `(.L_x_688) ;  /* 0x000002a000007945 */ /* 0x000fe20003800000 */
[----:B------:R-:W-:Y:S01]  /*23630*/  SHF.R.U32.HI R17, RZ, 0x10, R17 ;  /* 0x00000010ff117819 */ /* 0x000fe20000011611 */
[----:B-1----:R-:W-:Y:S01]  /*23640*/  IMAD.MOV.U32 R3, RZ, RZ, RZ ;  /* 0x000000ffff037224 */ /* 0x002fe200078e00ff */
[----:B--2---:R-:W-:-:S05]  /*23650*/  @P2 IADD3 R9, -R0, R4, RZ ;  /* 0x0000000400092210 */ /* 0x004fca0007ffe1ff */
[----:B0-----:R-:W-:-:S04]  /*23660*/  IMAD.IADD R2, R6, 0x1, R9 ;  /* 0x0000000106027824 */ /* 0x001fc800078e0209 */
[C---:B------:R-:W-:Y:S01]  /*23670*/  VIADD R0, R2.reuse, 0x4f ;  /* 0x0000004f02007836 */ /* 0x040fe20000000000 */
[----:B------:R-:W-:-:S03]  /*23680*/  ISETP.GE.AND P1, PT, R2, 0x1, PT ;  /* 0x000000010200780c */ /* 0x000fc60003f26270 */
[----:B------:R-:W-:-:S05]  /*23690*/  IMAD.HI R0, R0, 0x66666667, RZ ;  /* 0x6666666700007827 */ /* 0x000fca00078e02ff */
[----:B------:R-:W-:-:S04]  /*236a0*/  SHF.R.U32.HI R2, RZ, 0x1f, R0 ;  /* 0x0000001fff027819 */ /* 0x000fc80000011600 */
[----:B------:R-:W-:-:S05]  /*236b0*/  LEA.HI.SX32 R11, R0, R2, 0x1b ;  /* 0x00000002000b7211 */ /* 0x000fca00078fdaff */
[----:B------:R0:W-:Y:S04]  /*236c0*/  STL [R1+0x40], R11 ;  /* 0x0000400b01007387 */ /* 0x0001e80000100800 */
[----:B------:R0:W-:Y:S01]  /*236d0*/  STL [R1+0x60], R13 ;  /* 0x0000600d01007387 */ /* 0x0001e20000100800 */
[----:B------:R-:W-:Y:S05]  /*236e0*/  @!P1 BRA `(.L_x_689) ;  /* 0x0000000000749947 */ /* 0x000fea0003800000 */
[----:B------:R-:W-:Y:S01]  /*236f0*/  ISETP.NE.AND P0, PT, R17, RZ, PT ;  /* 0x000000ff1100720c */ /* 0x000fe20003f05270 */
[----:B------:R-:W-:-:S03]  /*23700*/  ULDC UR4, c[0x0][0x9f0] ;  /* 0x00027c0000047ab9 */ /* 0x000fc60000000800 */
[----:B------:R-:W-:-:S04]  /*23710*/  SEL R0, R17, UR4, P0 ;  /* 0x0000000411007c07 */ /* 0x000fc80008000000 */
[----:B------:R-:W-:Y:S02]  /*23720*/  IABS R2, R0 ;  /* 0x0000000000027213 */ /* 0x000fe40000000000 */
[----:B------:R-:W-:Y:S02]  /*23730*/  IADD3 R3, R0, -0x1, R11 ;  /* 0xffffffff00037810 */ /* 0x000fe40007ffe00b */
[----:B------:R-:W1:Y:S08]  /*23740*/  I2F.RP R4, R2 ;  /* 0x0000000200047306 */ /* 0x000e700000209400 */
[----:B-1----:R-:W1:Y:S02]  /*23750*/  MUFU.RCP R4, R4 ;  /* 0x0000000400047308 */ /* 0x002e640000001000 */
[----:B-1----:R-:W-:-:S06]  /*23760*/  IADD3 R4, R4, 0xffffffe, RZ ;  /* 0x0ffffffe04047810 */ /* 0x002fcc0007ffe0ff */
[----:B------:R1:W2:Y:S02]  /*23770*/  F2I.FTZ.U32.TRUNC.NTZ R5, R4 ;  /* 0x0000000400057305 */ /* 0x0002a4000021f000 */
[----:B-1----:R-:W-:-:S04]  /*23780*/  LOP3.LUT R4, R3, R0, RZ, 0x3c, !PT ;  /* 0x0000000003047212 */ /* 0x002fc800078e3cff */
[----:B------:R-:W-:Y:S01]  /*23790*/  ISETP.GE.AND P4, PT, R4, RZ, PT ;  /* 0x000000ff0400720c */ /* 0x000fe20003f86270 */
[----:B--2---:R-:W-:-:S04]  /*237a0*/  IMAD.MOV R4, RZ, RZ, -R5 ;  /* 0x000000ffff047224 */ /* 0x004fc800078e0a05 */
[----:B------:R-:W-:Y:S02]  /*237b0*/  IMAD R7, R4, R2, RZ ;  /* 0x0000000204077224 */ /* 0x000fe400078e02ff */
[----:B------:R-:W-:-:S04]  /*237c0*/  IMAD.MOV.U32 R4, RZ, RZ, RZ ;  /* 0x000000ffff047224 */ /* 0x000fc800078e00ff */
[----:B------:R-:W-:Y:S01]  /*237d0*/  IMAD.HI.U32 R7, R5, R7, R4 ;  /* 0x0000000705077227 */ /* 0x000fe200078e0004 */
[----:B------:R-:W-:Y:S02]  /*237e0*/  IABS R4, R3 ;  /* 0x0000000300047213 */ /* 0x000fe40000000000 */
[----:B------:R-:W-:-:S05]  /*237f0*/  IABS R3, R0 ;  /* 0x0000000000037213 */ /* 0x000fca0000000000 */
[----:B------:R-:W-:-:S05]  /*23800*/  IMAD.MOV R3, RZ, RZ, -R3 ;  /* 0x000000ffff037224 */ /* 0x000fca00078e0a03 */
[----:B------:R-:W-:Y:S01]  /*23810*/  MOV R5, R3 ;  /* 0x0000000300057202 */ /* 0x000fe20000000f00 */
        /* <DEDUP_REMOVED lines=9> */
[----:B------:R-:W-:-:S07]  /*238b0*/  @!P3 LOP3.LUT R3, RZ, R0, RZ, 0x33, !PT ;  /* 0x00000000ff03b212 */ /* 0x000fce00078e33ff */
.L_x_689:
[----:B------:R-:W-:Y:S05]  /*238c0*/  BSYNC B0 ;  /* 0x0000000000007941 */ /* 0x000fea0003800000 */
.L_x_688:
[-C--:B------:R-:W-:Y:S01]  /*238d0*/  IMAD R0, R13, R3.reuse, RZ ;  /* 0x000000030d007224 */ /* 0x080fe200078e02ff */
[----:B------:R-:W-:Y:S04]  /*238e0*/  BSSY B0, `(.L_x_690) ;  /* 0x000019d000007945 */ /* 0x000fe80003800000 */
[C---:B------:R-:W-:Y:S01]  /*238f0*/  VIADDMNMX R3, R0.reuse, R3, R11, PT ;  /* 0x0000000300037246 */ /* 0x040fe2000380010b */
[----:B------:R-:W-:-:S04]  /*23900*/  IMAD R0, R0, 0x50, -R6 ;  /* 0x0000005000007824 */ /* 0x000fc800078e0a06 */
[----:B------:R-:W-:Y:S01]  /*23910*/  IMAD R6, R3, 0x50, -R6 ;  /* 0x0000005003067824 */ /* 0x000fe200078e0a06 */
[----:B------:R-:W-:-:S04]  /*23920*/  VIMNMX R0, RZ, R0, !PT ;  /* 0x00000000ff007248 */ /* 0x000fc80007fe0100 */
[----:B------:R-:W-:Y:S01]  /*23930*/  VIMNMX R9, R6, R9, PT ;  /* 0x0000000906097248 */ /* 0x000fe20003fe0100 */
[----:B------:R-:W-:-:S03]  /*23940*/  IMAD.WIDE.U32 R2, R0, -0x33333333, RZ ;  /* 0xcccccccd00027825 */ /* 0x000fc600078e00ff */
[----:B------:R-:W-:-:S13]  /*23950*/  ISETP.GT.AND P0, PT, R9, R0, PT ;  /* 0x000000000900720c */ /* 0x000fda0003f04270 */
[----:B------:R-:W-:Y:S01]  /*23960*/  @P0 VIADD R4, R9, 0x4f ;  /* 0x0000004f09040836 */ /* 0x000fe20000000000 */
[----:B------:R-:W-:-:S03]  /*23970*/  SHF.R.U32.HI R9, RZ, 0x6, R3 ;  /* 0x00000006ff097819 */ /* 0x000fc60000011603 */
[----:B------:R-:W-:-:S04]  /*23980*/  @P0 IMAD.HI R0, R4, 0x66666667, RZ ;  /* 0x6666666704000827 */ /* 0x000fc800078e02ff */
[----:B------:R-:W-:Y:S01]  /*23990*/  IMAD.MOV.U32 R7, RZ, RZ, R9 ;  /* 0x000000ffff077224 */ /* 0x000fe200078e0009 */
[----:B------:R-:W-:-:S04]  /*239a0*/  @P0 SHF.R.U32.HI R2, RZ, 0x1f, R0 ;  /* 0x0000001fff020819 */ /* 0x000fc80000011600 */
[----:B------:R-:W-:Y:S02]  /*239b0*/  @P0 LEA.HI.SX32 R7, R0, R2, 0x1b ;  /* 0x0000000200070211 */ /* 0x000fe400078fdaff */
[----:B------:R-:W-:Y:S02]  /*239c0*/  PLOP3.LUT P0, PT, PT, PT, PT, 0x80, 0x0 ;  /* 0x000000000000781c */ /* 0x000fe40003f0f070 */
[----:B------:R-:W-:-:S13]  /*239d0*/  ISETP.GT.AND P3, PT, R7, R9, PT ;  /* 0x000000090700720c */ /* 0x000fda0003f64270 */
[----:B------:R-:W-:Y:S05]  /*239e0*/  @!P3 BRA `(.L_x_691) ;  /* 0x000000180030b947 */ /* 0x000fea0003800000 */
[----:B------:R-:W-:Y:S01]  /*239f0*/  UMOV UR4, 0xffffffff ;  /* 0xffffffff00047882 */ /* 0x000fe20000000000 */
[----:B------:R-:W-:Y:S02]  /*23a00*/  SEL R0, R12, RZ, !P2 ;  /* 0x000000ff0c007207 */ /* 0x000fe40005000000 */
[----:B------:R-:W-:Y:S05]  /*23a10*/  BRA.DIV UR4, `(.L_x_692) ;  /* 0x0000008204087947 */ /* 0x000fea000b800000 */
[----:B------:R-:W1:Y:S02]  /*23a20*/  S2R R2, SR_TID.X ;  /* 0x0000000000027919 */ /* 0x000e640000002100 */
[----:B-1----:R-:W-:-:S04]  /*23a30*/  SHF.R.U32.HI R2, RZ, 0x5, R2 ;  /* 0x00000005ff027819 */ /* 0x002fc80000011602 */
[----:B------:R-:W-:-:S05]  /*23a40*/  LOP3.LUT R2, R2, 0x3, RZ, 0xc0, !PT ;  /* 0x0000000302027812 */ /* 0x000fca00078ec0ff */
[----:B------:R1:W2:Y:S02]  /*23a50*/  SHFL.IDX PT, R14, R2, RZ, 0x1f ;  /* 0x00001fff020e7589 */ /* 0x0002a400000e0000 */
.L_x_874:
[----:B--2---:R-:W-:Y:S02]  /*23a60*/  ISETP.NE.AND P0, PT, R14, RZ, PT ;  /* 0x000000ff0e00720c */ /* 0x004fe40003f05270 */
[----:B------:R-:W-:-:S11]  /*23a70*/  PLOP3.LUT P6, PT, PT, PT, PT, 0x8, 0x0 ;  /* 0x000000000000781c */ /* 0x000fd60003fce170 */
[----:B------:R-:W-:Y:S05]  /*23a80*/  @P0 BRA `(.L_x_693) ;  /* 0x00000000000c0947 */ /* 0x000fea0003800000 */
[----:B------:R-:W-:-:S03]  /*23a90*/  UMOV UR4, 0xffffffff ;  /* 0xffffffff00047882 */ /* 0x000fc60000000000 */
[----:B------:R-:W-:Y:S05]  /*23aa0*/  BRA.DIV UR4, `(.L_x_694) ;  /* 0x0000008204187947 */ /* 0x000fea000b800000 */
[----:B------:R-:W-:-:S13]  /*23ab0*/  ELECT P6, URZ, PT ;  /* 0x00000000003f782f */ /* 0x000fda00038c0000 */
.L_x_693:
[----:B-1----:R-:W2:Y:S01]  /*23ac0*/  LDL R2, [R1+0x64] ;  /* 0x0000640001027983 */ /* 0x002ea20000100800 */
[----:B------:R-:W-:Y:S01]  /*23ad0*/  BSSY B1, `(.L_x_695) ;  /* 0x0000008000017945 */ /* 0x000fe20003800000 */
[----:B--2---:R-:W-:-:S05]  /*23ae0*/  VIADD R2, R2, 0x1 ;  /* 0x0000000102027836 */ /* 0x004fca0000000000 */
[----:B------:R-:W-:-:S04]  /*23af0*/  LEA.HI R3, R2, R2, RZ, 0x1 ;  /* 0x0000000202037211 */ /* 0x000fc800078f08ff */
[----:B------:R-:W-:-:S04]  /*23b00*/  LOP3.LUT R3, R3, 0xfffffffe, RZ, 0xc0, !PT ;  /* 0xfffffffe03037812 */ /* 0x000fc800078ec0ff */
[----:B------:R-:W-:-:S04]  /*23b10*/  IADD3 R2, R2, -R3, RZ ;  /* 0x8000000302027210 */ /* 0x000fc80007ffe0ff */
[----:B------:R-:W-:-:S04]  /*23b20*/  SHF.L.U32 R2, R2, 0x1f, RZ ;  /* 0x0000001f02027819 */ /* 0x000fc800000006ff */
[----:B------:R-:W1:Y:S02]  /*23b30*/  SYNCS.PHASECHK.TRANS64.TRYWAIT P0, [R18+URZ+0x38820], R2 ;  /* 0x03882002120075a7 */ /* 0x000e64000800017f */
[----:B-1----:R-:W-:Y:S05]  /*23b40*/  @!P0 BRA `(.L_x_696) ;  /* 0x0000008000108947 */ /* 0x002fea0003800000 */
.L_x_877:
[----:B------:R-:W-:Y:S05]  /*23b50*/  BSYNC B1 ;  /* 0x0000000000017941 */ /* 0x000fea0003800000 */
.L_x_695:
[----:B------:R-:W-:Y:S04]  /*23b60*/  BSSY B1, `(.L_x_697) ;  /* 0x00000ad000017945 */ /* 0x000fe80003800000 */
[----:B------:R-:W-:Y:S05]  /*23b70*/  @!P6 BRA `(.L_x_698) ;  /* 0x0000000800ace947 */ /* 0x000fea0003800000 */
[----:B------:R-:W2:Y:S04]  /*23b80*/  LDL R5, [R1+0x20] ;  /* 0x0000200001057983 */ /* 0x000ea80000100800 */
[----:B------:R-:W3:Y:S01]  /*23b90*/  LDL R4, [R1+0x24] ;  /* 0x0000240001047983 */ /* 0x000ee20000100800 */
[----:B------:R-:W-:Y:S01]  /*23ba0*/  BSSY B2, `(.L_x_699) ;  /* 0x0000008000027945 */ /* 0x000fe20003800000 */
[----:B------:R-:W4:Y:S02]  /*23bb0*/  S2R R3, SR_TID.X ;  /* 0x0000000000037919 */ /* 0x000f240000002100 */
[----:B----4-:R-:W-:-:S04]  /*23bc0*/  LOP3.LUT R3, R3, 0x7f, RZ, 0xc0, !PT ;  /* 0x0000007f03037812 */ /* 0x010fc800078ec0ff */
[----:B------:R-:W-:Y:S01]  /*23bd0*/  ISETP.NE.AND P2, PT, R3, RZ, PT ;  /* 0x000000ff0300720c */ /* 0x000fe20003f45270 */
[----:B--2---:R-:W-:Y:S01]  /*23be0*/  IMAD R6, R5, 0x8, R18 ;  /* 0x0000000805067824 */ /* 0x004fe200078e0212 */
[----:B---3--:R-:W-:-:S04]  /*23bf0*/  SHF.L.U32 R8, R4, 0x1f, RZ ;  /* 0x0000001f04087819 */ /* 0x008fc800000006ff */
[----:B------:R-:W2:Y:S02]  /*23c00*/  SYNCS.PHASECHK.TRANS64.TRYWAIT P0, [R6+URZ+0x388a0], R8 ;  /* 0x0388a008060075a7 */ /* 0x000ea4000800017f */
[----:B--2---:R-:W-:Y:S05]  /*23c10*/  @!P0 BRA `(.L_x_700) ;  /* 0x0000007c00f08947 */ /* 0x004fea0003800000 */
.L_x_878:
[----:B------:R-:W-:Y:S05]  /*23c20*/  BSYNC B2 ;  /* 0x0000000000027941 */ /* 0x000fea0003800000 */
.L_x_699:
[----:B------:R-:W-:Y:S04]  /*23c30*/  BSSY B2, `(.L_x_701) ;  /* 0x0000009000027945 */ /* 0x000fe80003800000 */
[----:B------:R-:W-:Y:S05]  /*23c40*/  @P2 BRA `(.L_x_702) ;  /* 0x00000000001c2947 */ /* 0x000fea0003800000 */
[----:B------:R-:W3:Y:S01]  /*23c50*/  S2R R3, SR_TID.X ;  /* 0x0000000000037919 */ /* 0x000ee20000002100 */
[----:B-1----:R-:W-:-:S04]  /*23c60*/  IMAD.MOV.U32 R2, RZ, RZ, 0xa000 ;  /* 0x0000a000ff027424 */ /* 0x002fc800078e00ff */
[----:B------:R4:W-:Y:S01]  /*23c70*/  SYNCS.ARRIVE.TRANS64 RZ, [R6+URZ+0x38890], R2 ;  /* 0x0388900206ff79a7 */ /* 0x0009e2000800003f */
[----:B---3--:R-:W-:-:S04]  /*23c80*/  LOP3.LUT R3, R3, 0x1f, RZ, 0xc0, !PT ;  /* 0x0000001f03037812 */ /* 0x008fc800078ec0ff */
[----:B------:R-:W-:-:S13]  /*23c90*/  ISETP.NE.AND P0, PT, R3, RZ, PT ;  /* 0x000000ff0300720c */ /* 0x000fda0003f05270 */
[----:B----4-:R-:W-:Y:S05]  /*23ca0*/  @!P0 BRA `(.L_x_702) ;  /* 0x0000000000048947 */ /* 0x010fea0003800000 */
[----:B------:R-:W-:Y:S01]  /*23cb0*/  BPT.TRAP 0x1 ;  /* 0x000000040000795c */ /* 0x000fe20000300000 */
.L_x_702:
[----:B------:R-:W-:Y:S05]  /*23cc0*/  BSYNC B2 ;  /* 0x0000000000027941 */ /* 0x000fea0003800000 */
.L_x_701:
[----:B-1----:R-:W3:Y:S01]  /*23cd0*/  LDL R2, [R1+0x20] ;  /* 0x0000200001027983 */ /* 0x002ee20000100800 */
[----:B------:R-:W-:Y:S01]  /*23ce0*/  IMAD.MOV.U32 R20, RZ, RZ, RZ ;  /* 0x000000ffff147224 */ /* 0x000fe200078e00ff */
[----:B------:R-:W-:Y:S01]  /*23cf0*/  UIADD3 UR4, UP0, UR38, 0x570, URZ ;  /* 0x0000057026047890 */ /* 0x000fe2000ff1e03f */
[----:B------:R-:W-:Y:S01]  /*23d00*/  IMAD R3, R7, 0x50, R10 ;  /* 0x0000005007037824 */ /* 0x000fe200078e020a */
[----:B------:R-:W-:Y:S01]  /*23d10*/  PLOP3.LUT P0, PT, PT, PT, PT, 0x80, 0x0 ;  /* 0x000000000000781c */ /* 0x000fe20003f0f070 */
[----:B------:R-:W-:Y:S01]  /*23d20*/  UMOV UR6, 0x0 ;  /* 0x0000000000067882 */ /* 0x000fe20000000000 */
[----:B------:R-:W-:Y:S01]  /*23d30*/  R2UR UR10, R20 ;  /* 0x00000000140a72ca */ /* 0x000fe200000e0000 */
[----:B------:R-:W-:Y:S01]  /*23d40*/  UIADD3.X UR5, URZ, UR39, URZ, UP0, !UPT ;  /* 0x000000273f057290 */ /* 0x000fe200087fe43f */
[----:B------:R-:W-:Y:S01]  /*23d50*/  IADD3 R3, R3, -0x50, RZ ;  /* 0xffffffb003037810 */ /* 0x000fe20007ffe0ff */
[----:B------:R-:W-:Y:S01]  /*23d60*/  UMOV UR7, 0x12f00000 ;  /* 0x12f0000000077882 */ /* 0x000fe20000000000 */
[----:B---3--:R-:W-:-:S02]  /*23d70*/  IMAD R4, R2, 0xa000, R18 ;  /* 0x0000a00002047824 */ /* 0x008fc400078e0212 */
[----:B------:R-:W-:Y:S02]  /*23d80*/  VIADD R2, R6, 0x38890 ;  /* 0x0003889006027836 */ /* 0x000fe40000000000 */
[----:B------:R-:W-:-:S07]  /*23d90*/  VIADD R5, R4, 0x24400 ;  /* 0x0002440004057836 */ /* 0x000fce0000000000 */
.L_x_703:
        /* <DEDUP_REMOVED lines=9> */
[----:B-1----:R-:W-:Y:S05]  /*23e30*/  @P0 BRA.U.ANY `(.L_x_703) ;  /* 0xfffffffd00d80947 */ /* 0x002fea000393ffff */
[----:B------:R-:W-:Y:S01]  /*23e40*/  IMAD.MOV.U32 R15, RZ, RZ, 0x40 ;  /* 0x00000040ff0f7424 */ /* 0x000fe200078e00ff */
[----:B------:R-:W-:Y:S01]  /*23e50*/  PLOP3.LUT P0, PT, PT, PT, PT, 0x80, 0x0 ;  /* 0x000000000000781c */ /* 0x000fe20003f0f070 */
[----:B------:R-:W-:Y:S01]  /*23e60*/  UMOV UR6, 0x0 ;  /* 0x0000000000067882 */ /* 0x000fe20000000000 */
[----:B------:R-:W-:Y:S01]  /*23e70*/  IADD3 R5, R4, 0x26c00, RZ ;  /* 0x00026c0004057810 */ /* 0x000fe20007ffe0ff */
[----:B------:R-:W-:Y:S01]  /*23e80*/  UMOV UR7, 0x12f00000 ;  /* 0x12f0000000077882 */ /* 0x000fe20000000000 */
[----:B------:R-:W-:-:S15]  /*23e90*/  R2UR UR10, R15 ;  /* 0x000000000f0a72ca */ /* 0x000fde00000e0000 */
.L_x_704:
        /* <DEDUP_REMOVED lines=12> */
[----:B------:R-:W-:Y:S01]  /*23f60*/  VIADD R5, R4, 0x29400 ;  /* 0x0002940004057836 */ /* 0x000fe20000000000 */
[----:B------:R-:W-:Y:S01]  /*23f70*/  UMOV UR6, 0x0 ;  /* 0x0000000000067882 */ /* 0x000fe20000000000 */
[----:B------:R-:W-:Y:S01]  /*23f80*/  UMOV UR7, 0x12f00000 ;  /* 0x12f0000000077882 */ /* 0x000fe20000000000 */
[----:B------:R-:W-:-:S15]  /*23f90*/  R2UR UR10, R14 ;  /* 0x000000000e0a72ca */ /* 0x000fde00000e0000 */
.L_x_705:
        /* <DEDUP_REMOVED lines=10> */
[----:B0-----:R-:W-:Y:S01]  /*24040*/  IMAD.MOV.U32 R11, RZ, RZ, 0xc0 ;  /* 0x000000c0ff0b7424 */ /* 0x001fe200078e00ff */
[----:B------:R-:W-:Y:S01]  /*24050*/  PLOP3.LUT P0, PT, PT, PT, PT, 0x80, 0x0 ;  /* 0x000000000000781c */ /* 0x000fe20003f0f070 */
[----:B------:R-:W-:Y:S01]  /*24060*/  UMOV UR6, 0x0 ;  /* 0x0000000000067882 */ /* 0x000fe20000000000 */
[----:B------:R-:W-:Y:S01]  /*24070*/  IADD3 R5, R4, 0x2bc00, RZ ;  /* 0x0002bc0004057810 */ /* 0x000fe20007ffe0ff */
[----:B------:R-:W-:Y:S01]  /*24080*/  UMOV UR7, 0x12f00000 ;  /* 0x12f0000000077882 */ /* 0x000fe20000000000 */
[----:B------:R-:W-:-:S15]  /*24090*/  R2UR UR10, R11 ;  /* 0x000000000b0a72ca */ /* 0x000fde00000e0000 */
.L_x_706:
        /* <DEDUP_REMOVED lines=10> */
[----:B------:R-:W0:Y:S01]  /*24140*/  SYNCS.PHASECHK.TRANS64.TRYWAIT P0, [R6+URZ+0x388c0], R8 ;  /* 0x0388c008060075a7 */ /* 0x000e22000800017f */
[----:B------:R-:W-:Y:S04]  /*24150*/  BSSY B2, `(.L_x_707) ;  /* 0x0000002000027945 */ /* 0x000fe80003800000 */
[----:B0-----:R-:W-:Y:S05]  /*24160*/  @!P0 BRA `(.L_x_708) ;  /* 0x0000007800b08947 */ /* 0x001fea0003800000 */
.L_x_879:
[----:B------:R-:W-:Y:S05]  /*24170*/  BSYNC B2 ;  /* 0x0000000000027941 */ /* 0x000fea0003800000 */
.L_x_707:
[----:B------:R-:W-:Y:S01]  /*24180*/  BSSY B2, `(.L_x_709) ;  /* 0x000000b000027945 */ /* 0x000fe20003800000 */
[----:B------:R-:W-:Y:S02]  /*24190*/  IMAD.MOV.U32 R12, RZ, RZ, 0x0 ;  /* 0x00000000ff0c7424 */ /* 0x000fe400078e00ff */
[----:B------:R-:W-:Y:S01]  /*241a0*/  IMAD.MOV.U32 R13, RZ, RZ, 0x12f00000 ;  /* 0x12f00000ff0d7424 */ /* 0x000fe200078e00ff */
[----:B------:R-:W-:Y:S06]  /*241b0*/  @P2 BRA `(.L_x_710) ;  /* 0x00000000001c2947 */ /* 0x000fec0003800000 */
[----:B------:R-:W1:Y:S01]  /*241c0*/  S2R R5, SR_TID.X ;  /* 0x0000000000057919 */ /* 0x000e620000002100 */
[----:B------:R-:W-:-:S04]  /*241d0*/  IMAD.MOV.U32 R2, RZ, RZ, 0xa000 ;  /* 0x0000a000ff027424 */ /* 0x000fc800078e00ff */
[----:B------:R3:W-:Y:S01]  /*241e0*/  SYNCS.ARRIVE.TRANS64 RZ, [R6+URZ+0x388b0], R2 ;  /* 0x0388b00206ff79a7 */ /* 0x0007e2000800003f */
[----:B-1----:R-:W-:-:S04]  /*241f0*/  LOP3.LUT R5, R5, 0x1f, RZ, 0xc0, !PT ;  /* 0x0000001f05057812 */ /* 0x002fc800078ec0ff */
[----:B------:R-:W-:-:S13]  /*24200*/  ISETP.NE.AND P0, PT, R5, RZ, PT ;  /* 0x000000ff0500720c */ /* 0x000fda0003f05270 */
[----:B---3--:R-:W-:Y:S05]  /*24210*/  @!P0 BRA `(.L_x_710) ;  /* 0x0000000000048947 */ /* 0x008fea0003800000 */
[----:B------:R-:W-:Y:S01]  /*24220*/  BPT.TRAP 0x1 ;  /* 0x000000040000795c */ /* 0x000fe20000300000 */
.L_x_710:
[----:B------:R-:W-:Y:S05]  /*24230*/  BSYNC B2 ;  /* 0x0000000000027941 */ /* 0x000fea0003800000 */
.L_x_709:
[----:B------:R-:W-:Y:S01]  /*24240*/  R2UR UR10, R20 ;  /* 0x00000000140a72ca */ /* 0x000fe200000e0000 */
[----:B------:R-:W-:Y:S01]  /*24250*/  UIADD3 UR4, UP0, UR38, 0x670, URZ ;  /* 0x0000067026047890 */ /* 0x000fe2000ff1e03f */
[----:B------:R-:W-:Y:S01]  /*24260*/  R2UR UR6, R12 ;  /* 0x000000000c0672ca */ /* 0x000fe200000e0000 */
[----:B------:R-:W-:Y:S01]  /*24270*/  VIADD R2, R4, 0x400 ;  /* 0x0000040004027836 */ /* 0x000fe20000000000 */
[----:B------:R-:W-:Y:S01]  /*24280*/  R2UR UR7, R13 ;  /* 0x000000000d0772ca */ /* 0x000fe200000e0000 */
[----:B------:R-:W-:Y:S01]  /*24290*/  UIADD3.X UR5, URZ, UR39, URZ, UP0, !UPT ;  /* 0x000000273f057290 */ /* 0x000fe200087fe43f */
[----:B------:R-:W-:Y:S02]  /*242a0*/  PLOP3.LUT P0, PT, PT, PT, PT, 0x80, 0x0 ;  /* 0x000000000000781c */ /* 0x000fe40003f0f070 */
[----:B0-2---:R-:W-:-:S11]  /*242b0*/  IADD3 R6, R6, 0x388b0, RZ ;  /* 0x000388b006067810 */ /* 0x005fd60007ffe0ff */
.L_x_711:
        /* <DEDUP_REMOVED lines=15> */
.L_x_712:
        /* <DEDUP_REMOVED lines=15> */
.L_x_713:
        /* <DEDUP_REMOVED lines=10> */
[----:B------:R-:W-:Y:S02]  /*24540*/  R2UR UR10, R11 ;  /* 0x000000000b0a72ca */ /* 0x000fe400000e0000 */
[----:B------:R-:W-:Y:S02]  /*24550*/  R2UR UR6, R12 ;  /* 0x000000000c0672ca */ /* 0x000fe400000e0000 */
[----:B------:R-:W-:Y:S02]  /*24560*/  R2UR UR7, R13 ;  /* 0x000000000d0772ca */ /* 0x000fe400000e0000 */
[----:B------:R-:W-:Y:S02]  /*24570*/  PLOP3.LUT P0, PT, PT, PT, PT, 0x80, 0x0 ;  /* 0x000000000000781c */ /* 0x000fe40003f0f070 */
[----:B------:R-:W-:-:S11]  /*24580*/  IADD3 R4, R4, 0x7c00, RZ ;  /* 0x00007c0004047810 */ /* 0x000fd60007ffe0ff */
.L_x_714:
        /* <DEDUP_REMOVED lines=10> */
.L_x_698:
[----:B------:R-:W-:Y:S05]  /*24630*/  BSYNC B1 ;  /* 0x0000000000017941 */ /* 0x000fea0003800000 */
.L_x_697:
[----:B-1----:R-:W2:Y:S04]  /*24640*/  LDL.LU R2, [R1+0x20] ;  /* 0x0000200001027983 */ /* 0x002ea80000300800 */
[----:B------:R-:W3:Y:S01]  /*24650*/  LDL.LU R5, [R1+0x24] ;  /* 0x0000240001057983 */ /* 0x000ee20000300800 */
[----:B------:R-:W-:Y:S01]  /*24660*/  VIADD R7, R7, 0xfffffffe ;  /* 0xfffffffe07077836 */ /* 0x000fe20000000000 */
[----:B------:R-:W-:-:S04]  /*24670*/  PLOP3.LUT P0, PT, PT, PT, PT, 0x8, 0x0 ;  /* 0x000000000000781c */ /* 0x000fc80003f0e170 */
[----:B------:R-:W-:Y:S01]  /*24680*/  ISETP.GE.AND P3, PT, R7, R9, PT ;  /* 0x000000090700720c */ /* 0x000fe20003f66270 */
[----:B--2---:R-:W-:-:S05]  /*24690*/  VIADD R2, R2, 0x1 ;  /* 0x0000000102027836 */ /* 0x004fca0000000000 */
[----:B------:R-:W-:-:S04]  /*246a0*/  ISETP.NE.AND P2, PT, R2, 0x2, PT ;  /* 0x000000020200780c */ /* 0x000fc80003f45270 */
[----:B------:R-:W-:Y:S02]  /*246b0*/  SEL R3, RZ, 0x1, P2 ;  /* 0x00000001ff037807 */ /* 0x000fe40001000000 */
[----:B------:R-:W-:Y:S02]  /*246c0*/  SEL R2, R2, RZ, P2 ;  /* 0x000000ff02027207 */ /* 0x000fe40001000000 */
[----:B---3--:R-:W-:-:S03]  /*246d0*/  LOP3.LUT R5, R5, R3, RZ, 0x3c, !PT ;  /* 0x0000000305057212 */ /* 0x008fc600078e3cff */
[----:B------:R1:W-:Y:S04]  /*246e0*/  STL [R1+0x20], R2 ;  /* 0x0000200201007387 */ /* 0x0003e80000100800 */
[----:B------:R1:W-:Y:S01]  /*246f0*/  STL [R1+0x24], R5 ;  /* 0x0000240501007387 */ /* 0x0003e20000100800 */
[----:B------:R-:W-:Y:S05]  /*24700*/  @!P3 BRA `(.L_x_691) ;  /* 0x0000000800e8b947 */ /* 0x000fea0003800000 */
.L_x_733:
[----:B------:R-:W-:Y:S05]  /*24710*/  YIELD ;  /* 0x0000000000007946 */ /* 0x000fea0003800000 */
[----:B------:R-:W-:Y:S04]  /*24720*/  BSSY B1, `(.L_x_715) ;  /* 0x00000ac000017945 */ /* 0x000fe80003800000 */
[----:B--2---:R-:W-:Y:S05]  /*24730*/  @!P6 BRA `(.L_x_716) ;  /* 0x0000000800a8e947 */ /* 0x004fea0003800000 */
[----:B------:R-:W2:Y:S04]  /*24740*/  LDL R4, [R1+0x20] ;  /* 0x0000200001047983 */ /* 0x000ea80000100800 */
[----:B------:R-:W3:Y:S01]  /*24750*/  LDL R3, [R1+0x24] ;  /* 0x0000240001037983 */ /* 0x000ee20000100800 */
[----:B------:R-:W-:Y:S01]  /*24760*/  BSSY B2, `(.L_x_717) ;  /* 0x0000008000027945 */ /* 0x000fe20003800000 */
[----:B-1----:R-:W1:Y:S02]  /*24770*/  S2R R2, SR_TID.X ;  /* 0x0000000000027919 */ /* 0x002e640000002100 */
[----:B-1----:R-:W-:-:S04]  /*24780*/  LOP3.LUT R2, R2, 0x7f, RZ, 0xc0, !PT ;  /* 0x0000007f02027812 */ /* 0x002fc800078ec0ff */
[----:B------:R-:W-:Y:S01]  /*24790*/  ISETP.NE.AND P3, PT, R2, RZ, PT ;  /* 0x000000ff0200720c */ /* 0x000fe20003f65270 */
[----:B--2---:R-:W-:Y:S01]  /*247a0*/  IMAD R6, R4, 0x8, R18 ;  /* 0x0000000804067824 */ /* 0x004fe200078e0212 */
[----:B---3--:R-:W-:-:S04]  /*247b0*/  SHF.L.U32 R5, R3, 0x1f, RZ ;  /* 0x0000001f03057819 */ /* 0x008fc800000006ff */
[----:B------:R-:W1:Y:S02]  /*247c0*/  SYNCS.PHASECHK.TRANS64.TRYWAIT P2, [R6+URZ+0x388a0], R5 ;  /* 0x0388a005060075a7 */ /* 0x000e64000804017f */
[----:B-1----:R-:W-:Y:S05]  /*247d0*/  @!P2 BRA `(.L_x_718) ;  /* 0x000000740028a947 */ /* 0x002fea0003800000 */
.L_x_880:
[----:B------:R-:W-:Y:S05]  /*247e0*/  BSYNC B2 ;  /* 0x0000000000027941 */ /* 0x000fea0003800000 */
.L_x_717:
[----:B------:R-:W-:Y:S04]  /*247f0*/  BSSY B2, `(.L_x_719) ;  /* 0x0000009000027945 */ /* 0x000fe80003800000 */
[----:B------:R-:W-:Y:S05]  /*24800*/  @P3 BRA `(.L_x_720) ;  /* 0x00000000001c3947 */ /* 0x000fea0003800000 */
[----:B------:R-:W2:Y:S01]  /*24810*/  S2R R3, SR_TID.X ;  /* 0x0000000000037919 */ /* 0x000ea20000002100 */
[----:B------:R-:W-:-:S04]  /*24820*/  MOV R2, 0xa000 ;  /* 0x0000a00000027802 */ /* 0x000fc80000000f00 */
[----:B------:R3:W-:Y:S01]  /*24830*/  SYNCS.ARRIVE.TRANS64 RZ, [R6+URZ+0x38890], R2 ;  /* 0x0388900206ff79a7 */ /* 0x0007e2000800003f */
[----:B--2---:R-:W-:-:S04]  /*24840*/  LOP3.LUT R3, R3, 0x1f, RZ, 0xc0, !PT ;  /* 0x0000001f03037812 */ /* 0x004fc800078ec0ff */
[----:B------:R-:W-:-:S13]  /*24850*/  ISETP.NE.AND P2, PT, R3, RZ, PT ;  /* 0x000000ff0300720c */ /* 0x000fda0003f45270 */
[----:B---3--:R-:W-:Y:S05]  /*24860*/  @!P2 BRA `(.L_x_720) ;  /* 0x000000000004a947 */ /* 0x008fea0003800000 */
[----:B------:R-:W-:Y:S01]  /*24870*/  BPT.TRAP 0x1 ;  /* 0x000000040000795c */ /* 0x000fe20000300000 */
.L_x_720:
[----:B------:R-:W-:Y:S05]  /*24880*/  BSYNC B2 ;  /* 0x0000000000027941 */ /* 0x000fea0003800000 */
.L_x_719:
[----:B------:R-:W2:Y:S01]  /*24890*/  LDL R2, [R1+0x20] ;  /* 0x0000200001027983 */ /* 0x000ea20000100800 */
[----:B0-----:R-:W-:Y:S01]  /*248a0*/  IMAD.MOV.U32 R11, RZ, RZ, RZ ;  /* 0x000000ffff0b7224 */ /* 0x001fe200078e00ff */
[----:B------:R-:W-:Y:S01]  /*248b0*/  UIADD3 UR4, UP0, UR38, 0x570, URZ ;  /* 0x0000057026047890 */ /* 0x000fe2000ff1e03f */
[----:B------:R-:W-:Y:S01]  /*248c0*/  PLOP3.LUT P2, PT, PT, PT, PT, 0x80, 0x0 ;  /* 0x000000000000781c */ /* 0x000fe20003f4f070 */
[----:B------:R-:W-:Y:S01]  /*248d0*/  IMAD R3, R7, 0x50, R10 ;  /* 0x0000005007037824 */ /* 0x000fe200078e020a */
[----:B------:R-:W-:Y:S01]  /*248e0*/  UMOV UR6, 0x0 ;  /* 0x0000000000067882 */ /* 0x000fe20000000000 */
[----:B------:R-:W-:Y:S01]  /*248f0*/  R2UR UR10, R11 ;  /* 0x000000000b0a72ca */ /* 0x000fe200000e0000 */
[----:B------:R-:W-:Y:S01]  /*24900*/  UIADD3.X UR5, URZ, UR39, URZ, UP0, !UPT ;  /* 0x000000273f057290 */ /* 0x000fe200087fe43f */
[----:B------:R-:W-:Y:S01]  /*24910*/  UMOV UR7, 0x12f00000 ;  /* 0x12f0000000077882 */ /* 0x000fe20000000000 */
[----:B--2---:R-:W-:Y:S02]  /*24920*/  IMAD R4, R2, 0xa000, R18 ;  /* 0x0000a00002047824 */ /* 0x004fe400078e0212 */
[----:B------:R-:W-:-:S02]  /*24930*/  VIADD R2, R6, 0x38890 ;  /* 0x0003889006027836 */ /* 0x000fc40000000000 */
[----:B------:R-:W-:-:S08]  /*24940*/  VIADD R8, R4, 0x24400 ;  /* 0x0002440004087836 */ /* 0x000fd00000000000 */
.L_x_721:
        /* <DEDUP_REMOVED lines=10> */
[----:B------:R-:W-:Y:S01]  /*249f0*/  MOV R20, 0x40 ;  /* 0x0000004000147802 */ /* 0x000fe20000000f00 */
[----:B------:R-:W-:Y:S01]  /*24a00*/  VIADD R8, R4, 0x26c00 ;  /* 0x00026c0004087836 */ /* 0x000fe20000000000 */
[----:B------:R-:W-:Y:S01]  /*24a10*/  PLOP3.LUT P2, PT, PT, PT, PT, 0x80, 0x0 ;  /* 0x000000000000781c */ /* 0x000fe20003f4f070 */
[----:B------:R-:W-:Y:S01]  /*24a20*/  UMOV UR6, 0x0 ;  /* 0x0000000000067882 */ /* 0x000fe20000000000 */
[----:B------:R-:W-:Y:S01]  /*24a30*/  R2UR UR10, R20 ;  /* 0x00000000140a72ca */ /* 0x000fe200000e0000 */
[----:B------:R-:W-:-:S14]  /*24a40*/  UMOV UR7, 0x12f00000 ;  /* 0x12f0000000077882 */ /* 0x000fdc0000000000 */
.L_x_722:
        /* <DEDUP_REMOVED lines=16> */
.L_x_723:
        /* <DEDUP_REMOVED lines=16> */
.L_x_724:
        /* <DEDUP_REMOVED lines=13> */
.L_x_881:
[----:B------:R-:W-:Y:S05]  /*24d20*/  BSYNC B2 ;  /* 0x0000000000027941 */ /* 0x000fea0003800000 */
.L_x_725:
[----:B------:R-:W-:Y:S01]  /*24d30*/  BSSY B2, `(.L_x_727) ;  /* 0x000000b000027945 */ /* 0x000fe20003800000 */
[----:B------:R-:W-:Y:S02]  /*24d40*/  IMAD.MOV.U32 R12, RZ, RZ, 0x0 ;  /* 0x00000000ff0c7424 */ /* 0x000fe400078e00ff */
[----:B------:R-:W-:Y:S01]  /*24d50*/  IMAD.MOV.U32 R13, RZ, RZ, 0x12f00000 ;  /* 0x12f00000ff0d7424 */ /* 0x000fe200078e00ff */
[----:B------:R-:W-:Y:S06]  /*24d60*/  @P3 BRA `(.L_x_728) ;  /* 0x00000000001c3947 */ /* 0x000fec0003800000 */
[----:B------:R-:W2:Y:S01]  /*24d70*/  S2R R8, SR_TID.X ;  /* 0x0000000000087919 */ /* 0x000ea20000002100 */
[----:B------:R-:W-:-:S04]  /*24d80*/  MOV R2, 0xa000 ;  /* 0x0000a00000027802 */ /* 0x000fc80000000f00 */
[----:B------:R3:W-:Y:S01]  /*24d90*/  SYNCS.ARRIVE.TRANS64 RZ, [R6+URZ+0x388b0], R2 ;  /* 0x0388b00206ff79a7 */ /* 0x0007e2000800003f */
[----:B--2---:R-:W-:-:S04]  /*24da0*/  LOP3.LUT R8, R8, 0x1f, RZ, 0xc0, !PT ;  /* 0x0000001f08087812 */ /* 0x004fc800078ec0ff */
[----:B------:R-:W-:-:S13]  /*24db0*/  ISETP.NE.AND P2, PT, R8, RZ, PT ;  /* 0x000000ff0800720c */ /* 0x000fda0003f45270 */
[----:B---3--:R-:W-:Y:S05]  /*24dc0*/  @!P2 BRA `(.L_x_728) ;  /* 0x000000000004a947 */ /* 0x008fea0003800000 */
[----:B------:R-:W-:Y:S01]  /*24dd0*/  BPT.TRAP 0x1 ;  /* 0x000000040000795c */ /* 0x000fe20000300000 */
.L_x_728:
[----:B------:R-:W-:Y:S05]  /*24de0*/  BSYNC B2 ;  /* 0x0000000000027941 */ /* 0x000fea0003800000 */
.L_x_727:
[----:B------:R-:W-:Y:S01]  /*24df0*/  R2UR UR10, R11 ;  /* 0x000000000b0a72ca */ /* 0x000fe200000e0000 */
[----:B------:R-:W-:Y:S01]  /*24e00*/  UIADD3 UR4, UP0, UR38, 0x670, URZ ;  /* 0x0000067026047890 */ /* 0x000fe2000ff1e03f */
[----:B------:R-:W-:Y:S01]  /*24e10*/  R2UR UR6, R12 ;  /* 0x000000000c0672ca */ /* 0x000fe200000e0000 */
[----:B01----:R-:W-:Y:S01]  /*24e20*/  VIADD R6, R6, 0x388b0 ;  /* 0x000388b006067836 */ /* 0x003fe20000000000 */
[----:B------:R-:W-:Y:S01]  /*24e30*/  R2UR UR7, R13 ;  /* 0x000000000d0772ca */ /* 0x000fe200000e0000 */
[----:B------:R-:W-:Y:S01]  /*24e40*/  VIADD R2, R4, 0x400 ;  /* 0x0000040004027836 */ /* 0x000fe20000000000 */
[----:B------:R-:W-:Y:S01]  /*24e50*/  PLOP3.LUT P2, PT, PT, PT, PT, 0x80, 0x0 ;  /* 0x000000000000781c */ /* 0x000fe20003f4f070 */
[----:B------:R-:W-:-:S12]  /*24e60*/  UIADD3.X UR5, URZ, UR39, URZ, UP0, !UPT ;  /* 0x000000273f057290 */ /* 0x000fd800087fe43f */
.L_x_729:
        /* <DEDUP_REMOVED lines=15> */
.L_x_730:
        /* <DEDUP_REMOVED lines=15> */
.L_x_731:
        /* <DEDUP_REMOVED lines=15> */
.L_x_732:
        /* <DEDUP_REMOVED lines=10> */
.L_x_716:
[----:B------:R-:W-:Y:S05]  /*251e0*/  BSYNC B1 ;  /* 0x0000000000017941 */ /* 0x000fea0003800000 */
.L_x_715:
[----:B-1----:R-:W2:Y:S04]  /*251f0*/  LDL.LU R2, [R1+0x20] ;  /* 0x0000200001027983 */ /* 0x002ea80000300800 */
[----:B------:R-:W3:Y:S01]  /*25200*/  LDL.LU R5, [R1+0x24] ;  /* 0x0000240001057983 */ /* 0x000ee20000300800 */
[C---:B------:R-:W-:Y:S01]  /*25210*/  ISETP.GT.AND P3, PT, R7.reuse, R9, PT ;  /* 0x000000090700720c */ /* 0x040fe20003f64270 */
[----:B------:R-:W-:Y:S02]  /*25220*/  VIADD R7, R7, 0xffffffff ;  /* 0xffffffff07077836 */ /* 0x000fe40000000000 */
[----:B--2---:R-:W-:-:S05]  /*25230*/  VIADD R2, R2, 0x1 ;  /* 0x0000000102027836 */ /* 0x004fca0000000000 */
[----:B------:R-:W-:-:S04]  /*25240*/  ISETP.NE.AND P2, PT, R2, 0x2, PT ;  /* 0x000000020200780c */ /* 0x000fc80003f45270 */
[----:B------:R-:W-:Y:S02]  /*25250*/  SEL R3, RZ, 0x1, P2 ;  /* 0x00000001ff037807 */ /* 0x000fe40001000000 */
[----:B------:R-:W-:Y:S02]  /*25260*/  SEL R2, R2, RZ, P2 ;  /* 0x000000ff02027207 */ /* 0x000fe40001000000 */
[----:B---3--:R-:W-:-:S05]  /*25270*/  LOP3.LUT R5, R5, R3, RZ, 0x3c, !PT ;  /* 0x0000000305057212 */ /* 0x008fca00078e3cff */
[----:B------:R2:W-:Y:S04]  /*25280*/  STL [R1+0x24], R5 ;  /* 0x0000240501007387 */ /* 0x0005e80000100800 */
[----:B------:R2:W-:Y:S01]  /*25290*/  STL [R1+0x20], R2 ;  /* 0x0000200201007387 */ /* 0x0005e20000100800 */
[----:B------:R-:W-:Y:S05]  /*252a0*/  @P3 BRA `(.L_x_733) ;  /* 0xfffffff400183947 */ /* 0x000fea000383ffff */
.L_x_691:
[----:B------:R-:W-:Y:S05]  /*252b0*/  BSYNC B0 ;  /* 0x0000000000007941 */ /* 0x000fea0003800000 */
.L_x_690:
[----:B------:R3:W5:Y:S01]  /*252c0*/  LDL R8, [R1+0x40] ;  /* 0x0000400001087983 */ /* 0x0007620000100800 */
[----:B------:R-:W-:Y:S05]  /*252d0*/  @!P0 WARPSYNC.ALL ;  /* 0x0000000000008948 */ /* 0x000fea0003800000 */
[----:B------:R3:W-:Y:S01]  /*252e0*/  STL [R1+0x44], RZ ;  /* 0x000044ff01007387 */ /* 0x0007e20000100800 */
[----:B------:R-:W-:Y:S01]  /*252f0*/  BSSY B0, `(.L_x_734) ;  /* 0x0000020000007945 */ /* 0x000fe20003800000 */
[----:B------:R-:W-:Y:S06]  /*25300*/  @!P0 BAR.SYNC.DEFER_BLOCKING 0xc, 0x180 ;  /* 0x0306000000008b1d */ /* 0x000fec0000010000 */
[----:B---3--:R-:W-:Y:S05]  /*25310*/  @!P1 BRA `(.L_x_735) ;  /* 0x0000000000749947 */ /* 0x008fea0003800000 */
[----:B------:R-:W-:-:S13]  /*25320*/  ISETP.NE.AND P0, PT, R17, RZ, PT ;  /* 0x000000ff1100720c */ /* 0x000fda0003f05270 */
[----:B------:R-:W3:Y:S02]  /*25330*/  @!P0 LDC R17, c[0x0][0x9f0] ;  /* 0x00027c00ff118b82 */ /* 0x000ee40000000800 */
[----:B---3--:R-:W-:-:S04]  /*25340*/  IABS R0, R17 ;  /* 0x0000001100007213 */ /* 0x008fc80000000000 */
[----:B-12---:R-:W1:Y:S08]  /*25350*/  I2F.RP R2, R0 ;  /* 0x0000000000027306 */ /* 0x006e700000209400 */
[----:B-1----:R-:W1:Y:S02]  /*25360*/  MUFU.RCP R2, R2 ;  /* 0x0000000200027308 */ /* 0x002e640000001000 */
[----:B-1----:R-:W-:-:S06]  /*25370*/  IADD3 R2, R2, 0xffffffe, RZ ;  /* 0x0ffffffe02027810 */ /* 0x002fcc0007ffe0ff */
[----:B------:R-:W1:Y:S02]  /*25380*/  F2I.FTZ.U32.TRUNC.NTZ R3, R2 ;  /* 0x0000000200037305 */ /* 0x000e64000021f000 */
[----:B-1----:R-:W-:-:S04]  /*25390*/  IMAD.MOV R2, RZ, RZ, -R3 ;  /* 0x000000ffff027224 */ /* 0x002fc800078e0a03 */
[----:B------:R-:W-:Y:S02]  /*253a0*/  IMAD R4, R2, R0, RZ ;  /* 0x0000000002047224 */ /* 0x000fe400078e02ff */
[----:B------:R-:W-:-:S04]  /*253b0*/  IMAD.MOV.U32 R2, RZ, RZ, RZ ;  /* 0x000000ffff027224 */ /* 0x000fc800078e00ff */
[----:B------:R-:W-:Y:S01]  /*253c0*/  IMAD.HI.U32 R6, R3, R4, R2 ;  /* 0x0000000403067227 */ /* 0x000fe200078e0002 */
[----:B------:R-:W-:Y:S02]  /*253d0*/  IABS R2, R17 ;  /* 0x0000001100027213 */ /* 0x000fe40000000000 */
[----:B-----5:R-:W-:-:S03]  /*253e0*/  IADD3 R4, R8, -0x1, R17 ;  /* 0xffffffff08047810 */ /* 0x020fc60007ffe011 */
[----:B------:R-:W-:Y:S01]  /*253f0*/  IMAD.MOV R2, RZ, RZ, -R2 ;  /* 0x000000ffff027224 */ /* 0x000fe200078e0a02 */
[----:B------:R-:W-:Y:S02]  /*25400*/  IABS R3, R4 ;  /* 0x0000000400037213 */ /* 0x000fe40000000000 */
[----:B------:R-:W-:Y:S02]  /*25410*/  LOP3.LUT R4, R4, R17, RZ, 0x3c, !PT ;  /* 0x0000001104047212 */ /* 0x000fe400078e3cff */
[----:B------:R-:W-:Y:S01]  /*25420*/  MOV R5, R2 ;  /* 0x0000000200057202 */ /* 0x000fe20000000f00 */
        /* <DEDUP_REMOVED lines=11> */
[----:B------:R3:W-:Y:S02]  /*254e0*/  STL [R1+0x44], R2 ;  /* 0x0000440201007387 */ /* 0x0007e40000100800 */
.L_x_735:
[----:B------:R-:W-:Y:S05]  /*254f0*/  BSYNC B0 ;  /* 0x0000000000007941 */ /* 0x000fea0003800000 */
.L_x_734:
[----:B------:R-:W4:Y:S04]  /*25500*/  LDL R0, [R1+0x44] ;  /* 0x0000440001007983 */ /* 0x000f280000100800 */
[----:B-123--:R-:W4:Y:S01]  /*25510*/  LDL R2, [R1+0x60] ;  /* 0x0000600001027983 */ /* 0x00ef220000100800 */
[----:B------:R-:W-:Y:S01]  /*25520*/  BSSY B7, `(.L_x_736) ;  /* 0x00004ce000077945 */ /* 0x000fe20003800000 */
[----:B----4-:R-:W-:-:S05]  /*25530*/  IMAD R2, R2, R0, RZ ;  /* 0x0000000002027224 */ /* 0x010fca00078e02ff */
[----:B-----5:R-:W-:Y:S01]  /*25540*/  VIADDMNMX R0, R2, R0, R8, PT ;  /* 0x0000000002007246 */ /* 0x020fe20003800108 */
[----:B------:R1:W-:Y:S03]  /*25550*/  STL [R1+0x30], R2 ;  /* 0x0000300201007387 */ /* 0x0003e60000100800 */
[----:B------:R-:W-:Y:S01]  /*25560*/  ISETP.GT.AND P0, PT, R0, R2, PT ;  /* 0x000000020000720c */ /* 0x000fe20003f04270 */
[----:B------:R1:W-:-:S12]  /*25570*/  STL [R1+0x48], R0 ;  /* 0x0000480001007387 */ /* 0x0003d80000100800 */
[----:B-1----:R-:W-:Y:S05]  /*25580*/  @P0 BRA `(.L_x_737) ;  /* 0x00000000004c0947 */ /* 0x002fea0003800000 */
[----:B------:R-:W1:Y:S02]  /*25590*/  S2R R0, SR_TID.X ;  /* 0x0000000000007919 */ /* 0x000e640000002100 */
[----:B-1----:R-:W-:-:S04]  /*255a0*/  LOP3.LUT R0, R0, 0x7f, RZ, 0xc0, !PT ;  /* 0x0000007f00007812 */ /* 0x002fc800078ec0ff */
[----:B------:R-:W-:-:S13]  /*255b0*/  ISETP.NE.AND P0, PT, R0, RZ, PT ;  /* 0x000000ff0000720c */ /* 0x000fda0003f05270 */
[----:B------:R-:W-:Y:S05]  /*255c0*/  @P0 BRA `(.L_x_738) ;  /* 0x0000004c000c0947 */ /* 0x000fea0003800000 */
[----:B------:R-:W1:Y:S01]  /*255d0*/  S2R R3, SR_LANEID ;  /* 0x0000000000037919 */ /* 0x000e620000000000 */
[----:B------:R-:W-:Y:S01]  /*255e0*/  VOTEU.ANY UR4, UPT, PT ;  /* 0x0000000000047886 */ /* 0x000fe200038e0100 */
[----:B------:R-:W2:Y:S01]  /*255f0*/  LDC.64 R4, c[0x0][0xc60] ;  /* 0x00031800ff047b82 */ /* 0x000ea20000000a00 */
[----:B------:R-:W1:Y:S01]  /*25600*/  FLO.U32 R0, UR4 ;  /* 0x0000000400007d00 */ /* 0x000e6200080e0000 */
[----:B------:R-:W-:-:S07]  /*25610*/  ULDC.64 UR6, c[0x0][0x208] ;  /* 0x0000820000067ab9 */ /* 0x000fce0000000a00 */
[----:B------:R-:W2:Y:S01]  /*25620*/  POPC R2, UR4 ;  /* 0x0000000400027d09 */ /* 0x000ea20008000000 */
[----:B-1----:R-:W-:-:S13]  /*25630*/  ISETP.EQ.U32.AND P0, PT, R0, R3, PT ;  /* 0x000000030000720c */ /* 0x002fda0003f02070 */
[----:B--2---:R-:W2:Y:S01]  /*25640*/  @P0 ATOMG.E.ADD.STRONG.GPU PT, R5, desc[UR6][R4.64], R2 ;  /* 0x00000002040509a8 */ /* 0x004ea200081ee1c6 */
[----:B------:R-:W1:Y:S02]  /*25650*/  S2R R3, SR_LTMASK ;  /* 0x0000000000037919 */ /* 0x000e640000003900 */
[----:B-1----:R-:W-:-:S06]  /*25660*/  LOP3.LUT R3, R3, UR4, RZ, 0xc0, !PT ;  /* 0x0000000403037c12 */ /* 0x002fcc000f8ec0ff */
[----:B------:R-:W1:Y:S01]  /*25670*/  POPC R3, R3 ;  /* 0x0000000300037309 */ /* 0x000e620000000000 */
[----:B--2---:R-:W1:Y:S02]  /*25680*/  SHFL.IDX PT, R0, R5, R0, 0x1f ;  /* 0x00001f0005007589 */ /* 0x004e6400000e0000 */
[----:B-1----:R-:W-:-:S05]  /*25690*/  IADD3 R0, R0, UR36, R3 ;  /* 0x0000002400007c10 */ /* 0x002fca000fffe003 */
[----:B------:R1:W-:Y:S01]  /*256a0*/  STL [R1], R0 ;  /* 0x0000000001007387 */ /* 0x0003e20000100800 */
[----:B------:R-:W-:Y:S05]  /*256b0*/  BRA `(.L_x_738) ;  /* 0x0000004800d07947 */ /* 0x000fea0003800000 */
.L_x_737:
        /* <DEDUP_REMOVED lines=11> */
[----:B------:R-:W-:Y:S01]  /*25770*/  IMAD.U32 R5, RZ, RZ, UR7 ;  /* 0x00000007ff057e24 */ /* 0x000fe2000f8e00ff */
[----:B------:R-:W-:Y:S01]  /*25780*/  MOV R8, 0x70 ;  /* 0x0000007000087802 */ /* 0x000fe20000000f00 */
[----:B------:R-:W-:Y:S02]  /*25790*/  IMAD.U32 R7, RZ, RZ, UR9 ;  /* 0x00000009ff077e24 */ /* 0x000fe4000f8e00ff */
[----:B------:R-:W-:-:S02]  /*257a0*/  IMAD.U32 R10, RZ, RZ, UR4 ;  /* 0x00000004ff0a7e24 */ /* 0x000fc4000f8e00ff */
[----:B0-----:R-:W-:Y:S02]  /*257b0*/  IMAD.U32 R11, RZ, RZ, UR5 ;  /* 0x00000005ff0b7e24 */ /* 0x001fe4000f8e00ff */
[----:B------:R-:W-:Y:S02]  /*257c0*/  IMAD.MOV.U32 R12, RZ, RZ, 0x1 ;  /* 0x00000001ff0c7424 */ /* 0x000fe400078e00ff */
[----:B------:R-:W-:-:S07]  /*257d0*/  IMAD.MOV.U32 R13, RZ, RZ, RZ ;  /* 0x000000ffff0d7224 */ /* 0x000fce00078e00ff */
[----:B------:R-:W-:-:S07]  /*257e0*/  LEPC R20, `(.L_x_740) ;  /* 0x000000001014794e */ /* 0x000fce0000000000 */
[----:B-1----:R-:W-:Y:S05]  /*257f0*/  CALL.ABS.NOINC R2 ;  /* 0x0000000002007343 */ /* 0x002fea0003c00000 */
.L_x_740:
[----:B------:R-:W-:Y:S05]  /*25800*/  BSYNC B6 ;  /* 0x0000000000067941 */ /* 0x000fea0003800000 */
.L_x_739:
        /* <DEDUP_REMOVED lines=8> */
[----:B------:R1:W2:Y:S01]  /*25890*/  LDC.64 R2, c[0x4][R17] ;  /* 0x0100000011027b82 */ /* 0x0002a20000000a00 */
[----:B------:R-:W-:Y:S01]  /*258a0*/  MOV R4, UR6 ;  /* 0x0000000600047c02 */ /* 0x000fe20008000f00 */
[----:B------:R-:W-:Y:S01]  /*258b0*/  IMAD.U32 R5, RZ, RZ, UR7 ;  /* 0x00000007ff057e24 */ /* 0x000fe2000f8e00ff */
[----:B------:R-:W-:Y:S01]  /*258c0*/  MOV R10, UR4 ;  /* 0x00000004000a7c02 */ /* 0x000fe20008000f00 */
[----:B------:R-:W-:Y:S01]  /*258d0*/  IMAD.U32 R6, RZ, RZ, UR8 ;  /* 0x00000008ff067e24 */ /* 0x000fe2000f8e00ff */
[----:B0-----:R-:W-:Y:S01]  /*258e0*/  MOV R13, RZ ;  /* 0x000000ff000d7202 */ /* 0x001fe20000000f00 */
[----:B------:R-:W-:-:S02]  /*258f0*/  IMAD.U32 R7, RZ, RZ, UR9 ;  /* 0x00000009ff077e24 */ /* 0x000fc4000f8e00ff */
[----:B------:R-:W-:Y:S02]  /*25900*/  IMAD.U32 R11, RZ, RZ, UR5 ;  /* 0x00000005ff0b7e24 */ /* 0x000fe4000f8e00ff */
[----:B------:R-:W-:Y:S02]  /*25910*/  IMAD.MOV.U32 R8, RZ, RZ, 0x70 ;  /* 0x00000070ff087424 */ /* 0x000fe400078e00ff */
[----:B-1----:R-:W-:-:S07]  /*25920*/  IMAD.MOV.U32 R12, RZ, RZ, 0x1 ;  /* 0x00000001ff0c7424 */ /* 0x002fce00078e00ff */
[----:B------:R-:W-:-:S07]  /*25930*/  LEPC R20, `(.L_x_743) ;  /* 0x000000001014794e */ /* 0x000fce0000000000 */
[----:B--2---:R-:W-:Y:S05]  /*25940*/  CALL.ABS.NOINC R2 ;  /* 0x0000000002007343 */ /* 0x004fea0003c00000 */
.L_x_743:
[----:B------:R0:W1:Y:S01]  /*25950*/  LDC.64 R2, c[0x4][R17] ;  /* 0x0100000011027b82 */ /* 0x0000620000000a00 */
[----:B------:R-:W-:Y:S01]  /*25960*/  ULDC.64 UR4, c[0x4][0xa8] ;  /* 0x01002a0000047ab9 */ /* 0x000fe20000000a00 */
[----:B------:R-:W-:Y:S01]  /*25970*/  ULDC.64 UR6, c[0x4][0xb0] ;  /* 0x01002c0000067ab9 */ /* 0x000fe20000000a00 */
[----:B------:R-:W-:Y:S01]  /*25980*/  ULDC.64 UR8, c[0x4][0x18] ;  /* 0x0100060000087ab9 */ /* 0x000fe20000000a00 */
[----:B------:R-:W-:Y:S01]  /*25990*/  IMAD.U32 R4, RZ, RZ, UR4 ;  /* 0x00000004ff047e24 */ /* 0x000fe2000f8e00ff */
[----:B------:R-:W-:Y:S01]  /*259a0*/  MOV R7, UR7 ;  /* 0x0000000700077c02 */ /* 0x000fe20008000f00 */
        /* <DEDUP_REMOVED lines=9> */
.L_x_742:
[----:B------:R-:W-:Y:S05]  /*25a40*/  BSYNC B6 ;  /* 0x0000000000067941 */ /* 0x000fea0003800000 */
.L_x_741:
[----:B------:R-:W2:Y:S01]  /*25a50*/  LDL.LU R2, [R1+0x28] ;  /* 0x0000280001027983 */ /* 0x000ea20000300800 */
[----:B------:R-:W-:-:S03]  /*25a60*/  ULDC.64 UR4, c[0x0][0x9f8] ;  /* 0x00027e0000047ab9 */ /* 0x000fc60000000a00 */
[----:B------:R-:W3:Y:S04]  /*25a70*/  LDL.LU R0, [R1+0x38] ;  /* 0x0000380001007983 */ /* 0x000ee80000300800 */
[----:B------:R-:W4:Y:S01]  /*25a80*/  LDL R7, [R1+0x14] ;  /* 0x0000140001077983 */ /* 0x000f220000100800 */
[----:B------:R-:W-:Y:S01]  /*25a90*/  ISETP.NE.U32.AND P0, PT, RZ, UR4, PT ;  /* 0x00000004ff007c0c */ /* 0x000fe2000bf05070 */
[----:B------:R-:W-:Y:S02]  /*25aa0*/  ULDC.64 UR6, c[0x0][0x208] ;  /* 0x0000820000067ab9 */ /* 0x000fe40000000a00 */
[----:B------:R-:W5:Y:S01]  /*25ab0*/  LDL R17, [R1+0x48] ;  /* 0x0000480001117983 */ /* 0x000f620000100800 */
[----:B------:R-:W-:-:S13]  /*25ac0*/  ISETP.NE.AND.EX P0, PT, RZ, UR5, PT, P0 ;  /* 0x00000005ff007c0c */ /* 0x000fda000bf05300 */
[----:B--2---:R-:W-:-:S04]  /*25ad0*/  @P0 IADD3 R2, P1, R2, UR4, RZ ;  /* 0x0000000402020c10 */ /* 0x004fc8000ff3e0ff */
[----:B---3--:R-:W-:Y:S01]  /*25ae0*/  @P0 IADD3.X R3, R0, UR5, RZ, P1, !PT ;  /* 0x0000000500030c10 */ /* 0x008fe20008ffe4ff */
[----:B------:R-:W-:-:S04]  /*25af0*/  ULDC.64 UR4, c[0x0][0xa08] ;  /* 0x0002820000047ab9 */ /* 0x000fc80000000a00 */
[----:B----4-:R1:W2:Y:S02]  /*25b00*/  @P0 LDG.E R7, desc[UR6][R2.64] ;  /* 0x0000000602070981 */ /* 0x0102a4000c1e1900 */
[----:B-1----:R-:W1:Y:S01]  /*25b10*/  LDC.64 R2, c[0x0][0x418] ;  /* 0x00010600ff027b82 */ /* 0x002e620000000a00 */
[----:B-----5:R-:W-:Y:S01]  /*25b20*/  VIADD R0, R17, 0xffffffff ;  /* 0xffffffff11007836 */ /* 0x020fe20000000000 */
[----:B--2---:R-:W-:Y:S01]  /*25b30*/  SHF.R.S32.HI R8, RZ, 0x1f, R7 ;  /* 0x0000001fff087819 */ /* 0x004fe20000011407 */
[----:B------:R2:W-:Y:S04]  /*25b40*/  @P0 STL [R1+0x14], R7 ;  /* 0x0000140701000387 */ /* 0x0005e80000100800 */
[----:B------:R2:W-:Y:S01]  /*25b50*/  STL [R1+0x28], R8 ;  /* 0x0000280801007387 */ /* 0x0005e20000100800 */
[----:B-1----:R-:W-:Y:S01]  /*25b60*/  LOP3.LUT P0, RZ, R2, UR4, RZ, 0xfc, !PT ;  /* 0x0000000402ff7c12 */ /* 0x002fe2000f80fcff */
[----:B------:R-:W-:-:S03]  /*25b70*/  UMOV UR4, 0xffffffff ;  /* 0xffffffff00047882 */ /* 0x000fc60000000000 */
[----:B------:R-:W-:-:S04]  /*25b80*/  LOP3.LUT P0, RZ, R3, UR5, RZ, 0xfc, P0 ;  /* 0x0000000503ff7c12 */ /* 0x000fc8000800fcff */
[----:B------:R-:W-:Y:S01]  /*25b90*/  SEL R17, R7, RZ, !P0 ;  /* 0x000000ff07117207 */ /* 0x000fe20004000000 */
[----:B--2---:R-:W-:Y:S08]  /*25ba0*/  BRA.DIV UR4, `(.L_x_744) ;  /* 0x00000062045c7947 */ /* 0x004ff0000b800000 */
[----:B------:R-:W1:Y:S02]  /*25bb0*/  S2R R4, SR_TID.X ;  /* 0x0000000000047919 */ /* 0x000e640000002100 */
[----:B-1----:R-:W-:-:S04]  /*25bc0*/  SHF.R.U32.HI R4, RZ, 0x5, R4 ;  /* 0x00000005ff047819 */ /* 0x002fc80000011604 */
[----:B------:R-:W-:-:S05]  /*25bd0*/  LOP3.LUT R4, R4, 0x3, RZ, 0xc0, !PT ;  /* 0x0000000304047812 */ /* 0x000fca00078ec0ff */
[----:B------:R1:W2:Y:S02]  /*25be0*/  SHFL.IDX PT, R14, R4, RZ, 0x1f ;  /* 0x00001fff040e7589 */ /* 0x0002a400000e0000 */
.L_x_884:
[----:B-1----:R-:W3:Y:S01]  /*25bf0*/  LDL.LU R4, [R1+0x10] ;  /* 0x0000100001047983 */ /* 0x002ee20000300800 */
[----:B------:R-:W-:Y:S02]  /*25c00*/  PLOP3.LUT P1, PT, PT, PT, PT, 0x8, 0x0 ;  /* 0x000000000000781c */ /* 0x000fe40003f2e170 */
[----:B--2---:R-:W-:Y:S01]  /*25c10*/  ISETP.NE.AND P0, PT, R14, RZ, PT ;  /* 0x000000ff0e00720c */ /* 0x004fe20003f05270 */
[----:B------:R1:W-:Y:S01]  /*25c20*/  STL [R1+0x8], R0 ;  /* 0x0000080001007387 */ /* 0x0003e20000100800 */
[----:B---3--:R-:W-:-:S09]  /*25c30*/  LOP3.LUT R4, R4, 0xfffffffe, RZ, 0xc0, !PT ;  /* 0xfffffffe04047812 */ /* 0x008fd200078ec0ff */
[----:B------:R-:W-:-:S05]  /*25c40*/  @P1 LOP3.LUT R4, R4, 0x1, RZ, 0xfc, !PT ;  /* 0x0000000104041812 */ /* 0x000fca00078efcff */
[----:B------:R1:W-:Y:S01]  /*25c50*/  STL [R1+0x10], R4 ;  /* 0x0000100401007387 */ /* 0x0003e20000100800 */
[----:B------:R-:W-:Y:S05]  /*25c60*/  @P0 BRA `(.L_x_745) ;  /* 0x00000004004c0947 */ /* 0x000fea0003800000 */
[----:B------:R-:W-:-:S03]  /*25c70*/  UMOV UR4, 0xffffffff ;  /* 0xffffffff00047882 */ /* 0x000fc60000000000 */
[----:B------:R-:W-:Y:S05]  /*25c80*/  BRA.DIV UR4, `(.L_x_746) ;  /* 0x0000006204587947 */ /* 0x000fea000b800000 */
[----:B------:R-:W-:-:S13]  /*25c90*/  ELECT P6, URZ, PT ;  /* 0x00000000003f782f */ /* 0x000fda00038c0000 */
.L_x_887:
[----:B------:R-:W-:Y:S05]  /*25ca0*/  @!P6 BRA `(.L_x_745) ;  /* 0x00000004003ce947 */ /* 0x000fea0003800000 */
[----:B------:R-:W-:-:S04]  /*25cb0*/  ISETP.NE.U32.AND P0, PT, R2, RZ, PT ;  /* 0x000000ff0200720c */ /* 0x000fc80003f05070 */
[----:B------:R-:W-:-:S13]  /*25cc0*/  ISETP.NE.AND.EX P0, PT, R3, RZ, PT, P0 ;  /* 0x000000ff0300720c */ /* 0x000fda0003f05300 */
[----:B------:R-:W-:Y:S05]  /*25cd0*/  @!P0 BRA `(.L_x_747) ;  /* 0x0000000000548947 */ /* 0x000fea0003800000 */
[----:B------:R-:W2:Y:S01]  /*25ce0*/  LDC R6, c[0x0][0x43c] ;  /* 0x00010f00ff067b82 */ /* 0x000ea20000000800 */
[----:B------:R-:W-:Y:S01]  /*25cf0*/  IMAD.MOV.U32 R9, RZ, RZ, R0 ;  /* 0x000000ffff097224 */ /* 0x000fe200078e0000 */
[----:B------:R-:W-:Y:S01]  /*25d00*/  ULDC.64 UR4, c[0x0][0x428] ;  /* 0x00010a0000047ab9 */ /* 0x000fe20000000a00 */
[----:B------:R-:W-:-:S03]  /*25d10*/  ULDC.64 UR6, c[0x0][0x208] ;  /* 0x0000820000067ab9 */ /* 0x000fc60000000a00 */
[----:B-1----:R-:W-:Y:S02]  /*25d20*/  MOV R0, R9 ;  /* 0x0000000900007202 */ /* 0x002fe40000000f00 */
[----:B--2---:R-:W-:-:S13]  /*25d30*/  ISETP.NE.AND P0, PT, R6, 0x1, PT ;  /* 0x000000010600780c */ /* 0x004fda0003f05270 */
[----:B------:R-:W1:Y:S02]  /*25d40*/  @P0 LDC.64 R4, c[0x0][0x440] ;  /* 0x00011000ff040b82 */ /* 0x000e640000000a00 */
[----:B-1----:R-:W-:-:S05]  /*25d50*/  @P0 IMAD.HI.U32 R4, R9, R4, RZ ;  /* 0x0000000409040227 */ /* 0x002fca00078e00ff */
        /* <DEDUP_REMOVED lines=13> */
.L_x_747:
[----:B--2---:R-:W2:Y:S01]  /*25e30*/  LDL R2, [R1+0x18] ;  /* 0x0000180001027983 */ /* 0x004ea20000100800 */
[----:B-1----:R-:W-:Y:S02]  /*25e40*/  LEA R0, R19, R18, 0x3 ;  /* 0x0000001213007211 */ /* 0x002fe400078e18ff */
[----:B--2---:R-:W-:-:S04]  /*25e50*/  SHF.L.U32 R2, R2, 0x1f, RZ ;  /* 0x0000001f02027819 */ /* 0x004fc800000006ff */
[----:B------:R-:W1:Y:S02]  /*25e60*/  SYNCS.PHASECHK.TRANS64.TRYWAIT P0, [R0+URZ+0x38840], R2 ;  /* 0x03884002000075a7 */ /* 0x000e64000800017f */
[----:B-1----:R-:W-:Y:S05]  /*25e70*/  @!P0 BRA `(.L_x_748) ;  /* 0x0000005c00fc8947 */ /* 0x002fea0003800000 */
.L_x_888:
[----:B------:R-:W2:Y:S02]  /*25e80*/  S2R R3, SR_TID.X ;  /* 0x0000000000037919 */ /* 0x000ea40000002100 */
[----:B--2---:R-:W-:-:S04]  /*25e90*/  LOP3.LUT R3, R3, 0x7f, RZ, 0xc0, !PT ;  /* 0x0000007f03037812 */ /* 0x004fc800078ec0ff */
[----:B------:R-:W-:-:S13]  /*25ea0*/  ISETP.NE.AND P0, PT, R3, RZ, PT ;  /* 0x000000ff0300720c */ /* 0x000fda0003f05270 */
[----:B------:R-:W-:Y:S05]  /*25eb0*/  @P0 BRA `(.L_x_749) ;  /* 0x00000000001c0947 */ /* 0x000fea0003800000 */
[----:B------:R-:W2:Y:S01]  /*25ec0*/  S2R R3, SR_TID.X ;  /* 0x0000000000037919 */ /* 0x000ea20000002100 */
[----:B-1----:R-:W-:-:S04]  /*25ed0*/  IMAD.MOV.U32 R2, RZ, RZ, 0xa000 ;  /* 0x0000a000ff027424 */ /* 0x002fc800078e00ff */
[----:B------:R3:W-:Y:S01]  /*25ee0*/  SYNCS.ARRIVE.TRANS64 RZ, [R0+URZ+0x38830], R2 ;  /* 0x0388300200ff79a7 */ /* 0x0007e2000800003f */
[----:B--2---:R-:W-:-:S04]  /*25ef0*/  LOP3.LUT R3, R3, 0x1f, RZ, 0xc0, !PT ;  /* 0x0000001f03037812 */ /* 0x004fc800078ec0ff */
[----:B------:R-:W-:-:S13]  /*25f00*/  ISETP.NE.AND P0, PT, R3, RZ, PT ;  /* 0x000000ff0300720c */ /* 0x000fda0003f05270 */
[----:B---3--:R-:W-:Y:S05]  /*25f10*/  @!P0 BRA `(.L_x_749) ;  /* 0x0000000000048947 */ /* 0x008fea0003800000 */
[----:B------:R-:W-:Y:S01]  /*25f20*/  BPT.TRAP 0x1 ;  /* 0x000000040000795c */ /* 0x000fe20000300000 */
.L_x_749:
[----:B-1----:R-:W2:Y:S04]  /*25f30*/  LDL R2, [R1+0x1c] ;  /* 0x00001c0001027983 */ /* 0x002ea80000100800 */
[----:B------:R-:W3:Y:S01]  /*25f40*/  LDL R3, [R1+0x8] ;  /* 0x0000080001037983 */ /* 0x000ee20000100800 */
[----:B------:R-:W-:Y:S01]  /*25f50*/  R2UR UR9, R0 ;  /* 0x00000000000972ca */ /* 0x000fe200000e0000 */
[----:B------:R-:W-:-:S05]  /*25f60*/  IMAD R0, R19, 0xa000, R18 ;  /* 0x0000a00013007824 */ /* 0x000fca00078e0212 */
[----:B------:R-:W-:Y:S01]  /*25f70*/  R2UR UR14, R0 ;  /* 0x00000000000e72ca */ /* 0x000fe200000e0000 */
[----:B------:R-:W-:Y:S01]  /*25f80*/  UIADD3 UR4, UP0, UR38, 0x370, URZ ;  /* 0x0000037026047890 */ /* 0x000fe2000ff1e03f */
[----:B--2---:R-:W-:Y:S02]  /*25f90*/  R2UR UR5, R2 ;  /* 0x00000000020572ca */ /* 0x004fe400000e0000 */
[----:B------:R-:W2:Y:S01]  /*25fa0*/  LDL.LU R2, [R1+0x10] ;  /* 0x0000100001027983 */ /* 0x000ea20000300800 */
[----:B---3--:R-:W-:Y:S02]  /*25fb0*/  R2UR UR11, R3 ;  /* 0x00000000030b72ca */ /* 0x008fe400000e0000 */
[----:B------:R-:W-:Y:S02]  /*25fc0*/  R2UR UR12, R16 ;  /* 0x00000000100c72ca */ /* 0x000fe400000e0000 */
[----:B-----5:R-:W-:Y:S01]  /*25fd0*/  R2UR UR13, R17 ;  /* 0x00000000110d72ca */ /* 0x020fe200000e0000 */
[----:B------:R-:W-:Y:S01]  /*25fe0*/  UIADD3 UR9, UR9, 0x38830, URZ ;  /* 0x0003883009097890 */ /* 0x000fe2000fffe03f */
[----:B------:R-:W-:-:S02]  /*25ff0*/  PLOP3.LUT P0, PT, PT, PT, PT, 0x80, 0x0 ;  /* 0x000000000000781c */ /* 0x000fc40003f0f070 */
[----:B------:R-:W-:Y:S02]  /*26000*/  UIADD3 UR8, UR14, 0x24400, URZ ;  /* 0x000244000e087890 */ /* 0x000fe4000fffe03f */
[----:B------:R-:W-:-:S03]  /*26010*/  UIADD3 UR15, UR14, 0x26c00, URZ ;  /* 0x00026c000e0f7890 */ /* 0x000fc6000fffe03f */
[----:B------:R-:W-:Y:S02]  /*26020*/  UIMAD UR11, UR11, 0x50, UR5 ;  /* 0x000000500b0b78a4 */ /* 0x000fe4000f8e0205 */
[----:B------:R-:W-:Y:S02]  /*26030*/  UIADD3.X UR5, URZ, UR39, URZ, UP0, !UPT ;  /* 0x000000273f057290 */ /* 0x000fe400087fe43f */
[----:B------:R-:W-:Y:S01]  /*26040*/  UIADD3 UR16, UR14, 0x29400, URZ ;  /* 0x000294000e107890 */ /* 0x000fe2000fffe03f */
[----:B------:R-:W-:Y:S01]  /*26050*/  UMOV UR10, URZ ;  /* 0x0000003f000a7c82 */ /* 0x000fe20008000000 */
[----:B------:R-:W-:Y:S01]  /*26060*/  UMOV UR6, 0x0 ;  /* 0x0000000000067882 */ /* 0x000fe20000000000 */
[----:B------:R-:W-:Y:S01]  /*26070*/  UMOV UR7, 0x14f00000 ;  /* 0x14f0000000077882 */ /* 0x000fe20000000000 */
[----:B------:R-:W-:Y:S01]  /*26080*/  UMOV UR17, 0x40 ;  /* 0x0000004000117882 */ /* 0x000fe20000000000 */
[----:B------:R-:W-:Y:S02]  /*26090*/  UIADD3 UR14, UR14, 0x2bc00, URZ ;  /* 0x0002bc000e0e7890 */ /* 0x000fe4000fffe03f */
[----:B------:R1:W-:Y:S02]  /*260a0*/  UTMALDG.4D [UR8], [UR4], desc[UR6] ;  /* 0x00000608040075b4 */ /* 0x0003e40008019000 */
[----:B-1----:R-:W-:Y:S01]  /*260b0*/  UMOV UR8, UR15 ;  /* 0x0000000f00087c82 */ /* 0x002fe20008000000 */
[----:B------:R-:W-:Y:S01]  /*260c0*/  UMOV UR10, UR17 ;  /* 0x00000011000a7c82 */ /* 0x000fe20008000000 */
[----:B------:R-:W-:Y:S01]  /*260d0*/  UMOV UR15, 0x80 ;  /* 0x00000080000f7882 */ /* 0x000fe20000000000 */
[----:B------:R1:W-:Y:S02]  /*260e0*/  UTMALDG.4D [UR8], [UR4], desc[UR6] ;  /* 0x00000608040075b4 */ /* 0x0003e40008019000 */
[----:B-1----:R-:W-:Y:S01]  /*260f0*/  UMOV UR8, UR16 ;  /* 0x0000001000087c82 */ /* 0x002fe20008000000 */
[----:B------:R-:W-:Y:S01]  /*26100*/  UMOV UR10, UR15 ;  /* 0x0000000f000a7c82 */ /* 0x000fe20008000000 */
[----:B------:R-:W-:Y:S01]  /*26110*/  UMOV UR15, 0xc0 ;  /* 0x000000c0000f7882 */ /* 0x000fe20000000000 */
[----:B------:R1:W-:Y:S02]  /*26120*/  UTMALDG.4D [UR8], [UR4], desc[UR6] ;  /* 0x00000608040075b4 */ /* 0x0003e40008019000 */
[----:B-1----:R-:W-:Y:S01]  /*26130*/  UMOV UR8, UR14 ;  /* 0x0000000e00087c82 */ /* 0x002fe20008000000 */
[----:B------:R-:W-:-:S02]  /*26140*/  UMOV UR10, UR15 ;  /* 0x0000000f000a7c82 */ /* 0x000fc40008000000 */
[----:B------:R3:W-:Y:S01]  /*26150*/  UTMALDG.4D [UR8], [UR4], desc[UR6] ;  /* 0x00000608040075b4 */ /* 0x0007e20008019000 */
[----:B--2---:R-:W-:-:S04]  /*26160*/  LOP3.LUT R2, R2, 0xfffffffe, RZ, 0xc0, !PT ;  /* 0xfffffffe02027812 */ /* 0x004fc800078ec0ff */
[----:B------:R-:W-:-:S05]  /*26170*/  @P0 LOP3.LUT R2, R2, 0x1, RZ, 0xfc, !PT ;  /* 0x0000000102020812 */ /* 0x000fca00078efcff */
[----:B------:R3:W-:Y:S01]  /*26180*/  STL [R1+0x10], R2 ;  /* 0x0000100201007387 */ /* 0x0007e20000100800 */
[----:B------:R-:W-:Y:S01]  /*26190*/  NOP ;  /* 0x0000000000007918 */ /* 0x000fe20000000000 */
.L_x_745:
[----:B------:R-:W2:Y:S04]  /*261a0*/  LDL.LU R3, [R1+0x4c] ;  /* 0x00004c0001037983 */ /* 0x000ea80000300800 */
[----:B------:R-:W4:Y:S04]  /*261b0*/  LDL.LU R5, [R1+0x34] ;  /* 0x0000340001057983 */ /* 0x000f280000300800 */
[----:B-1----:R-:W5:Y:S01]  /*261c0*/  LDL.LU R4, [R1+0x58] ;  /* 0x0000580001047983 */ /* 0x002f620000300800 */
[----:B------:R-:W-:Y:S05]  /*261d0*/  WARPSYNC.ALL ;  /* 0x0000000000007948 */ /* 0x000fea0003800000 */
[----:B---3--:R-:W-:Y:S01]  /*261e0*/  ULDC.64 UR6, c[0x0][0xa00] ;  /* 0x0002800000067ab9 */ /* 0x008fe20000000a00 */
        /* <DEDUP_REMOVED lines=8> */
[----:B----4-:R-:W-:-:S03]  /*26270*/  SEL R5, R5, RZ, !P0 ;  /* 0x000000ff05057207 */ /* 0x010fc60004000000 */
[----:B------:R-:W-:Y:S01]  /*26280*/  IMAD R0, R0, UR4, RZ ;  /* 0x0000000400007c24 */ /* 0x000fe2000f8e02ff */
[----:B-----5:R-:W-:-:S03]  /*26290*/  SEL R4, R4, RZ, !P0 ;  /* 0x000000ff04047207 */ /* 0x020fc60004000000 */
        /* <DEDUP_REMOVED lines=8> */
[----:B-1----:R-:W-:Y:S01]  /*26320*/  MOV R2, 0x0 ;  /* 0x0000000000027802 */ /* 0x002fe20000000f00 */
[----:B------:R-:W-:Y:S01]  /*26330*/  ULDC.64 UR4, c[0x4][0xa8] ;  /* 0x01002a0000047ab9 */ /* 0x000fe20000000a00 */
[----:B------:R-:W-:Y:S01]  /*26340*/  ULDC.64 UR6, c[0x4][0xb0] ;  /* 0x01002c0000067ab9 */ /* 0x000fe20000000a00 */
[----:B------:R-:W-:Y:S01]  /*26350*/  ULDC.64 UR8, c[0x4][0x20] ;  /* 0x0100080000087ab9 */ /* 0x000fe20000000a00 */
[----:B------:R-:W-:Y:S01]  /*26360*/  MOV R4, UR4 ;  /* 0x0000000400047c02 */ /* 0x000fe20008000f00 */
[----:B------:R-:W-:Y:S01]  /*26370*/  IMAD.U32 R5, RZ, RZ, UR5 ;  /* 0x00000005ff057e24 */ /* 0x000fe2000f8e00ff */
[----:B------:R-:W1:Y:S01]  /*26380*/  LDC.64 R2, c[0x4][R2] ;  /* 0x0100000002027b82 */ /* 0x000e620000000a00 */
[----:B------:R-:W-:Y:S01]  /*26390*/  IMAD.U32 R6, RZ, RZ, UR6 ;  /* 0x00000006ff067e24 */ /* 0x000fe2000f8e00ff */
[----:B------:R-:W-:Y:S01]  /*263a0*/  MOV R10, UR8 ;  /* 0x00000008000a7c02 */ /* 0x000fe20008000f00 */
[----:B------:R-:W-:Y:S01]  /*263b0*/  IMAD.U32 R7, RZ, RZ, UR7 ;  /* 0x00000007ff077e24 */ /* 0x000fe2000f8e00ff */
[----:B0-----:R-:W-:Y:S01]  /*263c0*/  MOV R13, RZ ;  /* 0x000000ff000d7202 */ /* 0x001fe20000000f00 */
[----:B------:R-:W-:-:S02]  /*263d0*/  IMAD.U32 R11, RZ, RZ, UR9 ;  /* 0x00000009ff0b7e24 */ /* 0x000fc4000f8e00ff */
[----:B------:R-:W-:Y:S02]  /*263e0*/  IMAD.MOV.U32 R8, RZ, RZ, 0x70 ;  /* 0x00000070ff087424 */ /* 0x000fe400078e00ff */
[----:B------:R-:W-:-:S07]  /*263f0*/  IMAD.MOV.U32 R12, RZ, RZ, 0x1 ;  /* 0x00000001ff0c7424 */ /* 0x000fce00078e00ff */
[----:B------:R-:W-:-:S07]  /*26400*/  LEPC R20, `(.L_x_751) ;  /* 0x000000001014794e */ /* 0x000fce0000000000 */
[----:B-1----:R-:W-:Y:S05]  /*26410*/  CALL.ABS.NOINC R2 ;  /* 0x0000000002007343 */ /* 0x002fea0003c00000 */
.L_x_751:
[----:B------:R-:W-:Y:S05]  /*26420*/  BSYNC B6 ;  /* 0x0000000000067941 */ /* 0x000fea0003800000 */
.L_x_750:
[----:B-1----:R-:W2:Y:S01]  /*26430*/  LDL.LU R0, [R1+0x4c] ;  /* 0x00004c0001007983 */ /* 0x002ea20000300800 */
[----:B------:R-:W-:Y:S01]  /*26440*/  ULDC.64 UR4, c[0x0][0x2d8] ;  /* 0x0000b60000047ab9 */ /* 0x000fe20000000a00 */
[----:B------:R-:W1:Y:S01]  /*26450*/  LDC R8, c[0x0][0x448] ;  /* 0x00011200ff087b82 */ /* 0x000e620000000800 */
[----:B------:R-:W-:Y:S01]  /*26460*/  ULDC.64 UR6, c[0x0][0x280] ;  /* 0x0000a00000067ab9 */ /* 0x000fe20000000a00 */
[----:B------:R-:W3:Y:S04]  /*26470*/  LDL.LU R5, [R1+0x38] ;  /* 0x0000380001057983 */ /* 0x000ee80000300800 */
[----:B------:R-:W3:Y:S04]  /*26480*/  LDL.LU.64 R2, [R1+0x50] ;  /* 0x0000500001027983 */ /* 0x000ee80000300a00 */
[----:B------:R-:W4:Y:S01]  /*26490*/  LDL.LU R4, [R1+0x34] ;  /* 0x0000340001047983 */ /* 0x000f220000300800 */
[----:B-1----:R-:W-:Y:S01]  /*264a0*/  ISETP.NE.AND P0, PT, R8, 0x1, PT ;  /* 0x000000010800780c */ /* 0x002fe20003f05270 */
[----:B------:R-:W1:-:S12]  /*264b0*/  S2R R9, SR_TID.X ;  /* 0x0000000000097919 */ /* 0x000e580000002100 */
[----:B------:R-:W0:Y:S01]  /*264c0*/  @P0 LDC R7, c[0x0][0x450] ;  /* 0x00011400ff070b82 */ /* 0x000e220000000800 */
[----:B---3--:R-:W-:Y:S02]  /*264d0*/  IMAD.MOV.U32 R3, RZ, RZ, R5 ;  /* 0x000000ffff037224 */ /* 0x008fe400078e0005 */
[----:B------:R-:W3:Y:S01]  /*264e0*/  LDL.LU R5, [R1+0x4] ;  /* 0x0000040001057983 */ /* 0x000ee20000300800 */
[----:B-1----:R-:W-:Y:S02]  /*264f0*/  IMAD.SHL.U32 R9, R9, 0x8, RZ ;  /* 0x0000000809097824 */ /* 0x002fe400078e00ff */
[C---:B------:R-:W-:Y:S01]  /*26500*/  IMAD.WIDE.U32 R2, R16.reuse, UR4, R2 ;  /* 0x0000000410027c25 */ /* 0x040fe2000f8e0002 */
[----:B------:R-:W1:Y:S02]  /*26510*/  S2R R10, SR_TID.X ;  /* 0x00000000000a7919 */ /* 0x000e640000002100 */
[----:B------:R-:W-:Y:S01]  /*26520*/  LOP3.LUT R9, R9, 0x38, RZ, 0xc0, !PT ;  /* 0x0000003809097812 */ /* 0x000fe200078ec0ff */
[----:B------:R-:W-:Y:S01]  /*26530*/  IMAD R3, R16, UR5, R3 ;  /* 0x0000000510037c24 */ /* 0x000fe2000f8e0203 */
[----:B------:R-:W-:-:S02]  /*26540*/  ULDC.64 UR4, c[0x0][0x2e0] ;  /* 0x0000b80000047ab9 */ /* 0x000fc40000000a00 */
[----:B--2---:R-:W-:Y:S01]  /*26550*/  IMAD R0, R0, UR4, RZ ;  /* 0x0000000400007c24 */ /* 0x004fe2000f8e02ff */
[C---:B------:R-:W-:Y:S01]  /*26560*/  LOP3.LUT R12, R9.reuse, 0x40, RZ, 0xfc, !PT ;  /* 0x00000040090c7812 */ /* 0x040fe200078efcff */
[C---:B----4-:R-:W-:Y:S01]  /*26570*/  IMAD.WIDE.U32 R2, R4.reuse, UR4, R2 ;  /* 0x0000000404027c25 */ /* 0x050fe2000f8e0002 */
[C---:B0-----:R-:W-:Y:S02]  /*26580*/  LOP3.LUT R11, R9.reuse, 0x80, RZ, 0xfc, !PT ;  /* 0x00000080090b7812 */ /* 0x041fe400078efcff */
[----:B------:R-:W-:Y:S01]  /*26590*/  LOP3.LUT R9, R9, 0xc0, RZ, 0xfc, !PT ;  /* 0x000000c009097812 */ /* 0x000fe200078efcff */
[----:B------:R-:W-:Y:S01]  /*265a0*/  IMAD R0, R4, UR5, R0 ;  /* 0x0000000504007c24 */ /* 0x000fe2000f8e0200 */
[----:B------:R-:W-:Y:S01]  /*265b0*/  ULDC.64 UR4, c[0x0][0x2d0] ;  /* 0x0000b40000047ab9 */ /* 0x000fe20000000a00 */
[----:B------:R-:W0:Y:S02]  /*265c0*/  S2R R4, SR_TID.X ;  /* 0x0000000000047919 */ /* 0x000e240000002100 */
[----:B------:R-:W-:Y:S01]  /*265d0*/  IMAD.IADD R3, R3, 0x1, R0 ;  /* 0x0000000103037824 */ /* 0x000fe200078e0200 */
[----:B-1----:R-:W-:-:S04]  /*265e0*/  SHF.L.U32 R10, R10, 0x3, RZ ;  /* 0x000000030a0a7819 */ /* 0x002fc800000006ff */
[----:B------:R-:W-:Y:S02]  /*265f0*/  LOP3.LUT R10, R10, 0x38, RZ, 0xc0, !PT ;  /* 0x000000380a0a7812 */ /* 0x000fe400078ec0ff */
[----:B0-----:R-:W-:-:S04]  /*26600*/  LOP3.LUT R4, R4, 0x7f, RZ, 0xc0, !PT ;  /* 0x0000007f04047812 */ /* 0x001fc800078ec0ff */
[----:B------:R-:W-:Y:S02]  /*26610*/  SHF.R.U32.HI R6, RZ, 0x3, R4 ;  /* 0x00000003ff067819 */ /* 0x000fe40000011604 */
[----:B------:R-:W0:Y:S02]  /*26620*/  S2R R4, SR_TID.X ;  /* 0x0000000000047919 */ /* 0x000e240000002100 */
[----:B0-----:R-:W-:-:S05]  /*26630*/  IMAD.SHL.U32 R4, R4, 0x10, RZ ;  /* 0x0000001004047824 */ /* 0x001fca00078e00ff */
[----:B------:R-:W-:Y:S02]  /*26640*/  LOP3.LUT R4, R6, 0x70, R4, 0xf8, !PT ;  /* 0x0000007006047812 */ /* 0x000fe400078ef804 */
[----:B------:R-:W0:Y:S01]  /*26650*/  @P0 LDC R6, c[0x0][0x44c] ;  /* 0x00011300ff060b82 */ /* 0x000e220000000800 */
[----:B---3--:R-:W-:-:S04]  /*26660*/  SHF.L.U32 R5, R5, 0x7, RZ ;  /* 0x0000000705057819 */ /* 0x008fc800000006ff */
        /* <DEDUP_REMOVED lines=38> */
[----:B0-----:R-:W-:-:S04]  /*268d0*/  @!P5 LEA R7, P4, R10, R7, 0x1 ;  /* 0x000000070a07d211 */ /* 0x001fc800078808ff */
[----:B-1----:R-:W-:-:S04]  /*268e0*/  @!P5 IADD3.X R6, RZ, R6, RZ, P4, !PT ;  /* 0x00000006ff06d210 */ /* 0x002fc800027fe4ff */
        /* <DEDUP_REMOVED lines=13> */
[----:B------:R-:W-:Y:S01]  /*269c0*/  @!P5 IMAD.MOV.U32 R7, RZ, RZ, R6 ;  /* 0x000000ffff07d224 */ /* 0x000fe200078e0006 */
[----:B------:R-:W-:Y:S01]  /*269d0*/  @!P5 MOV R6, R5 ;  /* 0x000000050006d202 */ /* 0x000fe20000000f00 */
[----:B------:R-:W-:-:S04]  /*269e0*/  VIADD R5, R0, 0x20 ;  /* 0x0000002000057836 */ /* 0x000fc80000000000 */
        /* <DEDUP_REMOVED lines=57> */
[----:B------:R-:W-:Y:S01]  /*26d80*/  @!P5 IMAD.MOV.U32 R7, RZ, RZ, R6 ;  /* 0x000000ffff07d224 */ /* 0x000fe200078e0006 */
[----:B------:R-:W-:Y:S02]  /*26d90*/  @!P5 MOV R6, R5 ;  /* 0x000000050006d202 */ /* 0x000fe40000000f00 */
[----:B------:R0:W1:Y:S04]  /*26da0*/  SHFL.IDX PT, R5, R3, 0x7, 0x181f ;  /* 0x00f81f0003057f89 */ /* 0x00006800000e0000 */
[----:B------:R0:W-:Y:S04]  /*26db0*/  @!P5 LDGSTS.E.BYPASS.LTC128B.128 [R9+0x17400], desc[UR4][R6.64], !P0 ;  /* 0x174000000609dfae */ /* 0x0001e8000c101d44 */
[----:B------:R0:W-:Y:S04]  /*26dc0*/  @!P5 LDGSTS.E.BYPASS.LTC128B.128 [R9+0x1b400], desc[UR4][R6.64+0x80], !P1 ;  /* 0x1b4000800609dfae */ /* 0x0001e8000c901d44 */
[----:B------:R0:W-:Y:S04]  /*26dd0*/  @!P5 LDGSTS.E.BYPASS.LTC128B.128 [R9+0x1f400], desc[UR4][R6.64+0x100], !P2 ;  /* 0x1f4001000609dfae */ /* 0x0001e8000d101d44 */
[----:B------:R0:W-:Y:S04]  /*26de0*/  @!P5 LDGSTS.E.BYPASS.LTC128B.128 [R9+0x23400], desc[UR4][R6.64+0x180], !P3 ;  /* 0x234001800609dfae */ /* 0x0001e8000d901d44 */
[----:B------:R0:W2:Y:S02]  /*26df0*/  SHFL.IDX PT, R3, R4, 0x7, 0x181f ;  /* 0x00f81f0004037f89 */ /* 0x0000a400000e0000 */
.L_x_905:
        /* <DEDUP_REMOVED lines=14> */
.L_x_754:
[----:B------:R-:W-:Y:S05]  /*26ee0*/  BSYNC B0 ;  /* 0x0000000000007941 */ /* 0x000fea0003800000 */
.L_x_753:
[----:B------:R-:W-:Y:S01]  /*26ef0*/  NOP ;  /* 0x0000000000007918 */ /* 0x000fe20000000000 */
[----:B------:R-:W-:Y:S01]  /*26f00*/  PLOP3.LUT P0, PT, PT, PT, PT, 0x80, 0x0 ;  /* 0x000000000000781c */ /* 0x000fe20003f0f070 */
[----:B------:R-:W-:-:S12]  /*26f10*/  VIADD R11, R18, 0x38800 ;  /* 0x00038800120b7836 */ /* 0x000fd80000000000 */
.L_x_755:
[----:B------:R-:W-:Y:S02]  /*26f20*/  PLOP3.LUT P1, PT, P1, P0, PT, 0xa2, 0x0 ;  /* 0x000000000000781c */ /* 0x000fe40000f21472 */
[----:B------:R-:W-:-:S08]  /*26f30*/  @P0 R2UR P1, UR4, R18 ;  /* 0x00000000120402ca */ /* 0x000fd00000020000 */
[----:B------:R-:W-:-:S05]  /*26f40*/  @P0 PLOP3.LUT P0, PT, P1, PT, PT, 0x80, 0x0 ;  /* 0x000000000000081c */ /* 0x000fca0000f0f070 */
[----:B------:R-:W-:Y:S01]  /*26f50*/  @!P1 SYNCS.ARRIVE.TRANS64.RED.A0T1 RZ, [UR4+0x38800], RZ ;  /* 0x038800ffffff99a7 */ /* 0x000fe20008200404 */
[----:B------:R-:W-:Y:S07]  /*26f60*/  @!P1 ARRIVES.LDGSTSBAR.64.TRANSCNT [UR4+0x38800] ;  /* 0x03880000ff0099b0 */ /* 0x000fee0008000a84 */
[----:B------:R-:W-:Y:S05]  /*26f70*/  @P0 BRA.U.ANY `(.L_x_755) ;  /* 0xfffffffd00e80947 */ /* 0x000fea000393ffff */
[----:B---3--:R-:W3:Y:S02]  /*26f80*/  LDL.LU R2, [R1+0x64] ;  /* 0x0000640001027983 */ /* 0x008ee40000300800 */
[----:B---3--:R-:W-:-:S04]  /*26f90*/  IADD3 R2, R2, 0x1, RZ ;  /* 0x0000000102027810 */ /* 0x008fc80007ffe0ff */
[----:B------:R-:W-:Y:S01]  /*26fa0*/  LEA.HI R0, R2, R2, RZ, 0x1 ;  /* 0x0000000202007211 */ /* 0x000fe200078f08ff */
[----:B------:R3:W-:Y:S03]  /*26fb0*/  STL [R1+0x64], R2 ;  /* 0x0000640201007387 */ /* 0x0007e60000100800 */
[----:B------:R-:W-:-:S05]  /*26fc0*/  LOP3.LUT R0, R0, 0xfffffffe, RZ, 0xc0, !PT ;  /* 0xfffffffe00007812 */ /* 0x000fca00078ec0ff */
[----:B------:R-:W-:-:S05]  /*26fd0*/  IMAD.IADD R0, R2, 0x1, -R0 ;  /* 0x0000000102007824 */ /* 0x000fca00078e0a00 */
[----:B------:R-:W-:Y:S01]  /*26fe0*/  SHF.L.U32 R0, R0, 0x1f, RZ ;  /* 0x0000001f00007819 */ /* 0x000fe200000006ff */
[----:B------:R-:W-:Y:S01]  /*26ff0*/  NOP ;  /* 0x0000000000007918 */ /* 0x000fe20000000000 */
[----:B------:R3:W-:Y:S01]  /*27000*/  SYNCS.ARRIVE.TRANS64.A1T0 RZ, [R18+URZ+0x38800], RZ ;  /* 0x038800ff12ff79a7 */ /* 0x0007e2000810003f */
[----:B------:R-:W-:Y:S01]  /*27010*/  BSSY B0, `(.L_x_756) ;  /* 0x0000003000007945 */ /* 0x000fe20003800000 */
[----:B------:R-:W4:Y:S03]  /*27020*/  SYNCS.PHASECHK.TRANS64.TRYWAIT P0, [R18+URZ+0x38820], R0 ;  /* 0x03882000120075a7 */ /* 0x000f26000800017f */
[----:B---34-:R-:W-:Y:S05]  /*27030*/  @!P0 BRA `(.L_x_757) ;  /* 0x0000005800ac8947 */ /* 0x018fea0003800000 */
.L_x_906:
[----:B------:R-:W-:Y:S05]  /*27040*/  BSYNC B0 ;  /* 0x0000000000007941 */ /* 0x000fea0003800000 */
.L_x_756:
[----:B0-2---:R-:W3:Y:S04]  /*27050*/  LDL R3, [R1+0x48] ;  /* 0x0000480001037983 */ /* 0x005ee80000100800 */
[----:B------:R-:W2:Y:S01]  /*27060*/  LDL R2, [R1+0x30] ;  /* 0x0000300001027983 */ /* 0x000ea20000100800 */
[----:B------:R-:W-:Y:S01]  /*27070*/  BSSY B0, `(.L_x_758) ;  /* 0x00002a3000007945 */ /* 0x000fe20003800000 */
[----:B---3--:R-:W-:-:S05]  /*27080*/  VIADD R0, R3, 0xfffffffe ;  /* 0xfffffffe03007836 */ /* 0x008fca0000000000 */
[----:B--2---:R-:W-:-:S13]  /*27090*/  ISETP.GE.AND P0, PT, R0, R2, PT ;  /* 0x000000020000720c */ /* 0x004fda0003f06270 */
[----:B------:R-:W-:Y:S05]  /*270a0*/  @!P0 BRA `(.L_x_759) ;  /* 0x00000028007c8947 */ /* 0x000fea0003800000 */
[----:B-1----:R-:W2:Y:S04]  /*270b0*/  LDL.LU R5, [R1+0x60] ;  /* 0x0000600001057983 */ /* 0x002ea80000300800 */
[----:B------:R-:W3:Y:S04]  /*270c0*/  LDL.LU R4, [R1+0x44] ;  /* 0x0000440001047983 */ /* 0x000ee80000300800 */
[----:B------:R-:W4:Y:S01]  /*270d0*/  LDL.LU R3, [R1+0x40] ;  /* 0x0000400001037983 */ /* 0x000f220000300800 */
[----:B------:R-:W-:Y:S01]  /*270e0*/  LOP3.LUT R2, RZ, R2, RZ, 0x33, !PT ;  /* 0x00000002ff027212 */ /* 0x000fe200078e33ff */
[----:B------:R-:W-:Y:S01]  /*270f0*/  BSSY B2, `(.L_x_760) ;  /* 0x00000e5000027945 */ /* 0x000fe20003800000 */
[----:B--2---:R-:W-:-:S04]  /*27100*/  VIADD R7, R5, 0x1 ;  /* 0x0000000105077836 */ /* 0x004fc80000000000 */
[----:B---3--:R-:W-:-:S05]  /*27110*/  IMAD R7, R7, R4, RZ ;  /* 0x0000000407077224 */ /* 0x008fca00078e02ff */
[----:B----4-:R-:W-:-:S04]  /*27120*/  VIMNMX R7, R3, R7, PT ;  /* 0x0000000703077248 */ /* 0x010fc80003fe0100 */
[----:B------:R-:W-:-:S04]  /*27130*/  IADD3 R9, -R7, RZ, RZ ;  /* 0x000000ff07097210 */ /* 0x000fc80007ffe1ff */
        /* <DEDUP_REMOVED lines=12> */
[----:B--2---:R-:W-:Y:S02]  /*27200*/  LOP3.LUT P1, RZ, R4, 0x1, RZ, 0xc0, !PT ;  /* 0x0000000104ff7812 */ /* 0x004fe4000782c0ff */
        /* <DEDUP_REMOVED lines=14> */
[----:B0-----:R-:W-:Y:S01]  /*272f0*/  @P0 IMAD.HI.U32 R4, R0, R2, RZ ;  /* 0x0000000200040227 */ /* 0x001fe200078e00ff */
[----:B------:R-:W-:-:S04]  /*27300*/  MOV R2, R0 ;  /* 0x0000000000027202 */ /* 0x000fc80000000f00 */
        /* <DEDUP_REMOVED lines=9> */
[----:B------:R-:W-:-:S05]  /*273a0*/  LEA.HI.X R5, R2, UR5, R3, 0x2, P0 ;  /* 0x0000000502057c11 */ /* 0x000fca00080f1403 */
[----:B------:R0:W5:Y:S04]  /*273b0*/  LDG.E R4, desc[UR8][R4.64] ;  /* 0x0000000804047981 */ /* 0x000168000c1e1900 */
.L_x_764:
[----:B------:R-:W-:Y:S01]  /*273c0*/  IMAD R3, R8, 0x8, R18 ;  /* 0x0000000808037824 */ /* 0x000fe200078e0212 */
[----:B------:R-:W-:Y:S01]  /*273d0*/  SHF.L.U32 R2, R10, 0x1f, RZ ;  /* 0x0000001f0a027819 */ /* 0x000fe200000006ff */
[----:B------:R-:W-:Y:S03]  /*273e0*/  BSSY B3, `(.L_x_765) ;  /* 0x0000003000037945 */ /* 0x000fe60003800000 */
[----:B------:R-:W1:Y:S02]  /*273f0*/  SYNCS.PHASECHK.TRANS64.TRYWAIT P0, [R3+URZ+0x38840], R2 ;  /* 0x03884002030075a7 */ /* 0x000e64000800017f */
[----:B-1----:R-:W-:Y:S05]  /*27400*/  @!P0 BRA `(.L_x_766) ;  /* 0x0000005400cc8947 */ /* 0x002fea0003800000 */
.L_x_907:
[----:B------:R-:W-:Y:S05]  /*27410*/  BSYNC B3 ;  /* 0x0000000000037941 */ /* 0x000fea0003800000 */
.L_x_765:
[----:B0-----:R-:W0:Y:S01]  /*27420*/  S2R R5, SR_TID.X ;  /* 0x0000000000057919 */ /* 0x001e220000002100 */
[----:B------:R-:W-:Y:S01]  /*27430*/  BSSY B3, `(.L_x_767) ;  /* 0x000000b000037945 */ /* 0x000fe20003800000 */
[----:B0-----:R-:W-:-:S04]  /*27440*/  LOP3.LUT R5, R5, 0x7f, RZ, 0xc0, !PT ;  /* 0x0000007f05057812 */ /* 0x001fc800078ec0ff */
[----:B------:R-:W-:-:S13]  /*27450*/  ISETP.NE.AND P1, PT, R5, RZ, PT ;  /* 0x000000ff0500720c */ /* 0x000fda0003f25270 */
[----:B------:R-:W-:Y:S05]  /*27460*/  @P1 BRA `(.L_x_768) ;  /* 0x00000000001c1947 */ /* 0x000fea0003800000 */
[----:B------:R-:W0:Y:S01]  /*27470*/  S2R R5, SR_TID.X ;  /* 0x0000000000057919 */ /* 0x000e220000002100 */
[----:B-1----:R-:W-:-:S04]  /*27480*/  MOV R2, 0xa000 ;  /* 0x0000a00000027802 */ /* 0x002fc80000000f00 */
[----:B------:R2:W-:Y:S01]  /*27490*/  SYNCS.ARRIVE.TRANS64 RZ, [R3+URZ+0x38830], R2 ;  /* 0x0388300203ff79a7 */ /* 0x0005e2000800003f */
[----:B0-----:R-:W-:-:S04]  /*274a0*/  LOP3.LUT R5, R5, 0x1f, RZ, 0xc0, !PT ;  /* 0x0000001f05057812 */ /* 0x001fc800078ec0ff */
[----:B------:R-:W-:-:S13]  /*274b0*/  ISETP.NE.AND P0, PT, R5, RZ, PT ;  /* 0x000000ff0500720c */ /* 0x000fda0003f05270 */
[----:B--2---:R-:W-:Y:S05]  /*274c0*/  @!P0 BRA `(.L_x_768) ;  /* 0x0000000000048947 */ /* 0x004fea0003800000 */
[----:B------:R-:W-:Y:S01]  /*274d0*/  BPT.TRAP 0x1 ;  /* 0x000000040000795c */ /* 0x000fe20000300000 */
.L_x_768:
[----:B------:R-:W-:Y:S05]  /*274e0*/  BSYNC B3 ;  /* 0x0000000000037941 */ /* 0x000fea0003800000 */
.L_x_767:
        /* <DEDUP_REMOVED lines=12> */
.L_x_769:
        /* <DEDUP_REMOVED lines=16> */
.L_x_770:
        /* <DEDUP_REMOVED lines=16> */
.L_x_771:
        /* <DEDUP_REMOVED lines=16> */
.L_x_772:
        /* <DEDUP_REMOVED lines=16> */
.L_x_908:
[----:B------:R-:W-:Y:S05]  /*279b0*/  BSYNC B3 ;  /* 0x0000000000037941 */ /* 0x000fea0003800000 */
.L_x_773:
[----:B------:R-:W-:Y:S01]  /*279c0*/  BSSY B3, `(.L_x_775) ;  /* 0x000000c000037945 */ /* 0x000fe20003800000 */
[----:B------:R-:W-:Y:S01]  /*279d0*/  IMAD.MOV.U32 R12, RZ, RZ, 0x0 ;  /* 0x00000000ff0c7424 */ /* 0x000fe200078e00ff */
[----:B------:R-:W-:Y:S02]  /*279e0*/  MOV R13, 0x14f00000 ;  /* 0x14f00000000d7802 */ /* 0x000fe40000000f00 */
[----:B------:R-:W-:Y:S05]  /*279f0*/  @P1 BRA `(.L_x_776) ;  /* 0x0000000000201947 */ /* 0x000fea0003800000 */
        /* <DEDUP_REMOVED lines=8> */
.L_x_776:
[----:B------:R-:W-:Y:S05]  /*27a80*/  BSYNC B3 ;  /* 0x0000000000037941 */ /* 0x000fea0003800000 */
.L_x_775:
        /* <DEDUP_REMOVED lines=8> */
[----:B------:R-:W-:-:S02]  /*27b10*/  PLOP3.LUT P0, PT, PT, PT, PT, 0x80, 0x0 ;  /* 0x000000000000781c */ /* 0x000fc40003f0f070 */
[----:B------:R-:W-:Y:S01]  /*27b20*/  IADD3 R3, R3, 0x38850, RZ ;  /* 0x0003885003037810 */ /* 0x000fe20007ffe0ff */
[----:B------:R-:W-:Y:S01]  /*27b30*/  UIADD3.X UR5, URZ, UR39, URZ, UP0, !UPT ;  /* 0x000000273f057290 */ /* 0x000fe200087fe43f */
[----:B--2---:R-:W-:Y:S02]  /*27b40*/  IMAD R5, R5, 0x50, R6 ;  /* 0x0000005005057824 */ /* 0x004fe400078e0206 */
[----:B------:R-:W-:-:S09]  /*27b50*/  VIADD R6, R2, 0x400 ;  /* 0x0000040002067836 */ /* 0x000fd20000000000 */
.L_x_777:
        /* <DEDUP_REMOVED lines=15> */
.L_x_778:
        /* <DEDUP_REMOVED lines=15> */
.L_x_779:
        /* <DEDUP_REMOVED lines=15> */
.L_x_780:
        /* <DEDUP_REMOVED lines=12> */
.L_x_763:
[----:B------:R-:W-:Y:S05]  /*27ef0*/  BSYNC B1 ;  /* 0x0000000000017941 */ /* 0x000fea0003800000 */
.L_x_762:
[----:B0-----:R-:W2:Y:S01]  /*27f00*/  LDL.LU R0, [R1+0x48] ;  /* 0x0000480001007983 */ /* 0x001ea20000300800 */
[----:B------:R-:W-:-:S03]  /*27f10*/  IMAD.MOV.U32 R19, RZ, RZ, R8 ;  /* 0x000000ffff137224 */ /* 0x000fc600078e0008 */
[----:B------:R0:W-:Y:S02]  /*27f20*/  STL [R1+0x18], R10 ;  /* 0x0000180a01007387 */ /* 0x0001e40000100800 */
[----:B0-2---:R-:W-:-:S07]  /*27f30*/  VIADD R0, R0, 0xfffffffd ;  /* 0xfffffffd00007836 */ /* 0x005fce0000000000 */
.L_x_761:
[----:B------:R-:W-:Y:S05]  /*27f40*/  BSYNC B2 ;  /* 0x0000000000027941 */ /* 0x000fea0003800000 */
.L_x_760:
[----:B------:R-:W-:Y:S02]  /*27f50*/  IADD3 R9, R9, -0x2, RZ ;  /* 0xfffffffe09097810 */ /* 0x000fe40007ffe0ff */
[----:B------:R-:W-:-:S04]  /*27f60*/  LOP3.LUT R7, RZ, R7, RZ, 0x33, !PT ;  /* 0x00000007ff077212 */ /* 0x000fc800078e33ff */
[----:B------:R-:W-:-:S13]  /*27f70*/  ISETP.NE.AND P0, PT, R9, R7, PT ;  /* 0x000000070900720c */ /* 0x000fda0003f05270 */
[----:B------:R-:W-:Y:S05]  /*27f80*/  @!P0 BRA `(.L_x_759) ;  /* 0x0000001800c48947 */ /* 0x000fea0003800000 */
[----:B------:R-:W-:-:S07]  /*27f90*/  IMAD.MOV.U32 R9, RZ, RZ, R17 ;  /* 0x000000ffff097224 */ /* 0x000fce00078e0011 */
.L_x_819:
        /* <DEDUP_REMOVED lines=8> */
[----:B--2---:R-:W-:Y:S02]  /*28020*/  LOP3.LUT P1, RZ, R3, 0x1, RZ, 0xc0, !PT ;  /* 0x0000000103ff7812 */ /* 0x004fe4000782c0ff */
        /* <DEDUP_REMOVED lines=27> */
.L_x_783:
[----:B------:R-:W-:Y:S01]  /*281e0*/  IMAD R3, R4, 0x8, R18 ;  /* 0x0000000804037824 */ /* 0x000fe200078e0212 */
[----:B------:R-:W-:Y:S01]  /*281f0*/  SHF.L.U32 R2, R5, 0x1f, RZ ;  /* 0x0000001f05027819 */ /* 0x000fe200000006ff */
[----:B------:R-:W-:Y:S03]  /*28200*/  BSSY B2, `(.L_x_784) ;  /* 0x0000003000027945 */ /* 0x000fe60003800000 */
[----:B------:R-:W1:Y:S02]  /*28210*/  SYNCS.PHASECHK.TRANS64.TRYWAIT P0, [R3+URZ+0x38840], R2 ;  /* 0x03884002030075a7 */ /* 0x000e64000800017f */
[----:B-1----:R-:W-:Y:S05]  /*28220*/  @!P0 BRA `(.L_x_785) ;  /* 0x00000048006c8947 */ /* 0x002fea0003800000 */
.L_x_909:
[----:B------:R-:W-:Y:S05]  /*28230*/  BSYNC B2 ;  /* 0x0000000000027941 */ /* 0x000fea0003800000 */
.L_x_784:
[----:B------:R-:W2:Y:S01]  /*28240*/  S2R R7, SR_TID.X ;  /* 0x0000000000077919 */ /* 0x000ea20000002100 */
[----:B------:R-:W-:Y:S01]  /*28250*/  BSSY B2, `(.L_x_786) ;  /* 0x000000b000027945 */ /* 0x000fe20003800000 */
[----:B--2---:R-:W-:-:S04]  /*28260*/  LOP3.LUT R7, R7, 0x7f, RZ, 0xc0, !PT ;  /* 0x0000007f07077812 */ /* 0x004fc800078ec0ff */
[----:B------:R-:W-:-:S13]  /*28270*/  ISETP.NE.AND P1, PT, R7, RZ, PT ;  /* 0x000000ff0700720c */ /* 0x000fda0003f25270 */
[----:B------:R-:W-:Y:S05]  /*28280*/  @P1 BRA `(.L_x_787) ;  /* 0x00000000001c1947 */ /* 0x000fea0003800000 */
[----:B------:R-:W2:Y:S01]  /*28290*/  S2R R7, SR_TID.X ;  /* 0x0000000000077919 */ /* 0x000ea20000002100 */
[----:B-1----:R-:W-:-:S04]  /*282a0*/  MOV R2, 0xa000 ;  /* 0x0000a00000027802 */ /* 0x002fc80000000f00 */
[----:B------:R3:W-:Y:S01]  /*282b0*/  SYNCS.ARRIVE.TRANS64 RZ, [R3+URZ+0x38830], R2 ;  /* 0x0388300203ff79a7 */ /* 0x0007e2000800003f */
[----:B--2---:R-:W-:-:S04]  /*282c0*/  LOP3.LUT R7, R7, 0x1f, RZ, 0xc0, !PT ;  /* 0x0000001f07077812 */ /* 0x004fc800078ec0ff */
[----:B------:R-:W-:-:S13]  /*282d0*/  ISETP.NE.AND P0, PT, R7, RZ, PT ;  /* 0x000000ff0700720c */ /* 0x000fda0003f05270 */
[----:B---3--:R-:W-:Y:S05]  /*282e0*/  @!P0 BRA `(.L_x_787) ;  /* 0x0000000000048947 */ /* 0x008fea0003800000 */
[----:B------:R-:W-:Y:S01]  /*282f0*/  BPT.TRAP 0x1 ;  /* 0x000000040000795c */ /* 0x000fe20000300000 */
.L_x_787:
[----:B------:R-:W-:Y:S05]  /*28300*/  BSYNC B2 ;  /* 0x0000000000027941 */ /* 0x000fea0003800000 */
.L_x_786:
[----:B-1----:R-:W2:Y:S01]  /*28310*/  LDL R2, [R1+0x1c] ;  /* 0x00001c0001027983 */ /* 0x002ea20000100800 */
[----:B------:R-:W-:Y:S01]  /*28320*/  IMAD.MOV.U32 R10, RZ, RZ, RZ ;  /* 0x000000ffff0a7224 */ /* 0x000fe200078e00ff */
[----:B------:R-:W-:Y:S01]  /*28330*/  UIADD3 UR4, UP0, UR38, 0x370, URZ ;  /* 0x0000037026047890 */ /* 0x000fe2000ff1e03f */
[----:B------:R-:W-:Y:S01]  /*28340*/  IMAD R7, R4, 0xa000, R18 ;  /* 0x0000a00004077824 */ /* 0x000fe200078e0212 */
[----:B------:R-:W-:Y:S01]  /*28350*/  PLOP3.LUT P0, PT, PT, PT, PT, 0x80, 0x0 ;  /* 0x000000000000781c */ /* 0x000fe20003f0f070 */
[----:B------:R-:W-:Y:S01]  /*28360*/  VIADD R3, R3, 0x38830 ;  /* 0x0003883003037836 */ /* 0x000fe20000000000 */
[----:B------:R-:W-:Y:S01]  /*28370*/  R2UR UR10, R10 ;  /* 0x000000000a0a72ca */ /* 0x000fe200000e0000 */
[----:B0-----:R-:W-:Y:S01]  /*28380*/  VIADD R8, R7, 0x24400 ;  /* 0x0002440007087836 */ /* 0x001fe20000000000 */
[----:B------:R-:W-:Y:S01]  /*28390*/  UIADD3.X UR5, URZ, UR39, URZ, UP0, !UPT ;  /* 0x000000273f057290 */ /* 0x000fe200087fe43f */
[----:B------:R-:W-:Y:S01]  /*283a0*/  UMOV UR6, 0x0 ;  /* 0x0000000000067882 */ /* 0x000fe20000000000 */
[----:B------:R-:W-:Y:S01]  /*283b0*/  UMOV UR7, 0x14f00000 ;  /* 0x14f0000000077882 */ /* 0x000fe20000000000 */
[----:B--2---:R-:W-:-:S10]  /*283c0*/  IMAD R2, R6, 0x50, R2 ;  /* 0x0000005006027824 */ /* 0x004fd400078e0202 */
.L_x_788:
        /* <DEDUP_REMOVED lines=16> */
.L_x_789:
        /* <DEDUP_REMOVED lines=16> */
.L_x_790:
        /* <DEDUP_REMOVED lines=16> */
.L_x_791:
        /* <DEDUP_REMOVED lines=16> */
.L_x_910:
[----:B------:R-:W-:Y:S05]  /*287d0*/  BSYNC B2 ;  /* 0x0000000000027941 */ /* 0x000fea0003800000 */
.L_x_792:
[----:B------:R-:W-:Y:S01]  /*287e0*/  BSSY B2, `(.L_x_794) ;  /* 0x000000b000027945 */ /* 0x000fe20003800000 */
[----:B------:R-:W-:Y:S01]  /*287f0*/  IMAD.MOV.U32 R12, RZ, RZ, 0x0 ;  /* 0x00000000ff0c7424 */ /* 0x000fe200078e00ff */
[----:B------:R-:W-:Y:S02]  /*28800*/  MOV R13, 0x14f00000 ;  /* 0x14f00000000d7802 */ /* 0x000fe40000000f00 */
[----:B------:R-:W-:Y:S05]  /*28810*/  @P1 BRA `(.L_x_795) ;  /* 0x00000000001c1947 */ /* 0x000fea0003800000 */
[----:B------:R-:W1:Y:S01]  /*28820*/  S2R R7, SR_TID.X ;  /* 0x0000000000077919 */ /* 0x000e620000002100 */
[----:B0-----:R-:W-:-:S04]  /*28830*/  IMAD.MOV.U32 R3, RZ, RZ, 0xa000 ;  /* 0x0000a000ff037424 */ /* 0x001fc800078e00ff */
[----:B------:R2:W-:Y:S01]  /*28840*/  SYNCS.ARRIVE.TRANS64 RZ, [R2+URZ+0x50], R3 ;  /* 0x0000500302ff79a7 */ /* 0x0005e2000800003f */
[----:B-1----:R-:W-:-:S04]  /*28850*/  LOP3.LUT R7, R7, 0x1f, RZ, 0xc0, !PT ;  /* 0x0000001f07077812 */ /* 0x002fc800078ec0ff */
[----:B------:R-:W-:-:S13]  /*28860*/  ISETP.NE.AND P0, PT, R7, RZ, PT ;  /* 0x000000ff0700720c */ /* 0x000fda0003f05270 */
[----:B--2---:R-:W-:Y:S05]  /*28870*/  @!P0 BRA `(.L_x_795) ;  /* 0x0000000000048947 */ /* 0x004fea0003800000 */
[----:B------:R-:W-:Y:S01]  /*28880*/  BPT.TRAP 0x1 ;  /* 0x000000040000795c */ /* 0x000fe20000300000 */
.L_x_795:
[----:B------:R-:W-:Y:S05]  /*28890*/  BSYNC B2 ;  /* 0x0000000000027941 */ /* 0x000fea0003800000 */
.L_x_794:
        /* <DEDUP_REMOVED lines=12> */
.L_x_796:
        /* <DEDUP_REMOVED lines=15> */
.L_x_797:
        /* <DEDUP_REMOVED lines=15> */
.L_x_798:
        /* <DEDUP_REMOVED lines=15> */
.L_x_799:
        /* <DEDUP_REMOVED lines=12> */
.L_x_782:
[----:B------:R-:W-:Y:S05]  /*28cf0*/  BSYNC B1 ;  /* 0x0000000000017941 */ /* 0x000fea0003800000 */
.L_x_781:
[----:B------:R-:W2:Y:S01]  /*28d00*/  LDL R2, [R1+0x10] ;  /* 0x0000100001027983 */ /* 0x000ea20000100800 */
[----:B------:R-:W-:Y:S01]  /*28d10*/  IADD3 R19, R4, 0x1, RZ ;  /* 0x0000000104137810 */ /* 0x000fe20007ffe0ff */
[----:B------:R-:W-:Y:S01]  /*28d20*/  BSSY B1, `(.L_x_800) ;  /* 0x00000d3000017945 */ /* 0x000fe20003800000 */
[----:B0-----:R-:W-:Y:S02]  /*28d30*/  VIADD R6, R0, 0xffffffff ;  /* 0xffffffff00067836 */ /* 0x001fe40000000000 */
[----:B------:R-:W-:-:S04]  /*28d40*/  ISETP.NE.AND P0, PT, R19, 0x2, PT ;  /* 0x000000021300780c */ /* 0x000fc80003f05270 */
[----:B------:R-:W-:Y:S02]  /*28d50*/  SEL R19, R19, RZ, P0 ;  /* 0x000000ff13137207 */ /* 0x000fe40000000000 */
[----:B--2---:R-:W-:Y:S02]  /*28d60*/  LOP3.LUT P1, RZ, R2, 0x1, RZ, 0xc0, !PT ;  /* 0x0000000102ff7812 */ /* 0x004fe4000782c0ff */
        /* <DEDUP_REMOVED lines=19> */
[----:B------:R-:W-:Y:S02]  /*28ea0*/  IADD3 R7, -R2, RZ, RZ ;  /* 0x000000ff02077210 */ /* 0x000fe40007ffe1ff */
[----:B------:R-:W-:-:S03]  /*28eb0*/  SHF.R.S32.HI R3, RZ, 0x1f, R2 ;  /* 0x0000001fff037819 */ /* 0x000fc60000011402 */
        /* <DEDUP_REMOVED lines=8> */
.L_x_802:
[----:B------:R-:W-:Y:S01]  /*28f40*/  IMAD R2, R19, 0x8, R18 ;  /* 0x0000000813027824 */ /* 0x000fe200078e0212 */
[----:B------:R-:W-:Y:S01]  /*28f50*/  SHF.L.U32 R3, R10, 0x1f, RZ ;  /* 0x0000001f0a037819 */ /* 0x000fe200000006ff */
[----:B------:R-:W-:Y:S03]  /*28f60*/  BSSY B2, `(.L_x_803) ;  /* 0x0000003000027945 */ /* 0x000fe60003800000 */
[----:B------:R-:W2:Y:S02]  /*28f70*/  SYNCS.PHASECHK.TRANS64.TRYWAIT P0, [R2+URZ+0x38840], R3 ;  /* 0x03884003020075a7 */ /* 0x000ea4000800017f */
[----:B--2---:R-:W-:Y:S05]  /*28f80*/  @!P0 BRA `(.L_x_804) ;  /* 0x0000003c003c8947 */ /* 0x004fea0003800000 */
.L_x_911:
[----:B------:R-:W-:Y:S05]  /*28f90*/  BSYNC B2 ;  /* 0x0000000000027941 */ /* 0x000fea0003800000 */
.L_x_803:
        /* <DEDUP_REMOVED lines=12> */
.L_x_806:
[----:B------:R-:W-:Y:S05]  /*29060*/  BSYNC B2 ;  /* 0x0000000000027941 */ /* 0x000fea0003800000 */
.L_x_805:
[----:B--2---:R-:W2:Y:S01]  /*29070*/  LDL R2, [R1+0x1c] ;  /* 0x00001c0001027983 */ /* 0x004ea20000100800 */
[----:B------:R-:W-:Y:S01]  /*29080*/  MOV R14, RZ ;  /* 0x000000ff000e7202 */ /* 0x000fe20000000f00 */
[C---:B------:R-:W-:Y:S01]  /*29090*/  IMAD R3, R19.reuse, 0x8, R11 ;  /* 0x0000000813037824 */ /* 0x040fe200078e020b */
[----:B------:R-:W-:Y:S01]  /*290a0*/  UIADD3 UR4, UP0, UR38, 0x370, URZ ;  /* 0x0000037026047890 */ /* 0x000fe2000ff1e03f */
[----:B------:R-:W-:Y:S01]  /*290b0*/  IMAD R8, R19, 0xa000, R18 ;  /* 0x0000a00013087824 */ /* 0x000fe200078e0212 */
[----:B------:R-:W-:Y:S01]  /*290c0*/  R2UR UR10, R14 ;  /* 0x000000000e0a72ca */ /* 0x000fe200000e0000 */
[----:B------:R-:W-:Y:S01]  /*290d0*/  VIADD R3, R3, 0x30 ;  /* 0x0000003003037836 */ /* 0x000fe20000000000 */
[----:B------:R-:W-:Y:S01]  /*290e0*/  PLOP3.LUT P0, PT, PT, PT, PT, 0x80, 0x0 ;  /* 0x000000000000781c */ /* 0x000fe20003f0f070 */
[----:B0-----:R-:W-:Y:S01]  /*290f0*/  VIADD R10, R8, 0x24400 ;  /* 0x00024400080a7836 */ /* 0x001fe20000000000 */
[----:B------:R-:W-:Y:S01]  /*29100*/  UIADD3.X UR5, URZ, UR39, URZ, UP0, !UPT ;  /* 0x000000273f057290 */ /* 0x000fe200087fe43f */
[----:B------:R-:W-:Y:S01]  /*29110*/  UMOV UR6, 0x0 ;  /* 0x0000000000067882 */ /* 0x000fe20000000000 */
[----:B------:R-:W-:Y:S01]  /*29120*/  UMOV UR7, 0x14f00000 ;  /* 0x14f0000000077882 */ /* 0x000fe20000000000 */
[----:B--2---:R-:W-:-:S09]  /*29130*/  IMAD R2, R7, 0x50, R2 ;  /* 0x0000005007027824 */ /* 0x004fd200078e0202 */
.L_x_807:
        /* <DEDUP_REMOVED lines=16> */
.L_x_808:
        /* <DEDUP_REMOVED lines=16> */
.L_x_809:
        /* <DEDUP_REMOVED lines=16> */
.L_x_810:
        /* <DEDUP_REMOVED lines=15> */
.L_x_912:
[----:B------:R-:W-:Y:S05]  /*29530*/  BSYNC B2 ;  /* 0x0000000000027941 */ /* 0x000fea0003800000 */
.L_x_811:
[----:B------:R-:W-:Y:S01]  /*29540*/  BSSY B2, `(.L_x_813) ;  /* 0x000000b000027945 */ /* 0x000fe20003800000 */
[----:B------:R-:W-:Y:S01]  /*29550*/  IMAD.MOV.U32 R12, RZ, RZ, 0x0 ;  /* 0x00000000ff0c7424 */ /* 0x000fe200078e00ff */
[----:B------:R-:W-:Y:S02]  /*29560*/  MOV R13, 0x14f00000 ;  /* 0x14f00000000d7802 */ /* 0x000fe40000000f00 */
[----:B------:R-:W-:Y:S05]  /*29570*/  @P1 BRA `(.L_x_814) ;  /* 0x00000000001c1947 */ /* 0x000fea0003800000 */
[----:B------:R-:W1:Y:S01]  /*29580*/  S2R R8, SR_TID.X ;  /* 0x0000000000087919 */ /* 0x000e620000002100 */
[----:B------:R-:W-:-:S04]  /*29590*/  IMAD.MOV.U32 R3, RZ, RZ, 0xa000 ;  /* 0x0000a000ff037424 */ /* 0x000fc800078e00ff */
[----:B------:R2:W-:Y:S01]  /*295a0*/  SYNCS.ARRIVE.TRANS64 RZ, [R2+URZ+0x50], R3 ;  /* 0x0000500302ff79a7 */ /* 0x0005e2000800003f */
[----:B-1----:R-:W-:-:S04]  /*295b0*/  LOP3.LUT R8, R8, 0x1f, RZ, 0xc0, !PT ;  /* 0x0000001f08087812 */ /* 0x002fc800078ec0ff */
[----:B------:R-:W-:-:S13]  /*295c0*/  ISETP.NE.AND P0, PT, R8, RZ, PT ;  /* 0x000000ff0800720c */ /* 0x000fda0003f05270 */
[----:B--2---:R-:W-:Y:S05]  /*295d0*/  @!P0 BRA `(.L_x_814) ;  /* 0x0000000000048947 */ /* 0x004fea0003800000 */
[----:B------:R-:W-:Y:S01]  /*295e0*/  BPT.TRAP 0x1 ;  /* 0x000000040000795c */ /* 0x000fe20000300000 */
.L_x_814:
[----:B------:R-:W-:Y:S05]  /*295f0*/  BSYNC B2 ;  /* 0x0000000000027941 */ /* 0x000fea0003800000 */
.L_x_813:
        /* <DEDUP_REMOVED lines=12> */
.L_x_815:
        /* <DEDUP_REMOVED lines=15> */
.L_x_816:
        /* <DEDUP_REMOVED lines=15> */
.L_x_817:
        /* <DEDUP_REMOVED lines=15> */
.L_x_818:
        /* <DEDUP_REMOVED lines=12> */
.L_x_801:
[----:B------:R-:W-:Y:S05]  /*29a50*/  BSYNC B1 ;  /* 0x0000000000017941 */ /* 0x000fea0003800000 */
.L_x_800:
[----:B------:R-:W2:Y:S01]  /*29a60*/  LDL R2, [R1+0x30] ;  /* 0x0000300001027983 */ /* 0x000ea20000100800 */
[----:B------:R-:W-:Y:S02]  /*29a70*/  IADD3 R0, R0, -0x2, RZ ;  /* 0xfffffffe00007810 */ /* 0x000fe40007ffe0ff */
[----:B--2---:R-:W-:-:S13]  /*29a80*/  ISETP.GT.AND P0, PT, R6, R2, PT ;  /* 0x000000020600720c */ /* 0x004fda0003f04270 */
[----:B------:R-:W-:Y:S05]  /*29a90*/  @P0 BRA `(.L_x_819) ;  /* 0xffffffe400400947 */ /* 0x000fea000383ffff */
.L_x_759:
[----:B------:R-:W-:Y:S05]  /*29aa0*/  BSYNC B0 ;  /* 0x0000000000007941 */ /* 0x000fea0003800000 */
.L_x_758:
        /* <DEDUP_REMOVED lines=19> */
.L_x_821:
[----:B------:R-:W-:Y:S05]  /*29be0*/  BSYNC B0 ;  /* 0x0000000000007941 */ /* 0x000fea0003800000 */
.L_x_820:
[----:B--2---:R-:W2:Y:S01]  /*29bf0*/  LDL R0, [R1+0x10] ;  /* 0x0000100001007983 */ /* 0x004ea20000100800 */
[----:B------:R-:W-:Y:S01]  /*29c00*/  BSSY B0, `(.L_x_822) ;  /* 0x0000058000007945 */ /* 0x000fe20003800000 */
[----:B--2---:R-:W-:-:S13]  /*29c10*/  LOP3.LUT P0, RZ, R0, 0x1, RZ, 0xc0, !PT ;  /* 0x0000000100ff7812 */ /* 0x004fda000780c0ff */
        /* <DEDUP_REMOVED lines=8> */
.L_x_913:
[----:B------:R-:W-:Y:S05]  /*29ca0*/  BSYNC B1 ;  /* 0x0000000000017941 */ /* 0x000fea0003800000 */
.L_x_824:
        /* <DEDUP_REMOVED lines=9> */
.L_x_827:
[----:B------:R-:W-:Y:S05]  /*29d40*/  BSYNC B1 ;  /* 0x0000000000017941 */ /* 0x000fea0003800000 */
.L_x_826:
        /* <DEDUP_REMOVED lines=10> */
[----:B------:R-:W-:-:S05]  /*29df0*/  IMAD R2, R19, 0xa000, R18 ;  /* 0x0000a00013027824 */ /* 0x000fca00078e0212 */
[----:B------:R-:W-:-:S07]  /*29e00*/  IADD3 R4, R2, 0x400, RZ ;  /* 0x0000040002047810 */ /* 0x000fce0007ffe0ff */
.L_x_828:
        /* <DEDUP_REMOVED lines=15> */
.L_x_829:
        /* <DEDUP_REMOVED lines=15> */
.L_x_830:
        /* <DEDUP_REMOVED lines=15> */
.L_x_831:
        /* <DEDUP_REMOVED lines=10> */
.L_x_823:
[----:B------:R-:W-:Y:S05]  /*2a180*/  BSYNC B0 ;  /* 0x0000000000007941 */ /* 0x000fea0003800000 */
.L_x_822:
[----:B------:R-:W2:Y:S01]  /*2a190*/  LDL.LU R4, [R1+0x18] ;  /* 0x0000180001047983 */ /* 0x000ea20000300800 */
[----:B------:R-:W-:-:S04]  /*2a1a0*/  IADD3 R19, R19, 0x1, RZ ;  /* 0x0000000113137810 */ /* 0x000fc80007ffe0ff */
[----:B------:R-:W-:-:S04]  /*2a1b0*/  ISETP.NE.AND P0, PT, R19, 0x2, PT ;  /* 0x000000021300780c */ /* 0x000fc80003f05270 */
[----:B------:R-:W-:Y:S02]  /*2a1c0*/  SEL R0, RZ, 0x1, P0 ;  /* 0x00000001ff007807 */ /* 0x000fe40000000000 */
[----:B------:R-:W-:Y:S02]  /*2a1d0*/  SEL R19, R19, RZ, P0 ;  /* 0x000000ff13137207 */ /* 0x000fe40000000000 */
[----:B--2---:R-:W-:-:S05]  /*2a1e0*/  LOP3.LUT R4, R4, R0, RZ, 0x3c, !PT ;  /* 0x0000000004047212 */ /* 0x004fca00078e3cff */
[----:B------:R2:W-:Y:S02]  /*2a1f0*/  STL [R1+0x18], R4 ;  /* 0x0000180401007387 */ /* 0x0005e40000100800 */
.L_x_738:
[----:B------:R-:W-:Y:S05]  /*2a200*/  BSYNC B7 ;  /* 0x0000000000077941 */ /* 0x000fea0003800000 */
.L_x_736:
[----:B-1----:R-:W3:Y:S02]  /*2a210*/  LDL R0, [R1+0x10] ;  /* 0x0000100001007983 */ /* 0x002ee40000100800 */
[----:B---3--:R-:W-:-:S13]  /*2a220*/  LOP3.LUT P0, RZ, R0, 0x2, RZ, 0xc0, !PT ;  /* 0x0000000200ff7812 */ /* 0x008fda000780c0ff */
[----:B------:R-:W-:Y:S05]  /*2a230*/  @!P0 BRA `(.L_x_832) ;  /* 0x00000000002c8947 */ /* 0x000fea0003800000 */
[----:B------:R-:W-:Y:S05]  /*2a240*/  WARPSYNC.ALL ;  /* 0x0000000000007948 */ /* 0x000fea0003800000 */
[----:B------:R-:W1:Y:S08]  /*2a250*/  S2UR UR5, SR_CgaCtaId ;  /* 0x00000000000579c3 */ /* 0x000e700000008800 */
[----:B------:R-:W-:Y:S06]  /*2a260*/  BAR.SYNC.DEFER_BLOCKING 0x5, 0x180 ;  /* 0x0146000000007b1d */ /* 0x000fec0000010000 */
[----:B------:R-:W-:-:S02]  /*2a270*/  UMOV UR4, 0x400 ;  /* 0x0000040000047882 */ /* 0x000fc40000000000 */
[----:B-1----:R-:W-:-:S06]  /*2a280*/  ULEA UR4, UR5, UR4, 0x18 ;  /* 0x0000000405047291 */ /* 0x002fcc000f8ec03f */
[----:B------:R-:W-:-:S05]  /*2a290*/  IMAD.U32 R18, RZ, RZ, UR4 ;  /* 0x00000004ff127e24 */ /* 0x000fca000f8e00ff */
[----:B--2---:R-:W1:Y:S04]  /*2a2a0*/  LDS.128 R4, [R18+0x388d0] ;  /* 0x0388d00012047984 */ /* 0x004e680000000c00 */
[----:B-1----:R1:W-:Y:S04]  /*2a2b0*/  STL.64 [R1], R4 ;  /* 0x0000000401007387 */ /* 0x0023e80000100a00 */
[----:B------:R1:W-:Y:S01]  /*2a2c0*/  STL.64 [R1+0x8], R6 ;  /* 0x0000080601007387 */ /* 0x0003e20000100a00 */
[----:B------:R-:W-:Y:S06]  /*2a2d0*/  BAR.ARV 0x4, 0x180 ;  /* 0x0106000000007b1d */ /* 0x000fec0000002000 */
[----:B------:R-:W-:Y:S05]  /*2a2e0*/  BRA `(.L_x_833) ;  /* 0x0000000c00287947 */ /* 0x000fea0003800000 */
.L_x_832:
[----:B------:R-:W1:Y:S01]  /*2a2f0*/  S2R R16, SR_TID.X ;  /* 0x0000000000107919 */ /* 0x000e620000002100 */
[----:B------:R-:W-:Y:S01]  /*2a300*/  UMOV UR4, 0xffffffff ;  /* 0xffffffff00047882 */ /* 0x000fe20000000000 */
[----:B-1----:R-:W-:-:S04]  /*2a310*/  LOP3.LUT R16, R16, 0x1f, RZ, 0xc0, !PT ;  /* 0x0000001f10107812 */ /* 0x002fc800078ec0ff */
[----:B------:R-:W-:Y:S01]  /*2a320*/  ISETP.NE.AND P0, PT, R16, 0x1f, PT ;  /* 0x0000001f1000780c */ /* 0x000fe20003f05270 */
[----:B------:R-:W-:-:S12]  /*2a330*/  BRA.DIV UR4, `(.L_x_834) ;  /* 0x0000002a048c7947 */ /* 0x000fd8000b800000 */
[----:B------:R-:W0:Y:S01]  /*2a340*/  LDL.LU R2, [R1] ;  /* 0x0000000001027983 */ /* 0x000e220000300800 */
[----:B------:R-:W-:-:S03]  /*2a350*/  ULDC UR4, c[0x0][0xc3c] ;  /* 0x00030f0000047ab9 */ /* 0x000fc60000000800 */
[----:B------:R-:W3:Y:S01]  /*2a360*/  LDL R3, [R1+0xc] ;  /* 0x00000c0001037983 */ /* 0x000ee20000100800 */
[----:B------:R-:W-:Y:S01]  /*2a370*/  ULDC.64 UR6, c[0x0][0x208] ;  /* 0x0000820000067ab9 */ /* 0x000fe20000000a00 */
[----:B0-----:R-:W-:Y:S02]  /*2a380*/  IMAD.MOV.U32 R10, RZ, RZ, R2 ;  /* 0x000000ffff0a7224 */ /* 0x001fe400078e0002 */
[----:B---3--:R-:W-:-:S05]  /*2a390*/  IMAD.IADD R0, R3, 0x1, R16 ;  /* 0x0000000103007824 */ /* 0x008fca00078e0210 */
[----:B------:R-:W-:-:S13]  /*2a3a0*/  ISETP.GE.OR P1, PT, R0, UR4, !P0 ;  /* 0x0000000400007c0c */ /* 0x000fda000c726670 */
[----:B------:R-:W0:Y:S08]  /*2a3b0*/  @!P1 LDC.64 R2, c[0x0][0xc80] ;  /* 0x00032000ff029b82 */ /* 0x000e300000000a00 */
[----:B------:R-:W1:Y:S01]  /*2a3c0*/  @!P1 LDC.64 R6, c[0x0][0xc78] ;  /* 0x00031e00ff069b82 */ /* 0x000e620000000a00 */
[----:B0-----:R-:W-:-:S05]  /*2a3d0*/  @!P1 IMAD.WIDE R2, R0, 0x4, R2 ;  /* 0x0000000400029825 */ /* 0x001fca00078e0202 */
[----:B------:R1:W3:Y:S02]  /*2a3e0*/  @!P1 LDG.E R8, desc[UR6][R2.64] ;  /* 0x0000000602089981 */ /* 0x0002e4000c1e1900 */
[----:B-1----:R-:W-:-:S06]  /*2a3f0*/  @!P1 IMAD.WIDE R2, R0, 0x4, R6 ;  /* 0x0000000400029825 */ /* 0x002fcc00078e0206 */
[----:B------:R-:W4:Y:S01]  /*2a400*/  @!P1 LDG.E R2, desc[UR6][R2.64] ;  /* 0x0000000602029981 */ /* 0x000f22000c1e1900 */
[----:B--2---:R-:W-:Y:S01]  /*2a410*/  MOV R4, RZ ;  /* 0x000000ff00047202 */ /* 0x004fe20000000f00 */
[----:B------:R-:W-:Y:S01]  /*2a420*/  IMAD.MOV.U32 R6, RZ, RZ, RZ ;  /* 0x000000ffff067224 */ /* 0x000fe200078e00ff */
[C---:B------:R-:W-:Y:S01]  /*2a430*/  ISETP.GE.U32.AND P2, PT, R16.reuse, 0x2, PT ;  /* 0x000000021000780c */ /* 0x040fe20003f46070 */
[----:B------:R-:W-:Y:S01]  /*2a440*/  SHFL.IDX PT, R5, R10, RZ, 0x1f ;  /* 0x00001fff0a057589 */ /* 0x000fe200000e0000 */
[C---:B------:R-:W-:Y:S02]  /*2a450*/  ISETP.GE.U32.AND P3, PT, R16.reuse, 0x4, PT ;  /* 0x000000041000780c */ /* 0x040fe40003f66070 */
[C---:B------:R-:W-:Y:S01]  /*2a460*/  ISETP.GE.U32.AND P4, PT, R16.reuse, 0x8, PT ;  /* 0x000000081000780c */ /* 0x040fe20003f86070 */
[----:B------:R-:W-:Y:S01]  /*2a470*/  SHFL.IDX PT, R0, R10, 0x1, 0x1f ;  /* 0x00201f000a007f89 */ /* 0x000fe200000e0000 */
[----:B------:R-:W-:Y:S01]  /*2a480*/  ISETP.GE.U32.AND P5, PT, R16, 0x10, PT ;  /* 0x000000101000780c */ /* 0x000fe20003fa6070 */
[----:B---3--:R-:W-:-:S02]  /*2a490*/  @!P1 IMAD.MOV.U32 R4, RZ, RZ, R8 ;  /* 0x000000ffff049224 */ /* 0x008fc400078e0008 */
[----:B------:R-:W-:Y:S02]  /*2a4a0*/  IMAD.MOV.U32 R8, RZ, RZ, RZ ;  /* 0x000000ffff087224 */ /* 0x000fe400078e00ff */
[----:B----4-:R-:W-:Y:S01]  /*2a4b0*/  @!P1 IMAD.MOV.U32 R6, RZ, RZ, R2 ;  /* 0x000000ffff069224 */ /* 0x010fe200078e0002 */
[----:B------:R-:W-:-:S03]  /*2a4c0*/  ISETP.NE.AND P1, PT, R16, RZ, PT ;  /* 0x000000ff1000720c */ /* 0x000fc60003f25270 */
[----:B------:R-:W-:-:S05]  /*2a4d0*/  IMAD R2, R6, R4, RZ ;  /* 0x0000000406027224 */ /* 0x000fca00078e02ff */
        /* <DEDUP_REMOVED lines=15> */
[----:B------:R0:W1:Y:S02]  /*2a5d0*/  SHFL.IDX PT, R9, R7, 0x1f, 0x1f ;  /* 0x03e01f0007097f89 */ /* 0x00006400000e0000 */
.L_x_923:
[----:B------:R-:W-:Y:S02]  /*2a5e0*/  ULDC UR4, c[0x0][0xc38] ;  /* 0x00030e0000047ab9 */ /* 0x000fe40000000800 */
[----:B------:R-:W-:-:S04]  /*2a5f0*/  IMAD.U32 R2, RZ, RZ, UR4 ;  /* 0x00000004ff027e24 */ /* 0x000fc8000f8e00ff */
[----:B-1----:R-:W-:-:S04]  /*2a600*/  IMAD R9, R9, R2, RZ ;  /* 0x0000000209097224 */ /* 0x002fc800078e02ff */
[----:B------:R-:W-:-:S05]  /*2a610*/  IMAD.IADD R0, R0, 0x1, R9 ;  /* 0x0000000100007824 */ /* 0x000fca00078e0209 */
[----:B------:R-:W-:-:S13]  /*2a620*/  ISETP.GT.AND P6, PT, R0, R5, PT ;  /* 0x000000050000720c */ /* 0x000fda0003fc4270 */
[----:B------:R-:W-:Y:S05]  /*2a630*/  @P6 BRA `(.L_x_835) ;  /* 0x0000000000b06947 */ /* 0x000fea0003800000 */
.L_x_838:
[----:B------:R-:W2:Y:S01]  /*2a640*/  LDL.LU R3, [R1+0xc] ;  /* 0x00000c0001037983 */ /* 0x000ea20000300800 */
[----:B------:R-:W1:Y:S01]  /*2a650*/  LDC R2, c[0x0][0xc3c] ;  /* 0x00030f00ff027b82 */ /* 0x000e620000000800 */
[----:B--2---:R-:W-:-:S04]  /*2a660*/  IADD3 R3, R3, 0x1f, RZ ;  /* 0x0000001f03037810 */ /* 0x004fc80007ffe0ff */
        /* <DEDUP_REMOVED lines=20> */
[----:B-1----:R-:W-:-:S04]  /*2a7b0*/  SEL R3, R3, RZ, P1 ;  /* 0x000000ff03037207 */ /* 0x002fc80000800000 */
[----:B------:R-:W-:-:S05]  /*2a7c0*/  IADD3 R2, R2, R3, RZ ;  /* 0x0000000302027210 */ /* 0x000fca0007ffe0ff */
        /* <DEDUP_REMOVED lines=11> */
[----:B0-----:R-:W-:-:S05]  /*2a880*/  IADD3 R7, R2, R3, RZ ;  /* 0x0000000302077210 */ /* 0x001fca0007ffe0ff */
[----:B------:R0:W1:Y:S02]  /*2a890*/  SHFL.IDX PT, R9, R7, 0x1f, 0x1f ;  /* 0x03e01f0007097f89 */ /* 0x00006400000e0000 */
.L_x_931:
[----:B------:R-:W-:Y:S02]  /*2a8a0*/  ULDC UR4, c[0x0][0xc38] ;  /* 0x00030e0000047ab9 */ /* 0x000fe40000000800 */
[----:B------:R-:W-:-:S04]  /*2a8b0*/  IMAD.U32 R2, RZ, RZ, UR4 ;  /* 0x00000004ff027e24 */ /* 0x000fc8000f8e00ff */
[----:B-1----:R-:W-:-:S04]  /*2a8c0*/  IMAD R9, R9, R2, RZ ;  /* 0x0000000209097224 */ /* 0x002fc800078e02ff */
[----:B------:R-:W-:-:S05]  /*2a8d0*/  IMAD.IADD R0, R9, 0x1, R0 ;  /* 0x0000000109007824 */ /* 0x000fca00078e0200 */
[----:B------:R-:W-:-:S13]  /*2a8e0*/  ISETP.GT.AND P6, PT, R0, R5, PT ;  /* 0x000000050000720c */ /* 0x000fda0003fc4270 */
[----:B------:R-:W-:Y:S05]  /*2a8f0*/  @!P6 BRA `(.L_x_838) ;  /* 0xfffffffc0050e947 */ /* 0x000fea000383ffff */
.L_x_835:
[----:B------:R-:W-:Y:S01]  /*2a900*/  IMAD.IADD R9, R0, 0x1, -R9 ;  /* 0x0000000100097824 */ /* 0x000fe200078e0a09 */
[----:B------:R-:W-:-:S03]  /*2a910*/  UMOV UR4, 0xffffffff ;  /* 0xffffffff00047882 */ /* 0x000fc60000000000 */
[----:B------:R-:W-:-:S05]  /*2a920*/  IMAD R0, R7, R2, R9 ;  /* 0x0000000207007224 */ /* 0x000fca00078e0209 */
[----:B------:R-:W-:Y:S01]  /*2a930*/  ISETP.GT.AND P6, PT, R0, R5, PT ;  /* 0x000000050000720c */ /* 0x000fe20003fc4270 */
[----:B------:R-:W-:-:S12]  /*2a940*/  BRA.DIV UR4, `(.L_x_839) ;  /* 0x0000002e04447947 */ /* 0x000fd8000b800000 */
[----:B------:R-:W-:-:S04]  /*2a950*/  VOTE.ANY R3, PT, !P6 ;  /* 0x0000000000037806 */ /* 0x000fc800070e0100 */
[----:B------:R-:W1:Y:S02]  /*2a960*/  POPC R0, R3 ;  /* 0x0000000300007309 */ /* 0x000e640000000000 */
[----:B-1----:R1:W2:Y:S04]  /*2a970*/  SHFL.IDX PT, R4, R4, R0, 0x1f ;  /* 0x00001f0004047589 */ /* 0x0022a800000e0000 */
[----:B------:R1:W3:Y:S02]  /*2a980*/  SHFL.IDX PT, R6, R6, R0, 0x1f ;  /* 0x00001f0006067589 */ /* 0x0002e400000e0000 */
.L_x_936:
[----:B------:R-:W-:-:S13]  /*2a990*/  ISETP.NE.AND P0, PT, R3, RZ, PT ;  /* 0x000000ff0300720c */ /* 0x000fda0003f05270 */
[----:B------:R-:W-:Y:S05]  /*2a9a0*/  @!P0 BRA `(.L_x_840) ;  /* 0x0000000000148947 */ /* 0x000fea0003800000 */
[----:B------:R-:W-:Y:S01]  /*2a9b0*/  UMOV UR4, 0xffffffff ;  /* 0xffffffff00047882 */ /* 0x000fe20000000000 */
[----:B------:R-:W-:Y:S02]  /*2a9c0*/  IADD3 R12, R0, -0x1, RZ ;  /* 0xffffffff000c7810 */ /* 0x000fe40007ffe0ff */
[----:B------:R-:W-:Y:S05]  /*2a9d0*/  BRA.DIV UR4, `(.L_x_841) ;  /* 0x0000002e047c7947 */ /* 0x000fea000b800000 */
[----:B0-----:R0:W4:Y:S02]  /*2a9e0*/  SHFL.IDX PT, R7, R7, R12, 0x1f ;  /* 0x00001f0c07077589 */ /* 0x00112400000e0000 */
.L_x_939:
[----:B----4-:R-:W-:-:S07]  /*2a9f0*/  IMAD.MOV.U32 R8, RZ, RZ, R7 ;  /* 0x000000ffff087224 */ /* 0x010fce00078e0007 */
.L_x_840:
[----:B------:R-:W4:Y:S01]  /*2aa00*/  LDL.LU R10, [R1+0xc] ;  /* 0x00000c00010a7983 */ /* 0x000f220000300800 */
[----:B0-2---:R-:W-:Y:S01]  /*2aa10*/  IABS R7, R4 ;  /* 0x0000000400077213 */ /* 0x005fe20000000000 */
[----:B------:R-:W-:-:S03]  /*2aa20*/  IMAD R9, R8, R2, R9 ;  /* 0x0000000208097224 */ /* 0x000fc600078e0209 */
[----:B------:R-:W0:Y:S01]  /*2aa30*/  I2F.RP R2, R7 ;  /* 0x0000000700027306 */ /* 0x000e220000209400 */
[----:B------:R-:W-:Y:S01]  /*2aa40*/  IMAD.IADD R5, R5, 0x1, -R9 ;  /* 0x0000000105057824 */ /* 0x000fe200078e0a09 */
[----:B------:R2:W-:Y:S02]  /*2aa50*/  STL [R1], R9 ;  /* 0x0000000901007387 */ /* 0x0005e40000100800 */
[----:B--2---:R-:W-:-:S04]  /*2aa60*/  IABS R9, R4 ;  /* 0x0000000400097213 */ /* 0x004fc80000000000 */
[----:B0-----:R-:W0:Y:S01]  /*2aa70*/  MUFU.RCP R2, R2 ;  /* 0x0000000200027308 */ /* 0x001e220000001000 */
[----:B------:R-:W-:Y:S02]  /*2aa80*/  IMAD.MOV R9, RZ, RZ, -R9 ;  /* 0x000000ffff097224 */ /* 0x000fe400078e0a09 */
[----:B0-----:R-:W-:-:S05]  /*2aa90*/  VIADD R2, R2, 0xffffffe ;  /* 0x0ffffffe02027836 */ /* 0x001fca0000000000 */
[----:B------:R-:W0:Y:S02]  /*2aaa0*/  F2I.FTZ.U32.TRUNC.NTZ R3, R2 ;  /* 0x0000000200037305 */ /* 0x000e24000021f000 */
[----:B0-----:R-:W-:-:S04]  /*2aab0*/  IMAD.MOV R2, RZ, RZ, -R3 ;  /* 0x000000ffff027224 */ /* 0x001fc800078e0a03 */
[----:B------:R-:W-:Y:S01]  /*2aac0*/  IMAD R8, R2, R7, RZ ;  /* 0x0000000702087224 */ /* 0x000fe200078e02ff */
[----:B------:R-:W-:-:S05]  /*2aad0*/  MOV R2, RZ ;  /* 0x000000ff00027202 */ /* 0x000fca0000000f00 */
        /* <DEDUP_REMOVED lines=9> */
[----:B---3--:R-:W-:-:S04]  /*2ab70*/  IABS R7, R6 ;  /* 0x0000000600077213 */ /* 0x008fc80000000000 */
[----:B------:R-:W0:Y:S07]  /*2ab80*/  I2F.RP R2, R7 ;  /* 0x0000000700027306 */ /* 0x000e2e0000209400 */
[----:B------:R-:W-:Y:S01]  /*2ab90*/  @P0 IADD3 R8, R8, 0x1, RZ ;  /* 0x0000000108080810 */ /* 0x000fe20007ffe0ff */
[----:B0-----:R-:W0:Y:S02]  /*2aba0*/  MUFU.RCP R2, R2 ;  /* 0x0000000200027308 */ /* 0x001e240000001000 */
[----:B0-----:R-:W-:-:S06]  /*2abb0*/  IADD3 R2, R2, 0xffffffe, RZ ;  /* 0x0ffffffe02027810 */ /* 0x001fcc0007ffe0ff */
[----:B------:R-:W0:Y:S02]  /*2abc0*/  F2I.FTZ.U32.TRUNC.NTZ R3, R2 ;  /* 0x0000000200037305 */ /* 0x000e24000021f000 */
[----:B0-----:R-:W-:-:S04]  /*2abd0*/  IMAD.MOV R2, RZ, RZ, -R3 ;  /* 0x000000ffff027224 */ /* 0x001fc800078e0a03 */
        /* <DEDUP_REMOVED lines=12> */
[----:B------:R-:W-:Y:S02]  /*2aca0*/  IMAD R3, R2, R9, R3 ;  /* 0x0000000902037224 */ /* 0x000fe400078e0203 */
[----:B------:R-:W-:-:S03]  /*2acb0*/  IMAD.IADD R4, R5, 0x1, -R4 ;  /* 0x0000000105047824 */ /* 0x000fc600078e0a04 */
[----:B------:R-:W-:-:S13]  /*2acc0*/  ISETP.GT.U32.AND P1, PT, R7, R3, PT ;  /* 0x000000030700720c */ /* 0x000fda0003f24070 */
[----:B------:R-:W-:Y:S01]  /*2acd0*/  @!P1 IMAD.IADD R3, R3, 0x1, -R7 ;  /* 0x0000000103039824 */ /* 0x000fe200078e0a07 */
[----:B------:R-:W-:Y:S02]  /*2ace0*/  @!P1 IADD3 R2, R2, 0x1, RZ ;  /* 0x0000000102029810 */ /* 0x000fe40007ffe0ff */
[----:B------:R-:W-:Y:S02]  /*2acf0*/  ISETP.NE.AND P1, PT, R6, RZ, PT ;  /* 0x000000ff0600720c */ /* 0x000fe40003f25270 */
[----:B------:R-:W-:Y:S02]  /*2ad00*/  ISETP.GE.U32.AND P0, PT, R3, R7, PT ;  /* 0x000000070300720c */ /* 0x000fe40003f06070 */
[----:B------:R-:W-:-:S04]  /*2ad10*/  LOP3.LUT R3, R8, R6, RZ, 0x3c, !PT ;  /* 0x0000000608037212 */ /* 0x000fc800078e3cff */
[----:B------:R-:W-:-:S07]  /*2ad20*/  ISETP.GE.AND P2, PT, R3, RZ, PT ;  /* 0x000000ff0300720c */ /* 0x000fce0003f46270 */
[----:B------:R-:W-:-:S06]  /*2ad30*/  @P0 VIADD R2, R2, 0x1 ;  /* 0x0000000102020836 */ /* 0x000fcc0000000000 */
[----:B------:R-:W-:Y:S01]  /*2ad40*/  @!P2 IMAD.MOV R2, RZ, RZ, -R2 ;  /* 0x000000ffff02a224 */ /* 0x000fe200078e0a02 */
[----:B------:R-:W-:-:S05]  /*2ad50*/  @!P1 LOP3.LUT R2, RZ, R6, RZ, 0x33, !PT ;  /* 0x00000006ff029212 */ /* 0x000fca00078e33ff */
[----:B------:R-:W-:Y:S01]  /*2ad60*/  IMAD.MOV R3, RZ, RZ, -R2 ;  /* 0x000000ffff037224 */ /* 0x000fe200078e0a02 */
[----:B------:R-:W-:-:S03]  /*2ad70*/  LEA R2, R6, R2, 0x18 ;  /* 0x0000000206027211 */ /* 0x000fc600078ec0ff */
[----:B------:R-:W-:Y:S02]  /*2ad80*/  IMAD R3, R6, R3, R8 ;  /* 0x0000000306037224 */ /* 0x000fe400078e0208 */
[----:B----4-:R-:W-:Y:S02]  /*2ad90*/  IMAD.IADD R10, R0, 0x1, R10 ;  /* 0x00000001000a7824 */ /* 0x010fe400078e020a */
[----:B-1----:R-:W-:-:S05]  /*2ada0*/  IMAD R0, R3, 0x10000, R2 ;  /* 0x0001000003007824 */ /* 0x002fca00078e0202 */
[----:B------:R0:W-:Y:S04]  /*2adb0*/  STL [R1+0x8], R0 ;  /* 0x0000080001007387 */ /* 0x0001e80000100800 */
[----:B------:R0:W-:Y:S04]  /*2adc0*/  STL [R1+0xc], R10 ;  /* 0x00000c0a01007387 */ /* 0x0001e80000100800 */
[----:B------:R0:W-:Y:S01]  /*2add0*/  STL [R1+0x4], R4 ;  /* 0x0000040401007387 */ /* 0x0001e20000100800 */
[----:B------:R-:W-:Y:S05]  /*2ade0*/  BRA `(.L_x_842) ;  /* 0x0000000000287947 */ /* 0x000fea0003800000 */
.L_x_836:
[----:B------:R-:W-:Y:S01]  /*2adf0*/  UMOV UR4, URZ ;  /* 0x0000003f00047c82 */ /* 0x000fe20008000000 */
[----:B------:R-:W-:Y:S01]  /*2ae00*/  ULDC UR6, c[0x0][0xc3c] ;  /* 0x00030f0000067ab9 */ /* 0x000fe20000000800 */
[----:B------:R-:W-:Y:S01]  /*2ae10*/  UMOV UR5, URZ ;  /* 0x0000003f00057c82 */ /* 0x000fe20008000000 */
[----:B------:R-:W-:Y:S01]  /*2ae20*/  MOV R3, UR4 ;  /* 0x0000000400037c02 */ /* 0x000fe20008000f00 */
[----:B------:R-:W-:Y:S01]  /*2ae30*/  IMAD.U32 R0, RZ, RZ, UR6 ;  /* 0x00000006ff007e24 */ /* 0x000fe2000f8e00ff */
[----:B------:R1:W-:Y:S01]  /*2ae40*/  STL [R1], R5 ;  /* 0x0000000501007387 */ /* 0x0003e20000100800 */
[----:B------:R-:W-:-:S03]  /*2ae50*/  IMAD.U32 R2, RZ, RZ, UR5 ;  /* 0x00000005ff027e24 */ /* 0x000fc6000f8e00ff */
[----:B------:R1:W-:Y:S04]  /*2ae60*/  STL [R1+0x4], R3 ;  /* 0x0000040301007387 */ /* 0x0003e80000100800 */
[----:B------:R1:W-:Y:S04]  /*2ae70*/  STL [R1+0xc], R0 ;  /* 0x00000c0001007387 */ /* 0x0003e80000100800 */
[----:B------:R1:W-:Y:S02]  /*2ae80*/  STL [R1+0x8], R2 ;  /* 0x0000080201007387 */ /* 0x0003e40000100800 */
.L_x_842:
[----:B-1----:R-:W2:Y:S04]  /*2ae90*/  LDL R2, [R1+0xc] ;  /* 0x00000c0001027983 */ /* 0x002ea80000100800 */
[----:B------:R-:W3:Y:S04]  /*2aea0*/  LDL R3, [R1+0x8] ;  /* 0x0000080001037983 */ /* 0x000ee80000100800 */
[----:B------:R-:W4:Y:S04]  /*2aeb0*/  LDL R5, [R1+0x4] ;  /* 0x0000040001057983 */ /* 0x000f280000100800 */
[----:B0-----:R-:W4:Y:S01]  /*2aec0*/  LDL R4, [R1] ;  /* 0x0000000001047983 */ /* 0x001f220000100800 */
[----:B------:R-:W0:Y:S01]  /*2aed0*/  S2R R0, SR_TID.X ;  /* 0x0000000000007919 */ /* 0x000e220000002100 */
[----:B------:R-:W-:Y:S05]  /*2aee0*/  WARPSYNC.ALL ;  /* 0x0000000000007948 */ /* 0x000fea0003800000 */
[----:B0-----:R-:W-:Y:S01]  /*2aef0*/  LOP3.LUT R0, R0, 0x1f, RZ, 0xc0, !PT ;  /* 0x0000001f00007812 */ /* 0x001fe200078ec0ff */
[----:B------:R-:W-:Y:S03]  /*2af00*/  BAR.SYNC.DEFER_BLOCKING 0x4, 0x180 ;  /* 0x0106000000007b1d */ /* 0x000fe60000010000 */
[----:B------:R-:W-:-:S13]  /*2af10*/  ISETP.NE.AND P0, PT, R0, RZ, PT ;  /* 0x000000ff0000720c */ /* 0x000fda0003f05270 */
[----:B------:R-:W0:Y:S01]  /*2af20*/  @!P0 S2R R0, SR_CgaCtaId ;  /* 0x0000000000008919 */ /* 0x000e220000008800 */
[----:B--2---:R-:W-:Y:S02]  /*2af30*/  MOV R7, R2 ;  /* 0x0000000200077202 */ /* 0x004fe40000000f00 */
[----:B------:R-:W-:Y:S01]  /*2af40*/  @!P0 MOV R2, 0x400 ;  /* 0x0000040000028802 */ /* 0x000fe20000000f00 */
[----:B---3--:R-:W-:-:S03]  /*2af50*/  IMAD.MOV.U32 R6, RZ, RZ, R3 ;  /* 0x000000ffff067224 */ /* 0x008fc600078e0003 */
[----:B0-----:R-:W-:-:S05]  /*2af60*/  @!P0 LEA R18, R0, R2, 0x18 ;  /* 0x0000000200128211 */ /* 0x001fca00078ec0ff */
[----:B----4-:R0:W-:Y:S01]  /*2af70*/  @!P0 STS.128 [R18+0x388d0], R4 ;  /* 0x0388d00412008388 */ /* 0x0101e20000000c00 */
[----:B------:R-:W-:Y:S06]  /*2af80*/  BAR.ARV 0x5, 0x180 ;  /* 0x0146000000007b1d */ /* 0x000fec0000002000 */
.L_x_833:
[----:B------:R-:W2:Y:S01]  /*2af90*/  LDL R0, [R1+0xc] ;  /* 0x00000c0001007983 */ /* 0x000ea20000100800 */
[----:B------:R-:W-:Y:S02]  /*2afa0*/  ULDC UR4, c[0x0][0xc3c] ;  /* 0x00030f0000047ab9 */ /* 0x000fe40000000800 */
[----:B--2---:R-:W-:-:S13]  /*2afb0*/  ISETP.GE.AND P0, PT, R0, UR4, PT ;  /* 0x0000000400007c0c */ /* 0x004fda000bf06270 */
[----:B------:R-:W-:Y:S05]  /*2afc0*/  @!P0 BRA `(.L_x_843) ;  /* 0xffffff8000108947 */ /* 0x000fea000383ffff */
[----:B------:R-:W-:Y:S05]  /*2afd0*/  BSYNC B8 ;  /* 0x0000000000087941 */ /* 0x000fea0003800000 */
.L_x_684:
[----:B-1----:R-:W3:Y:S01]  /*2afe0*/  LDL.LU R0, [R1+0x64] ;  /* 0x0000640001007983 */ /* 0x002ee20000300800 */
[----:B------:R-:W-:Y:S01]  /*2aff0*/  BSSY B0, `(.L_x_844) ;  /* 0x000000b000007945 */ /* 0x000fe20003800000 */
[----:B0-----:R-:W0:Y:S01]  /*2b000*/  S2R R5, SR_CgaCtaId ;  /* 0x0000000000057919 */ /* 0x001e220000008800 */
        /* <DEDUP_REMOVED lines=9> */
.L_x_940:
[----:B------:R-:W-:Y:S05]  /*2b0a0*/  BSYNC B0 ;  /* 0x0000000000007941 */ /* 0x000fea0003800000 */
.L_x_844:
[----:B------:R-:W-:-:S03]  /*2b0b0*/  UMOV UR4, 0xffffffff ;  /* 0xffffffff00047882 */ /* 0x000fc60000000000 */
[----:B------:R-:W-:Y:S05]  /*2b0c0*/  BRA.DIV UR4, `(.L_x_846) ;  /* 0x0000002604fc7947 */ /* 0x000fea000b800000 */
[----:B------:R-:W1:Y:S02]  /*2b0d0*/  S2R R2, SR_TID.X ;  /* 0x0000000000027919 */ /* 0x000e640000002100 */
[----:B-1----:R-:W-:-:S04]  /*2b0e0*/  SHF.R.U32.HI R2, RZ, 0x5, R2 ;  /* 0x00000005ff027819 */ /* 0x002fc80000011602 */
[----:B------:R-:W-:-:S05]  /*2b0f0*/  LOP3.LUT R2, R2, 0x3, RZ, 0xc0, !PT ;  /* 0x0000000302027812 */ /* 0x000fca00078ec0ff */
[----:B------:R1:W3:Y:S02]  /*2b100*/  SHFL.IDX PT, R14, R2, RZ, 0x1f ;  /* 0x00001fff020e7589 */ /* 0x0002e400000e0000 */
.L_x_943:
[----:B---3--:R-:W-:-:S13]  /*2b110*/  ISETP.NE.AND P0, PT, R14, RZ, PT ;  /* 0x000000ff0e00720c */ /* 0x008fda0003f05270 */
[----:B------:R-:W-:Y:S05]  /*2b120*/  @P0 BRA `(.L_x_444) ;  /* 0x00000000008c0947 */ /* 0x000fea0003800000 */
[----:B------:R-:W-:-:S03]  /*2b130*/  UMOV UR4, 0xffffffff ;  /* 0xffffffff00047882 */ /* 0x000fc60000000000 */
[----:B------:R-:W-:Y:S05]  /*2b140*/  BRA.DIV UR4, `(.L_x_847) ;  /* 0x0000002a04107947 */ /* 0x000fea000b800000 */
[----:B------:R-:W-:-:S13]  /*2b150*/  ELECT P6, URZ, PT ;  /* 0x00000000003f782f */ /* 0x000fda00038c0000 */
.L_x_946:
[----:B------:R-:W-:Y:S05]  /*2b160*/  @!P6 BRA `(.L_x_444) ;  /* 0x00000000007ce947 */ /* 0x000fea0003800000 */
[----:B------:R-:W-:-:S06]  /*2b170*/  ULOP3.LUT UR4, UR60, 0x2, URZ, 0xfc, !UPT ;  /* 0x000000023c047892 */ /* 0x000fcc000f8efc3f */
[----:B-1----:R-:W-:-:S05]  /*2b180*/  IMAD.U32 R2, RZ, RZ, UR4 ;  /* 0x00000004ff027e24 */ /* 0x002fca000f8e00ff */
[----:B------:R-:W-:-:S13]  /*2b190*/  ISETP.NE.AND P2, PT, R2, 0x3, PT ;  /* 0x000000030200780c */ /* 0x000fda0003f45270 */
[----:B------:R-:W-:Y:S05]  /*2b1a0*/  @!P2 BRA `(.L_x_848) ;  /* 0x000000000004a947 */ /* 0x000fea0003800000 */
[----:B------:R-:W-:Y:S01]  /*2b1b0*/  BPT.TRAP 0x1 ;  /* 0x000000040000795c */ /* 0x000fe20000300000 */
.L_x_848:
[----:B------:R-:W3:Y:S01]  /*2b1c0*/  LDL.LU R7, [R1+0x18] ;  /* 0x0000180001077983 */ /* 0x000ee20000300800 */
[----:B------:R-:W-:Y:S01]  /*2b1d0*/  IADD3 R2, R0, 0x38840, RZ ;  /* 0x0003884000027810 */ /* 0x000fe20007ffe0ff */
[----:B0-----:R-:W-:-:S04]  /*2b1e0*/  VIADD R3, R19, 0x1 ;  /* 0x0000000113037836 */ /* 0x001fc80000000000 */
[----:B------:R-:W-:Y:S01]  /*2b1f0*/  IMAD R6, R19, 0x8, R2 ;  /* 0x0000000813067824 */ /* 0x000fe200078e0202 */
[----:B------:R-:W-:-:S04]  /*2b200*/  ISETP.NE.AND P1, PT, R3, 0x2, PT ;  /* 0x000000020300780c */ /* 0x000fc80003f25270 */
[----:B------:R-:W-:Y:S02]  /*2b210*/  SEL R4, RZ, 0x1, P1 ;  /* 0x00000001ff047807 */ /* 0x000fe40000800000 */
[----:B------:R-:W-:Y:S02]  /*2b220*/  SEL R3, R3, RZ, P1 ;  /* 0x000000ff03037207 */ /* 0x000fe40000800000 */
[C---:B---3--:R-:W-:Y:S02]  /*2b230*/  SHF.L.U32 R5, R7.reuse, 0x1f, RZ ;  /* 0x0000001f07057819 */ /* 0x048fe400000006ff */
[----:B------:R-:W-:Y:S01]  /*2b240*/  LOP3.LUT R4, R7, R4, RZ, 0x3c, !PT ;  /* 0x0000000407047212 */ /* 0x000fe200078e3cff */
[----:B------:R-:W-:Y:S01]  /*2b250*/  IMAD R7, R3, 0x8, R2 ;  /* 0x0000000803077824 */ /* 0x000fe200078e0202 */
[----:B------:R-:W0:Y:S02]  /*2b260*/  SYNCS.PHASECHK.TRANS64.TRYWAIT P0, [R6+URZ], R5 ;  /* 0x00000005060075a7 */ /* 0x000e24000800017f */
[----:B------:R-:W-:Y:S01]  /*2b270*/  SHF.L.U32 R2, R4, 0x1f, RZ ;  /* 0x0000001f04027819 */ /* 0x000fe200000006ff */
[----:B0-----:R-:W-:Y:S06]  /*2b280*/  @!P0 BRA `(.L_x_849) ;  /* 0x0000002400e08947 */ /* 0x001fec0003800000 */
.L_x_947:
[----:B------:R-:W1:Y:S02]  /*2b290*/  SYNCS.PHASECHK.TRANS64.TRYWAIT P0, [R7+URZ], R2 ;  /* 0x00000002070075a7 */ /* 0x000e64000800017f */
[----:B-1----:R-:W-:Y:S05]  /*2b2a0*/  @!P0 BRA `(.L_x_850) ;  /* 0x0000002400ec8947 */ /* 0x002fea0003800000 */
.L_x_948:
[----:B------:R-:W-:Y:S05]  /*2b2b0*/  @!P2 BRA `(.L_x_851) ;  /* 0x000000000004a947 */ /* 0x000fea0003800000 */
[----:B------:R-:W-:Y:S01]  /*2b2c0*/  BPT.TRAP 0x1 ;  /* 0x000000040000795c */ /* 0x000fe20000300000 */
.L_x_851:
[----:B------:R-:W-:-:S05]  /*2b2d0*/  IADD3 R0, R0, 0x38860, RZ ;  /* 0x0003886000007810 */ /* 0x000fca0007ffe0ff */
[----:B------:R-:W-:-:S04]  /*2b2e0*/  IMAD R4, R19, 0x8, R0 ;  /* 0x0000000813047824 */ /* 0x000fc800078e0200 */
[----:B------:R-:W3:Y:S02]  /*2b2f0*/  SYNCS.PHASECHK.TRANS64.TRYWAIT P0, [R4+URZ], R5 ;  /* 0x00000005040075a7 */ /* 0x000ee4000800017f */
[----:B---3--:R-:W-:Y:S05]  /*2b300*/  @!P0 BRA `(.L_x_852) ;  /* 0x0000002400e88947 */ /* 0x008fea0003800000 */
.L_x_949:
[----:B------:R-:W-:-:S07]  /*2b310*/  IMAD R3, R3, 0x8, R0 ;  /* 0x0000000803037824 */ /* 0x000fce00078e0200 */
.L_x_853:
[----:B----4-:R4:W0:Y:S02]  /*2b320*/  SYNCS.PHASECHK.TRANS64.TRYWAIT P0, [R3+URZ], R2 ;  /* 0x00000002030075a7 */ /* 0x010824000800017f */
[----:B0-----:R-:W-:Y:S05]  /*2b330*/  @!P0 NANOSLEEP.SYNCS 0x989680 ;  /* 0x009896800000895d */ /* 0x001fea0003900000 */
[----:B------:R-:W0:Y:S02]  /*2b340*/  @!P0 SYNCS.PHASECHK.TRANS64 P0, [R3+URZ], R2 ;  /* 0x00000002030085a7 */ /* 0x000e24000800007f */
[----:B0-----:R-:W-:Y:S05]  /*2b350*/  @!P0 BRA `(.L_x_853) ;  /* 0xfffffffc00f08947 */ /* 0x001fea000383ffff */
.L_x_444:
[----:B------:R-:W-:Y:S05]  /*2b360*/  BSYNC B9 ;  /* 0x0000000000097941 */ /* 0x000fea0003800000 */
.L_x_441:
[----:B------:R-:W-:Y:S05]  /*2b370*/  EXIT ;  /* 0x000000000000794d */ /* 0x000fea0003800000 */
.L_x_466:
[----:B-1----:R1:W2:Y:S02]  /*2b380*/  SYNCS.PHASECHK.TRANS64.TRYWAIT P6, [R3+URZ+0x38890], R0 ;  /* 0x03889000030075a7 */ /* 0x0022a400080c017f */
[----:B--2---:R-:W-:Y:S05]  /*2b390*/  @!P6 NANOSLEEP.SYNCS 0x989680 ;  /* 0x009896800000e95d */ /* 0x004fea0003900000 */
[----:B------:R-:W2:Y:S02]  /*2b3a0*/  @!P6 SYNCS.PHASECHK.TRANS64 P6, [R3+URZ+0x38890], R0 ;  /* 0x038890000300e5a7 */ /* 0x000ea400080c007f */
[----:B--2---:R-:W-:Y:S05]  /*2b3b0*/  @!P6 BRA `(.L_x_466) ;  /* 0xfffffffc00f0e947 */ /* 0x004fea000383ffff */
[----:B------:R-:W-:Y:S05]  /*2b3c0*/  BRA `(.L_x_854) ;  /* 0xfffffd8c00cc7947 */ /* 0x000fea000383ffff */
.L_x_522:
[----:B--2---:R2:W3:Y:S02]  /*2b3d0*/  SYNCS.PHASECHK.TRANS64.TRYWAIT P5, [R3+URZ+0x38890], R0 ;  /* 0x03889000030075a7 */ /* 0x0044e400080a017f */
[----:B---3--:R-:W-:Y:S05]  /*2b3e0*/  @!P5 NANOSLEEP.SYNCS 0x989680 ;  /* 0x009896800000d95d */ /* 0x008fea0003900000 */
[----:B------:R-:W3:Y:S02]  /*2b3f0*/  @!P5 SYNCS.PHASECHK.TRANS64 P5, [R3+URZ+0x38890], R0 ;  /* 0x038890000300d5a7 */ /* 0x000ee400080a007f */
[----:B---3--:R-:W-:Y:S05]  /*2b400*/  @!P5 BRA `(.L_x_522) ;  /* 0xfffffffc00f0d947 */ /* 0x008fea000383ffff */
[----:B------:R-:W-:Y:S05]  /*2b410*/  BRA `(.L_x_855) ;  /* 0xfffffdc400307947 */ /* 0x000fea000383ffff */
.L_x_547:
[----:B-1----:R1:W2:Y:S02]  /*2b420*/  SYNCS.PHASECHK.TRANS64.TRYWAIT P4, [R3+URZ+0x38890], R0 ;  /* 0x03889000030075a7 */ /* 0x0022a4000808017f */
[----:B--2---:R-:W-:Y:S05]  /*2b430*/  @!P4 NANOSLEEP.SYNCS 0x989680 ;  /* 0x009896800000c95d */ /* 0x004fea0003900000 */
[----:B------:R-:W2:Y:S02]  /*2b440*/  @!P4 SYNCS.PHASECHK.TRANS64 P4, [R3+URZ+0x38890], R0 ;  /* 0x038890000300c5a7 */ /* 0x000ea4000808007f */
[----:B--2---:R-:W-:Y:S05]  /*2b450*/  @!P4 BRA `(.L_x_547) ;  /* 0xfffffffc00f0c947 */ /* 0x004fea000383ffff */
[----:B------:R-:W-:Y:S05]  /*2b460*/  BRA `(.L_x_856) ;  /* 0xfffffdf400c87947 */ /* 0x000fea000383ffff */
.L_x_555:
[----:B--2---:R2:W3:Y:S02]  /*2b470*/  SYNCS.PHASECHK.TRANS64.TRYWAIT P4, [R3+URZ+0x388b0], R0 ;  /* 0x0388b000030075a7 */ /* 0x0044e4000808017f */
[----:B---3--:R-:W-:Y:S05]  /*2b480*/  @!P4 NANOSLEEP.SYNCS 0x989680 ;  /* 0x009896800000c95d */ /* 0x008fea0003900000 */
[----:B------:R-:W3:Y:S02]  /*2b490*/  @!P4 SYNCS.PHASECHK.TRANS64 P4, [R3+URZ+0x388b0], R0 ;  /* 0x0388b0000300c5a7 */ /* 0x000ee4000808007f */
[----:B---3--:R-:W-:Y:S05]  /*2b4a0*/  @!P4 BRA `(.L_x_555) ;  /* 0xfffffffc00f0c947 */ /* 0x008fea000383ffff */
[----:B------:R-:W-:Y:S05]  /*2b4b0*/  BRA `(.L_x_857) ;  /* 0xfffffdf800ec7947 */ /* 0x000fea000383ffff */
.L_x_577:
[----:B------:R-:W-:Y:S01]  /*2b4c0*/  BSSY B1, `(.L_x_858) ;  /* 0x0000008000017945 */ /* 0x000fe20003800000 */
[----:B------:R-:W-:Y:S01]  /*2b4d0*/  IMAD.MOV.U32 R13, RZ, RZ, R25 ;  /* 0x000000ffff0d7224 */ /* 0x000fe200078e0019 */
[----:B------:R-:W-:Y:S01]  /*2b4e0*/  MOV R12, RZ ;  /* 0x000000ff000c7202 */ /* 0x000fe20000000f00 */
[----:B------:R-:W-:Y:S02]  /*2b4f0*/  IMAD.MOV.U32 R11, RZ, RZ, 0x181f ;  /* 0x0000181fff0b7424 */ /* 0x000fe400078e00ff */
[----:B------:R-:W-:-:S07]  /*2b500*/  IMAD.MOV.U32 R15, RZ, RZ, -0x1 ;  /* 0xffffffffff0f7424 */ /* 0x000fce00078e00ff */
[----:B------:R-:W-:Y:S05]  /*2b510*/  WARPSYNC.COLLECTIVE R15, `(.L_x_859) ;  /* 0x000000000f087348 */ /* 0x000fea0003c00000 */
[----:B------:R0:W1:Y:S02]  /*2b520*/  SHFL.IDX P6, R14, R13, R12, R11 ;  /* 0x0000000c0d0e7389 */ /* 0x00006400000c000b */
[----:B01----:R-:W-:Y:S01]  /*2b530*/  ENDCOLLECTIVE ;  /* 0x000000000000791b */ /* 0x003fe20003800000 */
.L_x_859:
[----:B------:R-:W-:Y:S05]  /*2b540*/  BSYNC B1 ;  /* 0x0000000000017941 */ /* 0x000fea0003800000 */
.L_x_858:
[----:B------:R-:W-:Y:S01]  /*2b550*/  MOV R13, R24 ;  /* 0x00000018000d7202 */ /* 0x000fe20000000f00 */
[----:B------:R-:W-:Y:S02]  /*2b560*/  IMAD.MOV.U32 R12, RZ, RZ, RZ ;  /* 0x000000ffff0c7224 */ /* 0x000fe400078e00ff */
[----:B------:R-:W-:Y:S02]  /*2b570*/  IMAD.MOV.U32 R11, RZ, RZ, 0x181f ;  /* 0x0000181fff0b7424 */ /* 0x000fe400078e00ff */
[----:B------:R-:W-:Y:S02]  /*2b580*/  IMAD.MOV.U32 R15, RZ, RZ, -0x1 ;  /* 0xffffffffff0f7424 */ /* 0x000fe400078e00ff */
[----:B------:R-:W-:-:S07]  /*2b590*/  IMAD.MOV.U32 R0, RZ, RZ, R14 ;  /* 0x000000ffff007224 */ /* 0x000fce00078e000e */
[----:B------:R-:W-:Y:S05]  /*2b5a0*/  WARPSYNC.COLLECTIVE R15, `(.L_x_860) ;  /* 0x000000000f087348 */ /* 0x000fea0003c00000 */
[----:B------:R0:W1:Y:S02]  /*2b5b0*/  SHFL.IDX P6, R14, R13, R12, R11 ;  /* 0x0000000c0d0e7389 */ /* 0x00006400000c000b */
[----:B01----:R-:W-:Y:S01]  /*2b5c0*/  ENDCOLLECTIVE ;  /* 0x000000000000791b */ /* 0x003fe20003800000 */
.L_x_860:
[----:B------:R-:W-:Y:S01]  /*2b5d0*/  IMAD.MOV.U32 R13, RZ, RZ, R27 ;  /* 0x000000ffff0d7224 */ /* 0x000fe200078e001b */
[----:B------:R-:W-:-:S07]  /*2b5e0*/  MOV R3, R14 ;  /* 0x0000000e00037202 */ /* 0x000fce0000000f00 */
[----:B------:R-:W-:Y:S05]  /*2b5f0*/  WARPSYNC.COLLECTIVE R15, `(.L_x_861) ;  /* 0x000000000f087348 */ /* 0x000fea0003c00000 */
[----:B------:R0:W1:Y:S02]  /*2b600*/  SHFL.IDX P6, R14, R13, R12, R11 ;  /* 0x0000000c0d0e7389 */ /* 0x00006400000c000b */
[----:B01----:R-:W-:Y:S01]  /*2b610*/  ENDCOLLECTIVE ;  /* 0x000000000000791b */ /* 0x003fe20003800000 */
.L_x_861:
[----:B------:R-:W-:Y:S02]  /*2b620*/  IMAD.MOV.U32 R13, RZ, RZ, R30 ;  /* 0x000000ffff0d7224 */ /* 0x000fe400078e001e */
[----:B------:R-:W-:-:S07]  /*2b630*/  IMAD.MOV.U32 R27, RZ, RZ, R14 ;  /* 0x000000ffff1b7224 */ /* 0x000fce00078e000e */
[----:B------:R-:W-:Y:S05]  /*2b640*/  WARPSYNC.COLLECTIVE R15, `(.L_x_862) ;  /* 0x000000000f087348 */ /* 0x000fea0003c00000 */
[----:B------:R0:W1:Y:S02]  /*2b650*/  SHFL.IDX P6, R14, R13, R12, R11 ;  /* 0x0000000c0d0e7389 */ /* 0x00006400000c000b */
[----:B01----:R-:W-:Y:S01]  /*2b660*/  ENDCOLLECTIVE ;  /* 0x000000000000791b */ /* 0x003fe20003800000 */
.L_x_862:
[----:B------:R-:W-:Y:S01]  /*2b670*/  MOV R32, R14 ;  /* 0x0000000e00207202 */ /* 0x000fe20000000f00 */
[----:B------:R-:W-:Y:S06]  /*2b680*/  BRA `(.L_x_863) ;  /* 0xfffffe0c005c7947 */ /* 0x000fec000383ffff */
.L_x_581:
[----:B0-----:R0:W1:Y:S02]  /*2b690*/  SYNCS.PHASECHK.TRANS64.TRYWAIT P0, [R18+URZ+0x38800], R5 ;  /* 0x03880005120075a7 */ /* 0x001064000800017f */
[----:B-1----:R-:W-:Y:S05]  /*2b6a0*/  @!P0 NANOSLEEP.SYNCS 0x989680 ;  /* 0x009896800000895d */ /* 0x002fea0003900000 */
[----:B------:R-:W1:Y:S02]  /*2b6b0*/  @!P0 SYNCS.PHASECHK.TRANS64 P0, [R18+URZ+0x38800], R5 ;  /* 0x03880005120085a7 */ /* 0x000e64000800007f */
[----:B-1----:R-:W-:Y:S05]  /*2b6c0*/  @!P0 BRA `(.L_x_581) ;  /* 0xfffffffc00f08947 */ /* 0x002fea000383ffff */
[----:B------:R-:W-:Y:S05]  /*2b6d0*/  BRA `(.L_x_864) ;  /* 0xfffffe14002c7947 */ /* 0x000fea000383ffff */
.L_x_613:
[----:B------:R-:W-:Y:S01]  /*2b6e0*/  BSSY B1, `(.L_x_865) ;  /* 0x0000008000017945 */ /* 0x000fe20003800000 */
[----:B------:R-:W-:Y:S01]  /*2b6f0*/  IMAD.MOV.U32 R13, RZ, RZ, R25 ;  /* 0x000000ffff0d7224 */ /* 0x000fe200078e0019 */
[----:B------:R-:W-:Y:S01]  /*2b700*/  MOV R15, 0xffffffff ;  /* 0xffffffff000f7802 */ /* 0x000fe20000000f00 */
[----:B------:R-:W-:Y:S02]  /*2b710*/  IMAD.MOV.U32 R12, RZ, RZ, RZ ;  /* 0x000000ffff0c7224 */ /* 0x000fe400078e00ff */
[----:B------:R-:W-:-:S07]  /*2b720*/  IMAD.MOV.U32 R11, RZ, RZ, 0x181f ;  /* 0x0000181fff0b7424 */ /* 0x000fce00078e00ff */
[----:B------:R-:W-:Y:S05]  /*2b730*/  WARPSYNC.COLLECTIVE R15, `(.L_x_866) ;  /* 0x000000000f087348 */ /* 0x000fea0003c00000 */
[----:B------:R0:W1:Y:S02]  /*2b740*/  SHFL.IDX P6, R14, R13, R12, R11 ;  /* 0x0000000c0d0e7389 */ /* 0x00006400000c000b */
[----:B01----:R-:W-:Y:S01]  /*2b750*/  ENDCOLLECTIVE ;  /* 0x000000000000791b */ /* 0x003fe20003800000 */
.L_x_866:
[----:B------:R-:W-:Y:S05]  /*2b760*/  BSYNC B1 ;  /* 0x0000000000017941 */ /* 0x000fea0003800000 */
.L_x_865:
[----:B------:R-:W-:Y:S01]  /*2b770*/  IMAD.MOV.U32 R13, RZ, RZ, R24 ;  /* 0x000000ffff0d7224 */ /* 0x000fe200078e0018 */
[----:B------:R-:W-:Y:S01]  /*2b780*/  MOV R11, 0x181f ;  /* 0x0000181f000b7802 */ /* 0x000fe20000000f00 */
[----:B------:R-:W-:Y:S02]  /*2b790*/  IMAD.MOV.U32 R12, RZ, RZ, RZ ;  /* 0x000000ffff0c7224 */ /* 0x000fe400078e00ff */
[----:B------:R-:W-:Y:S02]  /*2b7a0*/  IMAD.MOV.U32 R15, RZ, RZ, -0x1 ;  /* 0xffffffffff0f7424 */ /* 0x000fe400078e00ff */
[----:B------:R-:W-:-:S07]  /*2b7b0*/  IMAD.MOV.U32 R0, RZ, RZ, R14 ;  /* 0x000000ffff007224 */ /* 0x000fce00078e000e */
[----:B------:R-:W-:Y:S05]  /*2b7c0*/  WARPSYNC.COLLECTIVE R15, `(.L_x_867) ;  /* 0x000000000f087348 */ /* 0x000fea0003c00000 */
[----:B------:R0:W1:Y:S02]  /*2b7d0*/  SHFL.IDX P6, R14, R13, R12, R11 ;  /* 0x0000000c0d0e7389 */ /* 0x00006400000c000b */
[----:B01----:R-:W-:Y:S01]  /*2b7e0*/  ENDCOLLECTIVE ;  /* 0x000000000000791b */ /* 0x003fe20003800000 */
.L_x_867:
[----:B------:R-:W-:Y:S02]  /*2b7f0*/  IMAD.MOV.U32 R13, RZ, RZ, R27 ;  /* 0x000000ffff0d7224 */ /* 0x000fe400078e001b */
[----:B------:R-:W-:-:S07]  /*2b800*/  IMAD.MOV.U32 R3, RZ, RZ, R14 ;  /* 0x000000ffff037224 */ /* 0x000fce00078e000e */
[----:B------:R-:W-:Y:S05]  /*2b810*/  WARPSYNC.COLLECTIVE R15, `(.L_x_868) ;  /* 0x000000000f087348 */ /* 0x000fea0003c00000 */
[----:B------:R0:W1:Y:S02]  /*2b820*/  SHFL.IDX P6, R14, R13, R12, R11 ;  /* 0x0000000c0d0e7389 */ /* 0x00006400000c000b */
[----:B01----:R-:W-:Y:S01]  /*2b830*/  ENDCOLLECTIVE ;  /* 0x000000000000791b */ /* 0x003fe20003800000 */
.L_x_868:
[----:B------:R-:W-:Y:S01]  /*2b840*/  IMAD.MOV.U32 R13, RZ, RZ, R30 ;  /* 0x000000ffff0d7224 */ /* 0x000fe200078e001e */
[----:B------:R-:W-:-:S07]  /*2b850*/  MOV R29, R14 ;  /* 0x0000000e001d7202 */ /* 0x000fce0000000f00 */
[----:B------:R-:W-:Y:S05]  /*2b860*/  WARPSYNC.COLLECTIVE R15, `(.L_x_869) ;  /* 0x000000000f087348 */ /* 0x000fea0003c00000 */
[----:B------:R0:W1:Y:S02]  /*2b870*/  SHFL.IDX P6, R14, R13, R12, R11 ;  /* 0x0000000c0d0e7389 */ /* 0x00006400000c000b */
[----:B01----:R-:W-:Y:S01]  /*2b880*/  ENDCOLLECTIVE ;  /* 0x000000000000791b */ /* 0x003fe20003800000 */
.L_x_869:
[----:B------:R-:W-:Y:S01]  /*2b890*/  IMAD.MOV.U32 R30, RZ, RZ, R14 ;  /* 0x000000ffff1e7224 */ /* 0x000fe200078e000e */
[----:B------:R-:W-:Y:S06]  /*2b8a0*/  BRA `(.L_x_870) ;  /* 0xfffffe3c008c7947 */ /* 0x000fec000383ffff */
.L_x_617:
[----:B0-----:R0:W1:Y:S02]  /*2b8b0*/  SYNCS.PHASECHK.TRANS64.TRYWAIT P0, [R18+URZ+0x38800], R5 ;  /* 0x03880005120075a7 */ /* 0x001064000800017f */
[----:B-1----:R-:W-:Y:S05]  /*2b8c0*/  @!P0 NANOSLEEP.SYNCS 0x989680 ;  /* 0x009896800000895d */ /* 0x002fea0003900000 */
[----:B------:R-:W1:Y:S02]  /*2b8d0*/  @!P0 SYNCS.PHASECHK.TRANS64 P0, [R18+URZ+0x38800], R5 ;  /* 0x03880005120085a7 */ /* 0x000e64000800007f */
[----:B-1----:R-:W-:Y:S05]  /*2b8e0*/  @!P0 BRA `(.L_x_617) ;  /* 0xfffffffc00f08947 */ /* 0x002fea000383ffff */
[----:B------:R-:W-:Y:S05]  /*2b8f0*/  BRA `(.L_x_871) ;  /* 0xfffffe4400107947 */ /* 0x000fea000383ffff */
.L_x_635:
[----:B-1----:R1:W2:Y:S02]  /*2b900*/  SYNCS.PHASECHK.TRANS64.TRYWAIT P2, [R0+URZ+0x38830], R3 ;  /* 0x03883003000075a7 */ /* 0x0022a4000804017f */
[----:B--2---:R-:W-:Y:S05]  /*2b910*/  @!P2 NANOSLEEP.SYNCS 0x989680 ;  /* 0x009896800000a95d */ /* 0x004fea0003900000 */
[----:B------:R-:W2:Y:S02]  /*2b920*/  @!P2 SYNCS.PHASECHK.TRANS64 P2, [R0+URZ+0x38830], R3 ;  /* 0x038830030000a5a7 */ /* 0x000ea4000804007f */
[----:B--2---:R-:W-:Y:S05]  /*2b930*/  @!P2 BRA `(.L_x_635) ;  /* 0xfffffffc00f0a947 */ /* 0x004fea000383ffff */
[----:B------:R-:W-:Y:S05]  /*2b940*/  BRA `(.L_x_634) ;  /* 0xfffffe7400607947 */ /* 0x000fea000383ffff */
.L_x_642:
[----:B-1----:R1:W2:Y:S02]  /*2b950*/  SYNCS.PHASECHK.TRANS64.TRYWAIT P2, [R11+URZ+0x38830], R4 ;  /* 0x038830040b0075a7 */ /* 0x0022a4000804017f */
[----:B--2---:R-:W-:Y:S05]  /*2b960*/  @!P2 NANOSLEEP.SYNCS 0x989680 ;  /* 0x009896800000a95d */ /* 0x004fea0003900000 */
[----:B------:R-:W2:Y:S02]  /*2b970*/  @!P2 SYNCS.PHASECHK.TRANS64 P2, [R11+URZ+0x38830], R4 ;  /* 0x038830040b00a5a7 */ /* 0x000ea4000804007f */
[----:B--2---:R-:W-:Y:S05]  /*2b980*/  @!P2 BRA `(.L_x_642) ;  /* 0xfffffffc00f0a947 */ /* 0x004fea000383ffff */
[----:B------:R-:W-:Y:S05]  /*2b990*/  BRA `(.L_x_641) ;  /* 0xfffffec000e87947 */ /* 0x000fea000383ffff */
.L_x_647:
[----:B-1----:R1:W2:Y:S02]  /*2b9a0*/  SYNCS.PHASECHK.TRANS64.TRYWAIT P2, [R9+URZ+0x38850], R0 ;  /* 0x03885000090075a7 */ /* 0x0022a4000804017f */
[----:B--2---:R-:W-:Y:S05]  /*2b9b0*/  @!P2 NANOSLEEP.SYNCS 0x989680 ;  /* 0x009896800000a95d */ /* 0x004fea0003900000 */
[----:B------:R-:W2:Y:S02]  /*2b9c0*/  @!P2 SYNCS.PHASECHK.TRANS64 P2, [R9+URZ+0x38850], R0 ;  /* 0x038850000900a5a7 */ /* 0x000ea4000804007f */
[----:B--2---:R-:W-:Y:S05]  /*2b9d0*/  @!P2 BRA `(.L_x_647) ;  /* 0xfffffffc00f0a947 */ /* 0x004fea000383ffff */
[----:B------:R-:W-:Y:S05]  /*2b9e0*/  BRA `(.L_x_646) ;  /* 0xfffffef800b47947 */ /* 0x000fea000383ffff */
.L_x_653:
[----:B-1----:R1:W2:Y:S02]  /*2b9f0*/  SYNCS.PHASECHK.TRANS64.TRYWAIT P0, [R3+URZ+0x38850], R0 ;  /* 0x03885000030075a7 */ /* 0x0022a4000800017f */
[----:B--2---:R-:W-:Y:S05]  /*2ba00*/  @!P0 NANOSLEEP.SYNCS 0x989680 ;  /* 0x009896800000895d */ /* 0x004fea0003900000 */
[----:B------:R-:W2:Y:S02]  /*2ba10*/  @!P0 SYNCS.PHASECHK.TRANS64 P0, [R3+URZ+0x38850], R0 ;  /* 0x03885000030085a7 */ /* 0x000ea4000800007f */
[----:B--2---:R-:W-:Y:S05]  /*2ba20*/  @!P0 BRA `(.L_x_653) ;  /* 0xfffffffc00f08947 */ /* 0x004fea000383ffff */
[----:B------:R-:W-:Y:S05]  /*2ba30*/  BRA `(.L_x_652) ;  /* 0xffffff1000c07947 */ /* 0x000fea000383ffff */
.L_x_692:
[----:B------:R-:W1:Y:S01]  /*2ba40*/  S2R R5, SR_TID.X ;  /* 0x0000000000057919 */ /* 0x000e620000002100 */
[----:B------:R-:W-:Y:S01]  /*2ba50*/  BSSY B1, `(.L_x_872) ;  /* 0x000000a000017945 */ /* 0x000fe20003800000 */
[----:B------:R-:W-:Y:S01]  /*2ba60*/  MOV R12, RZ ;  /* 0x000000ff000c7202 */ /* 0x000fe20000000f00 */
[----:B0-----:R-:W-:Y:S02]  /*2ba70*/  IMAD.MOV.U32 R11, RZ, RZ, 0x1f ;  /* 0x0000001fff0b7424 */ /* 0x001fe400078e00ff */
[----:B------:R-:W-:Y:S01]  /*2ba80*/  IMAD.MOV.U32 R15, RZ, RZ, -0x1 ;  /* 0xffffffffff0f7424 */ /* 0x000fe200078e00ff */
[----:B-1----:R-:W-:-:S04]  /*2ba90*/  SHF.R.U32.HI R5, RZ, 0x5, R5 ;  /* 0x00000005ff057819 */ /* 0x002fc80000011605 */
[----:B------:R-:W-:-:S05]  /*2baa0*/  LOP3.LUT R5, R5, 0x3, RZ, 0xc0, !PT ;  /* 0x0000000305057812 */ /* 0x000fca00078ec0ff */
[----:B------:R-:W-:-:S07]  /*2bab0*/  IMAD.MOV.U32 R13, RZ, RZ, R5 ;  /* 0x000000ffff0d7224 */ /* 0x000fce00078e0005 */
[----:B------:R-:W-:Y:S05]  /*2bac0*/  WARPSYNC.COLLECTIVE R15, `(.L_x_873) ;  /* 0x000000000f087348 */ /* 0x000fea0003c00000 */
[----:B------:R0:W1:Y:S02]  /*2bad0*/  SHFL.IDX P6, R14, R13, R12, R11 ;  /* 0x0000000c0d0e7389 */ /* 0x00006400000c000b */
[----:B01----:R-:W-:Y:S01]  /*2bae0*/  ENDCOLLECTIVE ;  /* 0x000000000000791b */ /* 0x003fe20003800000 */
.L_x_873:
[----:B------:R-:W-:Y:S05]  /*2baf0*/  BSYNC B1 ;  /* 0x0000000000017941 */ /* 0x000fea0003800000 */
.L_x_872:
[----:B------:R-:W-:Y:S05]  /*2bb00*/  BRA `(.L_x_874) ;  /* 0xffffff7c00d47947 */ /* 0x000fea000383ffff */
.L_x_694:
[----:B------:R-:W-:Y:S01]  /*2bb10*/  BSSY B1, `(.L_x_875) ;  /* 0x0000006000017945 */ /* 0x000fe20003800000 */
[----:B------:R-:W-:-:S07]  /*2bb20*/  IMAD.MOV.U32 R15, RZ, RZ, -0x1 ;  /* 0xffffffffff0f7424 */ /* 0x000fce00078e00ff */
[----:B01----:R-:W-:Y:S05]  /*2bb30*/  WARPSYNC.COLLECTIVE R15, `(.L_x_876) ;  /* 0x000000000f0c7348 */ /* 0x003fea0003c00000 */
[----:B------:R-:W-:Y:S02]  /*2bb40*/  ELECT P6, UR62, PT ;  /* 0x00000000003e782f */ /* 0x000fe400038c0000 */
[----:B------:R-:W-:Y:S01]  /*2bb50*/  MOV R14, UR62 ;  /* 0x0000003e000e7c02 */ /* 0x000fe20008000f00 */
[----:B01----:R-:W-:Y:S10]  /*2bb60*/  ENDCOLLECTIVE ;  /* 0x000000000000791b */ /* 0x003ff40003800000 */
.L_x_876:
[----:B------:R-:W-:Y:S05]  /*2bb70*/  BSYNC B1 ;  /* 0x0000000000017941 */ /* 0x000fea0003800000 */
.L_x_875:
[----:B------:R-:W-:Y:S05]  /*2bb80*/  BRA `(.L_x_693) ;  /* 0xffffff7c00cc7947 */ /* 0x000fea000383ffff */
.L_x_696:
[----:B-1----:R1:W2:Y:S02]  /*2bb90*/  SYNCS.PHASECHK.TRANS64.TRYWAIT P0, [R18+URZ+0x38820], R2 ;  /* 0x03882002120075a7 */ /* 0x0022a4000800017f */
[----:B--2---:R-:W-:Y:S05]  /*2bba0*/  @!P0 NANOSLEEP.SYNCS 0x989680 ;  /* 0x009896800000895d */ /* 0x004fea0003900000 */
[----:B------:R-:W2:Y:S02]  /*2bbb0*/  @!P0 SYNCS.PHASECHK.TRANS64 P0, [R18+URZ+0x38820], R2 ;  /* 0x03882002120085a7 */ /* 0x000ea4000800007f */
[----:B--2---:R-:W-:Y:S05]  /*2bbc0*/  @!P0 BRA `(.L_x_696) ;  /* 0xfffffffc00f08947 */ /* 0x004fea000383ffff */
[----:B------:R-:W-:Y:S05]  /*2bbd0*/  BRA `(.L_x_877) ;  /* 0xffffff7c00dc7947 */ /* 0x000fea000383ffff */
.L_x_700:
[----:B--2---:R2:W3:Y:S02]  /*2bbe0*/  SYNCS.PHASECHK.TRANS64.TRYWAIT P0, [R6+URZ+0x388a0], R8 ;  /* 0x0388a008060075a7 */ /* 0x0044e4000800017f */
[----:B---3--:R-:W-:Y:S05]  /*2bbf0*/  @!P0 NANOSLEEP.SYNCS 0x989680 ;  /* 0x009896800000895d */ /* 0x008fea0003900000 */
[----:B------:R-:W3:Y:S02]  /*2bc00*/  @!P0 SYNCS.PHASECHK.TRANS64 P0, [R6+URZ+0x388a0], R8 ;  /* 0x0388a008060085a7 */ /* 0x000ee4000800007f */
[----:B---3--:R-:W-:Y:S05]  /*2bc10*/  @!P0 BRA `(.L_x_700) ;  /* 0xfffffffc00f08947 */ /* 0x008fea000383ffff */
[----:B------:R-:W-:Y:S05]  /*2bc20*/  BRA `(.L_x_878) ;  /* 0xffffff7c00fc7947 */ /* 0x000fea000383ffff */
.L_x_708:
[----:B0-----:R0:W1:Y:S02]  /*2bc30*/  SYNCS.PHASECHK.TRANS64.TRYWAIT P0, [R6+URZ+0x388c0], R8 ;  /* 0x0388c008060075a7 */ /* 0x001064000800017f */
[----:B-1----:R-:W-:Y:S05]  /*2bc40*/  @!P0 NANOSLEEP.SYNCS 0x989680 ;  /* 0x009896800000895d */ /* 0x002fea0003900000 */
[----:B------:R-:W1:Y:S02]  /*2bc50*/  @!P0 SYNCS.PHASECHK.TRANS64 P0, [R6+URZ+0x388c0], R8 ;  /* 0x0388c008060085a7 */ /* 0x000e64000800007f */
[----:B-1----:R-:W-:Y:S05]  /*2bc60*/  @!P0 BRA `(.L_x_708) ;  /* 0xfffffffc00f08947 */ /* 0x002fea000383ffff */
[----:B------:R-:W-:Y:S05]  /*2bc70*/  BRA `(.L_x_879) ;  /* 0xffffff84003c7947 */ /* 0x000fea000383ffff */
.L_x_718:
[----:B-1----:R1:W2:Y:S02]  /*2bc80*/  SYNCS.PHASECHK.TRANS64.TRYWAIT P2, [R6+URZ+0x388a0], R5 ;  /* 0x0388a005060075a7 */ /* 0x0022a4000804017f */
[----:B--2---:R-:W-:Y:S05]  /*2bc90*/  @!P2 NANOSLEEP.SYNCS 0x989680 ;  /* 0x009896800000a95d */ /* 0x004fea0003900000 */
[----:B------:R-:W2:Y:S02]  /*2bca0*/  @!P2 SYNCS.PHASECHK.TRANS64 P2, [R6+URZ+0x388a0], R5 ;  /* 0x0388a0050600a5a7 */ /* 0x000ea4000804007f */
[----:B--2---:R-:W-:Y:S05]  /*2bcb0*/  @!P2 BRA `(.L_x_718) ;  /* 0xfffffffc00f0a947 */ /* 0x004fea000383ffff */
[----:B------:R-:W-:Y:S05]  /*2bcc0*/  BRA `(.L_x_880) ;  /* 0xffffff8800c47947 */ /* 0x000fea000383ffff */
.L_x_726:
[----:B0-----:R0:W2:Y:S02]  /*2bcd0*/  SYNCS.PHASECHK.TRANS64.TRYWAIT P2, [R6+URZ+0x388c0], R5 ;  /* 0x0388c005060075a7 */ /* 0x0010a4000804017f */
[----:B--2---:R-:W-:Y:S05]  /*2bce0*/  @!P2 NANOSLEEP.SYNCS 0x989680 ;  /* 0x009896800000a95d */ /* 0x004fea0003900000 */
[----:B------:R-:W2:Y:S02]  /*2bcf0*/  @!P2 SYNCS.PHASECHK.TRANS64 P2, [R6+URZ+0x388c0], R5 ;  /* 0x0388c0050600a5a7 */ /* 0x000ea4000804007f */
[----:B--2---:R-:W-:Y:S05]  /*2bd00*/  @!P2 BRA `(.L_x_726) ;  /* 0xfffffffc00f0a947 */ /* 0x004fea000383ffff */
[----:B------:R-:W-:Y:S05]  /*2bd10*/  BRA `(.L_x_881) ;  /* 0xffffff9000007947 */ /* 0x000fea000383ffff */
.L_x_744:
[----:B------:R-:W1:Y:S01]  /*2bd20*/  S2R R4, SR_TID.X ;  /* 0x0000000000047919 */ /* 0x000e620000002100 */
[----:B------:R-:W-:Y:S01]  /*2bd30*/  BSSY B0, `(.L_x_882) ;  /* 0x000000a000007945 */ /* 0x000fe20003800000 */
[----:B------:R-:W-:Y:S02]  /*2bd40*/  IMAD.MOV.U32 R12, RZ, RZ, RZ ;  /* 0x000000ffff0c7224 */ /* 0x000fe400078e00ff */
[----:B0-----:R-:W-:Y:S02]  /*2bd50*/  IMAD.MOV.U32 R11, RZ, RZ, 0x1f ;  /* 0x0000001fff0b7424 */ /* 0x001fe400078e00ff */
[----:B------:R-:W-:Y:S01]  /*2bd60*/  IMAD.MOV.U32 R15, RZ, RZ, -0x1 ;  /* 0xffffffffff0f7424 */ /* 0x000fe200078e00ff */
[----:B-1----:R-:W-:-:S04]  /*2bd70*/  SHF.R.U32.HI R4, RZ, 0x5, R4 ;  /* 0x00000005ff047819 */ /* 0x002fc80000011604 */
[----:B------:R-:W-:-:S04]  /*2bd80*/  LOP3.LUT R4, R4, 0x3, RZ, 0xc0, !PT ;  /* 0x0000000304047812 */ /* 0x000fc800078ec0ff */
[----:B------:R-:W-:-:S07]  /*2bd90*/  MOV R13, R4 ;  /* 0x00000004000d7202 */ /* 0x000fce0000000f00 */
[----:B------:R-:W-:Y:S05]  /*2bda0*/  WARPSYNC.COLLECTIVE R15, `(.L_x_883) ;  /* 0x000000000f087348 */ /* 0x000fea0003c00000 */
[----:B------:R0:W1:Y:S02]  /*2bdb0*/  SHFL.IDX P6, R14, R13, R12, R11 ;  /* 0x0000000c0d0e7389 */ /* 0x00006400000c000b */
[----:B01----:R-:W-:Y:S01]  /*2bdc0*/  ENDCOLLECTIVE ;  /* 0x000000000000791b */ /* 0x003fe20003800000 */
.L_x_883:
[----:B------:R-:W-:Y:S05]  /*2bdd0*/  BSYNC B0 ;  /* 0x0000000000007941 */ /* 0x000fea0003800000 */
.L_x_882:
[----:B------:R-:W-:Y:S05]  /*2bde0*/  BRA `(.L_x_884) ;  /* 0xffffff9c00807947 */ /* 0x000fea000383ffff */
.L_x_746:
[----:B------:R-:W-:Y:S01]  /*2bdf0*/  BSSY B0, `(.L_x_885) ;  /* 0x0000006000007945 */ /* 0x000fe20003800000 */
[----:B------:R-:W-:-:S07]  /*2be00*/  MOV R15, 0xffffffff ;  /* 0xffffffff000f7802 */ /* 0x000fce0000000f00 */
[----:B01----:R-:W-:Y:S05]  /*2be10*/  WARPSYNC.COLLECTIVE R15, `(.L_x_886) ;  /* 0x000000000f0c7348 */ /* 0x003fea0003c00000 */
[----:B------:R-:W-:Y:S02]  /*2be20*/  ELECT P6, UR62, PT ;  /* 0x00000000003e782f */ /* 0x000fe400038c0000 */
[----:B------:R-:W-:Y:S01]  /*2be30*/  MOV R14, UR62 ;  /* 0x0000003e000e7c02 */ /* 0x000fe20008000f00 */
[----:B01----:R-:W-:Y:S10]  /*2be40*/  ENDCOLLECTIVE ;  /* 0x000000000000791b */ /* 0x003ff40003800000 */
.L_x_886:
[----:B------:R-:W-:Y:S05]  /*2be50*/  BSYNC B0 ;  /* 0x0000000000007941 */ /* 0x000fea0003800000 */
.L_x_885:
[----:B------:R-:W-:Y:S05]  /*2be60*/  BRA `(.L_x_887) ;  /* 0xffffff9c008c7947 */ /* 0x000fea000383ffff */
.L_x_748:
[----:B-1----:R1:W2:Y:S02]  /*2be70*/  SYNCS.PHASECHK.TRANS64.TRYWAIT P0, [R0+URZ+0x38840], R2 ;  /* 0x03884002000075a7 */ /* 0x0022a4000800017f */
[----:B--2---:R-:W-:Y:S05]  /*2be80*/  @!P0 NANOSLEEP.SYNCS 0x989680 ;  /* 0x009896800000895d */ /* 0x004fea0003900000 */
[----:B------:R-:W2:Y:S02]  /*2be90*/  @!P0 SYNCS.PHASECHK.TRANS64 P0, [R0+URZ+0x38840], R2 ;  /* 0x03884002000085a7 */ /* 0x000ea4000800007f */
[----:B--2---:R-:W-:Y:S05]  /*2bea0*/  @!P0 BRA `(.L_x_748) ;  /* 0xfffffffc00f08947 */ /* 0x004fea000383ffff */
[----:B------:R-:W-:Y:S05]  /*2beb0*/  BRA `(.L_x_888) ;  /* 0xffffff9c00f07947 */ /* 0x000fea000383ffff */
.L_x_752:
[----:B------:R-:W2:Y:S01]  /*2bec0*/  LDL.LU R11, [R1+0x5c] ;  /* 0x00005c00010b7983 */ /* 0x000ea20000300800 */
[----:B------:R-:W-:Y:S01]  /*2bed0*/  IMAD.MOV.U32 R13, RZ, RZ, R3 ;  /* 0x000000ffff0d7224 */ /* 0x000fe200078e0003 */
[----:B------:R-:W-:Y:S01]  /*2bee0*/  MOV R15, 0xffffffff ;  /* 0xffffffff000f7802 */ /* 0x000fe20000000f00 */
[----:B------:R-:W-:Y:S01]  /*2bef0*/  IMAD.MOV.U32 R12, RZ, RZ, RZ ;  /* 0x000000ffff0c7224 */ /* 0x000fe200078e00ff */
[----:B------:R-:W0:Y:S02]  /*2bf00*/  S2R R7, SR_TID.X ;  /* 0x0000000000077919 */ /* 0x000e240000002100 */
[----:B0-----:R-:W-:-:S04]  /*2bf10*/  LOP3.LUT R7, R7, 0x7f, RZ, 0xc0, !PT ;  /* 0x0000007f07077812 */ /* 0x001fc800078ec0ff */
[----:B------:R-:W-:-:S04]  /*2bf20*/  SHF.R.U32.HI R0, RZ, 0x3, R7 ;  /* 0x00000003ff007819 */ /* 0x000fc80000011607 */
[----:B------:R-:W-:-:S05]  /*2bf30*/  IADD3 R0, R0, R5, RZ ;  /* 0x0000000500007210 */ /* 0x000fca0007ffe0ff */
[----:B------:R-:W-:Y:S02]  /*2bf40*/  VIADD R5, R0, 0x10 ;  /* 0x0000001000057836 */ /* 0x000fe40000000000 */
[----:B--2---:R-:W-:Y:S02]  /*2bf50*/  IMAD R2, R11, R8, RZ ;  /* 0x000000080b027224 */ /* 0x004fe400078e02ff */
[----:B------:R-:W-:-:S03]  /*2bf60*/  IMAD.MOV.U32 R11, RZ, RZ, 0x181f ;  /* 0x0000181fff0b7424 */ /* 0x000fc600078e00ff */
[----:B------:R-:W-:-:S13]  /*2bf70*/  ISETP.GE.AND P5, PT, R0, R2, PT ;  /* 0x000000020000720c */ /* 0x000fda0003fa6270 */
[----:B-----5:R-:W-:Y:S05]  /*2bf80*/  WARPSYNC.COLLECTIVE R15, `(.L_x_889) ;  /* 0x000000000f087348 */ /* 0x020fea0003c00000 */
[----:B------:R0:W1:Y:S02]  /*2bf90*/  SHFL.IDX P6, R14, R13, R12, R11 ;  /* 0x0000000c0d0e7389 */ /* 0x00006400000c000b */
[----:B01---5:R-:W-:Y:S01]  /*2bfa0*/  ENDCOLLECTIVE ;  /* 0x000000000000791b */ /* 0x023fe20003800000 */
.L_x_889:
[----:B------:R-:W-:Y:S02]  /*2bfb0*/  IMAD.MOV.U32 R13, RZ, RZ, R4 ;  /* 0x000000ffff0d7224 */ /* 0x000fe400078e0004 */
[----:B------:R-:W-:-:S07]  /*2bfc0*/  IMAD.MOV.U32 R6, RZ, RZ, R14 ;  /* 0x000000ffff067224 */ /* 0x000fce00078e000e */
[----:B------:R-:W-:Y:S05]  /*2bfd0*/  WARPSYNC.COLLECTIVE R15, `(.L_x_890) ;  /* 0x000000000f087348 */ /* 0x000fea0003c00000 */
[----:B------:R0:W1:Y:S02]  /*2bfe0*/  SHFL.IDX P6, R14, R13, R12, R11 ;  /* 0x0000000c0d0e7389 */ /* 0x00006400000c000b */
[----:B01----:R-:W-:Y:S01]  /*2bff0*/  ENDCOLLECTIVE ;  /* 0x000000000000791b */ /* 0x003fe20003800000 */
.L_x_890:
[----:B------:R-:W-:Y:S01]  /*2c000*/  ULDC.64 UR4, c[0x0][0x208] ;  /* 0x0000820000047ab9 */ /* 0x000fe20000000a00 */
[----:B------:R-:W-:Y:S01]  /*2c010*/  IMAD.MOV.U32 R13, RZ, RZ, R3 ;  /* 0x000000ffff0d7224 */ /* 0x000fe200078e0003 */
[----:B------:R-:W-:Y:S01]  /*2c020*/  MOV R12, 0x1 ;  /* 0x00000001000c7802 */ /* 0x000fe20000000f00 */
        /* <DEDUP_REMOVED lines=17> */
.L_x_891:
[----:B------:R-:W-:Y:S02]  /*2c140*/  IMAD.MOV.U32 R13, RZ, RZ, R4 ;  /* 0x000000ffff0d7224 */ /* 0x000fe400078e0004 */
[----:B------:R-:W-:-:S07]  /*2c150*/  IMAD.MOV.U32 R6, RZ, RZ, R14 ;  /* 0x000000ffff067224 */ /* 0x000fce00078e000e */
[----:B------:R-:W-:Y:S05]  /*2c160*/  WARPSYNC.COLLECTIVE R15, `(.L_x_892) ;  /* 0x000000000f087348 */ /* 0x000fea0003c00000 */
[----:B------:R0:W1:Y:S02]  /*2c170*/  SHFL.IDX P6, R14, R13, R12, R11 ;  /* 0x0000000c0d0e7389 */ /* 0x00006400000c000b */
[----:B01----:R-:W-:Y:S01]  /*2c180*/  ENDCOLLECTIVE ;  /* 0x000000000000791b */ /* 0x003fe20003800000 */
.L_x_892:
[----:B------:R-:W-:Y:S01]  /*2c190*/  ULDC.64 UR4, c[0x0][0x208] ;  /* 0x0000820000047ab9 */ /* 0x000fe20000000a00 */
[----:B------:R-:W-:Y:S01]  /*2c1a0*/  MOV R13, R3 ;  /* 0x00000003000d7202 */ /* 0x000fe20000000f00 */
[----:B------:R-:W-:Y:S02]  /*2c1b0*/  IMAD.MOV.U32 R12, RZ, RZ, 0x2 ;  /* 0x00000002ff0c7424 */ /* 0x000fe400078e00ff */
[----:B------:R-:W-:-:S05]  /*2c1c0*/  IMAD.MOV.U32 R5, RZ, RZ, R14 ;  /* 0x000000ffff057224 */ /* 0x000fca00078e000e */
[----:B------:R-:W-:-:S04]  /*2c1d0*/  @!P5 LEA R5, P4, R10, R5, 0x1 ;  /* 0x000000050a05d211 */ /* 0x000fc800078808ff */
[----:B------:R-:W-:-:S05]  /*2c1e0*/  @!P5 IADD3.X R6, RZ, R6, RZ, P4, !PT ;  /* 0x00000006ff06d210 */ /* 0x000fca00027fe4ff */
        /* <DEDUP_REMOVED lines=14> */
.L_x_893:
[----:B------:R-:W-:Y:S02]  /*2c2d0*/  IMAD.MOV.U32 R13, RZ, RZ, R4 ;  /* 0x000000ffff0d7224 */ /* 0x000fe400078e0004 */
[----:B------:R-:W-:-:S07]  /*2c2e0*/  IMAD.MOV.U32 R6, RZ, RZ, R14 ;  /* 0x000000ffff067224 */ /* 0x000fce00078e000e */
[----:B------:R-:W-:Y:S05]  /*2c2f0*/  WARPSYNC.COLLECTIVE R15, `(.L_x_894) ;  /* 0x000000000f087348 */ /* 0x000fea0003c00000 */
[----:B------:R0:W1:Y:S02]  /*2c300*/  SHFL.IDX P6, R14, R13, R12, R11 ;  /* 0x0000000c0d0e7389 */ /* 0x00006400000c000b */
[----:B01----:R-:W-:Y:S01]  /*2c310*/  ENDCOLLECTIVE ;  /* 0x000000000000791b */ /* 0x003fe20003800000 */
.L_x_894:
[----:B------:R-:W-:Y:S01]  /*2c320*/  ULDC.64 UR4, c[0x0][0x208] ;  /* 0x0000820000047ab9 */ /* 0x000fe20000000a00 */
[----:B------:R-:W-:Y:S02]  /*2c330*/  IMAD.MOV.U32 R13, RZ, RZ, R3 ;  /* 0x000000ffff0d7224 */ /* 0x000fe400078e0003 */
[----:B------:R-:W-:Y:S01]  /*2c340*/  IMAD.MOV.U32 R12, RZ, RZ, 0x3 ;  /* 0x00000003ff0c7424 */ /* 0x000fe200078e00ff */
[----:B------:R-:W-:-:S04]  /*2c350*/  MOV R5, R14 ;  /* 0x0000000e00057202 */ /* 0x000fc80000000f00 */
[----:B------:R-:W-:-:S05]  /*2c360*/  @!P5 LEA R5, P4, R10, R5, 0x1 ;  /* 0x000000050a05d211 */ /* 0x000fca00078808ff */
[----:B------:R-:W-:-:S04]  /*2c370*/  @!P5 IMAD.X R6, RZ, RZ, R6, P4 ;  /* 0x000000ffff06d224 */ /* 0x000fc800020e0606 */
[----:B------:R-:W-:Y:S02]  /*2c380*/  @!P5 IMAD.MOV.U32 R7, RZ, RZ, R6 ;  /* 0x000000ffff07d224 */ /* 0x000fe400078e0006 */
[----:B------:R-:W-:Y:S01]  /*2c390*/  @!P5 IMAD.MOV.U32 R6, RZ, RZ, R5 ;  /* 0x000000ffff06d224 */ /* 0x000fe200078e0005 */
[----:B------:R-:W-:-:S04]  /*2c3a0*/  IADD3 R5, R0, 0x30, RZ ;  /* 0x0000003000057810 */ /* 0x000fc80007ffe0ff */
        /* <DEDUP_REMOVED lines=11> */
.L_x_895:
[----:B------:R-:W-:Y:S01]  /*2c460*/  MOV R13, R4 ;  /* 0x00000004000d7202 */ /* 0x000fe20000000f00 */
[----:B------:R-:W-:-:S07]  /*2c470*/  IMAD.MOV.U32 R6, RZ, RZ, R14 ;  /* 0x000000ffff067224 */ /* 0x000fce00078e000e */
[----:B------:R-:W-:Y:S05]  /*2c480*/  WARPSYNC.COLLECTIVE R15, `(.L_x_896) ;  /* 0x000000000f087348 */ /* 0x000fea0003c00000 */
[----:B------:R0:W1:Y:S02]  /*2c490*/  SHFL.IDX P6, R14, R13, R12, R11 ;  /* 0x0000000c0d0e7389 */ /* 0x00006400000c000b */
[----:B01----:R-:W-:Y:S01]  /*2c4a0*/  ENDCOLLECTIVE ;  /* 0x000000000000791b */ /* 0x003fe20003800000 */
.L_x_896:
[----:B------:R-:W-:Y:S01]  /*2c4b0*/  ULDC.64 UR4, c[0x0][0x208] ;  /* 0x0000820000047ab9 */ /* 0x000fe20000000a00 */
[----:B------:R-:W-:Y:S02]  /*2c4c0*/  IMAD.MOV.U32 R13, RZ, RZ, R3 ;  /* 0x000000ffff0d7224 */ /* 0x000fe400078e0003 */
[----:B------:R-:W-:Y:S02]  /*2c4d0*/  IMAD.MOV.U32 R12, RZ, RZ, 0x4 ;  /* 0x00000004ff0c7424 */ /* 0x000fe400078e00ff */
[----:B------:R-:W-:-:S05]  /*2c4e0*/  IMAD.MOV.U32 R5, RZ, RZ, R14 ;  /* 0x000000ffff057224 */ /* 0x000fca00078e000e */
[----:B------:R-:W-:-:S05]  /*2c4f0*/  @!P5 LEA R5, P4, R10, R5, 0x1 ;  /* 0x000000050a05d211 */ /* 0x000fca00078808ff */
[----:B------:R-:W-:-:S04]  /*2c500*/  @!P5 IMAD.X R6, RZ, RZ, R6, P4 ;  /* 0x000000ffff06d224 */ /* 0x000fc800020e0606 */
[----:B------:R-:W-:Y:S01]  /*2c510*/  @!P5 IMAD.MOV.U32 R7, RZ, RZ, R6 ;  /* 0x000000ffff07d224 */ /* 0x000fe200078e0006 */
[----:B------:R-:W-:Y:S01]  /*2c520*/  @!P5 MOV R6, R5 ;  /* 0x000000050006d202 */ /* 0x000fe20000000f00 */
[----:B------:R-:W-:-:S04]  /*2c530*/  VIADD R5, R0, 0x40 ;  /* 0x0000004000057836 */ /* 0x000fc80000000000 */
        /* <DEDUP_REMOVED lines=11> */
.L_x_897:
[----:B------:R-:W-:Y:S01]  /*2c5f0*/  IMAD.MOV.U32 R13, RZ, RZ, R4 ;  /* 0x000000ffff0d7224 */ /* 0x000fe200078e0004 */
[----:B------:R-:W-:-:S07]  /*2c600*/  MOV R6, R14 ;  /* 0x0000000e00067202 */ /* 0x000fce0000000f00 */
[----:B------:R-:W-:Y:S05]  /*2c610*/  WARPSYNC.COLLECTIVE R15, `(.L_x_898) ;  /* 0x000000000f087348 */ /* 0x000fea0003c00000 */
[----:B------:R0:W1:Y:S02]  /*2c620*/  SHFL.IDX P6, R14, R13, R12, R11 ;  /* 0x0000000c0d0e7389 */ /* 0x00006400000c000b */
[----:B01----:R-:W-:Y:S01]  /*2c630*/  ENDCOLLECTIVE ;  /* 0x000000000000791b */ /* 0x003fe20003800000 */
.L_x_898:
[----:B------:R-:W-:Y:S01]  /*2c640*/  ULDC.64 UR4, c[0x0][0x208] ;  /* 0x0000820000047ab9 */ /* 0x000fe20000000a00 */
[----:B------:R-:W-:Y:S01]  /*2c650*/  IMAD.MOV.U32 R13, RZ, RZ, R3 ;  /* 0x000000ffff0d7224 */ /* 0x000fe200078e0003 */
[----:B------:R-:W-:Y:S01]  /*2c660*/  MOV R12, 0x5 ;  /* 0x00000005000c7802 */ /* 0x000fe20000000f00 */
[----:B------:R-:W-:-:S05]  /*2c670*/  IMAD.MOV.U32 R5, RZ, RZ, R14 ;  /* 0x000000ffff057224 */ /* 0x000fca00078e000e */
[----:B------:R-:W-:-:S05]  /*2c680*/  @!P5 LEA R5, P4, R10, R5, 0x1 ;  /* 0x000000050a05d211 */ /* 0x000fca00078808ff */
[----:B------:R-:W-:-:S05]  /*2c690*/  @!P5 IMAD.X R6, RZ, RZ, R6, P4 ;  /* 0x000000ffff06d224 */ /* 0x000fca00020e0606 */
[----:B------:R-:W-:Y:S01]  /*2c6a0*/  @!P5 MOV R7, R6 ;  /* 0x000000060007d202 */ /* 0x000fe20000000f00 */
        /* <DEDUP_REMOVED lines=13> */
.L_x_899:
[----:B------:R-:W-:Y:S02]  /*2c780*/  IMAD.MOV.U32 R13, RZ, RZ, R4 ;  /* 0x000000ffff0d7224 */ /* 0x000fe400078e0004 */
[----:B------:R-:W-:-:S07]  /*2c790*/  IMAD.MOV.U32 R6, RZ, RZ, R14 ;  /* 0x000000ffff067224 */ /* 0x000fce00078e000e */
[----:B------:R-:W-:Y:S05]  /*2c7a0*/  WARPSYNC.COLLECTIVE R15, `(.L_x_900) ;  /* 0x000000000f087348 */ /* 0x000fea0003c00000 */
[----:B------:R0:W1:Y:S02]  /*2c7b0*/  SHFL.IDX P6, R14, R13, R12, R11 ;  /* 0x0000000c0d0e7389 */ /* 0x00006400000c000b */
[----:B01----:R-:W-:Y:S01]  /*2c7c0*/  ENDCOLLECTIVE ;  /* 0x000000000000791b */ /* 0x003fe20003800000 */
.L_x_900:
[----:B------:R-:W-:Y:S01]  /*2c7d0*/  ULDC.64 UR4, c[0x0][0x208] ;  /* 0x0000820000047ab9 */ /* 0x000fe20000000a00 */
[----:B------:R-:W-:Y:S01]  /*2c7e0*/  IMAD.MOV.U32 R13, RZ, RZ, R3 ;  /* 0x000000ffff0d7224 */ /* 0x000fe200078e0003 */
[----:B------:R-:W-:Y:S01]  /*2c7f0*/  MOV R12, 0x6 ;  /* 0x00000006000c7802 */ /* 0x000fe20000000f00 */
[----:B------:R-:W-:-:S05]  /*2c800*/  IMAD.MOV.U32 R5, RZ, RZ, R14 ;  /* 0x000000ffff057224 */ /* 0x000fca00078e000e */
[----:B------:R-:W-:-:S04]  /*2c810*/  @!P5 LEA R5, P4, R10, R5, 0x1 ;  /* 0x000000050a05d211 */ /* 0x000fc800078808ff */
[----:B------:R-:W-:-:S05]  /*2c820*/  @!P5 IADD3.X R6, RZ, R6, RZ, P4, !PT ;  /* 0x00000006ff06d210 */ /* 0x000fca00027fe4ff */
        /* <DEDUP_REMOVED lines=12> */
.L_x_901:
[----:B------:R-:W-:-:S04]  /*2c8f0*/  IADD3 R7, R0, 0x60, RZ ;  /* 0x0000006000077810 */ /* 0x000fc80007ffe0ff */
[----:B------:R-:W-:Y:S01]  /*2c900*/  ISETP.GE.AND P5, PT, R7, R2, PT ;  /* 0x000000020700720c */ /* 0x000fe20003fa6270 */
[----:B------:R-:W-:Y:S02]  /*2c910*/  IMAD.MOV.U32 R13, RZ, RZ, R4 ;  /* 0x000000ffff0d7224 */ /* 0x000fe400078e0004 */
[----:B------:R-:W-:-:S10]  /*2c920*/  IMAD.MOV.U32 R8, RZ, RZ, R14 ;  /* 0x000000ffff087224 */ /* 0x000fd400078e000e */
[----:B------:R-:W-:Y:S05]  /*2c930*/  WARPSYNC.COLLECTIVE R15, `(.L_x_902) ;  /* 0x000000000f087348 */ /* 0x000fea0003c00000 */
[----:B------:R0:W1:Y:S02]  /*2c940*/  SHFL.IDX P6, R14, R13, R12, R11 ;  /* 0x0000000c0d0e7389 */ /* 0x00006400000c000b */
[----:B01----:R-:W-:Y:S01]  /*2c950*/  ENDCOLLECTIVE ;  /* 0x000000000000791b */ /* 0x003fe20003800000 */
.L_x_902:
[----:B------:R-:W-:Y:S01]  /*2c960*/  ULDC.64 UR4, c[0x0][0x208] ;  /* 0x0000820000047ab9 */ /* 0x000fe20000000a00 */
[----:B------:R-:W-:Y:S01]  /*2c970*/  MOV R13, R3 ;  /* 0x00000003000d7202 */ /* 0x000fe20000000f00 */
        /* <DEDUP_REMOVED lines=16> */
.L_x_903:
[----:B------:R-:W-:Y:S02]  /*2ca80*/  IMAD.MOV.U32 R13, RZ, RZ, R4 ;  /* 0x000000ffff0d7224 */ /* 0x000fe400078e0004 */
[----:B------:R-:W-:-:S07]  /*2ca90*/  IMAD.MOV.U32 R5, RZ, RZ, R14 ;  /* 0x000000ffff057224 */ /* 0x000fce00078e000e */
[----:B------:R-:W-:Y:S05]  /*2caa0*/  WARPSYNC.COLLECTIVE R15, `(.L_x_904) ;  /* 0x000000000f087348 */ /* 0x000fea0003c00000 */
[----:B------:R0:W1:Y:S02]  /*2cab0*/  SHFL.IDX P6, R14, R13, R12, R11 ;  /* 0x0000000c0d0e7389 */ /* 0x00006400000c000b */
[----:B01----:R-:W-:Y:S01]  /*2cac0*/  ENDCOLLECTIVE ;  /* 0x000000000000791b */ /* 0x003fe20003800000 */
.L_x_904:
[----:B------:R-:W-:Y:S01]  /*2cad0*/  MOV R3, R14 ;  /* 0x0000000e00037202 */ /* 0x000fe20000000f00 */
[----:B------:R-:W-:Y:S06]  /*2cae0*/  BRA `(.L_x_905) ;  /* 0xffffffa000c47947 */ /* 0x000fec000383ffff */
.L_x_757:
[----:B---3--:R3:W4:Y:S02]  /*2caf0*/  SYNCS.PHASECHK.TRANS64.TRYWAIT P0, [R18+URZ+0x38820], R0 ;  /* 0x03882000120075a7 */ /* 0x008724000800017f */
[----:B----4-:R-:W-:Y:S05]  /*2cb00*/  @!P0 NANOSLEEP.SYNCS 0x989680 ;  /* 0x009896800000895d */ /* 0x010fea0003900000 */
[----:B------:R-:W4:Y:S02]  /*2cb10*/  @!P0 SYNCS.PHASECHK.TRANS64 P0, [R18+URZ+0x38820], R0 ;  /* 0x03882000120085a7 */ /* 0x000f24000800007f */
[----:B----4-:R-:W-:Y:S05]  /*2cb20*/  @!P0 BRA `(.L_x_757) ;  /* 0xfffffffc00f08947 */ /* 0x010fea000383ffff */
[----:B------:R-:W-:Y:S05]  /*2cb30*/  BRA `(.L_x_906) ;  /* 0xffffffa400407947 */ /* 0x000fea000383ffff */
.L_x_766:
[----:B-1----:R1:W2:Y:S02]  /*2cb40*/  SYNCS.PHASECHK.TRANS64.TRYWAIT P0, [R3+URZ+0x38840], R2 ;  /* 0x03884002030075a7 */ /* 0x0022a4000800017f */
[----:B--2---:R-:W-:Y:S05]  /*2cb50*/  @!P0 NANOSLEEP.SYNCS 0x989680 ;  /* 0x009896800000895d */ /* 0x004fea0003900000 */
[----:B------:R-:W2:Y:S02]  /*2cb60*/  @!P0 SYNCS.PHASECHK.TRANS64 P0, [R3+URZ+0x38840], R2 ;  /* 0x03884002030085a7 */ /* 0x000ea4000800007f */
[----:B--2---:R-:W-:Y:S05]  /*2cb70*/  @!P0 BRA `(.L_x_766) ;  /* 0xfffffffc00f08947 */ /* 0x004fea000383ffff */
[----:B------:R-:W-:Y:S05]  /*2cb80*/  BRA `(.L_x_907) ;  /* 0xffffffa800207947 */ /* 0x000fea000383ffff */
.L_x_774:
[----:B0-----:R0:W1:Y:S02]  /*2cb90*/  SYNCS.PHASECHK.TRANS64.TRYWAIT P0, [R3+URZ+0x60], R2 ;  /* 0x00006002030075a7 */ /* 0x001064000800017f */
[----:B-1----:R-:W-:Y:S05]  /*2cba0*/  @!P0 NANOSLEEP.SYNCS 0x989680 ;  /* 0x009896800000895d */ /* 0x002fea0003900000 */
[----:B------:R-:W1:Y:S02]  /*2cbb0*/  @!P0 SYNCS.PHASECHK.TRANS64 P0, [R3+URZ+0x60], R2 ;  /* 0x00006002030085a7 */ /* 0x000e64000800007f */
[----:B-1----:R-:W-:Y:S05]  /*2cbc0*/  @!P0 BRA `(.L_x_774) ;  /* 0xfffffffc00f08947 */ /* 0x002fea000383ffff */
[----:B------:R-:W-:Y:S05]  /*2cbd0*/  BRA `(.L_x_908) ;  /* 0xffffffac00747947 */ /* 0x000fea000383ffff */
.L_x_785:
[----:B-1----:R1:W2:Y:S02]  /*2cbe0*/  SYNCS.PHASECHK.TRANS64.TRYWAIT P0, [R3+URZ+0x38840], R2 ;  /* 0x03884002030075a7 */ /* 0x0022a4000800017f */
[----:B--2---:R-:W-:Y:S05]  /*2cbf0*/  @!P0 NANOSLEEP.SYNCS 0x989680 ;  /* 0x009896800000895d */ /* 0x004fea0003900000 */
[----:B------:R-:W2:Y:S02]  /*2cc00*/  @!P0 SYNCS.PHASECHK.TRANS64 P0, [R3+URZ+0x38840], R2 ;  /* 0x03884002030085a7 */ /* 0x000ea4000800007f */
[----:B--2---:R-:W-:Y:S05]  /*2cc10*/  @!P0 BRA `(.L_x_785) ;  /* 0xfffffffc00f08947 */ /* 0x004fea000383ffff */
[----:B------:R-:W-:Y:S05]  /*2cc20*/  BRA `(.L_x_909) ;  /* 0xffffffb400807947 */ /* 0x000fea000383ffff */
.L_x_793:
[----:B0-----:R0:W1:Y:S02]  /*2cc30*/  SYNCS.PHASECHK.TRANS64.TRYWAIT P0, [R2+URZ+0x60], R3 ;  /* 0x00006003020075a7 */ /* 0x001064000800017f */
[----:B-1----:R-:W-:Y:S05]  /*2cc40*/  @!P0 NANOSLEEP.SYNCS 0x989680 ;  /* 0x009896800000895d */ /* 0x002fea0003900000 */
[----:B------:R-:W1:Y:S02]  /*2cc50*/  @!P0 SYNCS.PHASECHK.TRANS64 P0, [R2+URZ+0x60], R3 ;  /* 0x00006003020085a7 */ /* 0x000e64000800007f */
[----:B-1----:R-:W-:Y:S05]  /*2cc60*/  @!P0 BRA `(.L_x_793) ;  /* 0xfffffffc00f08947 */ /* 0x002fea000383ffff */
[----:B------:R-:W-:Y:S05]  /*2cc70*/  BRA `(.L_x_910) ;  /* 0xffffffb800d47947 */ /* 0x000fea000383ffff */
.L_x_804:
[----:B--2---:R2:W3:Y:S02]  /*2cc80*/  SYNCS.PHASECHK.TRANS64.TRYWAIT P0, [R2+URZ+0x38840], R3 ;  /* 0x03884003020075a7 */ /* 0x0044e4000800017f */
[----:B---3--:R-:W-:Y:S05]  /*2cc90*/  @!P0 NANOSLEEP.SYNCS 0x989680 ;  /* 0x009896800000895d */ /* 0x008fea0003900000 */
[----:B------:R-:W3:Y:S02]  /*2cca0*/  @!P0 SYNCS.PHASECHK.TRANS64 P0, [R2+URZ+0x38840], R3 ;  /* 0x03884003020085a7 */ /* 0x000ee4000800007f */
[----:B---3--:R-:W-:Y:S05]  /*2ccb0*/  @!P0 BRA `(.L_x_804) ;  /* 0xfffffffc00f08947 */ /* 0x008fea000383ffff */
[----:B------:R-:W-:Y:S05]  /*2ccc0*/  BRA `(.L_x_911) ;  /* 0xffffffc000b07947 */ /* 0x000fea000383ffff */
.L_x_812:
[----:B0-----:R0:W1:Y:S02]  /*2ccd0*/  SYNCS.PHASECHK.TRANS64.TRYWAIT P0, [R2+URZ+0x60], R5 ;  /* 0x00006005020075a7 */ /* 0x001064000800017f */
[----:B-1----:R-:W-:Y:S05]  /*2cce0*/  @!P0 NANOSLEEP.SYNCS 0x989680 ;  /* 0x009896800000895d */ /* 0x002fea0003900000 */
[----:B------:R-:W1:Y:S02]  /*2ccf0*/  @!P0 SYNCS.PHASECHK.TRANS64 P0, [R2+URZ+0x60], R5 ;  /* 0x00006005020085a7 */ /* 0x000e64000800007f */
[----:B-1----:R-:W-:Y:S05]  /*2cd00*/  @!P0 BRA `(.L_x_812) ;  /* 0xfffffffc00f08947 */ /* 0x002fea000383ffff */
[----:B------:R-:W-:Y:S05]  /*2cd10*/  BRA `(.L_x_912) ;  /* 0xffffffc800047947 */ /* 0x000fea000383ffff */
.L_x_825:
[----:B--2---:R2:W3:Y:S02]  /*2cd20*/  SYNCS.PHASECHK.TRANS64.TRYWAIT P0, [R0+URZ+0x38860], R2 ;  /* 0x03886002000075a7 */ /* 0x0044e4000800017f */
[----:B---3--:R-:W-:Y:S05]  /*2cd30*/  @!P0 NANOSLEEP.SYNCS 0x989680 ;  /* 0x009896800000895d */ /* 0x008fea0003900000 */
[----:B------:R-:W3:Y:S02]  /*2cd40*/  @!P0 SYNCS.PHASECHK.TRANS64 P0, [R0+URZ+0x38860], R2 ;  /* 0x03886002000085a7 */ /* 0x000ee4000800007f */
[----:B---3--:R-:W-:Y:S05]  /*2cd50*/  @!P0 BRA `(.L_x_825) ;  /* 0xfffffffc00f08947 */ /* 0x008fea000383ffff */
[----:B------:R-:W-:Y:S05]  /*2cd60*/  BRA `(.L_x_913) ;  /* 0xffffffcc00cc7947 */ /* 0x000fea000383ffff */
.L_x_834:
[----:B------:R-:W3:Y:S01]  /*2cd70*/  LDL R0, [R1] ;  /* 0x0000000001007983 */ /* 0x000ee20000100800 */
[----:B------:R-:W-:Y:S01]  /*2cd80*/  BSSY B0, `(.L_x_914) ;  /* 0x0000008000007945 */ /* 0x000fe20003800000 */
[----:B------:R-:W-:Y:S01]  /*2cd90*/  IMAD.MOV.U32 R12, RZ, RZ, RZ ;  /* 0x000000ffff0c7224 */ /* 0x000fe200078e00ff */
[----:B------:R-:W-:Y:S01]  /*2cda0*/  MOV R15, 0xffffffff ;  /* 0xffffffff000f7802 */ /* 0x000fe20000000f00 */
[----:B0-----:R-:W-:Y:S02]  /*2cdb0*/  IMAD.MOV.U32 R11, RZ, RZ, 0x1f ;  /* 0x0000001fff0b7424 */ /* 0x001fe400078e00ff */
[----:B---3--:R-:W-:-:S07]  /*2cdc0*/  IMAD.MOV.U32 R13, RZ, RZ, R0 ;  /* 0x000000ffff0d7224 */ /* 0x008fce00078e0000 */
[----:B--2---:R-:W-:Y:S05]  /*2cdd0*/  WARPSYNC.COLLECTIVE R15, `(.L_x_915) ;  /* 0x000000000f087348 */ /* 0x004fea0003c00000 */
[----:B------:R0:W1:Y:S02]  /*2cde0*/  SHFL.IDX P6, R14, R13, R12, R11 ;  /* 0x0000000c0d0e7389 */ /* 0x00006400000c000b */
[----:B012---:R-:W-:Y:S01]  /*2cdf0*/  ENDCOLLECTIVE ;  /* 0x000000000000791b */ /* 0x007fe20003800000 */
.L_x_915:
[----:B------:R-:W-:Y:S05]  /*2ce00*/  BSYNC B0 ;  /* 0x0000000000007941 */ /* 0x000fea0003800000 */
.L_x_914:
[----:B------:R0:W5:Y:S01]  /*2ce10*/  LDL R2, [R1+0xc] ;  /* 0x00000c0001027983 */ /* 0x0001620000100800 */
[----:B------:R-:W-:Y:S01]  /*2ce20*/  IMAD.MOV.U32 R13, RZ, RZ, R0 ;  /* 0x000000ffff0d7224 */ /* 0x000fe200078e0000 */
[----:B------:R-:W-:Y:S01]  /*2ce30*/  MOV R11, 0x1f ;  /* 0x0000001f000b7802 */ /* 0x000fe20000000f00 */
[----:B------:R-:W-:Y:S02]  /*2ce40*/  IMAD.MOV.U32 R12, RZ, RZ, 0x1 ;  /* 0x00000001ff0c7424 */ /* 0x000fe400078e00ff */
[----:B------:R-:W-:Y:S02]  /*2ce50*/  IMAD.MOV.U32 R15, RZ, RZ, -0x1 ;  /* 0xffffffffff0f7424 */ /* 0x000fe400078e00ff */
[----:B------:R-:W-:-:S07]  /*2ce60*/  IMAD.MOV.U32 R5, RZ, RZ, R14 ;  /* 0x000000ffff057224 */ /* 0x000fce00078e000e */
[----:B0----5:R-:W-:Y:S05]  /*2ce70*/  WARPSYNC.COLLECTIVE R15, `(.L_x_916) ;  /* 0x000000000f087348 */ /* 0x021fea0003c00000 */
[----:B------:R1:W2:Y:S02]  /*2ce80*/  SHFL.IDX P6, R14, R13, R12, R11 ;  /* 0x0000000c0d0e7389 */ /* 0x0002a400000c000b */
[----:B012--5:R-:W-:Y:S01]  /*2ce90*/  ENDCOLLECTIVE ;  /* 0x000000000000791b */ /* 0x027fe20003800000 */
.L_x_916:
        /* <DEDUP_REMOVED lines=12> */
[----:B------:R-:W-:Y:S01]  /*2cf60*/  MOV R4, RZ ;  /* 0x000000ff00047202 */ /* 0x000fe20000000f00 */
[----:B------:R-:W-:Y:S01]  /*2cf70*/  IMAD.MOV.U32 R6, RZ, RZ, RZ ;  /* 0x000000ffff067224 */ /* 0x000fe200078e00ff */
[C---:B------:R-:W-:Y:S02]  /*2cf80*/  ISETP.GE.U32.AND P2, PT, R16.reuse, 0x2, PT ;  /* 0x000000021000780c */ /* 0x040fe40003f46070 */
[C---:B------:R-:W-:Y:S02]  /*2cf90*/  ISETP.GE.U32.AND P3, PT, R16.reuse, 0x4, PT ;  /* 0x000000041000780c */ /* 0x040fe40003f66070 */
[C---:B------:R-:W-:Y:S02]  /*2cfa0*/  ISETP.GE.U32.AND P4, PT, R16.reuse, 0x8, PT ;  /* 0x000000081000780c */ /* 0x040fe40003f86070 */
[C---:B------:R-:W-:Y:S01]  /*2cfb0*/  ISETP.GE.U32.AND P5, PT, R16.reuse, 0x10, PT ;  /* 0x000000101000780c */ /* 0x040fe20003fa6070 */
[----:B--2---:R-:W-:Y:S01]  /*2cfc0*/  @!P1 IMAD.MOV.U32 R4, RZ, RZ, R8 ;  /* 0x000000ffff049224 */ /* 0x004fe200078e0008 */
[----:B------:R-:W-:Y:S01]  /*2cfd0*/  MOV R8, RZ ;  /* 0x000000ff00087202 */ /* 0x000fe20000000f00 */
[----:B---3--:R-:W-:Y:S01]  /*2cfe0*/  @!P1 IMAD.MOV.U32 R6, RZ, RZ, R2 ;  /* 0x000000ffff069224 */ /* 0x008fe200078e0002 */
[----:B------:R-:W-:-:S03]  /*2cff0*/  ISETP.NE.AND P1, PT, R16, RZ, PT ;  /* 0x000000ff1000720c */ /* 0x000fc60003f25270 */
[----:B------:R-:W-:-:S05]  /*2d000*/  IMAD R2, R6, R4, RZ ;  /* 0x0000000406027224 */ /* 0x000fca00078e02ff */
[----:B------:R-:W-:-:S07]  /*2d010*/  MOV R13, R2 ;  /* 0x00000002000d7202 */ /* 0x000fce0000000f00 */
[----:B------:R-:W-:Y:S05]  /*2d020*/  WARPSYNC.COLLECTIVE R15, `(.L_x_917) ;  /* 0x000000000f087348 */ /* 0x000fea0003c00000 */
[----:B------:R0:W1:Y:S02]  /*2d030*/  SHFL.UP P6, R14, R13, R12, R11 ;  /* 0x0400000c0d0e7389 */ /* 0x00006400000c000b */
[----:B01----:R-:W-:Y:S01]  /*2d040*/  ENDCOLLECTIVE ;  /* 0x000000000000791b */ /* 0x003fe20003800000 */
.L_x_917:
[----:B------:R-:W-:Y:S02]  /*2d050*/  IMAD.MOV.U32 R12, RZ, RZ, 0x2 ;  /* 0x00000002ff0c7424 */ /* 0x000fe400078e00ff */
[----:B------:R-:W-:-:S05]  /*2d060*/  IMAD.MOV.U32 R3, RZ, RZ, R14 ;  /* 0x000000ffff037224 */ /* 0x000fca00078e000e */
[----:B------:R-:W-:-:S05]  /*2d070*/  SEL R3, R3, RZ, P1 ;  /* 0x000000ff03037207 */ /* 0x000fca0000800000 */
[----:B------:R-:W-:-:S05]  /*2d080*/  IMAD.IADD R2, R2, 0x1, R3 ;  /* 0x0000000102027824 */ /* 0x000fca00078e0203 */
[----:B------:R-:W-:-:S07]  /*2d090*/  MOV R13, R2 ;  /* 0x00000002000d7202 */ /* 0x000fce0000000f00 */
[----:B------:R-:W-:Y:S05]  /*2d0a0*/  WARPSYNC.COLLECTIVE R15, `(.L_x_918) ;  /* 0x000000000f087348 */ /* 0x000fea0003c00000 */
[----:B------:R0:W1:Y:S02]  /*2d0b0*/  SHFL.UP P6, R14, R13, R12, R11 ;  /* 0x0400000c0d0e7389 */ /* 0x00006400000c000b */
[----:B01----:R-:W-:Y:S01]  /*2d0c0*/  ENDCOLLECTIVE ;  /* 0x000000000000791b */ /* 0x003fe20003800000 */
.L_x_918:
        /* <DEDUP_REMOVED lines=8> */
.L_x_919:
        /* <DEDUP_REMOVED lines=8> */
.L_x_920:
        /* <DEDUP_REMOVED lines=8> */
.L_x_921:
[----:B------:R-:W-:Y:S02]  /*2d250*/  IMAD.MOV.U32 R12, RZ, RZ, 0x1f ;  /* 0x0000001fff0c7424 */ /* 0x000fe400078e00ff */
[----:B------:R-:W-:Y:S02]  /*2d260*/  IMAD.MOV.U32 R11, RZ, RZ, 0x1f ;  /* 0x0000001fff0b7424 */ /* 0x000fe400078e00ff */
[----:B------:R-:W-:-:S05]  /*2d270*/  IMAD.MOV.U32 R3, RZ, RZ, R14 ;  /* 0x000000ffff037224 */ /* 0x000fca00078e000e */
[----:B------:R-:W-:-:S05]  /*2d280*/  SEL R3, R3, RZ, P5 ;  /* 0x000000ff03037207 */ /* 0x000fca0002800000 */
[----:B------:R-:W-:-:S05]  /*2d290*/  IMAD.IADD R7, R2, 0x1, R3 ;  /* 0x0000000102077824 */ /* 0x000fca00078e0203 */
[----:B------:R-:W-:-:S07]  /*2d2a0*/  MOV R13, R7 ;  /* 0x00000007000d7202 */ /* 0x000fce0000000f00 */
[----:B------:R-:W-:Y:S05]  /*2d2b0*/  WARPSYNC.COLLECTIVE R15, `(.L_x_922) ;  /* 0x000000000f087348 */ /* 0x000fea0003c00000 */
[----:B------:R0:W1:Y:S02]  /*2d2c0*/  SHFL.IDX P6, R14, R13, R12, R11 ;  /* 0x0000000c0d0e7389 */ /* 0x00006400000c000b */
[----:B01----:R-:W-:Y:S01]  /*2d2d0*/  ENDCOLLECTIVE ;  /* 0x000000000000791b */ /* 0x003fe20003800000 */
.L_x_922:
[----:B------:R-:W-:Y:S01]  /*2d2e0*/  IMAD.MOV.U32 R9, RZ, RZ, R14 ;  /* 0x000000ffff097224 */ /* 0x000fe200078e000e */
[----:B------:R-:W-:Y:S06]  /*2d2f0*/  BRA `(.L_x_923) ;  /* 0xffffffd000b87947 */ /* 0x000fec000383ffff */
.L_x_837:
[----:B------:R-:W-:Y:S01]  /*2d300*/  BSSY B0, `(.L_x_924) ;  /* 0x0000008000007945 */ /* 0x000fe20003800000 */
[----:B------:R-:W-:Y:S01]  /*2d310*/  IMAD.MOV.U32 R13, RZ, RZ, R2 ;  /* 0x000000ffff0d7224 */ /* 0x000fe200078e0002 */
[----:B------:R-:W-:Y:S01]  /*2d320*/  MOV R15, 0xffffffff ;  /* 0xffffffff000f7802 */ /* 0x000fe20000000f00 */
[----:B------:R-:W-:Y:S02]  /*2d330*/  IMAD.MOV.U32 R12, RZ, RZ, 0x1 ;  /* 0x00000001ff0c7424 */ /* 0x000fe400078e00ff */
[----:B------:R-:W-:-:S07]  /*2d340*/  IMAD.MOV.U32 R11, RZ, RZ, RZ ;  /* 0x000000ffff0b7224 */ /* 0x000fce00078e00ff */
[----:B0-----:R-:W-:Y:S05]  /*2d350*/  WARPSYNC.COLLECTIVE R15, `(.L_x_925) ;  /* 0x000000000f087348 */ /* 0x001fea0003c00000 */
[----:B------:R1:W2:Y:S02]  /*2d360*/  SHFL.UP P6, R14, R13, R12, R11 ;  /* 0x0400000c0d0e7389 */ /* 0x0002a400000c000b */
[----:B012---:R-:W-:Y:S01]  /*2d370*/  ENDCOLLECTIVE ;  /* 0x000000000000791b */ /* 0x007fe20003800000 */
.L_x_925:
[----:B------:R-:W-:Y:S05]  /*2d380*/  BSYNC B0 ;  /* 0x0000000000007941 */ /* 0x000fea0003800000 */
.L_x_924:
[----:B------:R-:W-:Y:S01]  /*2d390*/  IMAD.MOV.U32 R3, RZ, RZ, R14 ;  /* 0x000000ffff037224 */ /* 0x000fe200078e000e */
[----:B------:R-:W-:Y:S01]  /*2d3a0*/  MOV R12, 0x2 ;  /* 0x00000002000c7802 */ /* 0x000fe20000000f00 */
[----:B------:R-:W-:Y:S02]  /*2d3b0*/  IMAD.MOV.U32 R11, RZ, RZ, RZ ;  /* 0x000000ffff0b7224 */ /* 0x000fe400078e00ff */
[----:B------:R-:W-:Y:S01]  /*2d3c0*/  IMAD.MOV.U32 R15, RZ, RZ, -0x1 ;  /* 0xffffffffff0f7424 */ /* 0x000fe200078e00ff */
[----:B------:R-:W-:-:S05]  /*2d3d0*/  SEL R3, R3, RZ, P1 ;  /* 0x000000ff03037207 */ /* 0x000fca0000800000 */
[----:B------:R-:W-:-:S04]  /*2d3e0*/  IMAD.IADD R2, R2, 0x1, R3 ;  /* 0x0000000102027824 */ /* 0x000fc800078e0203 */
[----:B------:R-:W-:-:S07]  /*2d3f0*/  IMAD.MOV.U32 R13, RZ, RZ, R2 ;  /* 0x000000ffff0d7224 */ /* 0x000fce00078e0002 */
[----:B------:R-:W-:Y:S05]  /*2d400*/  WARPSYNC.COLLECTIVE R15, `(.L_x_926) ;  /* 0x000000000f087348 */ /* 0x000fea0003c00000 */
[----:B------:R0:W1:Y:S02]  /*2d410*/  SHFL.UP P6, R14, R13, R12, R11 ;  /* 0x0400000c0d0e7389 */ /* 0x00006400000c000b */
[----:B01----:R-:W-:Y:S01]  /*2d420*/  ENDCOLLECTIVE ;  /* 0x000000000000791b */ /* 0x003fe20003800000 */
.L_x_926:
[----:B------:R-:W-:Y:S02]  /*2d430*/  IMAD.MOV.U32 R12, RZ, RZ, 0x4 ;  /* 0x00000004ff0c7424 */ /* 0x000fe400078e00ff */
[----:B------:R-:W-:-:S05]  /*2d440*/  IMAD.MOV.U32 R3, RZ, RZ, R14 ;  /* 0x000000ffff037224 */ /* 0x000fca00078e000e */
[----:B------:R-:W-:-:S04]  /*2d450*/  SEL R3, R3, RZ, P2 ;  /* 0x000000ff03037207 */ /* 0x000fc80001000000 */
[----:B------:R-:W-:-:S05]  /*2d460*/  IADD3 R2, R2, R3, RZ ;  /* 0x0000000302027210 */ /* 0x000fca0007ffe0ff */
[----:B------:R-:W-:-:S07]  /*2d470*/  IMAD.MOV.U32 R13, RZ, RZ, R2 ;  /* 0x000000ffff0d7224 */ /* 0x000fce00078e0002 */
[----:B------:R-:W-:Y:S05]  /*2d480*/  WARPSYNC.COLLECTIVE R15, `(.L_x_927) ;  /* 0x000000000f087348 */ /* 0x000fea0003c00000 */
[----:B------:R0:W1:Y:S02]  /*2d490*/  SHFL.UP P6, R14, R13, R12, R11 ;  /* 0x0400000c0d0e7389 */ /* 0x00006400000c000b */
[----:B01----:R-:W-:Y:S01]  /*2d4a0*/  ENDCOLLECTIVE ;  /* 0x000000000000791b */ /* 0x003fe20003800000 */
.L_x_927:
        /* <DEDUP_REMOVED lines=8> */
.L_x_928:
        /* <DEDUP_REMOVED lines=8> */
.L_x_929:
[----:B------:R-:W-:Y:S02]  /*2d5b0*/  IMAD.MOV.U32 R12, RZ, RZ, 0x1f ;  /* 0x0000001fff0c7424 */ /* 0x000fe400078e00ff */
[----:B------:R-:W-:Y:S02]  /*2d5c0*/  IMAD.MOV.U32 R11, RZ, RZ, 0x1f ;  /* 0x0000001fff0b7424 */ /* 0x000fe400078e00ff */
[----:B------:R-:W-:-:S05]  /*2d5d0*/  IMAD.MOV.U32 R3, RZ, RZ, R14 ;  /* 0x000000ffff037224 */ /* 0x000fca00078e000e */
[----:B------:R-:W-:-:S04]  /*2d5e0*/  SEL R3, R3, RZ, P5 ;  /* 0x000000ff03037207 */ /* 0x000fc80002800000 */
[----:B------:R-:W-:-:S05]  /*2d5f0*/  IADD3 R7, R2, R3, RZ ;  /* 0x0000000302077210 */ /* 0x000fca0007ffe0ff */
[----:B------:R-:W-:-:S07]  /*2d600*/  IMAD.MOV.U32 R13, RZ, RZ, R7 ;  /* 0x000000ffff0d7224 */ /* 0x000fce00078e0007 */
[----:B------:R-:W-:Y:S05]  /*2d610*/  WARPSYNC.COLLECTIVE R15, `(.L_x_930) ;  /* 0x000000000f087348 */ /* 0x000fea0003c00000 */
[----:B------:R0:W1:Y:S02]  /*2d620*/  SHFL.IDX P6, R14, R13, R12, R11 ;  /* 0x0000000c0d0e7389 */ /* 0x00006400000c000b */
[----:B01----:R-:W-:Y:S01]  /*2d630*/  ENDCOLLECTIVE ;  /* 0x000000000000791b */ /* 0x003fe20003800000 */
.L_x_930:
[----:B------:R-:W-:Y:S01]  /*2d640*/  MOV R9, R14 ;  /* 0x0000000e00097202 */ /* 0x000fe20000000f00 */
[----:B------:R-:W-:Y:S06]  /*2d650*/  BRA `(.L_x_931) ;  /* 0xffffffd000907947 */ /* 0x000fec000383ffff */
.L_x_839:
[----:B------:R-:W-:Y:S01]  /*2d660*/  BSSY B0, `(.L_x_932) ;  /* 0x0000006000007945 */ /* 0x000fe20003800000 */
[----:B------:R-:W-:Y:S01]  /*2d670*/  PLOP3.LUT P6, PT, P6, PT, PT, 0x8, 0x0 ;  /* 0x000000000000781c */ /* 0x000fe200037ce170 */
[----:B------:R-:W-:-:S12]  /*2d680*/  IMAD.MOV.U32 R15, RZ, RZ, -0x1 ;  /* 0xffffffffff0f7424 */ /* 0x000fd800078e00ff */
[----:B0-----:R-:W-:Y:S05]  /*2d690*/  WARPSYNC.COLLECTIVE R15, `(.L_x_933) ;  /* 0x000000000f087348 */ /* 0x001fea0003c00000 */
[----:B------:R-:W-:Y:S01]  /*2d6a0*/  VOTE.ANY R14, PT, P6 ;  /* 0x00000000000e7806 */ /* 0x000fe200030e0100 */
[----:B0-----:R-:W-:Y:S06]  /*2d6b0*/  ENDCOLLECTIVE ;  /* 0x000000000000791b */ /* 0x001fec0003800000 */
.L_x_933:
[----:B------:R-:W-:Y:S05]  /*2d6c0*/  BSYNC B0 ;  /* 0x0000000000007941 */ /* 0x000fea0003800000 */
.L_x_932:
[----:B------:R-:W-:Y:S02]  /*2d6d0*/  IMAD.MOV.U32 R3, RZ, RZ, R14 ;  /* 0x000000ffff037224 */ /* 0x000fe400078e000e */
[----:B------:R-:W-:Y:S02]  /*2d6e0*/  IMAD.MOV.U32 R13, RZ, RZ, R4 ;  /* 0x000000ffff0d7224 */ /* 0x000fe400078e0004 */
[----:B------:R-:W0:Y:S01]  /*2d6f0*/  POPC R0, R3 ;  /* 0x0000000300007309 */ /* 0x000e220000000000 */
[----:B------:R-:W-:Y:S02]  /*2d700*/  IMAD.MOV.U32 R11, RZ, RZ, 0x1f ;  /* 0x0000001fff0b7424 */ /* 0x000fe400078e00ff */
[----:B------:R-:W-:Y:S01]  /*2d710*/  IMAD.MOV.U32 R15, RZ, RZ, -0x1 ;  /* 0xffffffffff0f7424 */ /* 0x000fe200078e00ff */
[----:B0-----:R-:W-:-:S07]  /*2d720*/  MOV R12, R0 ;  /* 0x00000000000c7202 */ /* 0x001fce0000000f00 */
[----:B------:R-:W-:Y:S05]  /*2d730*/  WARPSYNC.COLLECTIVE R15, `(.L_x_934) ;  /* 0x000000000f087348 */ /* 0x000fea0003c00000 */
[----:B------:R0:W1:Y:S02]  /*2d740*/  SHFL.IDX P6, R14, R13, R12, R11 ;  /* 0x0000000c0d0e7389 */ /* 0x00006400000c000b */
[----:B01----:R-:W-:Y:S01]  /*2d750*/  ENDCOLLECTIVE ;  /* 0x000000000000791b */ /* 0x003fe20003800000 */
.L_x_934:
[----:B------:R-:W-:Y:S01]  /*2d760*/  MOV R13, R6 ;  /* 0x00000006000d7202 */ /* 0x000fe20000000f00 */
[----:B------:R-:W-:-:S07]  /*2d770*/  IMAD.MOV.U32 R4, RZ, RZ, R14 ;  /* 0x000000ffff047224 */ /* 0x000fce00078e000e */
[----:B------:R-:W-:Y:S05]  /*2d780*/  WARPSYNC.COLLECTIVE R15, `(.L_x_935) ;  /* 0x000000000f087348 */ /* 0x000fea0003c00000 */
[----:B------:R0:W1:Y:S02]  /*2d790*/  SHFL.IDX P6, R14, R13, R12, R11 ;  /* 0x0000000c0d0e7389 */ /* 0x00006400000c000b */
[----:B01----:R-:W-:Y:S01]  /*2d7a0*/  ENDCOLLECTIVE ;  /* 0x000000000000791b */ /* 0x003fe20003800000 */
.L_x_935:
[----:B------:R-:W-:Y:S01]  /*2d7b0*/  IMAD.MOV.U32 R6, RZ, RZ, R14 ;  /* 0x000000ffff067224 */ /* 0x000fe200078e000e */
[----:B------:R-:W-:Y:S06]  /*2d7c0*/  BRA `(.L_x_936) ;  /* 0xffffffd000707947 */ /* 0x000fec000383ffff */
.L_x_841:
[----:B------:R-:W-:Y:S01]  /*2d7d0*/  BSSY B0, `(.L_x_937) ;  /* 0x0000007000007945 */ /* 0x000fe20003800000 */
[----:B------:R-:W-:Y:S01]  /*2d7e0*/  IMAD.MOV.U32 R13, RZ, RZ, R7 ;  /* 0x000000ffff0d7224 */ /* 0x000fe200078e0007 */
[----:B------:R-:W-:Y:S01]  /*2d7f0*/  MOV R15, 0xffffffff ;  /* 0xffffffff000f7802 */ /* 0x000fe20000000f00 */
[----:B------:R-:W-:-:S07]  /*2d800*/  IMAD.MOV.U32 R11, RZ, RZ, 0x1f ;  /* 0x0000001fff0b7424 */ /* 0x000fce00078e00ff */
[----:B0123--:R-:W-:Y:S05]  /*2d810*/  WARPSYNC.COLLECTIVE R15, `(.L_x_938) ;  /* 0x000000000f087348 */ /* 0x00ffea0003c00000 */
[----:B------:R4:W0:Y:S02]  /*2d820*/  SHFL.IDX P6, R14, R13, R12, R11 ;  /* 0x0000000c0d0e7389 */ /* 0x00082400000c000b */
[----:B01234-:R-:W-:Y:S01]  /*2d830*/  ENDCOLLECTIVE ;  /* 0x000000000000791b */ /* 0x01ffe20003800000 */
.L_x_938:
[----:B------:R-:W-:Y:S05]  /*2d840*/  BSYNC B0 ;  /* 0x0000000000007941 */ /* 0x000fea0003800000 */
.L_x_937:
[----:B------:R-:W-:Y:S01]  /*2d850*/  IMAD.MOV.U32 R7, RZ, RZ, R14 ;  /* 0x000000ffff077224 */ /* 0x000fe200078e000e */
[----:B------:R-:W-:Y:S06]  /*2d860*/  BRA `(.L_x_939) ;  /* 0xffffffd000607947 */ /* 0x000fec000383ffff */
.L_x_845:
[----:B0-----:R0:W1:Y:S02]  /*2d870*/  SYNCS.PHASECHK.TRANS64.TRYWAIT P0, [R0+URZ+0x38820], R3 ;  /* 0x03882003000075a7 */ /* 0x001064000800017f */
[----:B-1----:R-:W-:Y:S05]  /*2d880*/  @!P0 NANOSLEEP.SYNCS 0x989680 ;  /* 0x009896800000895d */ /* 0x002fea0003900000 */
[----:B------:R-:W1:Y:S02]  /*2d890*/  @!P0 SYNCS.PHASECHK.TRANS64 P0, [R0+URZ+0x38820], R3 ;  /* 0x03882003000085a7 */ /* 0x000e64000800007f */
[----:B-1----:R-:W-:Y:S05]  /*2d8a0*/  @!P0 BRA `(.L_x_845) ;  /* 0xfffffffc00f08947 */ /* 0x002fea000383ffff */
[----:B------:R-:W-:Y:S05]  /*2d8b0*/  BRA `(.L_x_940) ;  /* 0xffffffd400f87947 */ /* 0x000fea000383ffff */
.L_x_846:
[----:B------:R-:W1:Y:S01]  /*2d8c0*/  S2R R2, SR_TID.X ;  /* 0x0000000000027919 */ /* 0x000e620000002100 */
[----:B------:R-:W-:Y:S01]  /*2d8d0*/  BSSY B0, `(.L_x_941) ;  /* 0x000000a000007945 */ /* 0x000fe20003800000 */
[----:B------:R-:W-:Y:S01]  /*2d8e0*/  IMAD.MOV.U32 R12, RZ, RZ, RZ ;  /* 0x000000ffff0c7224 */ /* 0x000fe200078e00ff */
[----:B--2---:R-:W-:Y:S01]  /*2d8f0*/  MOV R11, 0x1f ;  /* 0x0000001f000b7802 */ /* 0x004fe20000000f00 */
[----:B------:R-:W-:Y:S01]  /*2d900*/  IMAD.MOV.U32 R15, RZ, RZ, -0x1 ;  /* 0xffffffffff0f7424 */ /* 0x000fe200078e00ff */
[----:B-1----:R-:W-:-:S04]  /*2d910*/  SHF.R.U32.HI R2, RZ, 0x5, R2 ;  /* 0x00000005ff027819 */ /* 0x002fc80000011602 */
[----:B------:R-:W-:-:S05]  /*2d920*/  LOP3.LUT R2, R2, 0x3, RZ, 0xc0, !PT ;  /* 0x0000000302027812 */ /* 0x000fca00078ec0ff */
[----:B------:R-:W-:-:S07]  /*2d930*/  IMAD.MOV.U32 R13, RZ, RZ, R2 ;  /* 0x000000ffff0d7224 */ /* 0x000fce00078e0002 */
[----:B0-----:R-:W-:Y:S05]  /*2d940*/  WARPSYNC.COLLECTIVE R15, `(.L_x_942) ;  /* 0x000000000f087348 */ /* 0x001fea0003c00000 */
[----:B------:R1:W2:Y:S02]  /*2d950*/  SHFL.IDX P6, R14, R13, R12, R11 ;  /* 0x0000000c0d0e7389 */ /* 0x0002a400000c000b */
[----:B012---:R-:W-:Y:S01]  /*2d960*/  ENDCOLLECTIVE ;  /* 0x000000000000791b */ /* 0x007fe20003800000 */
.L_x_942:
[----:B------:R-:W-:Y:S05]  /*2d970*/  BSYNC B0 ;  /* 0x0000000000007941 */ /* 0x000fea0003800000 */
.L_x_941:
[----:B------:R-:W-:Y:S05]  /*2d980*/  BRA `(.L_x_943) ;  /* 0xffffffd400e07947 */ /* 0x000fea000383ffff */
.L_x_847:
[----:B------:R-:W-:Y:S01]  /*2d990*/  BSSY B0, `(.L_x_944) ;  /* 0x0000006000007945 */ /* 0x000fe20003800000 */
[----:B------:R-:W-:-:S07]  /*2d9a0*/  IMAD.MOV.U32 R15, RZ, RZ, -0x1 ;  /* 0xffffffffff0f7424 */ /* 0x000fce00078e00ff */
[----:B012---:R-:W-:Y:S05]  /*2d9b0*/  WARPSYNC.COLLECTIVE R15, `(.L_x_945) ;  /* 0x000000000f0c7348 */ /* 0x007fea0003c00000 */
[----:B------:R-:W-:Y:S02]  /*2d9c0*/  ELECT P6, UR62, PT ;  /* 0x00000000003e782f */ /* 0x000fe400038c0000 */
[----:B------:R-:W-:Y:S01]  /*2d9d0*/  MOV R14, UR62 ;  /* 0x0000003e000e7c02 */ /* 0x000fe20008000f00 */
[----:B012---:R-:W-:Y:S10]  /*2d9e0*/  ENDCOLLECTIVE ;  /* 0x000000000000791b */ /* 0x007ff40003800000 */
.L_x_945:
[----:B------:R-:W-:Y:S05]  /*2d9f0*/  BSYNC B0 ;  /* 0x0000000000007941 */ /* 0x000fea0003800000 */
.L_x_944:
[----:B------:R-:W-:Y:S05]  /*2da00*/  BRA `(.L_x_946) ;  /* 0xffffffd400d47947 */ /* 0x000fea000383ffff */
.L_x_849:
[----:B0-----:R0:W1:Y:S02]  /*2da10*/  SYNCS.PHASECHK.TRANS64.TRYWAIT P0, [R6+URZ], R5 ;  /* 0x00000005060075a7 */ /* 0x001064000800017f */
[----:B-1----:R-:W-:Y:S05]  /*2da20*/  @!P0 NANOSLEEP.SYNCS 0x989680 ;  /* 0x009896800000895d */ /* 0x002fea0003900000 */
[----:B------:R-:W1:Y:S02]  /*2da30*/  @!P0 SYNCS.PHASECHK.TRANS64 P0, [R6+URZ], R5 ;  /* 0x00000005060085a7 */ /* 0x000e64000800007f */
[----:B-1----:R-:W-:Y:S05]  /*2da40*/  @!P0 BRA `(.L_x_849) ;  /* 0xfffffffc00f08947 */ /* 0x002fea000383ffff */
[----:B------:R-:W-:Y:S05]  /*2da50*/  BRA `(.L_x_947) ;  /* 0xffffffd8000c7947 */ /* 0x000fea000383ffff */
.L_x_850:
[----:B-1----:R1:W3:Y:S02]  /*2da60*/  SYNCS.PHASECHK.TRANS64.TRYWAIT P0, [R7+URZ], R2 ;  /* 0x00000002070075a7 */ /* 0x0022e4000800017f */
[----:B---3--:R-:W-:Y:S05]  /*2da70*/  @!P0 NANOSLEEP.SYNCS 0x989680 ;  /* 0x009896800000895d */ /* 0x008fea0003900000 */
[----:B------:R-:W3:Y:S02]  /*2da80*/  @!P0 SYNCS.PHASECHK.TRANS64 P0, [R7+URZ], R2 ;  /* 0x00000002070085a7 */ /* 0x000ee4000800007f */
[----:B---3--:R-:W-:Y:S05]  /*2da90*/  @!P0 BRA `(.L_x_850) ;  /* 0xfffffffc00f08947 */ /* 0x008fea000383ffff */
[----:B------:R-:W-:Y:S05]  /*2daa0*/  BRA `(.L_x_948) ;  /* 0xffffffd800007947 */ /* 0x000fea000383ffff */
.L_x_852:
[----:B---3--:R3:W4:Y:S02]  /*2dab0*/  SYNCS.PHASECHK.TRANS64.TRYWAIT P0, [R4+URZ], R5 ;  /* 0x00000005040075a7 */ /* 0x008724000800017f */
[----:B----4-:R-:W-:Y:S05]  /*2dac0*/  @!P0 NANOSLEEP.SYNCS 0x989680 ;  /* 0x009896800000895d */ /* 0x010fea0003900000 */
[----:B------:R-:W4:Y:S02]  /*2dad0*/  @!P0 SYNCS.PHASECHK.TRANS64 P0, [R4+URZ], R5 ;  /* 0x00000005040085a7 */ /* 0x000f24000800007f */
[----:B----4-:R-:W-:Y:S05]  /*2dae0*/  @!P0 BRA `(.L_x_852) ;  /* 0xfffffffc00f08947 */ /* 0x010fea000383ffff */
[----:B------:R-:W-:Y:S05]  /*2daf0*/  BRA `(.L_x_949) ;  /* 0xffffffd800047947 */ /* 0x000fea000383ffff */
.L_x_950:
        /* <DEDUP_REMOVED lines=16> */
.L_x_3202:


//--------------------- .text._ZN7cutlass13device_kernelIN5flash11enable_sm90INS1_16FlashAttnFwdSm90INS1_25CollectiveMainloopFwdSm90ILi2EN4cute5tupleIJNS5_1CILi1EEES8_S8_EEENS6_IJNS7_ILi128EEENS7_ILi64EEENS7_ILi256EEEEEELi256ENS_6half_tEfNS_4arch4Sm90ELb0ELb1ELb0ELb0ELb0ELb0ELb0ELb1ELb1ELb1ELb1ELb0EEENS1_21CollectiveEpilogueFwdINS6_IJSA_SC_SB_EEES9_SE_SG_Li256ELb0ELb1ELb1ELb0EEENS1_19SingleTileSchedulerILb0ELb1ELb1ELi128EEEEEEEEEvNT_6ParamsE --------------------------
	.section	.text._ZN7cutlass13device_kernelIN5flash11enable_sm90INS1_16FlashAttnFwdSm90INS1_25CollectiveMainloopFwdSm90ILi2EN4cute5tupleIJNS5_1CILi1EEES8_S8_EEENS6_IJNS7_ILi128EEENS7_ILi64EEENS7_ILi256EEEEEELi256ENS_6half_tEfNS_4arch4Sm90ELb0ELb1ELb0ELb0ELb0ELb0ELb0ELb1ELb1ELb1ELb1ELb0EEENS1_21CollectiveEpilogueFwdINS6_IJSA_SC_SB_EEES9_SE_SG_Li256ELb0ELb1ELb1ELb0EEENS1_19SingleTileSchedulerILb0ELb1ELb1ELi128EEEEEEEEEvNT_6ParamsE,"ax",@progbits
	.align	128
.text._ZN7cutlass13device_kernelIN5flash11enable_sm90INS1_16FlashAttnFwdSm90INS1_25CollectiveMainloopFwdSm90ILi2EN4cute5tupleIJNS5_1CILi1EEES8_S8_EEENS6_IJNS7_ILi128EEENS7_ILi64EEENS7_ILi256EEEEEELi256ENS_6half_tEfNS_4arch4Sm90ELb0ELb1ELb0ELb0ELb0ELb0ELb0ELb1ELb1ELb1ELb1ELb0EEENS1_21CollectiveEpilogueFwdINS6_IJSA_SC_SB_EEES9_SE_SG_Li256ELb0ELb1ELb1ELb0EEENS1_19SingleTileSchedulerILb0ELb1ELb1ELi128EEEEEEEEEvNT_6ParamsE:
        .type           _ZN7cutlass13device_kernelIN5flash11enable_sm90INS1_16FlashAttnFwdSm90INS1_25CollectiveMainloopFwdSm90ILi2EN4cute5tupleIJNS5_1CILi1EEES8_S8_EEENS6_IJNS7_ILi128EEENS7_ILi64EEENS7_ILi256EEEEEELi256ENS_6half_tEfNS_4arch4Sm90ELb0ELb1ELb0ELb0ELb0ELb0ELb0ELb1ELb1ELb1ELb1ELb0EEENS1_21CollectiveEpilogueFwdINS6_IJSA_SC_SB_EEES9_SE_SG_Li256ELb0ELb1ELb1ELb0EEENS1_19SingleTileSchedulerILb0ELb1ELb1ELi128EEEEEEEEEvNT_6ParamsE,@function
        .size           _ZN7cutlass13device_kernelIN5flash11enable_sm90INS1_16FlashAttnFwdSm90INS1_25CollectiveMainloopFwdSm90ILi2EN4cute5tupleIJNS5_1CILi1EEES8_S8_EEENS6_IJNS7_ILi128EEENS7_ILi64EEENS7_ILi256EEEEEELi256ENS_6half_tEfNS_4arch4Sm90ELb0ELb1ELb0ELb0ELb0ELb0ELb0ELb1ELb1ELb1ELb1ELb0EEENS1_21CollectiveEpilogueFwdINS6_IJSA_SC_SB_EEES9_SE_SG_Li256ELb0ELb1ELb1ELb0EEENS1_19SingleTileSchedulerILb0ELb1ELb1ELi128EEEEEEEEEvNT_6ParamsE,(.L_x_3203 - _ZN7cutlass13device_kernelIN5flash11enable_sm90INS1_16FlashAttnFwdSm90INS1_25CollectiveMainloopFwdSm90ILi2EN4cute5tupleIJNS5_1CILi1EEES8_S8_EEENS6_IJNS7_ILi128EEENS7_ILi64EEENS7_ILi256EEEEEELi256ENS_6half_tEfNS_4arch4Sm90ELb0ELb1ELb0ELb0ELb0ELb0ELb0ELb1ELb1ELb1ELb1ELb0EEENS1_21CollectiveEpilogueFwdINS6_IJSA_SC_SB_EEES9_SE_SG_Li256ELb0ELb1ELb1ELb0EEENS1_19SingleTileSchedulerILb0ELb1ELb1ELi128EEEEEEEEEvNT_6ParamsE)
        .other          _ZN7cutlass13device_kernelIN5flash11enable_sm90INS1_16FlashAttnFwdSm90INS1_25CollectiveMainloopFwdSm90ILi2EN4cute5tupleIJNS5_1CILi1EEES8_S8_EEENS6_IJNS7_ILi128EEENS7_ILi64EEENS7_ILi256EEEEEELi256ENS_6half_tEfNS_4arch4Sm90ELb0ELb1ELb0ELb0ELb0ELb0ELb0ELb1ELb1ELb1ELb1ELb0EEENS1_21CollectiveEpilogueFwdINS6_IJSA_SC_SB_EEES9_SE_SG_Li256ELb0ELb1ELb1ELb0EEENS1_19SingleTileSchedulerILb0ELb1ELb1ELi128EEEEEEEEEvNT_6ParamsE,@"STO_CUDA_ENTRY STV_DEFAULT"
_ZN7cutlass13device_kernelIN5flash11enable_sm90INS1_16FlashAttnFwdSm90INS1_25CollectiveMainloopFwdSm90ILi2EN4cute5tupleIJNS5_1CILi1EEES8_S8_EEENS6_IJNS7_ILi128EEENS7_ILi64EEENS7_ILi256EEEEEELi256ENS_6half_tEfNS_4arch4Sm90ELb0ELb1ELb0ELb0ELb0ELb0ELb0ELb1ELb1ELb1ELb1ELb0EEENS1_21CollectiveEpilogueFwdINS6_IJSA_SC_SB_EEES9_SE_SG_Li256ELb0ELb1ELb1ELb0EEENS1_19SingleTileSchedulerILb0ELb1ELb1ELi128EEEEEEEEEvNT_6ParamsE:
        /* <DEDUP_REMOVED lines=18> */
.L_x_952:
[----:B------:R-:W-:Y:S05]  /*0120*/  BSYNC B0 ;  /* 0x0000000000007941 */ /* 0x000fea0003800000 */
.L_x_951:
        /* <DEDUP_REMOVED lines=41> */
.L_x_953:
        /* <DEDUP_REMOVED lines=22> */
.L_x_954:
        /* <DEDUP_REMOVED lines=18> */
.L_x_955:
        /* <DEDUP_REMOVED lines=22> */
.L_x_956:
        /* <DEDUP_REMOVED lines=22> */
.L_x_957:
[----:B0-----:R-:W-:Y:S01]  /*0900*/  UMOV UR4, 0x1 ;  /* 0x0000000100047882 */ /* 0x001fe20000000000 */
[----:B------:R-:W-:Y:S01]  /*0910*/  PLOP3.LUT P0, PT, PT, PT, UP0, 0x80, 0x0 ;  /* 0x000000000000781c */ /* 0x000fe20003f0f008 */
[----:B------:R-:W-:Y:S01]  /*0920*/  USEL UR4, UR4, 0x2, !UP0 ;  /* 0x0000000204047887 */ /* 0x000fe2000c000000 */
[----:B------:R-:W-:Y:S01]  /*0930*/  NOP ;  /* 0x0000000000007918 */ /* 0x000fe20000000000 */
[----:B------:R-:W-:Y:S04]  /*0940*/  BSSY B6, `(.L_x_958) ;  /* 0x0001366000067945 */ /* 0x000fe80003800000 */
[----:B------:R-:W-:-:S05]  /*0950*/  IMAD.U32 R2, RZ, RZ, UR4 ;  /* 0x00000004ff027e24 */ /* 0x000fca000f8e00ff */
[----:B------:R0:W-:Y:S01]  /*0960*/  STL [R1+0xc], R2 ;  /* 0x00000c0201007387 */ /* 0x0001e20000100800 */
[----:B-12-4-:R-:W-:Y:S06]  /*0970*/  BAR.SYNC.DEFER_BLOCKING 0x0 ;  /* 0x0000000000007b1d */ /* 0x016fec0000010000 */
[----:B------:R-:W-:Y:S05]  /*0980*/  @!P0 BRA `(.L_x_959) ;  /* 0x000000e800588947 */ /* 0x000fea0003800000 */
.L_x_960:
[----:B------:R-:W-:-:S08]  /*0990*/  NOP ;  /* 0x0000000000007918 */ /* 0x000fd00000000000 */
[----:B------:R-:W1:Y:S02]  /*09a0*/  USETMAXREG.TRY_ALLOC.CTAPOOL UP0, 0xf0 ;  /* 0x000000f0000079c8 */ /* 0x000e640008000600 */
[----:B-1----:R-:W-:-:S13]  /*09b0*/  PLOP3.LUT P0, PT, PT, PT, UP0, 0x80, 0x0 ;  /* 0x000000000000781c */ /* 0x002fda0003f0f008 */
[----:B------:R-:W-:Y:S05]  /*09c0*/  @!P0 BRA `(.L_x_960) ;  /* 0xfffffffc00f08947 */ /* 0x000fea000383ffff */
[----:B------:R-:W1:Y:S01]  /*09d0*/  S2UR UR6, SR_CTAID.Y ;  /* 0x00000000000679c3 */ /* 0x000e620000002600 */
[----:B------:R-:W-:Y:S02]  /*09e0*/  ULDC UR7, c[0x0][0xc50] ;  /* 0x0003140000077ab9 */ /* 0x000fe40000000800 */
[----:B------:R-:W-:-:S05]  /*09f0*/  UISETP.NE.AND UP0, UPT, UR7, 0x1, UPT ;  /* 0x000000010700788c */ /* 0x000fca000bf05270 */
[----:B------:R-:W2:Y:S06]  /*0a00*/  S2UR UR8, SR_CTAID.Z ;  /* 0x00000000000879c3 */ /* 0x000eac0000002700 */
[----:B------:R-:W-:Y:S01]  /*0a10*/  @UP0 ULDC UR4, c[0x0][0xc54] ;  /* 0x0003150000040ab9 */ /* 0x000fe20000000800 */
[----:B------:R-:W-:Y:S01]  /*0a20*/  @UP0 ULDC UR9, c[0x0][0xc58] ;  /* 0x0003160000090ab9 */ /* 0x000fe20000000800 */
[----:B-1----:R-:W-:Y:S02]  /*0a30*/  UIMAD.WIDE.U32 UR4, UR6, UR4, URZ ;  /* 0x00000004060472a5 */ /* 0x002fe4000f8e003f */
[----:B------:R-:W-:-:S02]  /*0a40*/  UMOV UR10, UR6 ;  /* 0x00000006000a7c82 */ /* 0x000fc40008000000 */
[----:B------:R-:W-:Y:S01]  /*0a50*/  @UP0 USHF.R.U32.HI UR10, URZ, UR9, UR5 ;  /* 0x000000093f0a0299 */ /* 0x000fe20008011605 */
[----:B------:R-:W-:Y:S06]  /*0a60*/  BAR.ARV 0x8, 0x180 ;  /* 0x0206000000007b1d */ /* 0x000fec0000002000 */
[----:B------:R-:W-:Y:S01]  /*0a70*/  IMAD.U32 R0, RZ, RZ, UR10 ;  /* 0x0000000aff007e24 */ /* 0x000fe2000f8e00ff */
[----:B--2---:R-:W-:Y:S01]  /*0a80*/  ISETP.LE.AND P0, PT, RZ, UR8, PT ;  /* 0x00000008ff007c0c */ /* 0x004fe2000bf03270 */
[----:B------:R-:W-:-:S03]  /*0a90*/  UIADD3 UR4, -UR10, URZ, URZ ;  /* 0x0000003f0a047290 */ /* 0x000fc6000fffe13f */
[----:B------:R3:W-:Y:S01]  /*0aa0*/  STL [R1], R0 ;  /* 0x0000000001007387 */ /* 0x0007e20000100800 */
[----:B------:R-:W-:-:S08]  /*0ab0*/  UIMAD UR6, UR7, UR4, UR6 ;  /* 0x00000004070672a4 */ /* 0x000fd0000f8e0206 */
[----:B------:R-:W-:Y:S05]  /*0ac0*/  @!P0 BRA `(.L_x_961) ;  /* 0x0000013400348947 */ /* 0x000fea0003800000 */
[----:B------:R-:W1:Y:S01]  /*0ad0*/  S2UR UR38, SR_CTAID.X ;  /* 0x00000000002679c3 */ /* 0x000e620000002500 */
[----:B------:R-:W-:Y:S01]  /*0ae0*/  ULDC UR7, c[0x0][0x448] ;  /* 0x0001120000077ab9 */ /* 0x000fe20000000800 */
[----:B------:R-:W-:Y:S01]  /*0af0*/  ULDC.64 UR4, c[0x0][0x418] ;  /* 0x0001060000047ab9 */ /* 0x000fe20000000a00 */
[----:B---3--:R-:W2:Y:S01]  /*0b00*/  S2R R0, SR_TID.X ;  /* 0x0000000000007919 */ /* 0x008ea20000002100 */
[----:B------:R-:W-:Y:S02]  /*0b10*/  UISETP.NE.AND UP1, UPT, UR7, 0x1, UPT ;  /* 0x000000010700788c */ /* 0x000fe4000bf25270 */
[----:B------:R-:W-:Y:S01]  /*0b20*/  UISETP.NE.U32.AND UP0, UPT, UR4, URZ, UPT ;  /* 0x0000003f0400728c */ /* 0x000fe2000bf05070 */
[----:B------:R-:W-:Y:S01]  /*0b30*/  ULDC UR7, c[0x0][0x424] ;  /* 0x0001090000077ab9 */ /* 0x000fe20000000800 */
[----:B------:R-:W-:Y:S02]  /*0b40*/  ULDC UR42, c[0x0][0x288] ;  /* 0x0000a200002a7ab9 */ /* 0x000fe40000000800 */
[----:B------:R-:W-:-:S02]  /*0b50*/  UISETP.NE.AND.EX UP0, UPT, UR5, URZ, UPT, UP0 ;  /* 0x0000003f0500728c */ /* 0x000fc4000bf05300 */
[----:B------:R-:W-:Y:S01]  /*0b60*/  UIADD3 UR10, -UR42, 0x1, URZ ;  /* 0x000000012a0a7890 */ /* 0x000fe2000fffe13f */
[----:B------:R-:W-:Y:S01]  /*0b70*/  ULDC.64 UR4, c[0x0][0x9e0] ;  /* 0x0002780000047ab9 */ /* 0x000fe20000000a00 */
[----:B------:R-:W-:Y:S02]  /*0b80*/  USEL UR12, UR7, 0x1, UP0 ;  /* 0x00000001070c7887 */ /* 0x000fe40008000000 */
[----:B------:R-:W-:Y:S01]  /*0b90*/  UISETP.GE.AND UP0, UPT, UR5, 0x1, UPT ;  /* 0x000000010500788c */ /* 0x000fe2000bf06270 */
[----:B------:R-:W-:Y:S01]  /*0ba0*/  @UP1 ULDC UR9, c[0x0][0x44c] ;  /* 0x0001130000091ab9 */ /* 0x000fe20000000800 */
[----:B------:R-:W-:Y:S01]  /*0bb0*/  ULDC UR13, c[0x0][0x2f0] ;  /* 0x0000bc00000d7ab9 */ /* 0x000fe20000000800 */
[----:B------:R-:W-:Y:S01]  /*0bc0*/  @UP1 ULDC UR11, c[0x0][0x450] ;  /* 0x00011400000b1ab9 */ /* 0x000fe20000000800 */
[----:B------:R-:W-:Y:S02]  /*0bd0*/  UIMAD UR10, UR12, UR13, UR10 ;  /* 0x0000000d0c0a72a4 */ /* 0x000fe4000f8e020a */
[----:B------:R-:W-:Y:S01]  /*0be0*/  PLOP3.LUT P1, PT, PT, PT, UP0, 0x80, 0x0 ;  /* 0x000000000000781c */ /* 0x000fe20003f2f008 */
[----:B-1----:R-:W-:Y:S01]  /*0bf0*/  USHF.L.U32 UR38, UR38, 0x7, URZ ;  /* 0x0000000726267899 */ /* 0x002fe2000800063f */
[----:B------:R-:W-:-:S03]  /*0c00*/  IMAD.U32 R17, RZ, RZ, UR12 ;  /* 0x0000000cff117e24 */ /* 0x000fc6000f8e00ff */
[----:B------:R-:W-:Y:S02]  /*0c10*/  @UP1 UIADD3 UR8, UR38, 0x7f, URZ ;  /* 0x0000007f26081890 */ /* 0x000fe4000fffe03f */
[----:B------:R-:W-:Y:S02]  /*0c20*/  UIADD3 UR7, UR38, 0x7f, URZ ;  /* 0x0000007f26077890 */ /* 0x000fe4000fffe03f */
[----:B------:R-:W-:Y:S01]  /*0c30*/  UIMAD.WIDE.U32 UR8, UR8, UR9, URZ ;  /* 0x00000009080872a5 */ /* 0x000fe2000f8e003f */
[----:B--2---:R-:W-:-:S03]  /*0c40*/  VIADD R18, R0, 0xffffff80 ;  /* 0xffffff8000127836 */ /* 0x004fc60000000000 */
[----:B------:R-:W-:-:S04]  /*0c50*/  @UP1 USHF.R.U32.HI UR7, URZ, UR11, UR9 ;  /* 0x0000000b3f071299 */ /* 0x000fc80008011609 */
[----:B------:R-:W-:-:S04]  /*0c60*/  UIADD3 UR10, UR10, UR7, URZ ;  /* 0x000000070a0a7290 */ /* 0x000fc8000fffe03f */
[----:B------:R-:W-:Y:S01]  /*0c70*/  UIADD3 UR4, UR10, UR4, URZ ;  /* 0x000000040a047290 */ /* 0x000fe2000fffe03f */
[----:B------:R-:W-:Y:S11]  /*0c80*/  @!P1 BRA `(.L_x_962) ;  /* 0x0000000000449947 */ /* 0x000ff60003800000 */
[----:B------:R-:W-:Y:S01]  /*0c90*/  ISETP.LT.AND P0, PT, RZ, UR10, PT ;  /* 0x0000000aff007c0c */ /* 0x000fe2000bf01270 */
[----:B------:R-:W-:-:S12]  /*0ca0*/  UIADD3 UR7, UR10, -0x1, URZ ;  /* 0xffffffff0a077890 */ /* 0x000fd8000fffe03f */
[----:B------:R-:W-:Y:S05]  /*0cb0*/  @P0 BRA `(.L_x_963) ;  /* 0x00000000001c0947 */ /* 0x000fea0003800000 */
[----:B------:R-:W-:Y:S02]  /*0cc0*/  UISETP.NE.AND UP0, UPT, UR5, 0x1, UPT ;  /* 0x000000010500788c */ /* 0x000fe4000bf05270 */
[----:B------:R-:W-:-:S09]  /*0cd0*/  UIADD3 UR7, -UR10, URZ, URZ ;  /* 0x0000003f0a077290 */ /* 0x000fd2000fffe13f */
[----:B------:R-:W-:Y:S02]  /*0ce0*/  @UP0 ULDC.64 UR10, c[0x0][0x9e8] ;  /* 0x00027a00000a0ab9 */ /* 0x000fe40000000a00 */
[----:B------:R-:W-:-:S04]  /*0cf0*/  UIMAD.WIDE.U32 UR8, UR7, UR10, URZ ;  /* 0x0000000a070872a5 */ /* 0x000fc8000f8e003f */
[----:B------:R-:W-:-:S04]  /*0d00*/  @UP0 USHF.R.U32.HI UR7, URZ, UR11, UR9 ;  /* 0x0000000b3f070299 */ /* 0x000fc80008011609 */
[----:B------:R-:W-:Y:S01]  /*0d10*/  ULOP3.LUT UR7, URZ, UR7, URZ, 0x33, !UPT ;  /* 0x000000073f077292 */ /* 0x000fe2000f8e333f */
[----:B------:R-:W-:Y:S11]  /*0d20*/  BRA `(.L_x_964) ;  /* 0x0000000000107947 */ /* 0x000ff60003800000 */
.L_x_963:
[----:B------:R-:W-:-:S11]  /*0d30*/  UISETP.NE.AND UP0, UPT, UR5, 0x1, UPT ;  /* 0x000000010500788c */ /* 0x000fd6000bf05270 */
[----:B------:R-:W-:Y:S02]  /*0d40*/  @UP0 ULDC.64 UR10, c[0x0][0x9e8] ;  /* 0x00027a00000a0ab9 */ /* 0x000fe40000000a00 */
[----:B------:R-:W-:-:S04]  /*0d50*/  UIMAD.WIDE.U32 UR8, UR7, UR10, URZ ;  /* 0x0000000a070872a5 */ /* 0x000fc8000f8e003f */
[----:B------:R-:W-:-:S12]  /*0d60*/  @UP0 USHF.R.U32.HI UR7, URZ, UR11, UR9 ;  /* 0x0000000b3f070299 */ /* 0x000fd80008011609 */
.L_x_964:
[----:B------:R-:W-:-:S04]  /*0d70*/  UIMAD UR7, UR7, UR5, UR5 ;  /* 0x00000005070772a4 */ /* 0x000fc8000f8e0205 */
[----:B------:R-:W-:-:S04]  /*0d80*/  UISETP.LT.AND UP0, UPT, UR4, UR7, UPT ;  /* 0x000000070400728c */ /* 0x000fc8000bf01270 */
[----:B------:R-:W-:-:S12]  /*0d90*/  USEL UR4, UR4, UR7, UP0 ;  /* 0x0000000704047287 */ /* 0x000fd80008000000 */
.L_x_962:
[----:B------:R-:W-:Y:S01]  /*0da0*/  R2UR UR15, R17 ;  /* 0x00000000110f72ca */ /* 0x000fe200000e0000 */
[----:B------:R-:W-:Y:S01]  /*0db0*/  UIADD3 UR10, UR4, 0x3f, URZ ;  /* 0x0000003f040a7890 */ /* 0x000fe2000fffe03f */
[----:B------:R-:W-:Y:S01]  /*0dc0*/  @UP1 ULDC UR8, c[0x0][0x44c] ;  /* 0x0001130000081ab9 */ /* 0x000fe20000000800 */
[----:B------:R-:W-:Y:S02]  /*0dd0*/  @UP1 ULDC UR14, c[0x0][0x450] ;  /* 0x00011400000e1ab9 */ /* 0x000fe40000000800 */
[----:B------:R-:W-:Y:S02]  /*0de0*/  USHF.R.S32.HI UR11, URZ, 0x1f, UR10 ;  /* 0x0000001f3f0b7899 */ /* 0x000fe4000801140a */
[----:B------:R-:W-:Y:S02]  /*0df0*/  UIMAD.WIDE.U32 UR8, UR38, UR8, URZ ;  /* 0x00000008260872a5 */ /* 0x000fe4000f8e003f */
[----:B------:R-:W-:Y:S01]  /*0e00*/  ULEA.HI UR11, UR11, UR10, URZ, 0x6 ;  /* 0x0000000a0b0b7291 */ /* 0x000fe2000f8f303f */
[----:B------:R-:W-:Y:S01]  /*0e10*/  UMOV UR12, UR38 ;  /* 0x00000026000c7c82 */ /* 0x000fe20008000000 */
[----:B------:R-:W-:-:S02]  /*0e20*/  @UP1 USHF.R.U32.HI UR12, URZ, UR14, UR9 ;  /* 0x0000000e3f0c1299 */ /* 0x000fc40008011609 */
[----:B------:R-:W-:Y:S02]  /*0e30*/  UIMAD UR7, UR15, UR13, 0x3f ;  /* 0x0000003f0f0774a4 */ /* 0x000fe4000f8e020d */
[----:B------:R-:W-:Y:S02]  /*0e40*/  USHF.R.S32.HI UR11, URZ, 0x6, UR11 ;  /* 0x000000063f0b7899 */ /* 0x000fe4000801140b */
[----:B------:R-:W-:Y:S02]  /*0e50*/  USHF.R.S32.HI UR4, URZ, 0x1f, UR7 ;  /* 0x0000001f3f047899 */ /* 0x000fe40008011407 */
[----:B------:R-:W-:Y:S02]  /*0e60*/  UIMAD UR42, UR15, UR13, -UR42 ;  /* 0x0000000d0f2a72a4 */ /* 0x000fe4000f8e0a2a */
[----:B------:R-:W-:Y:S02]  /*0e70*/  ULEA.HI UR4, UR4, UR7, URZ, 0x6 ;  /* 0x0000000704047291 */ /* 0x000fe4000f8f303f */
[----:B------:R-:W-:-:S02]  /*0e80*/  UIADD3 UR7, UR42, UR12, URZ ;  /* 0x0000000c2a077290 */ /* 0x000fc4000fffe03f */
[----:B------:R-:W-:Y:S01]  /*0e90*/  USHF.R.S32.HI UR4, URZ, 0x6, UR4 ;  /* 0x000000063f047899 */ /* 0x000fe20008011404 */
[----:B------:R-:W-:-:S03]  /*0ea0*/  ULDC UR8, c[0x0][0x9dc] ;  /* 0x0002770000087ab9 */ /* 0x000fc60000000800 */
[----:B------:R-:W-:-:S04]  /*0eb0*/  UISETP.LT.AND UP0, UPT, UR4, UR11, UPT ;  /* 0x0000000b0400728c */ /* 0x000fc8000bf01270 */
[----:B------:R-:W-:Y:S02]  /*0ec0*/  USEL UR11, UR4, UR11, UP0 ;  /* 0x0000000b040b7287 */ /* 0x000fe40008000000 */
[----:B------:R-:W-:Y:S01]  /*0ed0*/  UIADD3 UR4, UR7, -UR8, URZ ;  /* 0x8000000807047290 */ /* 0x000fe2000fffe03f */
[----:B------:R-:W-:Y:S11]  /*0ee0*/  @!P1 BRA `(.L_x_965) ;  /* 0x0000000000449947 */ /* 0x000ff60003800000 */
[----:B------:R-:W-:-:S06]  /*0ef0*/  UISETP.GT.AND UP0, UPT, UR7, -0x1, UPT ;  /* 0xffffffff0700788c */ /* 0x000fcc000bf04270 */
[----:B------:R-:W-:-:S13]  /*0f00*/  PLOP3.LUT P0, PT, PT, PT, UP0, 0x80, 0x0 ;  /* 0x000000000000781c */ /* 0x000fda0003f0f008 */
[----:B------:R-:W-:Y:S05]  /*0f10*/  @P0 BRA `(.L_x_966) ;  /* 0x00000000001c0947 */ /* 0x000fea0003800000 */
[----:B------:R-:W-:Y:S02]  /*0f20*/  UISETP.NE.AND UP0, UPT, UR5, 0x1, UPT ;  /* 0x000000010500788c */ /* 0x000fe4000bf05270 */
[----:B------:R-:W-:-:S09]  /*0f30*/  ULOP3.LUT UR7, URZ, UR7, URZ, 0x33, !UPT ;  /* 0x000000073f077292 */ /* 0x000fd2000f8e333f */
[----:B------:R-:W-:Y:S02]  /*0f40*/  @UP0 ULDC.64 UR12, c[0x0][0x9e8] ;  /* 0x00027a00000c0ab9 */ /* 0x000fe40000000a00 */
[----:B------:R-:W-:-:S04]  /*0f50*/  UIMAD.WIDE.U32 UR8, UR7, UR12, URZ ;  /* 0x0000000c070872a5 */ /* 0x000fc8000f8e003f */
[----:B------:R-:W-:-:S04]  /*0f60*/  @UP0 USHF.R.U32.HI UR7, URZ, UR13, UR9 ;  /* 0x0000000d3f070299 */ /* 0x000fc80008011609 */
[----:B------:R-:W-:Y:S01]  /*0f70*/  ULOP3.LUT UR7, URZ, UR7, URZ, 0x33, !UPT ;  /* 0x000000073f077292 */ /* 0x000fe2000f8e333f */
[----:B------:R-:W-:Y:S11]  /*0f80*/  BRA `(.L_x_967) ;  /* 0x0000000000107947 */ /* 0x000ff60003800000 */
.L_x_966:
[----:B------:R-:W-:-:S11]  /*0f90*/  UISETP.NE.AND UP0, UPT, UR5, 0x1, UPT ;  /* 0x000000010500788c */ /* 0x000fd6000bf05270 */
[----:B------:R-:W-:Y:S02]  /*0fa0*/  @UP0 ULDC.64 UR12, c[0x0][0x9e8] ;  /* 0x00027a00000c0ab9 */ /* 0x000fe40000000a00 */
[----:B------:R-:W-:-:S04]  /*0fb0*/  UIMAD.WIDE.U32 UR8, UR7, UR12, URZ ;  /* 0x0000000c070872a5 */ /* 0x000fc8000f8e003f */
[----:B------:R-:W-:-:S12]  /*0fc0*/  @UP0 USHF.R.U32.HI UR7, URZ, UR13, UR9 ;  /* 0x0000000d3f070299 */ /* 0x000fd80008011609 */
.L_x_967:
[----:B------:R-:W-:-:S04]  /*0fd0*/  UIMAD UR5, UR7, UR5, URZ ;  /* 0x00000005070572a4 */ /* 0x000fc8000f8e023f */
[----:B------:R-:W-:-:S04]  /*0fe0*/  UISETP.LT.AND UP0, UPT, UR4, UR5, UPT ;  /* 0x000000050400728c */ /* 0x000fc8000bf01270 */
[----:B------:R-:W-:-:S12]  /*0ff0*/  USEL UR4, UR4, UR5, !UP0 ;  /* 0x0000000504047287 */ /* 0x000fd8000c000000 */
.L_x_965:
[----:B------:R-:W-:Y:S02]  /*1000*/  USHF.R.S32.HI UR5, URZ, 0x1f, UR4 ;  /* 0x0000001f3f057899 */ /* 0x000fe40008011404 */
[----:B------:R-:W-:Y:S02]  /*1010*/  USHF.R.U32.HI UR12, URZ, 0x10, UR6 ;  /* 0x000000103f0c7899 */ /* 0x000fe40008011606 */
[----:B------:R-:W-:Y:S02]  /*1020*/  ULEA.HI UR5, UR5, UR4, URZ, 0x6 ;  /* 0x0000000405057291 */ /* 0x000fe4000f8f303f */
[----:B------:R-:W-:Y:S02]  /*1030*/  ULOP3.LUT UR7, UR6, 0xffff, URZ, 0xc0, !UPT ;  /* 0x0000ffff06077892 */ /* 0x000fe4000f8ec03f */
[----:B------:R-:W-:Y:S01]  /*1040*/  USHF.R.S32.HI UR5, URZ, 0x6, UR5 ;  /* 0x000000063f057899 */ /* 0x000fe20008011405 */
[----:B------:R-:W-:-:S03]  /*1050*/  UMOV UR4, URZ ;  /* 0x0000003f00047c82 */ /* 0x000fc60008000000 */
[----:B------:R-:W-:-:S04]  /*1060*/  UISETP.LT.AND UP0, UPT, URZ, UR5, UPT ;  /* 0x000000053f00728c */ /* 0x000fc8000bf01270 */
[----:B------:R-:W-:Y:S02]  /*1070*/  USEL UR10, URZ, UR5, !UP0 ;  /* 0x000000053f0a7287 */ /* 0x000fe4000c000000 */
[----:B------:R-:W-:Y:S02]  /*1080*/  UISETP.NE.AND UP0, UPT, UR12, URZ, UPT ;  /* 0x0000003f0c00728c */ /* 0x000fe4000bf05270 */
[----:B------:R-:W-:-:S06]  /*1090*/  UISETP.GT.AND UP1, UPT, UR11, UR10, UPT ;  /* 0x0000000a0b00728c */ /* 0x000fcc000bf24270 */
[----:B------:R-:W-:-:S03]  /*10a0*/  PLOP3.LUT P0, PT, PT, PT, UP1, 0x80, 0x0 ;  /* 0x000000000000781c */ /* 0x000fc60003f0f018 */
[----:B------:R-:W-:-:S10]  /*10b0*/  @!UP0 ULDC UR12, c[0x0][0x9f0] ;  /* 0x00027c00000c8ab9 */ /* 0x000fd40000000800 */
[----:B------:R-:W-:Y:S05]  /*10c0*/  @!P0 BRA `(.L_x_968) ;  /* 0x0000000000888947 */ /* 0x000fea0003800000 */
[----:B------:R-:W-:Y:S01]  /*10d0*/  IMAD.U32 R3, RZ, RZ, UR12 ;  /* 0x0000000cff037e24 */ /* 0x000fe2000f8e00ff */
[----:B------:R-:W-:-:S04]  /*10e0*/  UIADD3 UR4, UR12, -0x1, UR11 ;  /* 0xffffffff0c047890 */ /* 0x000fc8000fffe00b */
[-C--:B------:R-:W-:Y:S01]  /*10f0*/  IABS R0, R3.reuse ;  /* 0x0000000300007213 */ /* 0x080fe20000000000 */
[----:B------:R-:W-:Y:S01]  /*1100*/  UIADD3 UR6, -UR10, UR4, URZ ;  /* 0x000000040a067290 */ /* 0x000fe2000fffe13f */
[----:B------:R-:W-:Y:S02]  /*1110*/  IABS R5, R3 ;  /* 0x0000000300057213 */ /* 0x000fe40000000000 */
[----:B------:R-:W-:Y:S01]  /*1120*/  R2UR UR13, R0 ;  /* 0x00000000000d72ca */ /* 0x000fe200000e0000 */
[----:B------:R-:W-:Y:S02]  /*1130*/  UMOV UR4, URZ ;  /* 0x0000003f00047c82 */ /* 0x000fe40008000000 */
[----:B------:R-:W-:Y:S01]  /*1140*/  IMAD.U32 R4, RZ, RZ, UR6 ;  /* 0x00000006ff047e24 */ /* 0x000fe2000f8e00ff */
[----:B------:R-:W-:-:S04]  /*1150*/  ULOP3.LUT UR6, UR6, UR12, URZ, 0x3c, !UPT ;  /* 0x0000000c06067292 */ /* 0x000fc8000f8e3c3f */
[----:B------:R-:W-:-:S05]  /*1160*/  IABS R4, R4 ;  /* 0x0000000400047213 */ /* 0x000fca0000000000 */
[----:B------:R-:W1:Y:S01]  /*1170*/  I2F.RP R0, UR13 ;  /* 0x0000000d00007d06 */ /* 0x000e620008209400 */
[----:B------:R-:W-:-:S05]  /*1180*/  IMAD.MOV.U32 R3, RZ, RZ, R4 ;  /* 0x000000ffff037224 */ /* 0x000fca00078e0004 */
[----:B------:R-:W-:Y:S02]  /*1190*/  R2UR UR9, R3 ;  /* 0x00000000030972ca */ /* 0x000fe400000e0000 */
[----:B-1----:R-:W0:Y:S02]  /*11a0*/  MUFU.RCP R0, R0 ;  /* 0x0000000000007308 */ /* 0x002e240000001000 */
[----:B0-----:R-:W-:Y:S02]  /*11b0*/  VIADD R2, R0, 0xffffffe ;  /* 0x0ffffffe00027836 */ /* 0x001fe40000000000 */
        /* <DEDUP_REMOVED lines=19> */
.L_x_968:
[----:B------:R-:W-:Y:S01]  /*12f0*/  UIMAD UR5, UR7, UR4, UR10 ;  /* 0x00000004070572a4 */ /* 0x000fe2000f8e020a */
[----:B------:R-:W-:Y:S01]  /*1300*/  IMAD.U32 R0, RZ, RZ, UR11 ;  /* 0x0000000bff007e24 */ /* 0x000fe2000f8e00ff */
[----:B------:R-:W-:Y:S01]  /*1310*/  PLOP3.LUT P0, PT, PT, PT, PT, 0x80, 0x0 ;  /* 0x000000000000781c */ /* 0x000fe20003f0f070 */
[----:B------:R-:W-:Y:S01]  /*1320*/  IMAD.U32 R3, RZ, RZ, UR4 ;  /* 0x00000004ff037e24 */ /* 0x000fe2000f8e00ff */
[----:B------:R-:W-:Y:S01]  /*1330*/  CS2R R150, SRZ ;  /* 0x0000000000967805 */ /* 0x000fe2000001ff00 */
[----:B0-----:R-:W-:Y:S01]  /*1340*/  IMAD.MOV.U32 R2, RZ, RZ, RZ ;  /* 0x000000ffff027224 */ /* 0x001fe200078e00ff */
[----:B------:R-:W-:Y:S01]  /*1350*/  CS2R R148, SRZ ;  /* 0x0000000000947805 */ /* 0x000fe2000001ff00 */
[----:B------:R-:W-:Y:S01]  /*1360*/  IMAD.U32 R22, RZ, RZ, UR5 ;  /* 0x00000005ff167e24 */ /* 0x000fe2000f8e00ff */
[----:B------:R-:W-:Y:S02]  /*1370*/  VIADDMNMX R0, R3, UR5, R0, PT ;  /* 0x0000000503007c46 */ /* 0x000fe4000b800100 */
[----:B------:R-:W-:-:S02]  /*1380*/  CS2R R146, SRZ ;  /* 0x0000000000927805 */ /* 0x000fc4000001ff00 */
[----:B------:R-:W-:Y:S02]  /*1390*/  CS2R R144, SRZ ;  /* 0x0000000000907805 */ /* 0x000fe4000001ff00 */
[----:B------:R-:W-:Y:S02]  /*13a0*/  CS2R R142, SRZ ;  /* 0x00000000008e7805 */ /* 0x000fe4000001ff00 */
[----:B------:R-:W-:Y:S01]  /*13b0*/  R2UR UR39, R0 ;  /* 0x00000000002772ca */ /* 0x000fe200000e0000 */
[----:B------:R-:W-:Y:S01]  /*13c0*/  IMAD.MOV.U32 R0, RZ, RZ, RZ ;  /* 0x000000ffff007224 */ /* 0x000fe200078e00ff */
        /* <DEDUP_REMOVED lines=11> */
[----:B------:R-:W-:Y:S01]  /*1480*/  UISETP.GT.AND UP0, UPT, UR39, UR5, UPT ;  /* 0x000000052700728c */ /* 0x000fe2000bf04270 */
[----:B------:R-:W-:Y:S02]  /*1490*/  CS2R R118, SRZ ;  /* 0x0000000000767805 */ /* 0x000fe4000001ff00 */
[----:B------:R-:W-:Y:S02]  /*14a0*/  CS2R R116, SRZ ;  /* 0x0000000000747805 */ /* 0x000fe4000001ff00 */
[----:B------:R-:W-:Y:S02]  /*14b0*/  CS2R R114, SRZ ;  /* 0x0000000000727805 */ /* 0x000fe4000001ff00 */
[----:B------:R-:W-:-:S02]  /*14c0*/  CS2R R112, SRZ ;  /* 0x0000000000707805 */ /* 0x000fc4000001ff00 */
[----:B------:R-:W-:Y:S02]  /*14d0*/  CS2R R110, SRZ ;  /* 0x00000000006e7805 */ /* 0x000fe4000001ff00 */
[----:B------:R-:W-:Y:S02]  /*14e0*/  PLOP3.LUT P1, PT, PT, PT, UP0, 0x80, 0x0 ;  /* 0x000000000000781c */ /* 0x000fe40003f2f008 */
        /* <DEDUP_REMOVED lines=42> */
[----:B------:R-:W-:Y:S01]  /*1790*/  CS2R R24, SRZ ;  /* 0x0000000000187805 */ /* 0x000fe2000001ff00 */
[----:B------:R-:W-:Y:S06]  /*17a0*/  @!P1 BRA `(.L_x_969) ;  /* 0x000000b4006c9947 */ /* 0x000fec0003800000 */
[----:B------:R-:W-:Y:S01]  /*17b0*/  SHF.R.S32.HI R23, RZ, 0x1f, R18 ;  /* 0x0000001fff177819 */ /* 0x000fe20000011412 */
[----:B------:R-:W0:Y:S01]  /*17c0*/  S2UR UR7, SR_CgaCtaId ;  /* 0x00000000000779c3 */ /* 0x000e220000008800 */
[----:B------:R-:W-:Y:S02]  /*17d0*/  UMOV UR6, 0x400 ;  /* 0x0000040000067882 */ /* 0x000fe40000000000 */
[----:B------:R-:W-:-:S04]  /*17e0*/  LEA.HI R56, R23, R18, RZ, 0x7 ;  /* 0x0000001217387211 */ /* 0x000fc800078f38ff */
[----:B------:R-:W-:-:S05]  /*17f0*/  SHF.R.S32.HI R57, RZ, 0x7, R56 ;  /* 0x00000007ff397819 */ /* 0x000fca0000011438 */
        /* <DEDUP_REMOVED lines=21> */
[----:B------:R-:W-:Y:S01]  /*1950*/  IMAD.U32 R10, RZ, RZ, UR6 ;  /* 0x00000006ff0a7e24 */ /* 0x000fe2000f8e00ff */
[----:B------:R-:W-:Y:S01]  /*1960*/  MOV R7, UR5 ;  /* 0x0000000500077c02 */ /* 0x000fe20008000f00 */
[----:B------:R-:W-:Y:S02]  /*1970*/  IMAD.U32 R6, RZ, RZ, UR4 ;  /* 0x00000004ff067e24 */ /* 0x000fe4000f8e00ff */
[----:B------:R-:W-:-:S02]  /*1980*/  IMAD.U32 R11, RZ, RZ, UR7 ;  /* 0x00000007ff0b7e24 */ /* 0x000fc4000f8e00ff */
[----:B------:R-:W-:Y:S02]  /*1990*/  IMAD.MOV.U32 R8, RZ, RZ, 0x70 ;  /* 0x00000070ff087424 */ /* 0x000fe400078e00ff */
[----:B------:R-:W-:Y:S02]  /*19a0*/  IMAD.MOV.U32 R12, RZ, RZ, 0x1 ;  /* 0x00000001ff0c7424 */ /* 0x000fe400078e00ff */
[----:B0-----:R-:W-:-:S07]  /*19b0*/  IMAD.MOV.U32 R13, RZ, RZ, RZ ;  /* 0x000000ffff0d7224 */ /* 0x001fce00078e00ff */
[----:B------:R-:W-:-:S07]  /*19c0*/  LEPC R20, `(.L_x_970) ;  /* 0x000000001014794e */ /* 0x000fce0000000000 */
[----:B-1----:R-:W-:Y:S05]  /*19d0*/  CALL.ABS.NOINC R2 ;  /* 0x0000000002007343 */ /* 0x002fea0003c00000 */
.L_x_970:
[----:B------:R-:W-:Y:S02]  /*19e0*/  R2UR UR4, R16 ;  /* 0x00000000100472ca */ /* 0x000fe400000e0000 */
[----:B------:R-:W-:-:S11]  /*19f0*/  SHF.L.U32 R0, RZ, 0x1f, RZ ;  /* 0x0000001fff007819 */ /* 0x000fd600000006ff */
[----:B------:R-:W0:Y:S02]  /*1a00*/  SYNCS.PHASECHK.TRANS64.TRYWAIT P0, [UR4+0x30800], R0 ;  /* 0x03080000ff0075a7 */ /* 0x000e240008000144 */
[----:B0-----:R-:W-:Y:S05]  /*1a10*/  @!P0 BRA `(.L_x_971) ;  /* 0x0000012400688947 */ /* 0x001fea0003800000 */
.L_x_1145:
[----:B------:R-:W2:Y:S02]  /*1a20*/  LDL R2, [R1+0xc] ;  /* 0x00000c0001027983 */ /* 0x000ea40000100800 */
[----:B--2---:R-:W-:-:S13]  /*1a30*/  R2UR UR4, R2 ;  /* 0x00000000020472ca */ /* 0x004fda00000e0000 */
[----:B------:R-:W-:-:S06]  /*1a40*/  ULOP3.LUT UR4, UR4, 0x1, URZ, 0xfc, !UPT ;  /* 0x0000000104047892 */ /* 0x000fcc000f8efc3f */
[----:B------:R-:W-:-:S05]  /*1a50*/  IMAD.U32 R2, RZ, RZ, UR4 ;  /* 0x00000004ff027e24 */ /* 0x000fca000f8e00ff */
[----:B------:R-:W-:-:S13]  /*1a60*/  ISETP.NE.AND P4, PT, R2, 0x3, PT ;  /* 0x000000030200780c */ /* 0x000fda0003f85270 */
[----:B------:R-:W-:Y:S05]  /*1a70*/  @!P4 BRA `(.L_x_972) ;  /* 0x000000000004c947 */ /* 0x000fea0003800000 */
[----:B------:R-:W-:Y:S01]  /*1a80*/  BPT.TRAP 0x1 ;  /* 0x000000040000795c */ /* 0x000fe20000300000 */
.L_x_972:
[----:B------:R-:W-:-:S13]  /*1a90*/  R2UR UR4, R16 ;  /* 0x00000000100472ca */ /* 0x000fda00000e0000 */
[----:B------:R1:W2:Y:S01]  /*1aa0*/  SYNCS.PHASECHK.TRANS64.TRYWAIT P0, [UR4+0x30830], R0 ;  /* 0x03083000ff0075a7 */ /* 0x0002a20008000144 */
[----:B------:R-:W-:Y:S05]  /*1ab0*/  @!P4 BRA `(.L_x_973) ;  /* 0x000000000004c947 */ /* 0x000fea0003800000 */
[----:B------:R-:W-:Y:S01]  /*1ac0*/  BPT.TRAP 0x1 ;  /* 0x000000040000795c */ /* 0x000fe20000300000 */
.L_x_973:
[----:B------:R-:W3:Y:S01]  /*1ad0*/  S2R R2, SR_TID.X ;  /* 0x0000000000027919 */ /* 0x000ee20000002100 */
[----:B------:R-:W-:-:S05]  /*1ae0*/  IMAD.U32 R6, RZ, RZ, UR36 ;  /* 0x00000024ff067e24 */ /* 0x000fca000f8e00ff */
[----:B------:R-:W-:Y:S02]  /*1af0*/  LOP3.LUT R6, R6, 0x10000, RZ, 0xfc, !PT ;  /* 0x0001000006067812 */ /* 0x000fe400078efcff */
[----:B---3--:R-:W-:-:S04]  /*1b00*/  LOP3.LUT R2, R2, 0x7f, RZ, 0xc0, !PT ;  /* 0x0000007f02027812 */ /* 0x008fc800078ec0ff */
[----:B------:R-:W-:Y:S01]  /*1b10*/  ISETP.NE.AND P5, PT, R2, RZ, PT ;  /* 0x000000ff0200720c */ /* 0x000fe20003fa5270 */
[----:B--2---:R-:W-:-:S12]  /*1b20*/  @P0 BRA `(.L_x_974) ;  /* 0x00000000000c0947 */ /* 0x004fd80003800000 */
[----:B------:R-:W-:-:S13]  /*1b30*/  R2UR UR4, R16 ;  /* 0x00000000100472ca */ /* 0x000fda00000e0000 */
[----:B------:R-:W2:Y:S02]  /*1b40*/  SYNCS.PHASECHK.TRANS64.TRYWAIT P0, [UR4+0x30830], R0 ;  /* 0x03083000ff0075a7 */ /* 0x000ea40008000144 */
[----:B--2---:R-:W-:Y:S05]  /*1b50*/  @!P0 BRA `(.L_x_975) ;  /* 0x0000012400348947 */ /* 0x004fea0003800000 */
.L_x_974:
[----:B------:R-:W-:Y:S05]  /*1b60*/  WARPSYNC.ALL ;  /* 0x0000000000007948 */ /* 0x000fea0003800000 */
[----:B------:R-:W-:Y:S01]  /*1b70*/  IMAD.MOV.U32 R7, RZ, RZ, 0x40000040 ;  /* 0x40000040ff077424 */ /* 0x000fe200078e00ff */
[----:B------:R-:W-:Y:S01]  /*1b80*/  R2UR UR14, R16 ;  /* 0x00000000100e72ca */ /* 0x000fe200000e0000 */
[----:B------:R-:W-:Y:S01]  /*1b90*/  WARPGROUP.ARRIVE ;  /* 0x00000000000079c5 */ /* 0x000fe20000000000 */
[----:B------:R-:W-:Y:S01]  /*1ba0*/  R2UR UR8, R6 ;  /* 0x00000000060872ca */ /* 0x000fe200000e0000 */
[----:B------:R-:W-:Y:S01]  /*1bb0*/  UMOV UR11, 0x40000040 ;  /* 0x40000040000b7882 */ /* 0x000fe20000000000 */
[----:B------:R-:W-:Y:S01]  /*1bc0*/  R2UR UR9, R7 ;  /* 0x00000000070972ca */ /* 0x000fe200000e0000 */
[----:B------:R-:W-:Y:S01]  /*1bd0*/  UMOV UR13, 0x40000040 ;  /* 0x40000040000d7882 */ /* 0x000fe20000000000 */
[----:B------:R-:W-:Y:S01]  /*1be0*/  UMOV UR7, 0x40000040 ;  /* 0x4000004000077882 */ /* 0x000fe20000000000 */
[----:B------:R-:W-:Y:S01]  /*1bf0*/  UMOV UR5, UR13 ;  /* 0x0000000d00057c82 */ /* 0x000fe20008000000 */
[----:B------:R-:W-:Y:S01]  /*1c00*/  IMAD.U32 R9, RZ, RZ, UR13 ;  /* 0x0000000dff097e24 */ /* 0x000fe2000f8e00ff */
[----:B------:R-:W-:Y:S01]  /*1c10*/  UMOV UR13, 0x40000040 ;  /* 0x40000040000d7882 */ /* 0x000fe20000000000 */
[----:B------:R-:W-:Y:S01]  /*1c20*/  UMOV UR17, 0x40000040 ;  /* 0x4000004000117882 */ /* 0x000fe20000000000 */
[----:B------:R-:W-:Y:S01]  /*1c30*/  UMOV UR21, 0x40000040 ;  /* 0x4000004000157882 */ /* 0x000fe20000000000 */
[----:B------:R-:W-:Y:S01]  /*1c40*/  UMOV UR25, 0x40000040 ;  /* 0x4000004000197882 */ /* 0x000fe20000000000 */
[----:B------:R-:W-:Y:S01]  /*1c50*/  UIADD3 UR4, UR14, 0x20400, URZ ;  /* 0x000204000e047890 */ /* 0x000fe2000fffe03f */
[----:B0-----:R-:W-:Y:S01]  /*1c60*/  LOP3.LUT R3, R56, 0xffffff80, RZ, 0xc0, !PT ;  /* 0xffffff8038037812 */ /* 0x001fe200078ec0ff */
[----:B------:R-:W-:Y:S01]  /*1c70*/  UMOV UR29, 0x40000040 ;  /* 0x40000040001d7882 */ /* 0x000fe20000000000 */
[----:B------:R-:W-:Y:S01]  /*1c80*/  UMOV UR33, 0x40000040 ;  /* 0x4000004000217882 */ /* 0x000fe20000000000 */
[----:B------:R-:W-:Y:S01]  /*1c90*/  USHF.R.U32.HI UR4, URZ, 0x4, UR4 ;  /* 0x000000043f047899 */ /* 0x000fe20008011604 */
[----:B------:R-:W-:Y:S01]  /*1ca0*/  LEA.HI R23, R23, R18, RZ, 0x2 ;  /* 0x0000001217177211 */ /* 0x000fe200078f10ff */
[----:B------:R-:W-:Y:S01]  /*1cb0*/  UMOV UR37, 0x40000040 ;  /* 0x4000004000257882 */ /* 0x000fe20000000000 */
[----:B------:R-:W-:Y:S01]  /*1cc0*/  UMOV UR41, 0x40000040 ;  /* 0x4000004000297882 */ /* 0x000fe20000000000 */
[----:B------:R-:W-:Y:S01]  /*1cd0*/  ULOP3.LUT UR4, UR4, 0x3fff, URZ, 0xc0, !UPT ;  /* 0x00003fff04047892 */ /* 0x000fe2000f8ec03f */
[C---:B------:R-:W-:Y:S01]  /*1ce0*/  IMAD.IADD R3, R18.reuse, 0x1, -R3 ;  /* 0x0000000112037824 */ /* 0x040fe200078e0a03 */
[----:B------:R-:W-:Y:S01]  /*1cf0*/  UMOV UR45, 0x40000040 ;  /* 0x40000040002d7882 */ /* 0x000fe20000000000 */
[----:B------:R-:W-:Y:S01]  /*1d00*/  UMOV UR49, 0x40000040 ;  /* 0x4000004000317882 */ /* 0x000fe20000000000 */
[----:B------:R-:W-:Y:S01]  /*1d10*/  ULOP3.LUT UR15, UR4, 0x10000, URZ, 0xfc, !UPT ;  /* 0x00010000040f7892 */ /* 0x000fe2000f8efc3f */
[----:B------:R-:W-:Y:S01]  /*1d20*/  LOP3.LUT R23, R23, 0xfffffffc, RZ, 0xc0, !PT ;  /* 0xfffffffc17177812 */ /* 0x000fe200078ec0ff */
[----:B------:R-:W-:Y:S01]  /*1d30*/  UMOV UR53, 0x40000040 ;  /* 0x4000004000357882 */ /* 0x000fe20000000000 */
[----:B-1----:R-:W-:Y:S01]  /*1d40*/  SHF.R.S32.HI R0, RZ, 0x1f, R3 ;  /* 0x0000001fff007819 */ /* 0x002fe20000011403 */
[----:B------:R-:W-:Y:S01]  /*1d50*/  UIADD3 UR6, UR15, 0x2, URZ ;  /* 0x000000020f067890 */ /* 0x000fe2000fffe03f */
[----:B------:R-:W-:Y:S01]  /*1d60*/  LEA.HI R14, R57, R57, RZ, 0x1 ;  /* 0x00000039390e7211 */ /* 0x000fe200078f08ff */
[----:B------:R-:W-:Y:S01]  /*1d70*/  IMAD.IADD R23, R18, 0x1, -R23 ;  /* 0x0000000112177824 */ /* 0x000fe200078e0a17 */
[----:B------:R-:W-:Y:S01]  /*1d80*/  UMOV UR10, UR15 ;  /* 0x0000000f000a7c82 */ /* 0x000fe20008000000 */
[-C--:B------:R-:W-:Y:S01]  /*1d90*/  LEA.HI R2, R0, R3.reuse, RZ, 0x2 ;  /* 0x0000000300027211 */ /* 0x080fe200078f10ff */
[----:B------:R-:W-:Y:S01]  /*1da0*/  HGMMA.64x64x16.F32 R24, gdesc[UR8], RZ, !UPT, gsb0 ;  /* 0x00e00000081879f0 */ /* 0x000fe2000c0008ff */
[----:B------:R-:W-:Y:S01]  /*1db0*/  R2UR UR10, R6 ;  /* 0x00000000060a72ca */ /* 0x000fe200000e0000 */
[----:B------:R-:W-:Y:S01]  /*1dc0*/  UMOV UR9, 0x40000040 ;  /* 0x4000004000097882 */ /* 0x000fe20000000000 */
[----:B------:R-:W-:Y:S01]  /*1dd0*/  LEA.HI R4, R0, R3, RZ, 0x5 ;  /* 0x0000000300047211 */ /* 0x000fe200078f28ff */
[----:B------:R-:W-:Y:S01]  /*1de0*/  IMAD.U32 R13, RZ, RZ, UR9 ;  /* 0x00000009ff0d7e24 */ /* 0x000fe2000f8e00ff */
[--C-:B------:R-:W-:Y:S01]  /*1df0*/  SHF.R.S32.HI R0, RZ, 0x2, R2.reuse ;  /* 0x00000002ff007819 */ /* 0x100fe20000011402 */
[----:B------:R-:W-:Y:S01]  /*1e00*/  IMAD.U32 R19, RZ, RZ, UR15 ;  /* 0x0000000fff137e24 */ /* 0x000fe2000f8e00ff */
[----:B------:R-:W-:Y:S01]  /*1e10*/  SHF.R.S32.HI R5, RZ, 0x1f, R2 ;  /* 0x0000001fff057819 */ /* 0x000fe20000011402 */
[----:B------:R-:W-:Y:S01]  /*1e20*/  ULEA UR27, UR39, 0xffffffc0, 0x6 ;  /* 0xffffffc0271b7891 */ /* 0x000fe2000f8e303f */
[----:B------:R-:W-:-:S02]  /*1e30*/  SHF.R.S32.HI R4, RZ, 0x5, R4 ;  /* 0x00000005ff047819 */ /* 0x000fc40000011404 */
[-C--:B------:R-:W-:Y:S02]  /*1e40*/  LEA.HI R5, R5, R0.reuse, RZ, 0x3 ;  /* 0x0000000005057211 */ /* 0x080fe400078f18ff */
[----:B------:R-:W-:Y:S01]  /*1e50*/  LOP3.LUT R14, R14, 0x3fffffe, RZ, 0xc0, !PT ;  /* 0x03fffffe0e0e7812 */ /* 0x000fe200078ec0ff */
[----:B------:R-:W-:Y:S01]  /*1e60*/  UIADD3 UR4, UR10, 0x2, URZ ;  /* 0x000000020a047890 */ /* 0x000fe2000fffe03f */
[----:B------:R-:W-:Y:S01]  /*1e70*/  LEA.HI R15, R23, R23, RZ, 0x1 ;  /* 0x00000017170f7211 */ /* 0x000fe200078f08ff */
[----:B------:R-:W-:Y:S01]  /*1e80*/  UIADD3 UR16, UR10, 0x402, URZ ;  /* 0x000004020a107890 */ /* 0x000fe2000fffe03f */
[----:B------:R-:W-:Y:S01]  /*1e90*/  LEA R18, R4, UR38, 0x4 ;  /* 0x0000002604127c11 */ /* 0x000fe2000f8e20ff */
[----:B------:R-:W-:Y:S01]  /*1ea0*/  UIADD3 UR20, UR10, 0x404, URZ ;  /* 0x000004040a147890 */ /* 0x000fe2000fffe03f */
[----:B------:R-:W-:Y:S01]  /*1eb0*/  LOP3.LUT R5, R5, 0xfffffff8, RZ, 0xc0, !PT ;  /* 0xfffffff805057812 */ /* 0x000fe200078ec0ff */
[----:B------:R-:W-:Y:S01]  /*1ec0*/  UIADD3 UR24, UR10, 0x406, URZ ;  /* 0x000004060a187890 */ /* 0x000fe2000fffe03f */
[----:B------:R-:W-:Y:S01]  /*1ed0*/  LOP3.LUT R4, R15, 0x1ffffffe, RZ, 0xc0, !PT ;  /* 0x1ffffffe0f047812 */ /* 0x000fe200078ec0ff */
[----:B------:R-:W-:Y:S01]  /*1ee0*/  UMOV UR12, UR4 ;  /* 0x00000004000c7c82 */ /* 0x000fe20008000000 */
[----:B------:R-:W-:Y:S01]  /*1ef0*/  UIADD3 UR28, UR10, 0x800, URZ ;  /* 0x000008000a1c7890 */ /* 0x000fe2000fffe03f */
[----:B------:R-:W-:Y:S01]  /*1f00*/  IMAD.U32 R8, RZ, RZ, UR12 ;  /* 0x0000000cff087e24 */ /* 0x000fe2000f8e00ff */
[----:B------:R-:W-:Y:S01]  /*1f10*/  UMOV UR4, UR12 ;  /* 0x0000000c00047c82 */ /* 0x000fe20008000000 */
[----:B------:R-:W-:Y:S01]  /*1f20*/  UIADD3 UR12, UR10, 0x400, URZ ;  /* 0x000004000a0c7890 */ /* 0x000fe2000fffe03f */
[----:B------:R-:W-:Y:S01]  /*1f30*/  IADD3 R5, R18, R0, -R5 ;  /* 0x0000000012057210 */ /* 0x000fe20007ffe805 */
[----:B------:R-:W-:Y:S01]  /*1f40*/  UIADD3 UR32, UR10, 0x802, URZ ;  /* 0x000008020a207890 */ /* 0x000fe2000fffe03f */
[----:B------:R-:W-:Y:S01]  /*1f50*/  IMAD.IADD R14, R57, 0x1, -R14 ;  /* 0x00000001390e7824 */ /* 0x000fe200078e0a0e */
[----:B------:R-:W-:Y:S01]  /*1f60*/  UIADD3 UR36, UR10, 0x804, URZ ;  /* 0x000008040a247890 */ /* 0x000fe2000fffe03f */
[----:B------:R-:W-:Y:S01]  /*1f70*/  IADD3 R4, R23, -R4, RZ ;  /* 0x8000000417047210 */ /* 0x000fe20007ffe0ff */
[----:B------:R-:W-:Y:S01]  /*1f80*/  UIADD3 UR40, UR10, 0x806, URZ ;  /* 0x000008060a287890 */ /* 0x000fe2000fffe03f */
[----:B------:R-:W-:Y:S01]  /*1f90*/  IMAD R5, R14, 0x40, R5 ;  /* 0x000000400e057824 */ /* 0x000fe200078e0205 */
[----:B------:R-:W-:Y:S01]  /*1fa0*/  UIADD3 UR44, UR10, 0xc00, URZ ;  /* 0x00000c000a2c7890 */ /* 0x000fe2000fffe03f */
[----:B------:R-:W0:Y:S01]  /*1fb0*/  LDC.64 R56, c[0x0][0x9e0] ;  /* 0x00027800ff387b82 */ /* 0x000e220000000a00 */
[----:B------:R-:W-:Y:S01]  /*1fc0*/  UIADD3 UR48, UR10, 0xc02, URZ ;  /* 0x00000c020a307890 */ /* 0x000fe2000fffe03f */
[----:B------:R-:W-:Y:S01]  /*1fd0*/  IMAD R18, R4, 0x8, R5 ;  /* 0x0000000804127824 */ /* 0x000fe200078e0205 */
[----:B------:R-:W-:Y:S01]  /*1fe0*/  UIADD3 UR52, UR10, 0xc04, URZ ;  /* 0x00000c040a347890 */ /* 0x000fe2000fffe03f */
[----:B------:R-:W-:Y:S01]  /*1ff0*/  R2UR UR11, R17 ;  /* 0x00000000110b72ca */ /* 0x000fe200000e0000 */
[----:B------:R-:W-:Y:S01]  /*2000*/  IMAD.U32 R0, RZ, RZ, UR14 ;  /* 0x0000000eff007e24 */ /* 0x000fe2000f8e00ff */
[----:B------:R-:W-:Y:S01]  /*2010*/  LOP3.LUT R2, R2, 0x7ffffffc, RZ, 0xc0, !PT ;  /* 0x7ffffffc02027812 */ /* 0x000fe200078ec0ff */
[----:B------:R-:W-:-:S02]  /*2020*/  IMAD.MOV.U32 R4, RZ, RZ, R18 ;  /* 0x000000ffff047224 */ /* 0x000fc400078e0012 */
[----:B------:R-:W-:-:S05]  /*2030*/  @!P5 VIADD R0, R0, 0x30840 ;  /* 0x000308400000d836 */ /* 0x000fca0000000000 */
[----:B------:R-:W-:Y:S02]  /*2040*/  @!P5 PRMT R0, RZ, 0x654, R0 ;  /* 0x00000654ff00d816 */ /* 0x000fe40000000000 */
[----:B0-----:R-:W-:Y:S01]  /*2050*/  ISETP.GE.AND P6, PT, R57, 0x1, PT ;  /* 0x000000013900780c */ /* 0x001fe20003fc6270 */
[----:B------:R-:W-:Y:S02]  /*2060*/  WARPGROUP.DEPBAR.LE gsb0, 0x0 ;  /* 0x00008000000079c5 */ /* 0x000fe40000010000 */
[----:B------:R-:W-:-:S06]  /*2070*/  WARPGROUP.ARRIVE ;  /* 0x00000000000079c5 */ /* 0x000fcc0000000000 */
[----:B------:R-:W-:Y:S01]  /*2080*/  HGMMA.64x64x16.F32 R24, gdesc[UR4], R24, gsb0 ;  /* 0x00e00000041879f0 */ /* 0x000fe20008000818 */
[----:B------:R-:W-:Y:S02]  /*2090*/  UIADD3 UR4, UR10, 0x4, URZ ;  /* 0x000000040a047890 */ /* 0x000fe4000fffe03f */
[----:B------:R-:W-:Y:S01]  /*20a0*/  UIADD3 UR6, UR15, 0x4, URZ ;  /* 0x000000040f067890 */ /* 0x000fe2000fffe03f */
[----:B------:R-:W-:Y:S01]  /*20b0*/  UMOV UR5, UR9 ;  /* 0x0000000900057c82 */ /* 0x000fe20008000000 */
[----:B------:R-:W-:Y:S01]  /*20c0*/  UMOV UR7, 0x40000040 ;  /* 0x4000004000077882 */ /* 0x000fe20000000000 */
[----:B------:R-:W-:Y:S02]  /*20d0*/  UMOV UR9, 0x40000040 ;  /* 0x4000004000097882 */ /* 0x000fe40000000000 */
[----:B------:R-:W-:Y:S02]  /*20e0*/  UMOV UR8, UR4 ;  /* 0x0000000400087c82 */ /* 0x000fe40008000000 */
[----:B------:R-:W-:Y:S01]  /*20f0*/  UMOV UR4, UR8 ;  /* 0x0000000800047c82 */ /* 0x000fe20008000000 */
[----:B------:R-:W-:Y:S01]  /*2100*/  IMAD.U32 R12, RZ, RZ, UR8 ;  /* 0x00000008ff0c7e24 */ /* 0x000fe2000f8e00ff */
[----:B------:R-:W-:-:S02]  /*2110*/  UIADD3 UR8, UR10, 0x6, URZ ;  /* 0x000000060a087890 */ /* 0x000fc4000fffe03f */
[----:B------:R-:W-:Y:S01]  /*2120*/  UIADD3 UR10, UR10, 0xc06, URZ ;  /* 0x00000c060a0a7890 */ /* 0x000fe2000fffe03f */
[----:B------:R-:W-:Y:S02]  /*2130*/  WARPGROUP.DEPBAR.LE gsb0, 0x0 ;  /* 0x00008000000079c5 */ /* 0x000fe40000010000 */
[----:B------:R-:W-:-:S06]  /*2140*/  WARPGROUP.ARRIVE ;  /* 0x00000000000079c5 */ /* 0x000fcc0000000000 */
[----:B------:R-:W-:Y:S01]  /*2150*/  HGMMA.64x64x16.F32 R24, gdesc[UR4], R24, gsb0 ;  /* 0x00e00000041879f0 */ /* 0x000fe20008000818 */
[----:B------:R-:W-:Y:S01]  /*2160*/  UIADD3 UR6, UR15, 0x6, URZ ;  /* 0x000000060f067890 */ /* 0x000fe2000fffe03f */
[----:B------:R-:W-:Y:S01]  /*2170*/  UMOV UR4, UR8 ;  /* 0x0000000800047c82 */ /* 0x000fe20008000000 */
[----:B------:R-:W-:Y:S01]  /*2180*/  UMOV UR5, UR9 ;  /* 0x0000000900057c82 */ /* 0x000fe20008000000 */
[----:B------:R-:W-:Y:S01]  /*2190*/  UMOV UR7, 0x40000040 ;  /* 0x4000004000077882 */ /* 0x000fe20000000000 */
        /* <DEDUP_REMOVED lines=82> */
[----:B------:R-:W-:Y:S01]  /*26c0*/  UMOV UR5, 0x40000040 ;  /* 0x4000004000057882 */ /* 0x000fe20000000000 */
[----:B------:R-:W-:Y:S01]  /*26d0*/  UMOV UR7, 0x40000040 ;  /* 0x4000004000077882 */ /* 0x000fe20000000000 */
[----:B------:R-:W-:Y:S01]  /*26e0*/  IMAD.U32 R10, RZ, RZ, UR4 ;  /* 0x00000004ff0a7e24 */ /* 0x000fe2000f8e00ff */
[----:B------:R-:W-:Y:S01]  /*26f0*/  ULDC UR10, c[0x0][0x2f0] ;  /* 0x0000bc00000a7ab9 */ /* 0x000fe20000000800 */
[----:B------:R-:W-:Y:S01]  /*2700*/  IMAD.U32 R11, RZ, RZ, UR5 ;  /* 0x00000005ff0b7e24 */ /* 0x000fe2000f8e00ff */
[----:B------:R-:W-:Y:S02]  /*2710*/  WARPGROUP.DEPBAR.LE gsb0, 0x0 ;  /* 0x00008000000079c5 */ /* 0x000fe40000010000 */
[----:B------:R-:W-:-:S06]  /*2720*/  WARPGROUP.ARRIVE ;  /* 0x00000000000079c5 */ /* 0x000fcc0000000000 */
[----:B------:R-:W-:Y:S01]  /*2730*/  HGMMA.64x64x16.F32 R24, gdesc[UR4], R24, gsb0 ;  /* 0x00e00000041879f0 */ /* 0x000fe20008000818 */
[----:B------:R-:W-:Y:S02]  /*2740*/  ULDC UR4, c[0x0][0x448] ;  /* 0x0001120000047ab9 */ /* 0x000fe40000000800 */
[----:B------:R-:W-:-:S03]  /*2750*/  UISETP.NE.AND UP0, UPT, UR4, 0x1, UPT ;  /* 0x000000010400788c */ /* 0x000fc6000bf05270 */
[----:B------:R-:W-:Y:S02]  /*2760*/  UMOV UR4, 0xffffffc0 ;  /* 0xffffffc000047882 */ /* 0x000fe40000000000 */
[----:B------:R-:W-:Y:S01]  /*2770*/  UIMAD UR4, UR39, UR4, 0x40 ;  /* 0x00000040270474a4 */ /* 0x000fe2000f8e0204 */
[----:B------:R-:W-:Y:S02]  /*2780*/  PLOP3.LUT P0, PT, PT, PT, UP0, 0x80, 0x0 ;  /* 0x000000000000781c */ /* 0x000fe40003f0f008 */
[----:B------:R-:W-:-:S03]  /*2790*/  PLOP3.LUT P1, PT, PT, PT, UP0, 0x80, 0x0 ;  /* 0x000000000000781c */ /* 0x000fc60003f2f008 */
[----:B------:R-:W-:Y:S01]  /*27a0*/  @UP0 ULDC UR5, c[0x0][0x44c] ;  /* 0x0001130000050ab9 */ /* 0x000fe20000000800 */
[----:B------:R-:W-:-:S07]  /*27b0*/  @UP0 ULDC UR6, c[0x0][0x450] ;  /* 0x0001140000060ab9 */ /* 0x000fce0000000800 */
[----:B------:R-:W-:Y:S01]  /*27c0*/  @P0 IMAD.HI.U32 R5, R18, UR5, RZ ;  /* 0x0000000512050c27 */ /* 0x000fe2000f8e00ff */
[----:B------:R-:W-:-:S04]  /*27d0*/  UIADD3 UR5, UR4, 0x1, URZ ;  /* 0x0000000104057890 */ /* 0x000fc8000fffe03f */
[----:B------:R-:W-:Y:S01]  /*27e0*/  @P1 SHF.R.U32.HI R4, RZ, UR6, R5 ;  /* 0x00000006ff041c19 */ /* 0x000fe20008011605 */
[----:B------:R-:W-:Y:S01]  /*27f0*/  IMAD.IADD R5, R3, 0x1, -R2 ;  /* 0x0000000103057824 */ /* 0x000fe200078e0a02 */
[----:B------:R-:W-:Y:S01]  /*2800*/  UIMAD UR6, UR11, UR10, UR4 ;  /* 0x0000000a0b0672a4 */ /* 0x000fe2000f8e0204 */
[----:B------:R-:W-:Y:S01]  /*2810*/  IMAD.U32 R2, RZ, RZ, UR5 ;  /* 0x00000005ff027e24 */ /* 0x000fe2000f8e00ff */
[----:B------:R-:W-:Y:S01]  /*2820*/  ULDC UR5, c[0x0][0x9dc] ;  /* 0x0002770000057ab9 */ /* 0x000fe20000000800 */
[----:B------:R-:W0:Y:S01]  /*2830*/  SHFL.IDX PT, R14, R4, RZ, 0x1c1f ;  /* 0x001c1fff040e7589 */ /* 0x000e2200000e0000 */
[----:B------:R-:W-:Y:S01]  /*2840*/  IMAD.U32 R3, RZ, RZ, UR10 ;  /* 0x0000000aff037e24 */ /* 0x000fe2000f8e00ff */
[----:B------:R-:W-:Y:S01]  /*2850*/  ULOP3.LUT UR7, URZ, UR5, URZ, 0x33, !UPT ;  /* 0x000000053f077292 */ /* 0x000fe2000f8e333f */
[----:B------:R-:W-:-:S04]  /*2860*/  IMAD R2, R5, -0x2, R2 ;  /* 0xfffffffe05027824 */ /* 0x000fc800078e0202 */
[----:B------:R-:W-:Y:S01]  /*2870*/  IMAD R2, R3, UR11, R2 ;  /* 0x0000000b03027c24 */ /* 0x000fe2000f8e0202 */
[----:B------:R-:W-:Y:S01]  /*2880*/  ULDC UR11, c[0x0][0x288] ;  /* 0x0000a200000b7ab9 */ /* 0x000fe20000000800 */
[----:B------:R-:W-:Y:S02]  /*2890*/  IMAD.U32 R20, RZ, RZ, UR7 ;  /* 0x00000007ff147e24 */ /* 0x000fe4000f8e00ff */
[----:B------:R-:W-:-:S04]  /*28a0*/  VIADD R3, R2, -UR11 ;  /* 0x8000000b02037c36 */ /* 0x000fc80008000000 */
[C---:B------:R-:W-:Y:S02]  /*28b0*/  IMAD.IADD R58, R3.reuse, 0x1, R56 ;  /* 0x00000001033a7824 */ /* 0x040fe400078e0238 */
[----:B------:R-:W-:-:S04]  /*28c0*/  VIADD R21, R3, UR7 ;  /* 0x0000000703157c36 */ /* 0x000fc80008000000 */
[----:B0-----:R-:W-:Y:S01]  /*28d0*/  IMAD.IADD R2, R21, 0x1, R14 ;  /* 0x0000000115027824 */ /* 0x001fe200078e020e */
[----:B------:R-:W-:Y:S02]  /*28e0*/  WARPGROUP.DEPBAR.LE gsb0, 0x0 ;  /* 0x00008000000079c5 */ /* 0x000fe40000010000 */
[----:B------:R0:W-:Y:S02]  /*28f0*/  @!P5 SYNCS.ARRIVE.TRANS64.RED.A1T0 RZ, [R0+URZ], RZ ;  /* 0x000000ff00ffd9a7 */ /* 0x0001e4000810043f */
[----:B0-----:R-:W-:-:S04]  /*2900*/  IMAD.U32 R0, RZ, RZ, UR6 ;  /* 0x00000006ff007e24 */ /* 0x001fc8000f8e00ff */
[----:B------:R-:W-:-:S05]  /*2910*/  IMAD R15, R5, -0x2, R0 ;  /* 0xfffffffe050f7824 */ /* 0x000fca00078e0200 */
[----:B------:R-:W-:Y:S01]  /*2920*/  VIADDMNMX R0, R14, R58, R15, PT ;  /* 0x0000003a0e007246 */ /* 0x000fe2000380010f */
[----:B------:R-:W-:Y:S06]  /*2930*/  @!P6 BRA `(.L_x_976) ;  /* 0x00000000005ce947 */ /* 0x000fec0003800000 */
[----:B------:R-:W-:Y:S01]  /*2940*/  R2UR UR5, R17 ;  /* 0x00000000110572ca */ /* 0x000fe200000e0000 */
[----:B------:R-:W-:Y:S01]  /*2950*/  IMAD.U32 R3, RZ, RZ, UR10 ;  /* 0x0000000aff037e24 */ /* 0x000fe2000f8e00ff */
[----:B------:R-:W-:Y:S11]  /*2960*/  BSSY B0, `(.L_x_977) ;  /* 0x0000010000007945 */ /* 0x000ff60003800000 */
[----:B------:R-:W-:-:S04]  /*2970*/  IMAD R3, R3, UR5, R14 ;  /* 0x0000000503037c24 */ /* 0x000fc8000f8e020e */
[----:B------:R-:W-:-:S05]  /*2980*/  VIADD R3, R3, -UR11 ;  /* 0x8000000b03037c36 */ /* 0x000fca0008000000 */
[----:B------:R-:W-:-:S13]  /*2990*/  ISETP.GT.AND P0, PT, R3, -0x1, PT ;  /* 0xffffffff0300780c */ /* 0x000fda0003f04270 */
[----:B------:R-:W-:Y:S05]  /*29a0*/  @P0 BRA `(.L_x_978) ;  /* 0x00000000001c0947 */ /* 0x000fea0003800000 */
[----:B------:R-:W-:Y:S02]  /*29b0*/  ISETP.NE.AND P0, PT, R57, 0x1, PT ;  /* 0x000000013900780c */ /* 0x000fe40003f05270 */
[----:B------:R-:W-:-:S11]  /*29c0*/  LOP3.LUT R3, RZ, R3, RZ, 0x33, !PT ;  /* 0x00000003ff037212 */ /* 0x000fd600078e33ff */
[----:B------:R-:W0:Y:S02]  /*29d0*/  @P0 LDC.64 R60, c[0x0][0x9e8] ;  /* 0x00027a00ff3c0b82 */ /* 0x000e240000000a00 */
[----:B0-----:R-:W-:-:S05]  /*29e0*/  @P0 IMAD.HI.U32 R14, R3, R60, RZ ;  /* 0x0000003c030e0227 */ /* 0x001fca00078e00ff */
[----:B------:R-:W-:-:S04]  /*29f0*/  @P0 SHF.R.U32.HI R3, RZ, R61, R14 ;  /* 0x0000003dff030219 */ /* 0x000fc8000001160e */
[----:B------:R-:W-:Y:S01]  /*2a00*/  LOP3.LUT R3, RZ, R3, RZ, 0x33, !PT ;  /* 0x00000003ff037212 */ /* 0x000fe200078e33ff */
[----:B------:R-:W-:Y:S06]  /*2a10*/  BRA `(.L_x_979) ;  /* 0x0000000000107947 */ /* 0x000fec0003800000 */
.L_x_978:
[----:B------:R-:W-:-:S13]  /*2a20*/  ISETP.NE.AND P0, PT, R57, 0x1, PT ;  /* 0x000000013900780c */ /* 0x000fda0003f05270 */
[----:B------:R-:W0:Y:S02]  /*2a30*/  @P0 LDC.64 R60, c[0x0][0x9e8] ;  /* 0x00027a00ff3c0b82 */ /* 0x000e240000000a00 */
[----:B0-----:R-:W-:-:S05]  /*2a40*/  @P0 IMAD.HI.U32 R14, R3, R60, RZ ;  /* 0x0000003c030e0227 */ /* 0x001fca00078e00ff */
[----:B------:R-:W-:-:S07]  /*2a50*/  @P0 SHF.R.U32.HI R3, RZ, R61, R14 ;  /* 0x0000003dff030219 */ /* 0x000fce000001160e */
.L_x_979:
[----:B------:R-:W-:Y:S05]  /*2a60*/  BSYNC B0 ;  /* 0x0000000000007941 */ /* 0x000fea0003800000 */
.L_x_977:
[----:B------:R-:W-:-:S04]  /*2a70*/  IMAD R14, R3, R57, -UR27 ;  /* 0x8000001b030e7e24 */ /* 0x000fc8000f8e0239 */
[----:B------:R-:W-:-:S05]  /*2a80*/  IMAD R3, R5, -0x2, R14 ;  /* 0xfffffffe05037824 */ /* 0x000fca00078e020e */
[----:B------:R-:W-:Y:S02]  /*2a90*/  VIMNMX R2, R2, R3, !PT ;  /* 0x0000000302027248 */ /* 0x000fe40007fe0100 */
[----:B------:R-:W-:-:S07]  /*2aa0*/  VIADDMNMX R0, R3, R57, R0, PT ;  /* 0x0000003903007246 */ /* 0x000fce0003800100 */
.L_x_976:
[----:B------:R-:W-:Y:S01]  /*2ab0*/  UISETP.GE.AND UP1, UPT, UR4, 0x2, UPT ;  /* 0x000000020400788c */ /* 0x000fe2000bf26270 */
[----:B------:R-:W0:Y:S01]  /*2ac0*/  SHFL.IDX PT, R4, R4, 0x1, 0x1c1f ;  /* 0x003c1f0004047f89 */ /* 0x000e2200000e0000 */
[----:B------:R-:W-:Y:S02]  /*2ad0*/  UISETP.GE.AND UP4, UPT, UR4, 0x9, UPT ;  /* 0x000000090400788c */ /* 0x000fe4000bf86270 */
[----:B------:R-:W-:Y:S02]  /*2ae0*/  UISETP.GE.AND UP2, UPT, UR4, 0x1, UPT ;  /* 0x000000010400788c */ /* 0x000fe4000bf46270 */
[----:B------:R-:W-:Y:S01]  /*2af0*/  PLOP3.LUT P1, PT, PT, PT, UP1, 0x40, 0x0 ;  /* 0x000000000000781c */ /* 0x000fe20003f2e818 */
[----:B------:R-:W-:Y:S01]  /*2b00*/  UP2UR UR26, UPR, URZ, 0x2 ;  /* 0x000000023f1a7883 */ /* 0x000fe20008000000 */
[----:B------:R-:W-:Y:S01]  /*2b10*/  PLOP3.LUT P0, PT, PT, PT, UP4, 0x40, 0x0 ;  /* 0x000000000000781c */ /* 0x000fe20003f0e848 */
[----:B------:R-:W-:Y:S01]  /*2b20*/  UISETP.GE.AND UP1, UPT, UR4, 0x12, UPT ;  /* 0x000000120400788c */ /* 0x000fe2000bf26270 */
[----:B------:R-:W-:Y:S01]  /*2b30*/  ISETP.GT.AND P1, PT, R2, 0x1, P1 ;  /* 0x000000010200780c */ /* 0x000fe20000f24270 */
[----:B------:R-:W-:Y:S01]  /*2b40*/  UISETP.GE.AND UP3, UPT, UR4, 0xa, UPT ;  /* 0x0000000a0400788c */ /* 0x000fe2000bf66270 */
[----:B------:R-:W-:Y:S01]  /*2b50*/  PLOP3.LUT P2, PT, PT, PT, UP2, 0x40, 0x0 ;  /* 0x000000000000781c */ /* 0x000fe20003f4e828 */
[----:B------:R-:W-:Y:S01]  /*2b60*/  UP2UR UR18, UPR, URZ, 0x2 ;  /* 0x000000023f127883 */ /* 0x000fe20008000000 */
[----:B------:R-:W-:Y:S01]  /*2b70*/  ISETP.LT.OR P1, PT, R0, 0x2, P1 ;  /* 0x000000020000780c */ /* 0x000fe20000f21670 */
[----:B------:R-:W-:Y:S01]  /*2b80*/  UP2UR UR23, UPR, URZ, 0x4 ;  /* 0x000000043f177883 */ /* 0x000fe20008000000 */
[C---:B------:R-:W-:Y:S01]  /*2b90*/  ISETP.GT.AND P0, PT, R2.reuse, 0x8, P0 ;  /* 0x000000080200780c */ /* 0x040fe20000704270 */
[----:B------:R-:W-:Y:S01]  /*2ba0*/  UISETP.GE.AND UP2, UPT, UR4, 0x11, UPT ;  /* 0x000000110400788c */ /* 0x000fe2000bf46270 */
[----:B------:R-:W-:Y:S01]  /*2bb0*/  ISETP.GT.AND P2, PT, R2, RZ, P2 ;  /* 0x000000ff0200720c */ /* 0x000fe20001744270 */
[----:B------:R-:W-:Y:S01]  /*2bc0*/  UP2UR UR22, UPR, URZ, 0x10 ;  /* 0x000000103f167883 */ /* 0x000fe20008000000 */
[----:B------:R-:W-:Y:S01]  /*2bd0*/  FSEL R60, R25, -INF , !P1 ;  /* 0xff800000193c7808 */ /* 0x000fe20004800000 */
[----:B------:R-:W-:Y:S01]  /*2be0*/  UP2UR UR15, UPR, URZ, 0x4 ;  /* 0x000000043f0f7883 */ /* 0x000fe20008000000 */
[----:B------:R-:W-:Y:S01]  /*2bf0*/  PLOP3.LUT P1, PT, PT, PT, UP1, 0x40, 0x0 ;  /* 0x000000000000781c */ /* 0x000fe20003f2e818 */
[----:B------:R-:W-:Y:S01]  /*2c00*/  UISETP.GE.AND UP1, UPT, UR4, 0x19, UPT ;  /* 0x000000190400788c */ /* 0x000fe2000bf26270 */
[----:B------:R-:W-:Y:S01]  /*2c10*/  PLOP3.LUT P3, PT, PT, PT, UP3, 0x40, 0x0 ;  /* 0x000000000000781c */ /* 0x000fe20003f6e838 */
[----:B------:R-:W-:Y:S01]  /*2c20*/  UP2UR UR5, UPR, URZ, 0x8 ;  /* 0x000000083f057883 */ /* 0x000fe20008000000 */
[C---:B------:R-:W-:Y:S01]  /*2c30*/  ISETP.LT.OR P0, PT, R0.reuse, 0x9, P0 ;  /* 0x000000090000780c */ /* 0x040fe20000701670 */
[----:B------:R-:W-:Y:S01]  /*2c40*/  UP2UR UR19, UPR, URZ, 0x2 ;  /* 0x000000023f137883 */ /* 0x000fe20008000000 */
[----:B------:R-:W-:Y:S01]  /*2c50*/  ISETP.LT.OR P2, PT, R0, 0x1, P2 ;  /* 0x000000010000780c */ /* 0x000fe20001741670 */
[----:B------:R-:W-:Y:S01]  /*2c60*/  UISETP.GE.AND UP3, UPT, UR4, 0x31, UPT ;  /* 0x000000310400788c */ /* 0x000fe2000bf66270 */
[----:B------:R-:W-:Y:S01]  /*2c70*/  ISETP.GT.AND P3, PT, R2, 0x9, P3 ;  /* 0x000000090200780c */ /* 0x000fe20001f64270 */
[----:B------:R-:W-:Y:S01]  /*2c80*/  UISETP.GE.AND UP4, UPT, UR4, 0x32, UPT ;  /* 0x000000320400788c */ /* 0x000fe2000bf86270 */
[----:B------:R-:W-:Y:S01]  /*2c90*/  FSEL R28, R28, -INF , !P0 ;  /* 0xff8000001c1c7808 */ /* 0x000fe20004000000 */
[----:B------:R-:W-:Y:S01]  /*2ca0*/  UISETP.GE.AND UP5, UPT, UR4, 0x39, UPT ;  /* 0x000000390400788c */ /* 0x000fe2000bfa6270 */
[----:B------:R-:W-:Y:S01]  /*2cb0*/  FSEL R24, R24, -INF , !P2 ;  /* 0xff80000018187808 */ /* 0x000fe20005000000 */
[----:B------:R-:W-:Y:S01]  /*2cc0*/  UISETP.GE.AND UP6, UPT, UR4, 0x3a, UPT ;  /* 0x0000003a0400788c */ /* 0x000fe2000bfc6270 */
[----:B------:R-:W-:Y:S01]  /*2cd0*/  PLOP3.LUT P0, PT, PT, PT, UP1, 0x40, 0x0 ;  /* 0x000000000000781c */ /* 0x000fe20003f0e818 */
[----:B------:R-:W-:Y:S01]  /*2ce0*/  UISETP.GE.AND UP1, UPT, UR4, 0x1a, UPT ;  /* 0x0000001a0400788c */ /* 0x000fe2000bf26270 */
[----:B------:R-:W-:Y:S01]  /*2cf0*/  PLOP3.LUT P2, PT, PT, PT, UP2, 0x40, 0x0 ;  /* 0x000000000000781c */ /* 0x000fe20003f4e828 */
[----:B------:R-:W-:Y:S01]  /*2d00*/  UISETP.GE.AND UP2, UPT, UR4, 0x2a, UPT ;  /* 0x0000002a0400788c */ /* 0x000fe2000bf46270 */
[----:B------:R-:W-:Y:S01]  /*2d10*/  ISETP.LT.OR P3, PT, R0, 0xa, P3 ;  /* 0x0000000a0000780c */ /* 0x000fe20001f61670 */
[----:B------:R-:W-:Y:S01]  /*2d20*/  UP2UR UR6, UPR, URZ, 0x2 ;  /* 0x000000023f067883 */ /* 0x000fe20008000000 */
[----:B------:R-:W-:-:S02]  /*2d30*/  ISETP.GT.AND P2, PT, R2, 0x10, P2 ;  /* 0x000000100200780c */ /* 0x000fc40001744270 */
[----:B------:R-:W-:Y:S02]  /*2d40*/  FSEL R62, R29, -INF , !P3 ;  /* 0xff8000001d3e7808 */ /* 0x000fe40005800000 */
[----:B------:R-:W-:Y:S01]  /*2d50*/  PLOP3.LUT P3, PT, PT, PT, UP1, 0x40, 0x0 ;  /* 0x000000000000781c */ /* 0x000fe20003f6e818 */
[----:B------:R-:W-:Y:S01]  /*2d60*/  UISETP.GE.AND UP1, UPT, UR4, 0x21, UPT ;  /* 0x000000210400788c */ /* 0x000fe2000bf26270 */
[----:B------:R-:W-:Y:S02]  /*2d70*/  ISETP.LT.OR P2, PT, R0, 0x11, P2 ;  /* 0x000000110000780c */ /* 0x000fe40001741670 */
[----:B------:R-:W-:Y:S01]  /*2d80*/  ISETP.GT.AND P1, PT, R2, 0x11, P1 ;  /* 0x000000110200780c */ /* 0x000fe20000f24270 */
[----:B------:R-:W-:Y:S01]  /*2d90*/  UP2UR UR14, UPR, URZ, 0x2 ;  /* 0x000000023f0e7883 */ /* 0x000fe20008000000 */
[----:B------:R-:W-:Y:S02]  /*2da0*/  FSEL R32, R32, -INF , !P2 ;  /* 0xff80000020207808 */ /* 0x000fe40005000000 */
[----:B------:R-:W-:Y:S01]  /*2db0*/  PLOP3.LUT P2, PT, PT, PT, UP1, 0x40, 0x0 ;  /* 0x000000000000781c */ /* 0x000fe20003f4e818 */
[----:B------:R-:W-:Y:S01]  /*2dc0*/  UISETP.GE.AND UP1, UPT, UR4, 0x22, UPT ;  /* 0x000000220400788c */ /* 0x000fe2000bf26270 */
[----:B------:R-:W-:-:S02]  /*2dd0*/  ISETP.LT.OR P1, PT, R0, 0x12, P1 ;  /* 0x000000120000780c */ /* 0x000fc40000f21670 */
[C---:B------:R-:W-:Y:S01]  /*2de0*/  ISETP.GT.AND P0, PT, R2.reuse, 0x18, P0 ;  /* 0x000000180200780c */ /* 0x040fe20000704270 */
[----:B------:R-:W-:Y:S01]  /*2df0*/  UP2UR UR7, UPR, URZ, 0x2 ;  /* 0x000000023f077883 */ /* 0x000fe20008000000 */
[----:B------:R-:W-:Y:S02]  /*2e00*/  ISETP.GT.AND P3, PT, R2, 0x19, P3 ;  /* 0x000000190200780c */ /* 0x000fe40001f64270 */
[----:B------:R-:W-:Y:S02]  /*2e10*/  FSEL R64, R33, -INF , !P1 ;  /* 0xff80000021407808 */ /* 0x000fe40004800000 */
[----:B------:R-:W-:Y:S01]  /*2e20*/  PLOP3.LUT P1, PT, PT, PT, UP1, 0x40, 0x0 ;  /* 0x000000000000781c */ /* 0x000fe20003f2e818 */
[----:B------:R-:W-:Y:S01]  /*2e30*/  UISETP.GE.AND UP1, UPT, UR4, 0x29, UPT ;  /* 0x000000290400788c */ /* 0x000fe2000bf26270 */
[C---:B------:R-:W-:Y:S02]  /*2e40*/  ISETP.LT.OR P0, PT, R0.reuse, 0x19, P0 ;  /* 0x000000190000780c */ /* 0x040fe40000701670 */
[----:B------:R-:W-:-:S02]  /*2e50*/  ISETP.LT.OR P3, PT, R0, 0x1a, P3 ;  /* 0x0000001a0000780c */ /* 0x000fc40001f61670 */
[----:B------:R-:W-:Y:S02]  /*2e60*/  FSEL R36, R36, -INF , !P0 ;  /* 0xff80000024247808 */ /* 0x000fe40004000000 */
[----:B------:R-:W-:Y:S02]  /*2e70*/  FSEL R66, R37, -INF , !P3 ;  /* 0xff80000025427808 */ /* 0x000fe40005800000 */
[----:B------:R-:W-:Y:S02]  /*2e80*/  PLOP3.LUT P0, PT, PT, PT, UP1, 0x40, 0x0 ;  /* 0x000000000000781c */ /* 0x000fe40003f0e818 */
[----:B------:R-:W-:Y:S02]  /*2e90*/  PLOP3.LUT P3, PT, PT, PT, UP2, 0x40, 0x0 ;  /* 0x000000000000781c */ /* 0x000fe40003f6e828 */
[C---:B------:R-:W-:Y:S02]  /*2ea0*/  ISETP.GT.AND P2, PT, R2.reuse, 0x20, P2 ;  /* 0x000000200200780c */ /* 0x040fe40001744270 */
[----:B------:R-:W-:-:S02]  /*2eb0*/  ISETP.GT.AND P1, PT, R2, 0x21, P1 ;  /* 0x000000210200780c */ /* 0x000fc40000f24270 */
[C---:B------:R-:W-:Y:S02]  /*2ec0*/  ISETP.GT.AND P0, PT, R2.reuse, 0x28, P0 ;  /* 0x000000280200780c */ /* 0x040fe40000704270 */
[----:B------:R-:W-:Y:S02]  /*2ed0*/  ISETP.GT.AND P3, PT, R2, 0x29, P3 ;  /* 0x000000290200780c */ /* 0x000fe40001f64270 */
[C---:B------:R-:W-:Y:S02]  /*2ee0*/  ISETP.LT.OR P2, PT, R0.reuse, 0x21, P2 ;  /* 0x000000210000780c */ /* 0x040fe40001741670 */
[C---:B------:R-:W-:Y:S02]  /*2ef0*/  ISETP.LT.OR P1, PT, R0.reuse, 0x22, P1 ;  /* 0x000000220000780c */ /* 0x040fe40000f21670 */
[C---:B------:R-:W-:Y:S02]  /*2f00*/  ISETP.LT.OR P0, PT, R0.reuse, 0x29, P0 ;  /* 0x000000290000780c */ /* 0x040fe40000701670 */
[----:B------:R-:W-:-:S02]  /*2f10*/  ISETP.LT.OR P3, PT, R0, 0x2a, P3 ;  /* 0x0000002a0000780c */ /* 0x000fc40001f61670 */
[----:B------:R-:W-:Y:S02]  /*2f20*/  FSEL R40, R40, -INF , !P2 ;  /* 0xff80000028287808 */ /* 0x000fe40005000000 */
[----:B------:R-:W-:Y:S02]  /*2f30*/  FSEL R68, R41, -INF , !P1 ;  /* 0xff80000029447808 */ /* 0x000fe40004800000 */
[----:B------:R-:W-:Y:S02]  /*2f40*/  FSEL R44, R44, -INF , !P0 ;  /* 0xff8000002c2c7808 */ /* 0x000fe40004000000 */
[----:B------:R-:W-:Y:S02]  /*2f50*/  FSEL R70, R45, -INF , !P3 ;  /* 0xff8000002d467808 */ /* 0x000fe40005800000 */
[----:B------:R-:W-:Y:S02]  /*2f60*/  PLOP3.LUT P2, PT, PT, PT, UP3, 0x40, 0x0 ;  /* 0x000000000000781c */ /* 0x000fe40003f4e838 */
[----:B------:R-:W-:-:S02]  /*2f70*/  PLOP3.LUT P1, PT, PT, PT, UP4, 0x40, 0x0 ;  /* 0x000000000000781c */ /* 0x000fc40003f2e848 */
[----:B------:R-:W-:Y:S02]  /*2f80*/  PLOP3.LUT P0, PT, PT, PT, UP5, 0x40, 0x0 ;  /* 0x000000000000781c */ /* 0x000fe40003f0e858 */
[----:B------:R-:W-:Y:S02]  /*2f90*/  PLOP3.LUT P3, PT, PT, PT, UP6, 0x40, 0x0 ;  /* 0x000000000000781c */ /* 0x000fe40003f6e868 */
[C---:B------:R-:W-:Y:S02]  /*2fa0*/  ISETP.GT.AND P2, PT, R2.reuse, 0x30, P2 ;  /* 0x000000300200780c */ /* 0x040fe40001744270 */
[C---:B------:R-:W-:Y:S02]  /*2fb0*/  ISETP.GT.AND P1, PT, R2.reuse, 0x31, P1 ;  /* 0x000000310200780c */ /* 0x040fe40000f24270 */
[C---:B------:R-:W-:Y:S02]  /*2fc0*/  ISETP.GT.AND P0, PT, R2.reuse, 0x38, P0 ;  /* 0x000000380200780c */ /* 0x040fe40000704270 */
[----:B------:R-:W-:Y:S01]  /*2fd0*/  ISETP.GT.AND P3, PT, R2, 0x39, P3 ;  /* 0x000000390200780c */ /* 0x000fe20001f64270 */
[----:B0-----:R-:W-:Y:S01]  /*2fe0*/  IMAD.IADD R2, R21, 0x1, R4 ;  /* 0x0000000115027824 */ /* 0x001fe200078e0204 */
[----:B------:R-:W-:-:S02]  /*2ff0*/  ISETP.LT.OR P2, PT, R0, 0x31, P2 ;  /* 0x000000310000780c */ /* 0x000fc40001741670 */
[C---:B------:R-:W-:Y:S02]  /*3000*/  ISETP.LT.OR P1, PT, R0.reuse, 0x32, P1 ;  /* 0x000000320000780c */ /* 0x040fe40000f21670 */
[C---:B------:R-:W-:Y:S02]  /*3010*/  ISETP.LT.OR P0, PT, R0.reuse, 0x39, P0 ;  /* 0x000000390000780c */ /* 0x040fe40000701670 */
[----:B------:R-:W-:Y:S02]  /*3020*/  ISETP.LT.OR P3, PT, R0, 0x3a, P3 ;  /* 0x0000003a0000780c */ /* 0x000fe40001f61670 */
[----:B------:R-:W-:Y:S02]  /*3030*/  VIADDMNMX R0, R4, R58, R15, PT ;  /* 0x0000003a04007246 */ /* 0x000fe4000380010f */
[----:B------:R-:W-:Y:S02]  /*3040*/  FSEL R48, R48, -INF , !P2 ;  /* 0xff80000030307808 */ /* 0x000fe40005000000 */
[----:B------:R-:W-:-:S02]  /*3050*/  FSEL R58, R49, -INF , !P1 ;  /* 0xff800000313a7808 */ /* 0x000fc40004800000 */
[----:B------:R-:W-:Y:S02]  /*3060*/  FSEL R52, R52, -INF , !P0 ;  /* 0xff80000034347808 */ /* 0x000fe40004000000 */
[----:B------:R-:W-:Y:S01]  /*3070*/  FSEL R72, R53, -INF , !P3 ;  /* 0xff80000035487808 */ /* 0x000fe20005800000 */
[----:B------:R-:W-:Y:S06]  /*3080*/  @!P6 BRA `(.L_x_980) ;  /* 0x00000000005ce947 */ /* 0x000fec0003800000 */
[----:B------:R-:W-:Y:S01]  /*3090*/  R2UR UR4, R17 ;  /* 0x00000000110472ca */ /* 0x000fe200000e0000 */
[----:B------:R-:W-:Y:S01]  /*30a0*/  IMAD.U32 R3, RZ, RZ, UR10 ;  /* 0x0000000aff037e24 */ /* 0x000fe2000f8e00ff */
[----:B------:R-:W-:Y:S11]  /*30b0*/  BSSY B0, `(.L_x_981) ;  /* 0x0000010000007945 */ /* 0x000ff60003800000 */
[----:B------:R-:W-:-:S05]  /*30c0*/  IMAD R3, R3, UR4, R4 ;  /* 0x0000000403037c24 */ /* 0x000fca000f8e0204 */
[----:B------:R-:W-:-:S04]  /*30d0*/  IADD3 R3, R3, -UR11, RZ ;  /* 0x8000000b03037c10 */ /* 0x000fc8000fffe0ff */
        /* <DEDUP_REMOVED lines=9> */
.L_x_982:
[----:B------:R-:W-:-:S13]  /*3170*/  ISETP.NE.AND P0, PT, R57, 0x1, PT ;  /* 0x000000013900780c */ /* 0x000fda0003f05270 */
[----:B------:R-:W0:Y:S02]  /*3180*/  @P0 LDC.64 R14, c[0x0][0x9e8] ;  /* 0x00027a00ff0e0b82 */ /* 0x000e240000000a00 */
[----:B0-----:R-:W-:-:S05]  /*3190*/  @P0 IMAD.HI.U32 R4, R3, R14, RZ ;  /* 0x0000000e03040227 */ /* 0x001fca00078e00ff */
[----:B------:R-:W-:-:S07]  /*31a0*/  @P0 SHF.R.U32.HI R3, RZ, R15, R4 ;  /* 0x0000000fff030219 */ /* 0x000fce0000011604 */
.L_x_983:
[----:B------:R-:W-:Y:S05]  /*31b0*/  BSYNC B0 ;  /* 0x0000000000007941 */ /* 0x000fea0003800000 */
.L_x_981:
[----:B------:R-:W-:-:S04]  /*31c0*/  IMAD R4, R3, R57, -UR27 ;  /* 0x8000001b03047e24 */ /* 0x000fc8000f8e0239 */
[----:B------:R-:W-:-:S05]  /*31d0*/  IMAD R3, R5, -0x2, R4 ;  /* 0xfffffffe05037824 */ /* 0x000fca00078e0204 */
[----:B------:R-:W-:Y:S02]  /*31e0*/  VIMNMX R2, R2, R3, !PT ;  /* 0x0000000302027248 */ /* 0x000fe40007fe0100 */
[----:B------:R-:W-:-:S07]  /*31f0*/  VIADDMNMX R0, R3, R57, R0, PT ;  /* 0x0000003903007246 */ /* 0x000fce0003800100 */
.L_x_980:
[----:B------:R-:W-:Y:S01]  /*3200*/  FMNMX.FTZ R3, R24, R60, !PT ;  /* 0x0000003c18037209 */ /* 0x000fe20007810000 */
[----:B------:R-:W-:Y:S02]  /*3210*/  UP2UR UR4, UPR, URZ, 0x8 ;  /* 0x000000083f047883 */ /* 0x000fe40008000000 */
[----:B------:R-:W-:Y:S01]  /*3220*/  UISETP.NE.AND UP3, UPT, UR22, URZ, UPT ;  /* 0x0000003f1600728c */ /* 0x000fe2000bf65270 */
[----:B------:R-:W-:Y:S01]  /*3230*/  FMNMX.FTZ R3, R28, R3, !PT ;  /* 0x000000031c037209 */ /* 0x000fe20007810000 */
[----:B------:R-:W-:Y:S02]  /*3240*/  UP2UR UR22, UPR, URZ, 0x10 ;  /* 0x000000103f167883 */ /* 0x000fe40008000000 */
[----:B------:R-:W-:Y:S01]  /*3250*/  UISETP.NE.AND UP4, UPT, UR26, URZ, UPT ;  /* 0x0000003f1a00728c */ /* 0x000fe2000bf85270 */
[----:B------:R-:W-:Y:S01]  /*3260*/  FMNMX.FTZ R3, R62, R3, !PT ;  /* 0x000000033e037209 */ /* 0x000fe20007810000 */
[----:B------:R-:W-:Y:S01]  /*3270*/  UP2UR UR26, UPR, URZ, 0x20 ;  /* 0x000000203f1a7883 */ /* 0x000fe20008000000 */
[----:B------:R-:W-:Y:S01]  /*3280*/  PLOP3.LUT P2, PT, PT, PT, UP3, 0x40, 0x0 ;  /* 0x000000000000781c */ /* 0x000fe20003f4e838 */
[----:B------:R-:W-:Y:S01]  /*3290*/  UISETP.NE.AND UP5, UPT, UR23, URZ, UPT ;  /* 0x0000003f1700728c */ /* 0x000fe2000bfa5270 */
[----:B------:R-:W-:Y:S01]  /*32a0*/  FMNMX.FTZ R3, R32, R3, !PT ;  /* 0x0000000320037209 */ /* 0x000fe20007810000 */
[----:B------:R-:W-:Y:S01]  /*32b0*/  UP2UR UR27, UPR, URZ, 0x1 ;  /* 0x000000013f1b7883 */ /* 0x000fe20008000000 */
[----:B------:R-:W-:Y:S01]  /*32c0*/  PLOP3.LUT P1, PT, PT, PT, UP4, 0x40, 0x0 ;  /* 0x000000000000781c */ /* 0x000fe20003f2e848 */
[----:B------:R-:W-:Y:S01]  /*32d0*/  UISETP.NE.AND UP0, UPT, UR15, URZ, UPT ;  /* 0x0000003f0f00728c */ /* 0x000fe2000bf05270 */
[----:B------:R-:W-:Y:S01]  /*32e0*/  FMNMX.FTZ R3, R64, R3, !PT ;  /* 0x0000000340037209 */ /* 0x000fe20007810000 */
[----:B------:R-:W-:Y:S01]  /*32f0*/  UISETP.NE.AND UP3, UPT, UR18, URZ, UPT ;  /* 0x0000003f1200728c */ /* 0x000fe2000bf65270 */
[----:B------:R-:W-:Y:S01]  /*3300*/  PLOP3.LUT P3, PT, PT, PT, UP5, 0x40, 0x0 ;  /* 0x000000000000781c */ /* 0x000fe20003f6e858 */
[----:B------:R-:W-:Y:S01]  /*3310*/  UISETP.NE.AND UP5, UPT, UR5, URZ, UPT ;  /* 0x0000003f0500728c */ /* 0x000fe2000bfa5270 */
[----:B------:R-:W-:Y:S01]  /*3320*/  FMNMX.FTZ R3, R36, R3, !PT ;  /* 0x0000000324037209 */ /* 0x000fe20007810000 */
[----:B------:R-:W-:Y:S01]  /*3330*/  UISETP.NE.AND UP4, UPT, UR19, URZ, UPT ;  /* 0x0000003f1300728c */ /* 0x000fe2000bf85270 */
[----:B------:R-:W-:Y:S01]  /*3340*/  ISETP.GT.AND P3, PT, R2, RZ, P3 ;  /* 0x000000ff0200720c */ /* 0x000fe20001f64270 */
[----:B------:R-:W-:Y:S01]  /*3350*/  ULDC UR5, c[0x0][0x988] ;  /* 0x0002620000057ab9 */ /* 0x000fe20000000800 */
[----:B------:R-:W-:Y:S01]  /*3360*/  FMNMX.FTZ R3, R66, R3, !PT ;  /* 0x0000000342037209 */ /* 0x000fe20007810000 */
[----:B------:R-:W-:Y:S01]  /*3370*/  UP2UR UR23, UPR, URZ, 0x40 ;  /* 0x000000403f177883 */ /* 0x000fe20008000000 */
[----:B------:R-:W-:Y:S01]  /*3380*/  ISETP.GT.AND P1, PT, R2, 0x1, P1 ;  /* 0x000000010200780c */ /* 0x000fe20000f24270 */
[----:B------:R-:W-:Y:S01]  /*3390*/  UISETP.NE.AND UP6, UPT, UR14, URZ, UPT ;  /* 0x0000003f0e00728c */ /* 0x000fe2000bfc5270 */
[----:B------:R-:W-:-:S02]  /*33a0*/  FMNMX.FTZ R3, R40, R3, !PT ;  /* 0x0000000328037209 */ /* 0x000fc40007810000 */
[----:B------:R-:W-:Y:S02]  /*33b0*/  ISETP.LT.OR P3, PT, R0, 0x1, P3 ;  /* 0x000000010000780c */ /* 0x000fe40001f61670 */
[----:B------:R-:W-:Y:S02]  /*33c0*/  FMNMX.FTZ R3, R68, R3, !PT ;  /* 0x0000000344037209 */ /* 0x000fe40007810000 */
[----:B------:R-:W-:Y:S02]  /*33d0*/  ISETP.LT.OR P1, PT, R0, 0x2, P1 ;  /* 0x000000020000780c */ /* 0x000fe40000f21670 */
[----:B------:R-:W-:Y:S02]  /*33e0*/  FMNMX.FTZ R3, R44, R3, !PT ;  /* 0x000000032c037209 */ /* 0x000fe40007810000 */
[----:B------:R-:W-:Y:S02]  /*33f0*/  ISETP.GT.AND P2, PT, R2, 0x8, P2 ;  /* 0x000000080200780c */ /* 0x000fe40001744270 */
[----:B------:R-:W-:-:S02]  /*3400*/  FMNMX.FTZ R3, R70, R3, !PT ;  /* 0x0000000346037209 */ /* 0x000fc40007810000 */
[----:B------:R-:W-:Y:S02]  /*3410*/  FSEL R26, R26, -INF , !P3 ;  /* 0xff8000001a1a7808 */ /* 0x000fe40005800000 */
[----:B------:R-:W-:Y:S02]  /*3420*/  FMNMX.FTZ R3, R48, R3, !PT ;  /* 0x0000000330037209 */ /* 0x000fe40007810000 */
[----:B------:R-:W-:Y:S01]  /*3430*/  PLOP3.LUT P3, PT, PT, PT, UP0, 0x40, 0x0 ;  /* 0x000000000000781c */ /* 0x000fe20003f6e808 */
[----:B------:R-:W-:Y:S01]  /*3440*/  UISETP.NE.AND UP0, UPT, UR7, URZ, UPT ;  /* 0x0000003f0700728c */ /* 0x000fe2000bf05270 */
[----:B------:R-:W-:Y:S02]  /*3450*/  FMNMX.FTZ R3, R58, R3, !PT ;  /* 0x000000033a037209 */ /* 0x000fe40007810000 */
[----:B------:R-:W-:Y:S02]  /*3460*/  FSEL R27, R27, -INF , !P1 ;  /* 0xff8000001b1b7808 */ /* 0x000fe40004800000 */
[----:B------:R-:W-:-:S02]  /*3470*/  FMNMX.FTZ R3, R52, R3, !PT ;  /* 0x0000000334037209 */ /* 0x000fc40007810000 */
[----:B------:R-:W-:Y:S02]  /*3480*/  ISETP.LT.OR P2, PT, R0, 0x9, P2 ;  /* 0x000000090000780c */ /* 0x000fe40001741670 */
[----:B------:R-:W-:Y:S02]  /*3490*/  FMNMX.FTZ R3, R72, R3, !PT ;  /* 0x0000000348037209 */ /* 0x000fe40007810000 */
[----:B------:R-:W-:Y:S01]  /*34a0*/  PLOP3.LUT P1, PT, PT, PT, UP3, 0x40, 0x0 ;  /* 0x000000000000781c */ /* 0x000fe20003f2e838 */
[----:B------:R-:W-:Y:S01]  /*34b0*/  UISETP.NE.AND UP3, UPT, UR4, URZ, UPT ;  /* 0x0000003f0400728c */ /* 0x000fe2000bf65270 */
[----:B------:R-:W-:Y:S01]  /*34c0*/  FSEL R30, R30, -INF , !P2 ;  /* 0xff8000001e1e7808 */ /* 0x000fe20005000000 */
[----:B------:R-:W0:Y:S01]  /*34d0*/  SHFL.BFLY PT, R4, R3, 0x2, 0x1f ;  /* 0x0c401f0003047f89 */ /* 0x000e2200000e0000 */
[----:B------:R-:W-:Y:S02]  /*34e0*/  ISETP.GT.AND P3, PT, R2, 0x10, P3 ;  /* 0x000000100200780c */ /* 0x000fe40001f64270 */
[----:B------:R-:W-:Y:S01]  /*34f0*/  PLOP3.LUT P2, PT, PT, PT, UP4, 0x40, 0x0 ;  /* 0x000000000000781c */ /* 0x000fe20003f4e848 */
[----:B------:R-:W-:Y:S01]  /*3500*/  UISETP.NE.AND UP4, UPT, UR22, URZ, UPT ;  /* 0x0000003f1600728c */ /* 0x000fe2000bf85270 */
[----:B------:R-:W-:-:S02]  /*3510*/  ISETP.LT.OR P3, PT, R0, 0x11, P3 ;  /* 0x000000110000780c */ /* 0x000fc40001f61670 */
[----:B------:R-:W-:Y:S02]  /*3520*/  ISETP.GT.AND P1, PT, R2, 0x11, P1 ;  /* 0x000000110200780c */ /* 0x000fe40000f24270 */
[----:B------:R-:W-:Y:S02]  /*3530*/  FSEL R34, R34, -INF , !P3 ;  /* 0xff80000022227808 */ /* 0x000fe40005800000 */
[----:B------:R-:W-:Y:S02]  /*3540*/  ISETP.LT.OR P1, PT, R0, 0x12, P1 ;  /* 0x000000120000780c */ /* 0x000fe40000f21670 */
[----:B------:R-:W-:Y:S02]  /*3550*/  ISETP.GT.AND P2, PT, R2, 0x18, P2 ;  /* 0x000000180200780c */ /* 0x000fe40001744270 */
[----:B------:R-:W-:Y:S01]  /*3560*/  PLOP3.LUT P3, PT, PT, PT, UP6, 0x40, 0x0 ;  /* 0x000000000000781c */ /* 0x000fe20003f6e868 */
[----:B------:R-:W-:Y:S01]  /*3570*/  UISETP.NE.AND UP6, UPT, UR23, URZ, UPT ;  /* 0x0000003f1700728c */ /* 0x000fe2000bfc5270 */
[----:B------:R-:W-:-:S02]  /*3580*/  FSEL R35, R35, -INF , !P1 ;  /* 0xff80000023237808 */ /* 0x000fc40004800000 */
[----:B------:R-:W-:Y:S02]  /*3590*/  ISETP.LT.OR P2, PT, R0, 0x19, P2 ;  /* 0x000000190000780c */ /* 0x000fe40001741670 */
[----:B------:R-:W-:Y:S01]  /*35a0*/  PLOP3.LUT P1, PT, PT, PT, UP0, 0x40, 0x0 ;  /* 0x000000000000781c */ /* 0x000fe20003f2e808 */
[----:B------:R-:W-:Y:S01]  /*35b0*/  UISETP.NE.AND UP0, UPT, UR27, URZ, UPT ;  /* 0x0000003f1b00728c */ /* 0x000fe2000bf05270 */
[----:B------:R-:W-:Y:S02]  /*35c0*/  ISETP.GT.AND P3, PT, R2, 0x20, P3 ;  /* 0x000000200200780c */ /* 0x000fe40001f64270 */
[----:B0-----:R-:W-:Y:S02]  /*35d0*/  FMNMX.FTZ R14, R3, R4, !PT ;  /* 0x00000004030e7209 */ /* 0x001fe40007810000 */
[----:B------:R-:W-:Y:S02]  /*35e0*/  FMNMX.FTZ R3, R26, R27, !PT ;  /* 0x0000001b1a037209 */ /* 0x000fe40007810000 */
[----:B------:R-:W-:Y:S01]  /*35f0*/  FSEL R38, R38, -INF , !P2 ;  /* 0xff80000026267808 */ /* 0x000fe20005000000 */
[----:B------:R-:W0:Y:S01]  /*3600*/  SHFL.BFLY PT, R15, R14, 0x1, 0x1f ;  /* 0x0c201f000e0f7f89 */ /* 0x000e2200000e0000 */
[----:B------:R-:W-:-:S02]  /*3610*/  PLOP3.LUT P2, PT, PT, PT, UP1, 0x40, 0x0 ;  /* 0x000000000000781c */ /* 0x000fc40003f4e818 */
[----:B------:R-:W-:Y:S01]  /*3620*/  ISETP.LT.OR P3, PT, R0, 0x21, P3 ;  /* 0x000000210000780c */ /* 0x000fe20001f61670 */
[----:B------:R-:W-:Y:S01]  /*3630*/  @UP0 ULDC UR4, c[0x0][0x450] ;  /* 0x0001140000040ab9 */ /* 0x000fe20000000800 */
[C---:B------:R-:W-:Y:S02]  /*3640*/  ISETP.GT.AND P1, PT, R2.reuse, 0x21, P1 ;  /* 0x000000210200780c */ /* 0x040fe40000f24270 */
[----:B------:R-:W-:Y:S02]  /*3650*/  ISETP.GT.AND P2, PT, R2, 0x28, P2 ;  /* 0x000000280200780c */ /* 0x000fe40001744270 */
[----:B------:R-:W-:Y:S02]  /*3660*/  FSEL R42, R42, -INF , !P3 ;  /* 0xff8000002a2a7808 */ /* 0x000fe40005800000 */
[C---:B------:R-:W-:Y:S02]  /*3670*/  ISETP.LT.OR P1, PT, R0.reuse, 0x22, P1 ;  /* 0x000000220000780c */ /* 0x040fe40000f21670 */
[----:B------:R-:W-:-:S02]  /*3680*/  ISETP.LT.OR P2, PT, R0, 0x29, P2 ;  /* 0x000000290000780c */ /* 0x000fc40001741670 */
[----:B------:R-:W-:Y:S02]  /*3690*/  PLOP3.LUT P3, PT, PT, PT, UP3, 0x40, 0x0 ;  /* 0x000000000000781c */ /* 0x000fe40003f6e838 */
[----:B------:R-:W-:Y:S02]  /*36a0*/  FSEL R43, R43, -INF , !P1 ;  /* 0xff8000002b2b7808 */ /* 0x000fe40004800000 */
[----:B------:R-:W-:Y:S02]  /*36b0*/  FSEL R46, R46, -INF , !P2 ;  /* 0xff8000002e2e7808 */ /* 0x000fe40005000000 */
[----:B------:R-:W-:Y:S02]  /*36c0*/  PLOP3.LUT P1, PT, PT, PT, UP4, 0x40, 0x0 ;  /* 0x000000000000781c */ /* 0x000fe40003f2e848 */
[----:B------:R-:W-:Y:S02]  /*36d0*/  ISETP.GT.AND P3, PT, R2, 0x30, P3 ;  /* 0x000000300200780c */ /* 0x000fe40001f64270 */
[----:B0-----:R-:W-:-:S02]  /*36e0*/  FMNMX.FTZ R4, R14, R15, !PT ;  /* 0x0000000f0e047209 */ /* 0x001fc40007810000 */
[----:B------:R-:W-:Y:S02]  /*36f0*/  FMNMX.FTZ R14, R30, R3, !PT ;  /* 0x000000031e0e7209 */ /* 0x000fe40007810000 */
[C---:B------:R-:W-:Y:S01]  /*3700*/  FSETP.NEU.FTZ.AND P0, PT, R4.reuse, -INF , PT ;  /* 0xff8000000400780b */ /* 0x040fe20003f1d000 */
[----:B------:R-:W-:Y:S01]  /*3710*/  FMUL.FTZ R15, R4, UR5 ;  /* 0x00000005040f7c20 */ /* 0x000fe20008410000 */
[----:B------:R-:W-:Y:S02]  /*3720*/  ISETP.GT.AND P1, PT, R2, 0x31, P1 ;  /* 0x000000310200780c */ /* 0x000fe40000f24270 */
[C---:B------:R-:W-:Y:S02]  /*3730*/  ISETP.LT.OR P3, PT, R0.reuse, 0x31, P3 ;  /* 0x000000310000780c */ /* 0x040fe40001f61670 */
[----:B------:R-:W-:Y:S02]  /*3740*/  FSEL R15, R15, RZ, P0 ;  /* 0x000000ff0f0f7208 */ /* 0x000fe40000000000 */
[----:B------:R-:W-:Y:S01]  /*3750*/  PLOP3.LUT P0, PT, PT, PT, UP5, 0x40, 0x0 ;  /* 0x000000000000781c */ /* 0x000fe20003f0e858 */
[----:B------:R-:W-:Y:S01]  /*3760*/  UISETP.NE.AND UP5, UPT, UR6, URZ, UPT ;  /* 0x0000003f0600728c */ /* 0x000fe2000bfa5270 */
[----:B------:R-:W-:Y:S01]  /*3770*/  ISETP.LT.OR P1, PT, R0, 0x32, P1 ;  /* 0x000000320000780c */ /* 0x000fe20000f21670 */
[--C-:B------:R-:W-:Y:S01]  /*3780*/  FFMA.FTZ R21, R60, UR5, -R15.reuse ;  /* 0x000000053c157c23 */ /* 0x100fe2000801080f */
[----:B------:R-:W-:Y:S01]  /*3790*/  ISETP.GT.AND P0, PT, R2, 0x9, P0 ;  /* 0x000000090200780c */ /* 0x000fe20000704270 */
[--C-:B------:R-:W-:Y:S01]  /*37a0*/  FFMA.FTZ R23, R62, UR5, -R15.reuse ;  /* 0x000000053e177c23 */ /* 0x100fe2000801080f */
[----:B------:R-:W-:Y:S01]  /*37b0*/  FSEL R50, R50, -INF , !P3 ;  /* 0xff80000032327808 */ /* 0x000fe20005800000 */
[--C-:B------:R-:W-:Y:S01]  /*37c0*/  FFMA.FTZ R25, R64, UR5, -R15.reuse ;  /* 0x0000000540197c23 */ /* 0x100fe2000801080f */
[----:B------:R-:W-:Y:S01]  /*37d0*/  ISETP.LT.OR P0, PT, R0, 0xa, P0 ;  /* 0x0000000a0000780c */ /* 0x000fe20000701670 */
[----:B------:R-:W-:Y:S01]  /*37e0*/  MUFU.EX2 R21, R21 ;  /* 0x0000001500157308 */ /* 0x000fe20000000800 */
[----:B------:R-:W-:Y:S01]  /*37f0*/  FSEL R51, R51, -INF , !P1 ;  /* 0xff80000033337808 */ /* 0x000fe20004800000 */
[--C-:B------:R-:W-:Y:S01]  /*3800*/  FFMA.FTZ R29, R66, UR5, -R15.reuse ;  /* 0x00000005421d7c23 */ /* 0x100fe2000801080f */
[----:B------:R-:W-:Y:S01]  /*3810*/  FSEL R31, R31, -INF , !P0 ;  /* 0xff8000001f1f7808 */ /* 0x000fe20004000000 */
[--C-:B------:R-:W-:Y:S01]  /*3820*/  FFMA.FTZ R37, R70, UR5, -R15.reuse ;  /* 0x0000000546257c23 */ /* 0x100fe2000801080f */
[----:B------:R-:W-:Y:S01]  /*3830*/  PLOP3.LUT P0, PT, PT, PT, UP5, 0x40, 0x0 ;  /* 0x000000000000781c */ /* 0x000fe20003f0e858 */
[----:B------:R-:W-:Y:S01]  /*3840*/  UISETP.NE.AND UP5, UPT, UR26, URZ, UPT ;  /* 0x0000003f1a00728c */ /* 0x000fe2000bfa5270 */
[----:B------:R-:W-:Y:S01]  /*3850*/  FMNMX.FTZ R3, R31, R14, !PT ;  /* 0x0000000e1f037209 */ /* 0x000fe20007810000 */
[----:B------:R-:W-:Y:S01]  /*3860*/  MUFU.EX2 R23, R23 ;  /* 0x0000001700177308 */ /* 0x000fe20000000800 */
[----:B------:R-:W-:Y:S01]  /*3870*/  ISETP.GT.AND P0, PT, R2, 0x19, P0 ;  /* 0x000000190200780c */ /* 0x000fe20000704270 */
[----:B------:R-:W-:Y:S01]  /*3880*/  FFMA.FTZ R41, R58, UR5, -R15 ;  /* 0x000000053a297c23 */ /* 0x000fe2000801080f */
[----:B------:R-:W-:Y:S01]  /*3890*/  FMNMX.FTZ R14, R34, R3, !PT ;  /* 0x00000003220e7209 */ /* 0x000fe20007810000 */
[----:B------:R-:W-:Y:S01]  /*38a0*/  @UP0 ULDC UR6, c[0x0][0x44c] ;  /* 0x0001130000060ab9 */ /* 0x000fe20000000800 */
[----:B------:R-:W-:Y:S01]  /*38b0*/  ISETP.LT.OR P0, PT, R0, 0x1a, P0 ;  /* 0x0000001a0000780c */ /* 0x000fe20000701670 */
[----:B------:R-:W-:Y:S01]  /*38c0*/  UIMAD.WIDE.U32 UR6, UR38, UR6, URZ ;  /* 0x00000006260672a5 */ /* 0x000fe2000f8e003f */
[----:B------:R-:W-:Y:S01]  /*38d0*/  FMNMX.FTZ R3, R35, R14, !PT ;  /* 0x0000000e23037209 */ /* 0x000fe20007810000 */
[----:B------:R-:W-:Y:S01]  /*38e0*/  MUFU.EX2 R25, R25 ;  /* 0x0000001900197308 */ /* 0x000fe20000000800 */
[----:B------:R-:W-:Y:S01]  /*38f0*/  FSEL R39, R39, -INF , !P0 ;  /* 0xff80000027277808 */ /* 0x000fe20004000000 */
[----:B------:R-:W-:Y:S01]  /*3900*/  @UP0 USHF.R.U32.HI UR38, URZ, UR4, UR7 ;  /* 0x000000043f260299 */ /* 0x000fe20008011607 */
[----:B------:R-:W-:Y:S01]  /*3910*/  PLOP3.LUT P0, PT, PT, PT, UP2, 0x40, 0x0 ;  /* 0x000000000000781c */ /* 0x000fe20003f0e828 */
[----:B------:R-:W-:Y:S01]  /*3920*/  UIADD3 UR6, UR39, -0x2, URZ ;  /* 0xfffffffe27067890 */ /* 0x000fe2000fffe03f */
[----:B------:R-:W-:Y:S01]  /*3930*/  FMNMX.FTZ R14, R38, R3, !PT ;  /* 0x00000003260e7209 */ /* 0x000fe20007810000 */
[----:B------:R-:W-:Y:S01]  /*3940*/  UIADD3 UR38, UR42, UR38, URZ ;  /* 0x000000262a267290 */ /* 0x000fe2000fffe03f */
[----:B------:R-:W-:Y:S01]  /*3950*/  ISETP.GT.AND P0, PT, R2, 0x29, P0 ;  /* 0x000000290200780c */ /* 0x000fe20000704270 */
[----:B------:R-:W-:Y:S01]  /*3960*/  MUFU.EX2 R29, R29 ;  /* 0x0000001d001d7308 */ /* 0x000fe20000000800 */
[----:B------:R-:W-:-:S02]  /*3970*/  FMNMX.FTZ R3, R39, R14, !PT ;  /* 0x0000000e27037209 */ /* 0x000fc40007810000 */
[----:B------:R-:W-:Y:S01]  /*3980*/  ISETP.LT.OR P0, PT, R0, 0x2a, P0 ;  /* 0x0000002a0000780c */ /* 0x000fe20000701670 */
[----:B------:R-:W-:Y:S01]  /*3990*/  VIADD R56, R56, UR38 ;  /* 0x0000002638387c36 */ /* 0x000fe20008000000 */
[----:B------:R-:W-:Y:S02]  /*39a0*/  FMNMX.FTZ R14, R42, R3, !PT ;  /* 0x000000032a0e7209 */ /* 0x000fe40007810000 */
[----:B------:R-:W-:Y:S01]  /*39b0*/  FSEL R47, R47, -INF , !P0 ;  /* 0xff8000002f2f7808 */ /* 0x000fe20004000000 */
[----:B------:R-:W-:Y:S01]  /*39c0*/  MUFU.EX2 R37, R37 ;  /* 0x0000002500257308 */ /* 0x000fe20000000800 */
[----:B------:R-:W-:Y:S02]  /*39d0*/  PLOP3.LUT P2, PT, PT, PT, UP5, 0x40, 0x0 ;  /* 0x000000000000781c */ /* 0x000fe40003f4e858 */
[----:B------:R-:W-:Y:S02]  /*39e0*/  PLOP3.LUT P0, PT, PT, PT, UP6, 0x40, 0x0 ;  /* 0x000000000000781c */ /* 0x000fe40003f0e868 */
[----:B------:R-:W-:Y:S01]  /*39f0*/  FMNMX.FTZ R3, R43, R14, !PT ;  /* 0x0000000e2b037209 */ /* 0x000fe20007810000 */
[--C-:B------:R-:W-:Y:S01]  /*3a00*/  FFMA.FTZ R14, R24, UR5, -R15.reuse ;  /* 0x00000005180e7c23 */ /* 0x100fe2000801080f */
[----:B------:R-:W-:Y:S01]  /*3a10*/  ISETP.GT.AND P2, PT, R2, 0x38, P2 ;  /* 0x000000380200780c */ /* 0x000fe20001744270 */
[--C-:B------:R-:W-:Y:S01]  /*3a20*/  FFMA.FTZ R24, R32, UR5, -R15.reuse ;  /* 0x0000000520187c23 */ /* 0x100fe2000801080f */
[----:B------:R-:W-:Y:S01]  /*3a30*/  ISETP.GT.AND P0, PT, R2, 0x39, P0 ;  /* 0x000000390200780c */ /* 0x000fe20000704270 */
[--C-:B------:R-:W-:Y:S01]  /*3a40*/  FFMA.FTZ R32, R40, UR5, -R15.reuse ;  /* 0x0000000528207c23 */ /* 0x100fe2000801080f */
[----:B------:R-:W-:Y:S01]  /*3a50*/  FMNMX.FTZ R2, R46, R3, !PT ;  /* 0x000000032e027209 */ /* 0x000fe20007810000 */
[----:B------:R-:W0:Y:S01]  /*3a60*/  MUFU.EX2 R14, R14 ;  /* 0x0000000e000e7308 */ /* 0x000e220000000800 */
[----:B------:R-:W-:Y:S01]  /*3a70*/  ISETP.LT.OR P2, PT, R0, 0x39, P2 ;  /* 0x000000390000780c */ /* 0x000fe20001741670 */
[----:B------:R-:W-:Y:S01]  /*3a80*/  FFMA.FTZ R40, R48, UR5, -R15 ;  /* 0x0000000530287c23 */ /* 0x000fe2000801080f */
[----:B------:R-:W-:-:S02]  /*3a90*/  FMNMX.FTZ R3, R47, R2, !PT ;  /* 0x000000022f037209 */ /* 0x000fc40007810000 */
[----:B------:R-:W-:Y:S02]  /*3aa0*/  ISETP.LT.OR P0, PT, R0, 0x3a, P0 ;  /* 0x0000003a0000780c */ /* 0x000fe40000701670 */
[----:B------:R-:W-:Y:S01]  /*3ab0*/  FMNMX.FTZ R2, R50, R3, !PT ;  /* 0x0000000332027209 */ /* 0x000fe20007810000 */
[----:B------:R-:W1:Y:S01]  /*3ac0*/  MUFU.EX2 R24, R24 ;  /* 0x0000001800187308 */ /* 0x000e620000000800 */
[----:B------:R-:W-:Y:S02]  /*3ad0*/  FSEL R54, R54, -INF , !P2 ;  /* 0xff80000036367808 */ /* 0x000fe40005000000 */
[----:B------:R-:W-:Y:S01]  /*3ae0*/  FMNMX.FTZ R3, R51, R2, !PT ;  /* 0x0000000233037209 */ /* 0x000fe20007810000 */
[--C-:B------:R-:W-:Y:S01]  /*3af0*/  FFMA.FTZ R2, R28, UR5, -R15.reuse ;  /* 0x000000051c027c23 */ /* 0x100fe2000801080f */
[----:B------:R-:W-:Y:S01]  /*3b00*/  FSEL R55, R55, -INF , !P0 ;  /* 0xff80000037377808 */ /* 0x000fe20004000000 */
[--C-:B------:R-:W-:Y:S01]  /*3b10*/  FFMA.FTZ R28, R36, UR5, -R15.reuse ;  /* 0x00000005241c7c23 */ /* 0x100fe2000801080f */
[----:B------:R-:W-:Y:S01]  /*3b20*/  FMNMX.FTZ R0, R54, R3, !PT ;  /* 0x0000000336007209 */ /* 0x000fe20007810000 */
[----:B------:R-:W-:Y:S01]  /*3b30*/  MUFU.EX2 R198, R2 ;  /* 0x0000000200c67308 */ /* 0x000fe20000000800 */
[----:B------:R-:W-:Y:S01]  /*3b40*/  FFMA.FTZ R36, R44, UR5, -R15 ;  /* 0x000000052c247c23 */ /* 0x000fe2000801080f */
[----:B0-----:R-:W-:-:S02]  /*3b50*/  F2FP.F16.F32.PACK_AB R196, R21, R14 ;  /* 0x0000000e15c4723e */ /* 0x001fc400000000ff */
[----:B------:R-:W-:-:S04]  /*3b60*/  FMNMX.FTZ R0, R55, R0, !PT ;  /* 0x0000000037007209 */ /* 0x000fc80007810000 */
[----:B------:R-:W0:Y:S01]  /*3b70*/  MUFU.EX2 R28, R28 ;  /* 0x0000001c001c7308 */ /* 0x000e220000000800 */
[----:B------:R-:W2:Y:S01]  /*3b80*/  SHFL.BFLY PT, R3, R0, 0x2, 0x1f ;  /* 0x0c401f0000037f89 */ /* 0x000ea200000e0000 */
[----:B-1----:R-:W-:-:S06]  /*3b90*/  F2FP.F16.F32.PACK_AB R192, R25, R24 ;  /* 0x0000001819c0723e */ /* 0x002fcc00000000ff */
[----:B------:R-:W-:Y:S08]  /*3ba0*/  MUFU.EX2 R32, R32 ;  /* 0x0000002000207308 */ /* 0x000ff00000000800 */
[----:B------:R-:W1:Y:S01]  /*3bb0*/  MUFU.EX2 R36, R36 ;  /* 0x0000002400247308 */ /* 0x000e620000000800 */
[----:B0-----:R-:W-:-:S07]  /*3bc0*/  F2FP.F16.F32.PACK_AB R194, R29, R28 ;  /* 0x0000001c1dc2723e */ /* 0x001fce00000000ff */
[----:B------:R-:W-:Y:S01]  /*3bd0*/  MUFU.EX2 R40, R40 ;  /* 0x0000002800287308 */ /* 0x000fe20000000800 */
[----:B--2---:R-:W-:Y:S01]  /*3be0*/  FMNMX.FTZ R2, R0, R3, !PT ;  /* 0x0000000300027209 */ /* 0x004fe20007810000 */
[----:B------:R-:W-:-:S04]  /*3bf0*/  FFMA.FTZ R0, R68, UR5, -R15 ;  /* 0x0000000544007c23 */ /* 0x000fc8000801080f */
[----:B------:R-:W0:Y:S02]  /*3c00*/  SHFL.BFLY PT, R3, R2, 0x1, 0x1f ;  /* 0x0c201f0002037f89 */ /* 0x000e2400000e0000 */
[----:B------:R-:W2:Y:S01]  /*3c10*/  MUFU.EX2 R33, R0 ;  /* 0x0000000000217308 */ /* 0x000ea20000000800 */
[----:B-1----:R-:W-:-:S07]  /*3c20*/  F2FP.F16.F32.PACK_AB R190, R37, R36 ;  /* 0x0000002425be723e */ /* 0x002fce00000000ff */
[----:B------:R-:W1:Y:S01]  /*3c30*/  MUFU.EX2 R41, R41 ;  /* 0x0000002900297308 */ /* 0x000e620000000800 */
[----:B--2---:R-:W-:Y:S02]  /*3c40*/  F2FP.F16.F32.PACK_AB R188, R33, R32 ;  /* 0x0000002021bc723e */ /* 0x004fe400000000ff */
[----:B0-----:R-:W-:Y:S01]  /*3c50*/  FMNMX.FTZ R3, R2, R3, !PT ;  /* 0x0000000302037209 */ /* 0x001fe20007810000 */
[--C-:B------:R-:W-:Y:S01]  /*3c60*/  FFMA.FTZ R2, R52, UR5, -R15.reuse ;  /* 0x0000000534027c23 */ /* 0x100fe2000801080f */
[----:B------:R-:W-:Y:S01]  /*3c70*/  FFMA.FTZ R15, R72, UR5, -R15 ;  /* 0x00000005480f7c23 */ /* 0x000fe2000801080f */
[----:B-1----:R-:W-:Y:S02]  /*3c80*/  F2FP.F16.F32.PACK_AB R184, R41, R40 ;  /* 0x0000002829b8723e */ /* 0x002fe400000000ff */
[C---:B------:R-:W-:Y:S01]  /*3c90*/  FMUL.FTZ R0, R3.reuse, UR5 ;  /* 0x0000000503007c20 */ /* 0x040fe20008410000 */
[----:B------:R-:W-:Y:S01]  /*3ca0*/  FSETP.NEU.FTZ.AND P0, PT, R3, -INF , PT ;  /* 0xff8000000300780b */ /* 0x000fe20003f1d000 */
[----:B------:R0:W-:Y:S03]  /*3cb0*/  MUFU.EX2 R45, R15 ;  /* 0x0000000f002d7308 */ /* 0x0001e60000000800 */
[----:B------:R-:W-:-:S05]  /*3cc0*/  FSEL R0, R0, RZ, P0 ;  /* 0x000000ff00007208 */ /* 0x000fca0000000000 */
[--C-:B------:R-:W-:Y:S01]  /*3cd0*/  FFMA.FTZ R26, R26, UR5, -R0.reuse ;  /* 0x000000051a1a7c23 */ /* 0x100fe20008010800 */
[--C-:B------:R-:W-:Y:S01]  /*3ce0*/  FFMA.FTZ R27, R27, UR5, -R0.reuse ;  /* 0x000000051b1b7c23 */ /* 0x100fe20008010800 */
[--C-:B------:R-:W-:Y:S01]  /*3cf0*/  FFMA.FTZ R30, R30, UR5, -R0.reuse ;  /* 0x000000051e1e7c23 */ /* 0x100fe20008010800 */
[--C-:B------:R-:W-:Y:S01]  /*3d00*/  FFMA.FTZ R31, R31, UR5, -R0.reuse ;  /* 0x000000051f1f7c23 */ /* 0x100fe20008010800 */
[----:B0-----:R-:W-:Y:S01]  /*3d10*/  FADD.FTZ R15, R14, R21 ;  /* 0x000000150e0f7221 */ /* 0x001fe20000010000 */
[--C-:B------:R-:W-:Y:S01]  /*3d20*/  FFMA.FTZ R34, R34, UR5, -R0.reuse ;  /* 0x0000000522227c23 */ /* 0x100fe20008010800 */
[----:B------:R-:W-:Y:S01]  /*3d30*/  MUFU.EX2 R26, R26 ;  /* 0x0000001a001a7308 */ /* 0x000fe20000000800 */
[--C-:B------:R-:W-:Y:S01]  /*3d40*/  FFMA.FTZ R35, R35, UR5, -R0.reuse ;  /* 0x0000000523237c23 */ /* 0x100fe20008010800 */
[----:B------:R-:W-:Y:S01]  /*3d50*/  FADD.FTZ R44, R198, R15 ;  /* 0x0000000fc62c7221 */ /* 0x000fe20000010000 */
[--C-:B------:R-:W-:Y:S01]  /*3d60*/  FFMA.FTZ R38, R38, UR5, -R0.reuse ;  /* 0x0000000526267c23 */ /* 0x100fe20008010800 */
[--C-:B------:R-:W-:Y:S01]  /*3d70*/  FFMA.FTZ R39, R39, UR5, -R0.reuse ;  /* 0x0000000527277c23 */ /* 0x100fe20008010800 */
[----:B------:R-:W-:Y:S01]  /*3d80*/  FFMA.FTZ R42, R42, UR5, -R0 ;  /* 0x000000052a2a7c23 */ /* 0x000fe20008010800 */
[----:B------:R-:W-:Y:S01]  /*3d90*/  FADD.FTZ R15, R23, R44 ;  /* 0x0000002c170f7221 */ /* 0x000fe20000010000 */
[--C-:B------:R-:W-:Y:S01]  /*3da0*/  FFMA.FTZ R43, R43, UR5, -R0.reuse ;  /* 0x000000052b2b7c23 */ /* 0x100fe20008010800 */
[----:B------:R-:W0:Y:S01]  /*3db0*/  MUFU.EX2 R27, R27 ;  /* 0x0000001b001b7308 */ /* 0x000e220000000800 */
[--C-:B------:R-:W-:Y:S01]  /*3dc0*/  FFMA.FTZ R46, R46, UR5, -R0.reuse ;  /* 0x000000052e2e7c23 */ /* 0x100fe20008010800 */
[----:B------:R-:W-:Y:S01]  /*3dd0*/  FADD.FTZ R44, R24, R15 ;  /* 0x0000000f182c7221 */ /* 0x000fe20000010000 */
[--C-:B------:R-:W-:Y:S01]  /*3de0*/  FFMA.FTZ R47, R47, UR5, -R0.reuse ;  /* 0x000000052f2f7c23 */ /* 0x100fe20008010800 */
[--C-:B------:R-:W-:Y:S01]  /*3df0*/  FFMA.FTZ R50, R50, UR5, -R0.reuse ;  /* 0x0000000532327c23 */ /* 0x100fe20008010800 */
[----:B------:R-:W-:Y:S01]  /*3e00*/  FFMA.FTZ R51, R51, UR5, -R0 ;  /* 0x0000000533337c23 */ /* 0x000fe20008010800 */
[----:B------:R-:W-:Y:S01]  /*3e10*/  FADD.FTZ R49, R25, R44 ;  /* 0x0000002c19317221 */ /* 0x000fe20000010000 */
[--C-:B------:R-:W-:Y:S01]  /*3e20*/  FFMA.FTZ R54, R54, UR5, -R0.reuse ;  /* 0x0000000536367c23 */ /* 0x100fe20008010800 */
[----:B------:R-:W1:Y:S01]  /*3e30*/  MUFU.EX2 R30, R30 ;  /* 0x0000001e001e7308 */ /* 0x000e620000000800 */
[----:B------:R-:W-:Y:S01]  /*3e40*/  FFMA.FTZ R0, R55, UR5, -R0 ;  /* 0x0000000537007c23 */ /* 0x000fe20008010800 */
[----:B------:R-:W-:Y:S01]  /*3e50*/  FADD.FTZ R48, R28, R49 ;  /* 0x000000311c307221 */ /* 0x000fe20000010000 */
[----:B------:R-:W-:-:S03]  /*3e60*/  F2FP.F16.F32.PACK_AB R198, R23, R198 ;  /* 0x000000c617c6723e */ /* 0x000fc600000000ff */
[----:B------:R-:W-:Y:S02]  /*3e70*/  FADD.FTZ R49, R29, R48 ;  /* 0x000000301d317221 */ /* 0x000fe40000010000 */
[----:B------:R-:W2:Y:S01]  /*3e80*/  MUFU.EX2 R31, R31 ;  /* 0x0000001f001f7308 */ /* 0x000ea20000000800 */
[----:B0-----:R-:W-:Y:S01]  /*3e90*/  FADD.FTZ R15, R26, R27 ;  /* 0x0000001b1a0f7221 */ /* 0x001fe20000010000 */
[----:B------:R-:W-:Y:S01]  /*3ea0*/  FADD.FTZ R48, R32, R49 ;  /* 0x0000003120307221 */ /* 0x000fe20000010000 */
[----:B------:R-:W-:-:S03]  /*3eb0*/  F2FP.F16.F32.PACK_AB R197, R27, R26 ;  /* 0x0000001a1bc5723e */ /* 0x000fc600000000ff */
[----:B------:R-:W-:Y:S02]  /*3ec0*/  FADD.FTZ R49, R33, R48 ;  /* 0x0000003021317221 */ /* 0x000fe40000010000 */
        /* <DEDUP_REMOVED lines=9> */
[----:B------:R-:W-:Y:S01]  /*3f60*/  FADD.FTZ R44, R36, R49 ;  /* 0x00000031242c7221 */ /* 0x000fe20000010000 */
[----:B------:R-:W-:-:S03]  /*3f70*/  F2FP.F16.F32.PACK_AB R193, R35, R34 ;  /* 0x0000002223c1723e */ /* 0x000fc600000000ff */
[----:B------:R-:W-:Y:S02]  /*3f80*/  FADD.FTZ R21, R37, R44 ;  /* 0x0000002c25157221 */ /* 0x000fe40000010000 */
[----:B------:R-:W1:Y:S01]  /*3f90*/  MUFU.EX2 R42, R42 ;  /* 0x0000002a002a7308 */ /* 0x000e620000000800 */
[----:B--2---:R-:W-:Y:S01]  /*3fa0*/  FADD.FTZ R14, R38, R15 ;  /* 0x0000000f260e7221 */ /* 0x004fe20000010000 */
[----:B------:R-:W-:-:S04]  /*3fb0*/  FADD.FTZ R24, R40, R21 ;  /* 0x0000001528187221 */ /* 0x000fc80000010000 */
[----:B------:R-:W-:Y:S02]  /*3fc0*/  FADD.FTZ R21, R41, R24 ;  /* 0x0000001829157221 */ /* 0x000fe40000010000 */
        /* <DEDUP_REMOVED lines=11> */
[----:B-1----:R-:W-:Y:S01]  /*4080*/  FADD.FTZ R24, R2, R21 ;  /* 0x0000001502187221 */ /* 0x002fe20000010000 */
[----:B------:R-:W-:-:S03]  /*4090*/  F2FP.F16.F32.PACK_AB R186, R45, R2 ;  /* 0x000000022dba723e */ /* 0x000fc600000000ff */
[----:B------:R-:W-:-:S03]  /*40a0*/  FADD.FTZ R15, R45, R24 ;  /* 0x000000182d0f7221 */ /* 0x000fc60000010000 */
[----:B------:R-:W1:Y:S01]  /*40b0*/  MUFU.EX2 R51, R51 ;  /* 0x0000003300337308 */ /* 0x000e620000000800 */
[C---:B--2---:R-:W-:Y:S01]  /*40c0*/  FADD.FTZ R21, R47.reuse, R14 ;  /* 0x0000000e2f157221 */ /* 0x044fe20000010000 */
[----:B------:R-:W-:-:S06]  /*40d0*/  F2FP.F16.F32.PACK_AB R191, R47, R46 ;  /* 0x0000002e2fbf723e */ /* 0x000fcc00000000ff */
[----:B------:R-:W2:Y:S01]  /*40e0*/  MUFU.EX2 R54, R54 ;  /* 0x0000003600367308 */ /* 0x000ea20000000800 */
[----:B0-----:R-:W-:-:S07]  /*40f0*/  FADD.FTZ R2, R50, R21 ;  /* 0x0000001532027221 */ /* 0x001fce0000010000 */
[----:B------:R-:W0:Y:S01]  /*4100*/  MUFU.EX2 R187, R0 ;  /* 0x0000000000bb7308 */ /* 0x000e220000000800 */
[C---:B-1----:R-:W-:Y:S01]  /*4110*/  FADD.FTZ R21, R51.reuse, R2 ;  /* 0x0000000233157221 */ /* 0x042fe20000010000 */
[----:B------:R-:W-:-:S03]  /*4120*/  F2FP.F16.F32.PACK_AB R185, R51, R50 ;  /* 0x0000003233b9723e */ /* 0x000fc600000000ff */
[----:B--2---:R-:W-:-:S04]  /*4130*/  FADD.FTZ R14, R54, R21 ;  /* 0x00000015360e7221 */ /* 0x004fc80000010000 */
[C---:B0-----:R-:W-:Y:S01]  /*4140*/  FADD.FTZ R14, R187.reuse, R14 ;  /* 0x0000000ebb0e7221 */ /* 0x041fe20000010000 */
[----:B------:R-:W-:Y:S01]  /*4150*/  F2FP.F16.F32.PACK_AB R187, R187, R54 ;  /* 0x00000036bbbb723e */ /* 0x000fe200000000ff */
[----:B------:R-:W-:Y:S06]  /*4160*/  @!P6 BRA `(.L_x_984) ;  /* 0x000000000044e947 */ /* 0x000fec0003800000 */
[----:B------:R-:W-:Y:S01]  /*4170*/  ISETP.LT.AND P0, PT, RZ, UR38, PT ;  /* 0x00000026ff007c0c */ /* 0x000fe2000bf01270 */
[----:B------:R-:W-:-:S06]  /*4180*/  UIADD3 UR4, UR38, -0x1, URZ ;  /* 0xffffffff26047890 */ /* 0x000fcc000fffe03f */
[----:B------:R-:W-:-:S06]  /*4190*/  IMAD.U32 R0, RZ, RZ, UR4 ;  /* 0x00000004ff007e24 */ /* 0x000fcc000f8e00ff */
[----:B------:R-:W-:Y:S05]  /*41a0*/  @P0 BRA `(.L_x_985) ;  /* 0x00000000001c0947 */ /* 0x000fea0003800000 */
[----:B------:R-:W-:Y:S01]  /*41b0*/  ISETP.NE.AND P0, PT, R57, 0x1, PT ;  /* 0x000000013900780c */ /* 0x000fe20003f05270 */
[----:B------:R-:W-:-:S12]  /*41c0*/  IMAD R21, RZ, RZ, -UR38 ;  /* 0x80000026ff157e24 */ /* 0x000fd8000f8e02ff */
[----:B------:R-:W0:Y:S02]  /*41d0*/  @P0 LDC.64 R24, c[0x0][0x9e8] ;  /* 0x00027a00ff180b82 */ /* 0x000e240000000a00 */
[----:B0-----:R-:W-:-:S05]  /*41e0*/  @P0 IMAD.HI.U32 R0, R21, R24, RZ ;  /* 0x0000001815000227 */ /* 0x001fca00078e00ff */
[----:B------:R-:W-:-:S04]  /*41f0*/  @P0 SHF.R.U32.HI R21, RZ, R25, R0 ;  /* 0x00000019ff150219 */ /* 0x000fc80000011600 */
[----:B------:R-:W-:Y:S01]  /*4200*/  LOP3.LUT R0, RZ, R21, RZ, 0x33, !PT ;  /* 0x00000015ff007212 */ /* 0x000fe200078e33ff */
[----:B------:R-:W-:Y:S06]  /*4210*/  BRA `(.L_x_986) ;  /* 0x0000000000107947 */ /* 0x000fec0003800000 */
.L_x_985:
[----:B------:R-:W-:-:S13]  /*4220*/  ISETP.NE.AND P0, PT, R57, 0x1, PT ;  /* 0x000000013900780c */ /* 0x000fda0003f05270 */
[----:B------:R-:W0:Y:S02]  /*4230*/  @P0 LDC.64 R24, c[0x0][0x9e8] ;  /* 0x00027a00ff180b82 */ /* 0x000e240000000a00 */
[----:B0-----:R-:W-:-:S05]  /*4240*/  @P0 IMAD.HI.U32 R2, R0, R24, RZ ;  /* 0x0000001800020227 */ /* 0x001fca00078e00ff */
[----:B------:R-:W-:-:S07]  /*4250*/  @P0 SHF.R.U32.HI R0, RZ, R25, R2 ;  /* 0x00000019ff000219 */ /* 0x000fce0000011602 */
.L_x_986:
[----:B------:R-:W-:-:S05]  /*4260*/  IMAD R57, R0, R57, R57 ;  /* 0x0000003900397224 */ /* 0x000fca00078e0239 */
[----:B------:R-:W-:-:S07]  /*4270*/  VIMNMX R56, R56, R57, PT ;  /* 0x0000003938387248 */ /* 0x000fce0003fe0100 */
.L_x_984:
[----:B------:R-:W-:Y:S01]  /*4280*/  R2UR UR4, R22 ;  /* 0x00000000160472ca */ /* 0x000fe200000e0000 */
[----:B------:R-:W-:Y:S01]  /*4290*/  UMOV UR61, URZ ;  /* 0x0000003f003d7c82 */ /* 0x000fe20008000000 */
[----:B------:R-:W-:Y:S01]  /*42a0*/  SHF.R.S32.HI R21, RZ, 0x1f, R56 ;  /* 0x0000001fff157819 */ /* 0x000fe20000011438 */
[----:B------:R-:W-:Y:S01]  /*42b0*/  IMAD.MOV.U32 R0, RZ, RZ, 0x3f800000 ;  /* 0x3f800000ff007424 */ /* 0x000fe200078e00ff */
[----:B------:R-:W-:Y:S01]  /*42c0*/  CS2R R150, SRZ ;  /* 0x0000000000967805 */ /* 0x000fe2000001ff00 */
[----:B------:R-:W-:Y:S01]  /*42d0*/  IMAD.MOV.U32 R2, RZ, RZ, 0x3f800000 ;  /* 0x3f800000ff027424 */ /* 0x000fe200078e00ff */
[----:B------:R-:W-:Y:S02]  /*42e0*/  LEA.HI R21, R21, R56, RZ, 0x6 ;  /* 0x0000003815157211 */ /* 0x000fe400078f30ff */
[----:B------:R-:W-:Y:S02]  /*42f0*/  CS2R R148, SRZ ;  /* 0x0000000000947805 */ /* 0x000fe4000001ff00 */
[----:B------:R-:W-:-:S02]  /*4300*/  CS2R R146, SRZ ;  /* 0x0000000000927805 */ /* 0x000fc4000001ff00 */
[----:B------:R-:W-:Y:S02]  /*4310*/  CS2R R144, SRZ ;  /* 0x0000000000907805 */ /* 0x000fe4000001ff00 */
[----:B------:R-:W-:Y:S02]  /*4320*/  SHF.R.S32.HI R21, RZ, 0x6, R21 ;  /* 0x00000006ff157819 */ /* 0x000fe40000011415 */
[----:B------:R-:W-:Y:S02]  /*4330*/  CS2R R142, SRZ ;  /* 0x00000000008e7805 */ /* 0x000fe4000001ff00 */
[----:B------:R-:W-:Y:S02]  /*4340*/  CS2R R140, SRZ ;  /* 0x00000000008c7805 */ /* 0x000fe4000001ff00 */
[----:B------:R-:W-:Y:S02]  /*4350*/  CS2R R138, SRZ ;  /* 0x00000000008a7805 */ /* 0x000fe4000001ff00 */
[----:B------:R-:W-:Y:S01]  /*4360*/  VIMNMX R21, R21, UR4, !PT ;  /* 0x0000000415157c48 */ /* 0x000fe2000ffe0100 */
[----:B------:R-:W-:Y:S01]  /*4370*/  UMOV UR4, URZ ;  /* 0x0000003f00047c82 */ /* 0x000fe20008000000 */
[----:B------:R-:W-:-:S02]  /*4380*/  CS2R R136, SRZ ;  /* 0x0000000000887805 */ /* 0x000fc4000001ff00 */
[----:B------:R-:W-:Y:S02]  /*4390*/  CS2R R134, SRZ ;  /* 0x0000000000867805 */ /* 0x000fe4000001ff00 */
[----:B------:R-:W-:Y:S02]  /*43a0*/  ISETP.LE.AND P0, PT, R21, UR6, PT ;  /* 0x0000000615007c0c */ /* 0x000fe4000bf03270 */
        /* <DEDUP_REMOVED lines=56> */
[----:B------:R-:W-:Y:S01]  /*4730*/  UMOV UR4, URZ ;  /* 0x0000003f00047c82 */ /* 0x000fe20008000000 */
[----:B------:R-:W-:Y:S01]  /*4740*/  IMAD.MOV.U32 R2, RZ, RZ, 0x3f800000 ;  /* 0x3f800000ff027424 */ /* 0x000fe200078e00ff */
[----:B------:R-:W-:Y:S01]  /*4750*/  UMOV UR7, URZ ;  /* 0x0000003f00077c82 */ /* 0x000fe20008000000 */
[----:B------:R-:W-:Y:S02]  /*4760*/  IMAD.U32 R201, RZ, RZ, UR4 ;  /* 0x00000004ffc97e24 */ /* 0x000fe4000f8e00ff */
[----:B------:R-:W-:Y:S02]  /*4770*/  IMAD.MOV.U32 R0, RZ, RZ, 0x3f800000 ;  /* 0x3f800000ff007424 */ /* 0x000fe400078e00ff */
[----:B------:R-:W-:-:S07]  /*4780*/  IMAD.MOV.U32 R151, RZ, RZ, RZ ;  /* 0x000000ffff977224 */ /* 0x000fce00078e00ff */
.L_x_1004:
[----:B------:R-:W-:Y:S01]  /*4790*/  R2UR UR5, R201 ;  /* 0x00000000c90572ca */ /* 0x000fe200000e0000 */
[----:B------:R-:W-:-:S04]  /*47a0*/  UIADD3 UR4, UR7, 0x1, URZ ;  /* 0x0000000107047890 */ /* 0x000fc8000fffe03f */
[----:B------:R-:W-:-:S04]  /*47b0*/  UISETP.NE.AND UP1, UPT, UR4, 0x2, UPT ;  /* 0x000000020400788c */ /* 0x000fc8000bf25270 */
[----:B------:R-:W-:Y:S02]  /*47c0*/  USEL UR61, URZ, 0x1, UP1 ;  /* 0x000000013f3d7887 */ /* 0x000fe40008800000 */
[----:B------:R-:W-:Y:S02]  /*47d0*/  USEL UR4, UR4, URZ, UP1 ;  /* 0x0000003f04047287 */ /* 0x000fe40008800000 */
[----:B------:R-:W-:Y:S01]  /*47e0*/  ULOP3.LUT UR61, UR5, UR61, URZ, 0x3c, !UPT ;  /* 0x0000003d053d7292 */ /* 0x000fe2000f8e3c3f */
[----:B------:R-:W-:Y:S11]  /*47f0*/  @!P4 BRA `(.L_x_988) ;  /* 0x000000000004c947 */ /* 0x000ff60003800000 */
[----:B------:R-:W-:Y:S01]  /*4800*/  BPT.TRAP 0x1 ;  /* 0x000000040000795c */ /* 0x000fe20000300000 */
.L_x_988:
[----:B------:R-:W-:Y:S01]  /*4810*/  R2UR UR5, R16 ;  /* 0x00000000100572ca */ /* 0x000fe200000e0000 */
[----:B------:R-:W-:-:S05]  /*4820*/  IMAD.U32 R23, RZ, RZ, UR61 ;  /* 0x0000003dff177e24 */ /* 0x000fca000f8e00ff */
[----:B------:R-:W-:-:S07]  /*4830*/  SHF.L.U32 R23, R23, 0x1f, RZ ;  /* 0x0000001f17177819 */ /* 0x000fce00000006ff */
[----:B------:R-:W-:-:S09]  /*4840*/  ULEA UR60, UR4, UR5, 0x3 ;  /* 0x00000005043c7291 */ /* 0x000fd2000f8e183f */
[----:B------:R0:W1:Y:S01]  /*4850*/  SYNCS.PHASECHK.TRANS64.TRYWAIT P0, [UR60+0x30830], R23 ;  /* 0x03083017ff0075a7 */ /* 0x000062000800017c */
[----:B------:R-:W-:Y:S05]  /*4860*/  @!P4 BRA `(.L_x_989) ;  /* 0x000000000004c947 */ /* 0x000fea0003800000 */
[----:B------:R-:W-:Y:S01]  /*4870*/  BPT.TRAP 0x1 ;  /* 0x000000040000795c */ /* 0x000fe20000300000 */
.L_x_989:
[----:B-1----:R-:W-:Y:S05]  /*4880*/  @P0 BRA `(.L_x_990) ;  /* 0x0000000000080947 */ /* 0x002fea0003800000 */
[----:B------:R-:W1:Y:S02]  /*4890*/  SYNCS.PHASECHK.TRANS64.TRYWAIT P0, [UR60+0x30830], R23 ;  /* 0x03083017ff0075a7 */ /* 0x000e64000800017c */
[----:B-1----:R-:W-:Y:S05]  /*48a0*/  @!P0 BRA `(.L_x_991) ;  /* 0x000000f400fc8947 */ /* 0x002fea0003800000 */
.L_x_990:
[----:B------:R-:W-:Y:S01]  /*48b0*/  R2UR UR5, R19 ;  /* 0x00000000130572ca */ /* 0x000fe200000e0000 */
[----:B-1----:R-:W-:Y:S01]  /*48c0*/  WARPGROUP.ARRIVE ;  /* 0x00000000000079c5 */ /* 0x002fe20000000000 */
[----:B------:R-:W-:Y:S01]  /*48d0*/  R2UR UR56, R6 ;  /* 0x00000000063872ca */ /* 0x000fe200000e0000 */
[----:B------:R-:W-:Y:S01]  /*48e0*/  UMOV UR59, 0x40000040 ;  /* 0x40000040003b7882 */ /* 0x000fe20000000000 */
[----:B------:R-:W-:Y:S01]  /*48f0*/  R2UR UR57, R7 ;  /* 0x00000000073972ca */ /* 0x000fe200000e0000 */
[----:B------:R-:W-:Y:S01]  /*4900*/  UMOV UR55, 0x40000040 ;  /* 0x4000004000377882 */ /* 0x000fe20000000000 */
[----:B0-----:R-:W-:Y:S01]  /*4910*/  MOV R23, UR53 ;  /* 0x0000003500177c02 */ /* 0x001fe20008000f00 */
[----:B------:R-:W-:Y:S01]  /*4920*/  UMOV UR11, 0x40000040 ;  /* 0x40000040000b7882 */ /* 0x000fe20000000000 */
[----:B------:R-:W-:Y:S01]  /*4930*/  MOV R200, UR52 ;  /* 0x0000003400c87c02 */ /* 0x000fe20008000f00 */
[----:B------:R-:W-:Y:S01]  /*4940*/  UMOV UR15, 0x40000040 ;  /* 0x40000040000f7882 */ /* 0x000fe20000000000 */
[----:B------:R-:W-:Y:S01]  /*4950*/  R2UR UR52, R8 ;  /* 0x00000000083472ca */ /* 0x000fe200000e0000 */
[----:B------:R-:W-:Y:S01]  /*4960*/  UMOV UR19, 0x40000040 ;  /* 0x4000004000137882 */ /* 0x000fe20000000000 */
[----:B------:R-:W-:Y:S01]  /*4970*/  R2UR UR53, R9 ;  /* 0x00000000093572ca */ /* 0x000fe200000e0000 */
[----:B------:R-:W-:Y:S01]  /*4980*/  ULEA UR5, UR4, UR5, 0xb ;  /* 0x0000000504057291 */ /* 0x000fe2000f8e583f */
[-C--:B------:R-:W-:Y:S01]  /*4990*/  FMUL.FTZ R24, R24, R0.reuse ;  /* 0x0000000018187220 */ /* 0x080fe20000410000 */
[----:B------:R-:W-:Y:S01]  /*49a0*/  UMOV UR23, 0x40000040 ;  /* 0x4000004000177882 */ /* 0x000fe20000000000 */
[----:B------:R-:W-:Y:S01]  /*49b0*/  UMOV UR27, 0x40000040 ;  /* 0x40000040001b7882 */ /* 0x000fe20000000000 */
[----:B------:R-:W-:Y:S01]  /*49c0*/  UIADD3 UR10, UR5, 0x2, URZ ;  /* 0x00000002050a7890 */ /* 0x000fe2000fffe03f */
[-C--:B------:R-:W-:Y:S01]  /*49d0*/  FMUL.FTZ R25, R25, R0.reuse ;  /* 0x0000000019197220 */ /* 0x080fe20000410000 */
[----:B------:R-:W-:Y:S01]  /*49e0*/  UIADD3 UR14, UR5, 0x200, URZ ;  /* 0x00000200050e7890 */ /* 0x000fe2000fffe03f */
[-C--:B------:R-:W-:Y:S01]  /*49f0*/  FMUL.FTZ R28, R28, R0.reuse ;  /* 0x000000001c1c7220 */ /* 0x080fe20000410000 */
[----:B------:R-:W-:Y:S01]  /*4a00*/  UMOV UR58, UR5 ;  /* 0x00000005003a7c82 */ /* 0x000fe20008000000 */
[----:B------:R-:W-:Y:S01]  /*4a10*/  UIADD3 UR18, UR5, 0x202, URZ ;  /* 0x0000020205127890 */ /* 0x000fe2000fffe03f */
[----:B------:R-:W-:Y:S01]  /*4a20*/  HGMMA.64x64x16.F32 R152, gdesc[UR56], RZ, !UPT, gsb0 ;  /* 0x00e00000389879f0 */ /* 0x000fe2000c0008ff */
[----:B------:R-:W-:Y:S01]  /*4a30*/  UMOV UR54, UR10 ;  /* 0x0000000a00367c82 */ /* 0x000fe20008000000 */
[----:B------:R-:W-:Y:S01]  /*4a40*/  R2UR UR56, R12 ;  /* 0x000000000c3872ca */ /* 0x000fe200000e0000 */
[----:B------:R-:W-:Y:S01]  /*4a50*/  UIADD3 UR10, UR5, 0x4, URZ ;  /* 0x00000004050a7890 */ /* 0x000fe2000fffe03f */
[----:B------:R-:W-:Y:S01]  /*4a60*/  R2UR UR57, R13 ;  /* 0x000000000d3972ca */ /* 0x000fe200000e0000 */
[----:B------:R-:W-:Y:S01]  /*4a70*/  UMOV UR59, 0x40000040 ;  /* 0x40000040003b7882 */ /* 0x000fe20000000000 */
[----:B------:R-:W-:Y:S01]  /*4a80*/  UIADD3 UR22, UR5, 0x204, URZ ;  /* 0x0000020405167890 */ /* 0x000fe2000fffe03f */
[-C--:B------:R-:W-:Y:S01]  /*4a90*/  FMUL.FTZ R29, R29, R0.reuse ;  /* 0x000000001d1d7220 */ /* 0x080fe20000410000 */
[----:B------:R-:W-:Y:S01]  /*4aa0*/  UIADD3 UR26, UR5, 0x206, URZ ;  /* 0x00000206051a7890 */ /* 0x000fe2000fffe03f */
[-C--:B------:R-:W-:Y:S01]  /*4ab0*/  FMUL.FTZ R32, R32, R0.reuse ;  /* 0x0000000020207220 */ /* 0x080fe20000410000 */
        /* <DEDUP_REMOVED lines=73> */
[----:B------:R-:W-:Y:S01]  /*4f50*/  HGMMA.64x64x16.F32 R152, gdesc[UR52], R152, gsb0 ;  /* 0x00e00000349879f0 */ /* 0x000fe20008000898 */
[----:B------:R-:W-:Y:S01]  /*4f60*/  R2UR UR53, R23 ;  /* 0x00000000173572ca */ /* 0x000fe200000e0000 */
[----:B------:R-:W-:Y:S01]  /*4f70*/  UIADD3 UR54, UR5, 0x604, URZ ;  /* 0x0000060405367890 */ /* 0x000fe2000fffe03f */
[----:B------:R-:W-:Y:S01]  /*4f80*/  R2UR UR52, R200 ;  /* 0x00000000c83472ca */ /* 0x000fe200000e0000 */
[----:B------:R-:W-:Y:S01]  /*4f90*/  UMOV UR55, 0x40000040 ;  /* 0x4000004000377882 */ /* 0x000fe20000000000 */
[----:B------:R-:W-:Y:S01]  /*4fa0*/  UIADD3 UR5, UR5, 0x606, URZ ;  /* 0x0000060605057890 */ /* 0x000fe2000fffe03f */
        /* <DEDUP_REMOVED lines=68> */
[----:B------:R-:W-:Y:S01]  /*53f0*/  HGMMA.64x64x16.F32 R152, gdesc[UR56], R152, gsb0 ;  /* 0x00e00000389879f0 */ /* 0x000fe20008000898 */
[----:B------:R-:W-:Y:S01]  /*5400*/  R2UR UR56, R10 ;  /* 0x000000000a3872ca */ /* 0x000fe200000e0000 */
[----:B------:R-:W-:Y:S01]  /*5410*/  UMOV UR58, UR5 ;  /* 0x00000005003a7c82 */ /* 0x000fe20008000000 */
[----:B------:R-:W-:Y:S01]  /*5420*/  R2UR UR57, R11 ;  /* 0x000000000b3972ca */ /* 0x000fe200000e0000 */
[----:B------:R-:W-:Y:S01]  /*5430*/  UMOV UR59, 0x40000040 ;  /* 0x40000040003b7882 */ /* 0x000fe20000000000 */
[----:B------:R-:W-:Y:S02]  /*5440*/  WARPGROUP.DEPBAR.LE gsb0, 0x0 ;  /* 0x00008000000079c5 */ /* 0x000fe40000010000 */
[----:B------:R-:W-:-:S06]  /*5450*/  WARPGROUP.ARRIVE ;  /* 0x00000000000079c5 */ /* 0x000fcc0000000000 */
[----:B------:R-:W-:Y:S03]  /*5460*/  HGMMA.64x64x16.F32 R152, gdesc[UR8], R152, gsb0 ;  /* 0x00e00000089879f0 */ /* 0x000fe60008000898 */
        /* <DEDUP_REMOVED lines=37> */
[----:B------:R-:W-:Y:S05]  /*56c0*/  @!P4 BRA `(.L_x_992) ;  /* 0x000000000004c947 */ /* 0x000fea0003800000 */
[----:B------:R-:W-:Y:S01]  /*56d0*/  BPT.TRAP 0x1 ;  /* 0x000000040000795c */ /* 0x000fe20000300000 */
.L_x_992:
[----:B------:R-:W-:Y:S02]  /*56e0*/  R2UR UR10, R16 ;  /* 0x00000000100a72ca */ /* 0x000fe400000e0000 */
[----:B------:R-:W-:-:S11]  /*56f0*/  R2UR UR5, R201 ;  /* 0x00000000c90572ca */ /* 0x000fd600000e0000 */
[----:B------:R-:W-:Y:S02]  /*5700*/  ULEA UR14, UR7, UR10, 0x3 ;  /* 0x0000000a070e7291 */ /* 0x000fe4000f8e183f */
[----:B------:R-:W-:-:S05]  /*5710*/  IMAD.U32 R0, RZ, RZ, UR5 ;  /* 0x00000005ff007e24 */ /* 0x000fca000f8e00ff */
[----:B------:R-:W-:-:S04]  /*5720*/  SHF.L.U32 R0, R0, 0x1f, RZ ;  /* 0x0000001f00007819 */ /* 0x000fc800000006ff */
[----:B------:R0:W1:Y:S01]  /*5730*/  SYNCS.PHASECHK.TRANS64.TRYWAIT P0, [UR14+0x30850], R0 ;  /* 0x03085000ff0075a7 */ /* 0x000062000800014e */
[----:B------:R-:W-:Y:S05]  /*5740*/  @!P4 BRA `(.L_x_993) ;  /* 0x000000000004c947 */ /* 0x000fea0003800000 */
[----:B------:R-:W-:Y:S01]  /*5750*/  BPT.TRAP 0x1 ;  /* 0x000000040000795c */ /* 0x000fe20000300000 */
.L_x_993:
[----:B-1----:R-:W-:Y:S05]  /*5760*/  @P0 BRA `(.L_x_994) ;  /* 0x0000000000080947 */ /* 0x002fea0003800000 */
[----:B------:R-:W1:Y:S02]  /*5770*/  SYNCS.PHASECHK.TRANS64.TRYWAIT P0, [UR14+0x30850], R0 ;  /* 0x03085000ff0075a7 */ /* 0x000e64000800014e */
[----:B-1----:R-:W-:Y:S05]  /*5780*/  @!P0 BRA `(.L_x_995) ;  /* 0x000000e8005c8947 */ /* 0x002fea0003800000 */
.L_x_994:
[----:B------:R-:W-:Y:S01]  /*5790*/  R2UR UR5, R16 ;  /* 0x00000000100572ca */ /* 0x000fe200000e0000 */
[----:B------:R-:W-:Y:S01]  /*57a0*/  WARPGROUP.ARRIVE ;  /* 0x00000000000079c5 */ /* 0x000fe20000000000 */
[----:B------:R-:W-:Y:S01]  /*57b0*/  UMOV UR11, 0x40000040 ;  /* 0x40000040000b7882 */ /* 0x000fe20000000000 */
[----:B------:R-:W-:Y:S01]  /*57c0*/  PLOP3.LUT P0, PT, PT, PT, UP0, 0x80, 0x0 ;  /* 0x000000000000781c */ /* 0x000fe20003f0f008 */
[----:B------:R-:W-:Y:S01]  /*57d0*/  IMAD.MOV.U32 R2, RZ, RZ, R18 ;  /* 0x000000ffff027224 */ /* 0x000fe200078e0012 */
[----:B------:R-:W-:Y:S01]  /*57e0*/  PLOP3.LUT P1, PT, PT, PT, UP0, 0x80, 0x0 ;  /* 0x000000000000781c */ /* 0x000fe20003f2f008 */
[----:B------:R-:W-:Y:S01]  /*57f0*/  ULDC UR18, c[0x0][0x2f0] ;  /* 0x0000bc0000127ab9 */ /* 0x000fe20000000800 */
[----:B------:R-:W-:Y:S01]  /*5800*/  R2UR UR22, R17 ;  /* 0x00000000111672ca */ /* 0x000fe200000e0000 */
[----:B------:R-:W-:Y:S01]  /*5810*/  ULDC UR19, c[0x0][0x288] ;  /* 0x0000a20000137ab9 */ /* 0x000fe20000000800 */
[----:B------:R-:W-:-:S04]  /*5820*/  R2UR UR15, R20 ;  /* 0x00000000140f72ca */ /* 0x000fc800000e0000 */
[----:B------:R-:W-:-:S04]  /*5830*/  UIADD3 UR5, UR5, 0x400, URZ ;  /* 0x0000040005057890 */ /* 0x000fc8000fffe03f */
[----:B------:R-:W-:-:S04]  /*5840*/  USHF.R.U32.HI UR5, URZ, 0x4, UR5 ;  /* 0x000000043f057899 */ /* 0x000fc80008011605 */
[----:B------:R-:W-:-:S04]  /*5850*/  ULOP3.LUT UR5, UR5, 0x3fff, URZ, 0xc0, !UPT ;  /* 0x00003fff05057892 */ /* 0x000fc8000f8ec03f */
[----:B------:R-:W-:-:S04]  /*5860*/  ULOP3.LUT UR5, UR5, 0x2000000, URZ, 0xfc, !UPT ;  /* 0x0200000005057892 */ /* 0x000fc8000f8efc3f */
[----:B------:R-:W-:Y:S02]  /*5870*/  ULEA UR5, UR7, UR5, 0xb ;  /* 0x0000000507057291 */ /* 0x000fe4000f8e583f */
[----:B------:R-:W-:-:S05]  /*5880*/  USHF.L.U32 UR7, UR6, 0x6, URZ ;  /* 0x0000000606077899 */ /* 0x000fca000800063f */
[----:B------:R-:W-:Y:S02]  /*5890*/  UMOV UR10, UR5 ;  /* 0x00000005000a7c82 */ /* 0x000fe40008000000 */
        /* <DEDUP_REMOVED lines=14> */
[----:B------:R-:W-:Y:S02]  /*5980*/  UMOV UR11, 0x40000040 ;  /* 0x40000040000b7882 */ /* 0x000fe40000000000 */
[----:B------:R-:W-:Y:S02]  /*5990*/  @UP0 ULDC UR5, c[0x0][0x44c] ;  /* 0x0001130000050ab9 */ /* 0x000fe40000000800 */
[----:B01----:R-:W-:Y:S01]  /*59a0*/  @P0 IMAD.HI.U32 R0, R18, UR5, RZ ;  /* 0x0000000512000c27 */ /* 0x003fe2000f8e00ff */
[----:B------:R-:W-:-:S04]  /*59b0*/  @UP0 ULDC UR5, c[0x0][0x450] ;  /* 0x0001140000050ab9 */ /* 0x000fc80000000800 */
[----:B------:R-:W-:Y:S01]  /*59c0*/  @P1 SHF.R.U32.HI R2, RZ, UR5, R0 ;  /* 0x00000005ff021c19 */ /* 0x000fe20008011600 */
[----:B------:R-:W-:Y:S01]  /*59d0*/  UIADD3 UR5, -UR7, 0x1, URZ ;  /* 0x0000000107057890 */ /* 0x000fe2000fffe13f */
[----:B------:R-:W-:-:S04]  /*59e0*/  IMAD.U32 R0, RZ, RZ, UR60 ;  /* 0x0000003cff007e24 */ /* 0x000fc8000f8e00ff */
[----:B------:R-:W-:-:S05]  /*59f0*/  @!P5 VIADD R0, R0, 0x30840 ;  /* 0x000308400000d836 */ /* 0x000fca0000000000 */
[----:B------:R-:W-:Y:S01]  /*5a00*/  @!P5 PRMT R0, RZ, 0x654, R0 ;  /* 0x00000654ff00d816 */ /* 0x000fe20000000000 */
[----:B------:R-:W-:Y:S02]  /*5a10*/  WARPGROUP.DEPBAR.LE gsb0, 0x0 ;  /* 0x00008000000079c5 */ /* 0x000fe40000010000 */
[----:B------:R-:W-:-:S06]  /*5a20*/  WARPGROUP.ARRIVE ;  /* 0x00000000000079c5 */ /* 0x000fcc0000000000 */
[----:B------:R-:W-:Y:S01]  /*5a30*/  HGMMA.64x256x16.F32 R24, R184, gdesc[UR8].tnspB, R24, gsb0 ;  /* 0x43e00008b8187df0 */ /* 0x000fe20008000818 */
[----:B------:R-:W-:Y:S01]  /*5a40*/  UMOV UR10, UR18 ;  /* 0x00000012000a7c82 */ /* 0x000fe20008000000 */
[----:B------:R-:W-:Y:S01]  /*5a50*/  UMOV UR11, UR19 ;  /* 0x00000013000b7c82 */ /* 0x000fe20008000000 */
[----:B------:R-:W-:Y:S01]  /*5a60*/  IMAD.U32 R188, RZ, RZ, UR10 ;  /* 0x0000000affbc7e24 */ /* 0x000fe2000f8e00ff */
[----:B------:R-:W-:Y:S01]  /*5a70*/  ULDC UR18, c[0x0][0x9e0] ;  /* 0x0002780000127ab9 */ /* 0x000fe20000000800 */
[----:B------:R-:W-:Y:S02]  /*5a80*/  WARPGROUP.DEPBAR.LE gsb0, 0x0 ;  /* 0x00008000000079c5 */ /* 0x000fe40000010000 */
[----:B------:R-:W0:Y:S01]  /*5a90*/  SHFL.IDX PT, R184, R2, RZ, 0x1c1f ;  /* 0x001c1fff02b87589 */ /* 0x000e2200000e0000 */
[----:B------:R-:W-:Y:S01]  /*5aa0*/  IMAD.U32 R186, RZ, RZ, UR5 ;  /* 0x00000005ffba7e24 */ /* 0x000fe2000f8e00ff */
[----:B------:R0:W-:Y:S03]  /*5ab0*/  @!P5 SYNCS.ARRIVE.TRANS64.RED.A1T0 RZ, [R0+URZ], RZ ;  /* 0x000000ff00ffd9a7 */ /* 0x0001e6000810043f */
[----:B------:R-:W-:-:S04]  /*5ac0*/  IMAD R23, R5, -0x2, R186 ;  /* 0xfffffffe05177824 */ /* 0x000fc800078e02ba */
[----:B------:R-:W-:-:S04]  /*5ad0*/  IMAD R23, R188, UR22, R23 ;  /* 0x00000016bc177c24 */ /* 0x000fc8000f8e0217 */
[----:B------:R-:W-:-:S04]  /*5ae0*/  VIADD R23, R23, -UR11 ;  /* 0x8000000b17177c36 */ /* 0x000fc80008000000 */
[C---:B------:R-:W-:Y:S01]  /*5af0*/  VIADD R186, R23.reuse, UR18 ;  /* 0x0000001217ba7c36 */ /* 0x040fe20008000000 */
[----:B------:R-:W-:-:S03]  /*5b00*/  IADD3 R187, R23, UR15, RZ ;  /* 0x0000000f17bb7c10 */ /* 0x000fc6000fffe0ff */
[--C-:B0-----:R-:W-:Y:S02]  /*5b10*/  IMAD.IADD R0, R186, 0x1, R184.reuse ;  /* 0x00000001ba007824 */ /* 0x101fe400078e02b8 */
[----:B------:R-:W-:Y:S01]  /*5b20*/  IMAD.IADD R23, R187, 0x1, R184 ;  /* 0x00000001bb177824 */ /* 0x000fe200078e02b8 */
        /* <DEDUP_REMOVED lines=8> */
[----:B------:R-:W-:Y:S01]  /*5bb0*/  ULDC UR5, c[0x0][0x9e4] ;  /* 0x0002790000057ab9 */ /* 0x000fe20000000800 */
[----:B------:R-:W-:Y:S01]  /*5bc0*/  LOP3.LUT R185, RZ, R185, RZ, 0x33, !PT ;  /* 0x000000b9ffb97212 */ /* 0x000fe200078e33ff */
[----:B------:R-:W-:-:S05]  /*5bd0*/  IMAD.U32 R189, RZ, RZ, UR5 ;  /* 0x00000005ffbd7e24 */ /* 0x000fca000f8e00ff */
[----:B------:R-:W-:-:S13]  /*5be0*/  ISETP.NE.AND P0, PT, R189, 0x1, PT ;  /* 0x00000001bd00780c */ /* 0x000fda0003f05270 */
[----:B------:R-:W0:Y:S02]  /*5bf0*/  @P0 LDC.64 R190, c[0x0][0x9e8] ;  /* 0x00027a00ffbe0b82 */ /* 0x000e240000000a00 */
[----:B0-----:R-:W-:-:S05]  /*5c00*/  @P0 IMAD.HI.U32 R184, R185, R190, RZ ;  /* 0x000000beb9b80227 */ /* 0x001fca00078e00ff */
[----:B------:R-:W-:-:S04]  /*5c10*/  @P0 SHF.R.U32.HI R185, RZ, R191, R184 ;  /* 0x000000bfffb90219 */ /* 0x000fc800000116b8 */
[----:B------:R-:W-:Y:S01]  /*5c20*/  LOP3.LUT R185, RZ, R185, RZ, 0x33, !PT ;  /* 0x000000b9ffb97212 */ /* 0x000fe200078e33ff */
[----:B------:R-:W-:Y:S06]  /*5c30*/  BRA `(.L_x_999) ;  /* 0x0000000000187947 */ /* 0x000fec0003800000 */
.L_x_998:
[----:B------:R-:W-:Y:S02]  /*5c40*/  ULDC UR5, c[0x0][0x9e4] ;  /* 0x0002790000057ab9 */ /* 0x000fe40000000800 */
[----:B------:R-:W-:-:S05]  /*5c50*/  IMAD.U32 R189, RZ, RZ, UR5 ;  /* 0x00000005ffbd7e24 */ /* 0x000fca000f8e00ff */
[----:B------:R-:W-:-:S13]  /*5c60*/  ISETP.NE.AND P0, PT, R189, 0x1, PT ;  /* 0x00000001bd00780c */ /* 0x000fda0003f05270 */
[----:B------:R-:W0:Y:S02]  /*5c70*/  @P0 LDC.64 R190, c[0x0][0x9e8] ;  /* 0x00027a00ffbe0b82 */ /* 0x000e240000000a00 */
[----:B0-----:R-:W-:-:S05]  /*5c80*/  @P0 IMAD.HI.U32 R184, R185, R190, RZ ;  /* 0x000000beb9b80227 */ /* 0x001fca00078e00ff */
[----:B------:R-:W-:-:S07]  /*5c90*/  @P0 SHF.R.U32.HI R185, RZ, R191, R184 ;  /* 0x000000bfffb90219 */ /* 0x000fce00000116b8 */
.L_x_999:
[----:B------:R-:W-:Y:S05]  /*5ca0*/  BSYNC B0 ;  /* 0x0000000000007941 */ /* 0x000fea0003800000 */
.L_x_997:
[----:B------:R-:W-:-:S04]  /*5cb0*/  IMAD R184, R185, R189, -UR7 ;  /* 0x80000007b9b87e24 */ /* 0x000fc8000f8e02bd */
[----:B------:R-:W-:-:S05]  /*5cc0*/  IMAD R184, R5, -0x2, R184 ;  /* 0xfffffffe05b87824 */ /* 0x000fca00078e02b8 */
[----:B------:R-:W-:Y:S02]  /*5cd0*/  VIADDMNMX R0, R184, R189, R0, PT ;  /* 0x000000bdb8007246 */ /* 0x000fe40003800100 */
[----:B------:R-:W-:-:S07]  /*5ce0*/  VIMNMX R23, R23, R184, !PT ;  /* 0x000000b817177248 */ /* 0x000fce0007fe0100 */
.L_x_996:
[----:B------:R-:W-:-:S06]  /*5cf0*/  UISETP.GT.AND UP1, UPT, UR6, -0x1, UPT ;  /* 0xffffffff0600788c */ /* 0x000fcc000bf24270 */
[----:B------:R-:W-:-:S04]  /*5d00*/  PLOP3.LUT P0, PT, PT, PT, UP1, 0x80, 0x0 ;  /* 0x000000000000781c */ /* 0x000fc80003f0f018 */
[C---:B------:R-:W-:Y:S02]  /*5d10*/  ISETP.GT.AND P1, PT, R23.reuse, RZ, P0 ;  /* 0x000000ff1700720c */ /* 0x040fe40000724270 */
[C---:B------:R-:W-:Y:S02]  /*5d20*/  ISETP.GT.AND P3, PT, R23.reuse, 0x1, P0 ;  /* 0x000000011700780c */ /* 0x040fe40000764270 */
[----:B------:R-:W-:Y:S02]  /*5d30*/  ISETP.LT.OR P2, PT, R0, 0x1, P1 ;  /* 0x000000010000780c */ /* 0x000fe40000f41670 */
[C---:B------:R-:W-:Y:S02]  /*5d40*/  ISETP.GT.AND P1, PT, R23.reuse, 0x8, P0 ;  /* 0x000000081700780c */ /* 0x040fe40000724270 */
[----:B------:R-:W-:Y:S02]  /*5d50*/  FSEL R185, R152, -INF , !P2 ;  /* 0xff80000098b97808 */ /* 0x000fe40005000000 */
[----:B------:R-:W-:Y:S01]  /*5d60*/  ISETP.GT.AND P2, PT, R23, 0x9, P0 ;  /* 0x000000091700780c */ /* 0x000fe20000744270 */
[----:B------:R-:W0:Y:S01]  /*5d70*/  SHFL.IDX PT, R152, R2, 0x1, 0x1c1f ;  /* 0x003c1f0002987f89 */ /* 0x000e2200000e0000 */
[----:B------:R-:W-:-:S02]  /*5d80*/  ISETP.LT.OR P3, PT, R0, 0x2, P3 ;  /* 0x000000020000780c */ /* 0x000fc40001f61670 */
[C---:B------:R-:W-:Y:S02]  /*5d90*/  ISETP.LT.OR P1, PT, R0.reuse, 0x9, P1 ;  /* 0x000000090000780c */ /* 0x040fe40000f21670 */
[----:B------:R-:W-:Y:S02]  /*5da0*/  ISETP.LT.OR P2, PT, R0, 0xa, P2 ;  /* 0x0000000a0000780c */ /* 0x000fe40001741670 */
[----:B------:R-:W-:Y:S02]  /*5db0*/  FSEL R153, R153, -INF , !P3 ;  /* 0xff80000099997808 */ /* 0x000fe40005800000 */
[----:B------:R-:W-:Y:S02]  /*5dc0*/  FSEL R156, R156, -INF , !P1 ;  /* 0xff8000009c9c7808 */ /* 0x000fe40004800000 */
[----:B------:R-:W-:Y:S02]  /*5dd0*/  FSEL R157, R157, -INF , !P2 ;  /* 0xff8000009d9d7808 */ /* 0x000fe40005000000 */
[----:B------:R-:W-:-:S02]  /*5de0*/  ISETP.GT.AND P3, PT, R23, 0x10, P0 ;  /* 0x000000101700780c */ /* 0x000fc40000764270 */
[C---:B------:R-:W-:Y:S02]  /*5df0*/  ISETP.GT.AND P1, PT, R23.reuse, 0x11, P0 ;  /* 0x000000111700780c */ /* 0x040fe40000724270 */
[----:B------:R-:W-:Y:S02]  /*5e00*/  ISETP.GT.AND P2, PT, R23, 0x18, P0 ;  /* 0x000000181700780c */ /* 0x000fe40000744270 */
[C---:B------:R-:W-:Y:S02]  /*5e10*/  ISETP.LT.OR P3, PT, R0.reuse, 0x11, P3 ;  /* 0x000000110000780c */ /* 0x040fe40001f61670 */
[C---:B------:R-:W-:Y:S02]  /*5e20*/  ISETP.LT.OR P1, PT, R0.reuse, 0x12, P1 ;  /* 0x000000120000780c */ /* 0x040fe40000f21670 */
[----:B------:R-:W-:Y:S01]  /*5e30*/  ISETP.LT.OR P2, PT, R0, 0x19, P2 ;  /* 0x000000190000780c */ /* 0x000fe20001741670 */
[----:B0-----:R-:W-:Y:S01]  /*5e40*/  IMAD.IADD R2, R187, 0x1, R152 ;  /* 0x00000001bb027824 */ /* 0x001fe200078e0298 */
[----:B------:R-:W-:-:S02]  /*5e50*/  FSEL R160, R160, -INF , !P3 ;  /* 0xff800000a0a07808 */ /* 0x000fc40005800000 */
[----:B------:R-:W-:Y:S02]  /*5e60*/  FSEL R161, R161, -INF , !P1 ;  /* 0xff800000a1a17808 */ /* 0x000fe40004800000 */
[----:B------:R-:W-:Y:S02]  /*5e70*/  FSEL R164, R164, -INF , !P2 ;  /* 0xff800000a4a47808 */ /* 0x000fe40005000000 */
[C---:B------:R-:W-:Y:S02]  /*5e80*/  ISETP.GT.AND P3, PT, R23.reuse, 0x19, P0 ;  /* 0x000000191700780c */ /* 0x040fe40000764270 */
[C---:B------:R-:W-:Y:S02]  /*5e90*/  ISETP.GT.AND P1, PT, R23.reuse, 0x20, P0 ;  /* 0x000000201700780c */ /* 0x040fe40000724270 */
[----:B------:R-:W-:Y:S02]  /*5ea0*/  ISETP.GT.AND P2, PT, R23, 0x21, P0 ;  /* 0x000000211700780c */ /* 0x000fe40000744270 */
        /* <DEDUP_REMOVED lines=11> */
[----:B------:R-:W-:Y:S02]  /*5f60*/  ISETP.LT.OR P2, PT, R0, 0x31, P2 ;  /* 0x000000310000780c */ /* 0x000fe40001741670 */
        /* <DEDUP_REMOVED lines=8> */
[----:B------:R-:W-:Y:S01]  /*5ff0*/  ISETP.LT.OR P2, PT, R0, 0x3a, P2 ;  /* 0x0000003a0000780c */ /* 0x000fe20001741670 */
[----:B------:R-:W-:Y:S01]  /*6000*/  IMAD.IADD R0, R186, 0x1, R152 ;  /* 0x00000001ba007824 */ /* 0x000fe200078e0298 */
[----:B------:R-:W-:Y:S02]  /*6010*/  FSEL R177, R177, -INF , !P3 ;  /* 0xff800000b1b17808 */ /* 0x000fe40005800000 */
[----:B------:R-:W-:Y:S02]  /*6020*/  FSEL R180, R180, -INF , !P1 ;  /* 0xff800000b4b47808 */ /* 0x000fe40004800000 */
[----:B------:R-:W-:Y:S01]  /*6030*/  FSEL R181, R181, -INF , !P2 ;  /* 0xff800000b5b57808 */ /* 0x000fe20005000000 */
        /* <DEDUP_REMOVED lines=17> */
.L_x_1002:
[----:B------:R-:W-:Y:S02]  /*6150*/  ULDC UR5, c[0x0][0x9e4] ;  /* 0x0002790000057ab9 */ /* 0x000fe40000000800 */
[----:B------:R-:W-:-:S05]  /*6160*/  IMAD.U32 R184, RZ, RZ, UR5 ;  /* 0x00000005ffb87e24 */ /* 0x000fca000f8e00ff */
[----:B------:R-:W-:-:S13]  /*6170*/  ISETP.NE.AND P1, PT, R184, 0x1, PT ;  /* 0x00000001b800780c */ /* 0x000fda0003f25270 */
[----:B------:R-:W0:Y:S02]  /*6180*/  @P1 LDC.64 R186, c[0x0][0x9e8] ;  /* 0x00027a00ffba1b82 */ /* 0x000e240000000a00 */
[----:B0-----:R-:W-:-:S05]  /*6190*/  @P1 IMAD.HI.U32 R152, R23, R186, RZ ;  /* 0x000000ba17981227 */ /* 0x001fca00078e00ff */
[----:B------:R-:W-:-:S07]  /*61a0*/  @P1 SHF.R.U32.HI R23, RZ, R187, R152 ;  /* 0x000000bbff171219 */ /* 0x000fce0000011698 */
.L_x_1003:
[----:B------:R-:W-:Y:S05]  /*61b0*/  BSYNC B0 ;  /* 0x0000000000007941 */ /* 0x000fea0003800000 */
.L_x_1001:
[----:B------:R-:W-:-:S04]  /*61c0*/  IMAD R152, R23, R184, -UR7 ;  /* 0x8000000717987e24 */ /* 0x000fc8000f8e02b8 */
[----:B------:R-:W-:-:S05]  /*61d0*/  IMAD R23, R5, -0x2, R152 ;  /* 0xfffffffe05177824 */ /* 0x000fca00078e0298 */
[----:B------:R-:W-:Y:S02]  /*61e0*/  VIADDMNMX R0, R23, R184, R0, PT ;  /* 0x000000b817007246 */ /* 0x000fe40003800100 */
[----:B------:R-:W-:-:S07]  /*61f0*/  VIMNMX R2, R2, R23, !PT ;  /* 0x0000001702027248 */ /* 0x000fce0007fe0100 */
.L_x_1000:
[----:B------:R-:W-:Y:S01]  /*6200*/  FMNMX.FTZ R152, R185, R4, !PT ;  /* 0x00000004b9987209 */ /* 0x000fe20007810000 */
[----:B------:R-:W-:Y:S01]  /*6210*/  ULDC UR5, c[0x0][0x988] ;  /* 0x0002620000057ab9 */ /* 0x000fe20000000800 */
[----:B------:R-:W-:Y:S01]  /*6220*/  ISETP.GT.AND P1, PT, R2, 0x1, P0 ;  /* 0x000000010200780c */ /* 0x000fe20000724270 */
[----:B------:R-:W-:Y:S01]  /*6230*/  UMOV UR7, UR4 ;  /* 0x0000000400077c82 */ /* 0x000fe20008000000 */
[----:B------:R-:W-:Y:S01]  /*6240*/  FMNMX.FTZ R23, R153, R152, !PT ;  /* 0x0000009899177209 */ /* 0x000fe20007810000 */
[----:B------:R-:W-:Y:S01]  /*6250*/  IMAD.U32 R201, RZ, RZ, UR61 ;  /* 0x0000003dffc97e24 */ /* 0x000fe2000f8e00ff */
[----:B------:R-:W-:Y:S02]  /*6260*/  ISETP.LT.OR P1, PT, R0, 0x2, P1 ;  /* 0x000000020000780c */ /* 0x000fe40000f21670 */
[----:B------:R-:W-:Y:S02]  /*6270*/  FMNMX.FTZ R152, R156, R23, !PT ;  /* 0x000000179c987209 */ /* 0x000fe40007810000 */
[----:B------:R-:W-:-:S02]  /*6280*/  FSEL R155, R155, -INF , !P1 ;  /* 0xff8000009b9b7808 */ /* 0x000fc40004800000 */
[----:B------:R-:W-:Y:S02]  /*6290*/  FMNMX.FTZ R23, R157, R152, !PT ;  /* 0x000000989d177209 */ /* 0x000fe40007810000 */
[----:B------:R-:W-:Y:S02]  /*62a0*/  ISETP.GT.AND P1, PT, R2, RZ, P0 ;  /* 0x000000ff0200720c */ /* 0x000fe40000724270 */
[----:B------:R-:W-:Y:S02]  /*62b0*/  FMNMX.FTZ R152, R160, R23, !PT ;  /* 0x00000017a0987209 */ /* 0x000fe40007810000 */
[----:B------:R-:W-:Y:S02]  /*62c0*/  ISETP.LT.OR P1, PT, R0, 0x1, P1 ;  /* 0x000000010000780c */ /* 0x000fe40000f21670 */
[----:B------:R-:W-:Y:S02]  /*62d0*/  FMNMX.FTZ R23, R161, R152, !PT ;  /* 0x00000098a1177209 */ /* 0x000fe40007810000 */
[----:B------:R-:W-:-:S02]  /*62e0*/  ISETP.GT.AND P2, PT, R2, 0x8, P0 ;  /* 0x000000080200780c */ /* 0x000fc40000744270 */
[----:B------:R-:W-:Y:S02]  /*62f0*/  FMNMX.FTZ R152, R164, R23, !PT ;  /* 0x00000017a4987209 */ /* 0x000fe40007810000 */
[----:B------:R-:W-:Y:S02]  /*6300*/  FSEL R154, R154, -INF , !P1 ;  /* 0xff8000009a9a7808 */ /* 0x000fe40004800000 */
        /* <DEDUP_REMOVED lines=18> */
[----:B------:R-:W-:Y:S01]  /*6430*/  ISETP.GT.AND P1, PT, R2, 0x18, P0 ;  /* 0x000000180200780c */ /* 0x000fe20000724270 */
[----:B------:R-:W0:Y:S01]  /*6440*/  SHFL.BFLY PT, R23, R152, 0x2, 0x1f ;  /* 0x0c401f0098177f89 */ /* 0x000e2200000e0000 */
[----:B------:R-:W-:Y:S02]  /*6450*/  ISETP.LT.OR P3, PT, R0, 0x12, P3 ;  /* 0x000000120000780c */ /* 0x000fe40001f61670 */
[----:B------:R-:W-:Y:S02]  /*6460*/  ISETP.GT.AND P2, PT, R2, 0x19, P0 ;  /* 0x000000190200780c */ /* 0x000fe40000744270 */
[----:B------:R-:W-:-:S02]  /*6470*/  ISETP.LT.OR P1, PT, R0, 0x19, P1 ;  /* 0x000000190000780c */ /* 0x000fc40000f21670 */
[----:B------:R-:W-:Y:S02]  /*6480*/  FSEL R163, R163, -INF , !P3 ;  /* 0xff800000a3a37808 */ /* 0x000fe40005800000 */
[----:B------:R-:W-:Y:S02]  /*6490*/  ISETP.GT.AND P3, PT, R2, 0x20, P0 ;  /* 0x000000200200780c */ /* 0x000fe40000764270 */
[----:B------:R-:W-:Y:S02]  /*64a0*/  ISETP.LT.OR P2, PT, R0, 0x1a, P2 ;  /* 0x0000001a0000780c */ /* 0x000fe40001741670 */
[----:B------:R-:W-:Y:S02]  /*64b0*/  FSEL R166, R166, -INF , !P1 ;  /* 0xff800000a6a67808 */ /* 0x000fe40004800000 */
[----:B------:R-:W-:Y:S02]  /*64c0*/  ISETP.LT.OR P3, PT, R0, 0x21, P3 ;  /* 0x000000210000780c */ /* 0x000fe40001f61670 */
[----:B------:R-:W-:-:S02]  /*64d0*/  ISETP.GT.AND P1, PT, R2, 0x21, P0 ;  /* 0x000000210200780c */ /* 0x000fc40000724270 */
[----:B------:R-:W-:Y:S02]  /*64e0*/  FSEL R167, R167, -INF , !P2 ;  /* 0xff800000a7a77808 */ /* 0x000fe40005000000 */
[----:B------:R-:W-:Y:S02]  /*64f0*/  FSEL R170, R170, -INF , !P3 ;  /* 0xff800000aaaa7808 */ /* 0x000fe40005800000 */
[----:B------:R-:W-:Y:S02]  /*6500*/  ISETP.GT.AND P2, PT, R2, 0x28, P0 ;  /* 0x000000280200780c */ /* 0x000fe40000744270 */
[----:B0-----:R-:W-:Y:S02]  /*6510*/  FMNMX.FTZ R184, R152, R23, !PT ;  /* 0x0000001798b87209 */ /* 0x001fe40007810000 */
[----:B------:R-:W-:Y:S02]  /*6520*/  FMNMX.FTZ R152, R154, R3, !PT ;  /* 0x000000039a987209 */ /* 0x000fe40007810000 */
[----:B------:R-:W-:Y:S01]  /*6530*/  ISETP.LT.OR P1, PT, R0, 0x22, P1 ;  /* 0x000000220000780c */ /* 0x000fe20000f21670 */
[----:B------:R-:W0:Y:S01]  /*6540*/  SHFL.BFLY PT, R23, R184, 0x1, 0x1f ;  /* 0x0c201f00b8177f89 */ /* 0x000e2200000e0000 */
[----:B------:R-:W-:-:S02]  /*6550*/  FMNMX.FTZ R187, R155, R152, !PT ;  /* 0x000000989bbb7209 */ /* 0x000fc40007810000 */
[----:B------:R-:W-:Y:S02]  /*6560*/  ISETP.LT.OR P2, PT, R0, 0x29, P2 ;  /* 0x000000290000780c */ /* 0x000fe40001741670 */
[----:B------:R-:W-:Y:S02]  /*6570*/  FMNMX.FTZ R152, R158, R187, !PT ;  /* 0x000000bb9e987209 */ /* 0x000fe40007810000 */
[----:B------:R-:W-:Y:S02]  /*6580*/  FSEL R171, R171, -INF , !P1 ;  /* 0xff800000abab7808 */ /* 0x000fe40004800000 */
[----:B------:R-:W-:Y:S02]  /*6590*/  FMNMX.FTZ R187, R159, R152, !PT ;  /* 0x000000989fbb7209 */ /* 0x000fe40007810000 */
[----:B------:R-:W-:Y:S02]  /*65a0*/  ISETP.GT.AND P1, PT, R2, 0x29, P0 ;  /* 0x000000290200780c */ /* 0x000fe40000724270 */
[----:B------:R-:W-:-:S02]  /*65b0*/  FMNMX.FTZ R152, R162, R187, !PT ;  /* 0x000000bba2987209 */ /* 0x000fc40007810000 */
[----:B------:R-:W-:Y:S02]  /*65c0*/  FSEL R174, R174, -INF , !P2 ;  /* 0xff800000aeae7808 */ /* 0x000fe40005000000 */
[----:B------:R-:W-:Y:S02]  /*65d0*/  FMNMX.FTZ R187, R163, R152, !PT ;  /* 0x00000098a3bb7209 */ /* 0x000fe40007810000 */
[----:B------:R-:W-:Y:S02]  /*65e0*/  ISETP.GT.AND P2, PT, R2, 0x30, P0 ;  /* 0x000000300200780c */ /* 0x000fe40000744270 */
[----:B------:R-:W-:Y:S02]  /*65f0*/  FMNMX.FTZ R152, R166, R187, !PT ;  /* 0x000000bba6987209 */ /* 0x000fe40007810000 */
[----:B------:R-:W-:Y:S02]  /*6600*/  ISETP.LT.OR P1, PT, R0, 0x2a, P1 ;  /* 0x0000002a0000780c */ /* 0x000fe40000f21670 */
[----:B0-----:R-:W-:-:S02]  /*6610*/  FMNMX.FTZ R23, R184, R23, !PT ;  /* 0x00000017b8177209 */ /* 0x001fc40007810000 */
[----:B------:R-:W-:Y:S02]  /*6620*/  FMNMX.FTZ R187, R167, R152, !PT ;  /* 0x00000098a7bb7209 */ /* 0x000fe40007810000 */
[C---:B------:R-:W-:Y:S01]  /*6630*/  FSETP.NEU.FTZ.AND P3, PT, R23.reuse, -INF , PT ;  /* 0xff8000001700780b */ /* 0x040fe20003f7d000 */
[----:B------:R-:W-:Y:S01]  /*6640*/  FMUL.FTZ R184, R23, UR5 ;  /* 0x0000000517b87c20 */ /* 0x000fe20008410000 */
[----:B------:R-:W-:Y:S02]  /*6650*/  FMNMX.FTZ R152, R170, R187, !PT ;  /* 0x000000bbaa987209 */ /* 0x000fe40007810000 */
[----:B------:R-:W-:Y:S02]  /*6660*/  ISETP.LT.OR P2, PT, R0, 0x31, P2 ;  /* 0x000000310000780c */ /* 0x000fe40001741670 */
[----:B------:R-:W-:Y:S02]  /*6670*/  FSEL R200, R184, RZ, P3 ;  /* 0x000000ffb8c87208 */ /* 0x000fe40001800000 */
[----:B------:R-:W-:-:S02]  /*6680*/  FSEL R175, R175, -INF , !P1 ;  /* 0xff800000afaf7808 */ /* 0x000fc40004800000 */
[----:B------:R-:W-:Y:S01]  /*6690*/  ISETP.GT.AND P1, PT, R2, 0x31, P0 ;  /* 0x000000310200780c */ /* 0x000fe20000724270 */
[--C-:B------:R-:W-:Y:S01]  /*66a0*/  FFMA.FTZ R196, R153, UR5, -R200.reuse ;  /* 0x0000000599c47c23 */ /* 0x100fe200080108c8 */
[----:B------:R-:W-:Y:S01]  /*66b0*/  FMNMX.FTZ R153, R171, R152, !PT ;  /* 0x00000098ab997209 */ /* 0x000fe20007810000 */
[--C-:B------:R-:W-:Y:S01]  /*66c0*/  FFMA.FTZ R194, R164, UR5, -R200.reuse ;  /* 0x00000005a4c27c23 */ /* 0x100fe200080108c8 */
[----:B------:R-:W-:Y:S01]  /*66d0*/  FSEL R178, R178, -INF , !P2 ;  /* 0xff800000b2b27808 */ /* 0x000fe20005000000 */
[--C-:B------:R-:W-:Y:S01]  /*66e0*/  FFMA.FTZ R185, R185, UR5, -R200.reuse ;  /* 0x00000005b9b97c23 */ /* 0x100fe200080108c8 */
[----:B------:R-:W-:Y:S01]  /*66f0*/  FMNMX.FTZ R152, R174, R153, !PT ;  /* 0x00000099ae987209 */ /* 0x000fe20007810000 */
[--C-:B------:R-:W-:Y:S01]  /*6700*/  FFMA.FTZ R198, R156, UR5, -R200.reuse ;  /* 0x000000059cc67c23 */ /* 0x100fe200080108c8 */
[----:B------:R-:W-:Y:S01]  /*6710*/  ISETP.GT.AND P2, PT, R2, 0x38, P0 ;  /* 0x000000380200780c */ /* 0x000fe20000744270 */
[----:B------:R-:W-:Y:S01]  /*6720*/  MUFU.EX2 R196, R196 ;  /* 0x000000c400c47308 */ /* 0x000fe20000000800 */
[----:B------:R-:W-:Y:S01]  /*6730*/  ISETP.LT.OR P1, PT, R0, 0x32, P1 ;  /* 0x000000320000780c */ /* 0x000fe20000f21670 */
[--C-:B------:R-:W-:Y:S01]  /*6740*/  FFMA.FTZ R192, R160, UR5, -R200.reuse ;  /* 0x00000005a0c07c23 */ /* 0x100fe200080108c8 */
[----:B------:R-:W-:Y:S01]  /*6750*/  FMNMX.FTZ R153, R175, R152, !PT ;  /* 0x00000098af997209 */ /* 0x000fe20007810000 */
[--C-:B------:R-:W-:Y:S01]  /*6760*/  FFMA.FTZ R188, R168, UR5, -R200.reuse ;  /* 0x00000005a8bc7c23 */ /* 0x100fe200080108c8 */
[----:B------:R-:W-:Y:S01]  /*6770*/  ISETP.GT.AND P0, PT, R2, 0x39, P0 ;  /* 0x000000390200780c */ /* 0x000fe20000704270 */
[--C-:B------:R-:W-:Y:S01]  /*6780*/  FFMA.FTZ R190, R172, UR5, -R200.reuse ;  /* 0x00000005acbe7c23 */ /* 0x100fe200080108c8 */
[----:B------:R-:W-:Y:S01]  /*6790*/  ISETP.LT.OR P2, PT, R0, 0x39, P2 ;  /* 0x000000390000780c */ /* 0x000fe20001741670 */
[----:B------:R-:W-:Y:S01]  /*67a0*/  MUFU.EX2 R185, R185 ;  /* 0x000000b900b97308 */ /* 0x000fe20000000800 */
[----:B------:R-:W-:Y:S01]  /*67b0*/  FSEL R179, R179, -INF , !P1 ;  /* 0xff800000b3b37808 */ /* 0x000fe20004800000 */
[--C-:B------:R-:W-:Y:S01]  /*67c0*/  FFMA.FTZ R184, R176, UR5, -R200.reuse ;  /* 0x00000005b0b87c23 */ /* 0x100fe200080108c8 */
[----:B------:R-:W-:Y:S01]  /*67d0*/  FMNMX.FTZ R2, R178, R153, !PT ;  /* 0x00000099b2027209 */ /* 0x000fe20007810000 */
[--C-:B------:R-:W-:Y:S01]  /*67e0*/  FFMA.FTZ R153, R157, UR5, -R200.reuse ;  /* 0x000000059d997c23 */ /* 0x100fe200080108c8 */
[----:B------:R-:W-:Y:S01]  /*67f0*/  ISETP.LT.OR P0, PT, R0, 0x3a, P0 ;  /* 0x0000003a0000780c */ /* 0x000fe20000701670 */
[--C-:B------:R-:W-:Y:S01]  /*6800*/  FFMA.FTZ R186, R180, UR5, -R200.reuse ;  /* 0x00000005b4ba7c23 */ /* 0x100fe200080108c8 */
[----:B------:R-:W-:Y:S01]  /*6810*/  FSEL R182, R182, -INF , !P2 ;  /* 0xff800000b6b67808 */ /* 0x000fe20005000000 */
[----:B------:R-:W-:Y:S01]  /*6820*/  MUFU.EX2 R198, R198 ;  /* 0x000000c600c67308 */ /* 0x000fe20000000800 */
[----:B------:R-:W-:Y:S01]  /*6830*/  FMNMX.FTZ R157, R179, R2, !PT ;  /* 0x00000002b39d7209 */ /* 0x000fe20007810000 */
[----:B------:R-:W-:Y:S01]  /*6840*/  FFMA.FTZ R181, R181, UR5, -R200 ;  /* 0x00000005b5b57c23 */ /* 0x000fe200080108c8 */
[----:B------:R-:W-:-:S02]  /*6850*/  FSEL R183, R183, -INF , !P0 ;  /* 0xff800000b7b77808 */ /* 0x000fc40004000000 */
[----:B------:R-:W-:Y:S01]  /*6860*/  FMNMX.FTZ R0, R182, R157, !PT ;  /* 0x0000009db6007209 */ /* 0x000fe20007810000 */
[--C-:B------:R-:W-:Y:S01]  /*6870*/  FFMA.FTZ R157, R161, UR5, -R200.reuse ;  /* 0x00000005a19d7c23 */ /* 0x100fe200080108c8 */
[--C-:B------:R-:W-:Y:S01]  /*6880*/  FFMA.FTZ R161, R165, UR5, -R200.reuse ;  /* 0x00000005a5a17c23 */ /* 0x100fe200080108c8 */
[--C-:B------:R-:W-:Y:S01]  /*6890*/  FFMA.FTZ R165, R169, UR5, -R200.reuse ;  /* 0x00000005a9a57c23 */ /* 0x100fe200080108c8 */
[----:B------:R-:W-:Y:S01]  /*68a0*/  FMNMX.FTZ R0, R183, R0, !PT ;  /* 0x00000000b7007209 */ /* 0x000fe20007810000 */
[--C-:B------:R-:W-:Y:S01]  /*68b0*/  FFMA.FTZ R169, R173, UR5, -R200.reuse ;  /* 0x00000005ada97c23 */ /* 0x100fe200080108c8 */
[----:B------:R-:W-:Y:S01]  /*68c0*/  FFMA.FTZ R173, R177, UR5, -R200 ;  /* 0x00000005b1ad7c23 */ /* 0x000fe200080108c8 */
[----:B------:R-:W-:Y:S01]  /*68d0*/  FSEL R177, R23, RZ, P3 ;  /* 0x000000ff17b17208 */ /* 0x000fe20001800000 */
[----:B------:R-:W-:Y:S01]  /*68e0*/  MUFU.EX2 R153, R153 ;  /* 0x0000009900997308 */ /* 0x000fe20000000800 */
[----:B------:R-:W0:Y:S07]  /*68f0*/  SHFL.BFLY PT, R187, R0, 0x2, 0x1f ;  /* 0x0c401f0000bb7f89 */ /* 0x000e2e00000e0000 */
[----:B------:R-:W-:Y:S08]  /*6900*/  MUFU.EX2 R192, R192 ;  /* 0x000000c000c07308 */ /* 0x000ff00000000800 */
[----:B------:R-:W-:Y:S08]  /*6910*/  MUFU.EX2 R157, R157 ;  /* 0x0000009d009d7308 */ /* 0x000ff00000000800 */
[----:B------:R-:W-:Y:S01]  /*6920*/  MUFU.EX2 R194, R194 ;  /* 0x000000c200c27308 */ /* 0x000fe20000000800 */
[----:B0-----:R-:W-:Y:S01]  /*6930*/  FMNMX.FTZ R187, R0, R187, !PT ;  /* 0x000000bb00bb7209 */ /* 0x001fe20007810000 */
[----:B------:R-:W-:-:S04]  /*6940*/  FADD.FTZ R0, -R177, R4 ;  /* 0x00000004b1007221 */ /* 0x000fc80000010100 */
[----:B------:R-:W0:Y:S01]  /*6950*/  SHFL.BFLY PT, R152, R187, 0x1, 0x1f ;  /* 0x0c201f00bb987f89 */ /* 0x000e2200000e0000 */
[----:B------:R-:W-:Y:S01]  /*6960*/  FMUL.FTZ R0, R0, UR5 ;  /* 0x0000000500007c20 */ /* 0x000fe20008410000 */
[----:B------:R-:W-:Y:S08]  /*6970*/  MUFU.EX2 R161, R161 ;  /* 0x000000a100a17308 */ /* 0x000ff00000000800 */
[----:B------:R-:W1:Y:S08]  /*6980*/  MUFU.EX2 R0, R0 ;  /* 0x0000000000007308 */ /* 0x000e700000000800 */
[----:B------:R-:W-:Y:S01]  /*6990*/  MUFU.EX2 R188, R188 ;  /* 0x000000bc00bc7308 */ /* 0x000fe20000000800 */
[----:B0-----:R-:W-:-:S07]  /*69a0*/  FMNMX.FTZ R152, R187, R152, !PT ;  /* 0x00000098bb987209 */ /* 0x001fce0007810000 */
[----:B------:R-:W-:Y:S01]  /*69b0*/  MUFU.EX2 R165, R165 ;  /* 0x000000a500a57308 */ /* 0x000fe20000000800 */
[----:B-1----:R-:W-:Y:S01]  /*69c0*/  FFMA.FTZ R15, R0, R15, R185 ;  /* 0x0000000f000f7223 */ /* 0x002fe200000100b9 */
[C---:B------:R-:W-:Y:S01]  /*69d0*/  FSETP.NEU.FTZ.AND P0, PT, R152.reuse, -INF , PT ;  /* 0xff8000009800780b */ /* 0x040fe20003f1d000 */
[----:B------:R-:W-:Y:S02]  /*69e0*/  FMUL.FTZ R164, R152, UR5 ;  /* 0x0000000598a47c20 */ /* 0x000fe40008410000 */
[----:B------:R-:W-:Y:S01]  /*69f0*/  FADD.FTZ R15, R196, R15 ;  /* 0x0000000fc40f7221 */ /* 0x000fe20000010000 */
[----:B------:R-:W-:Y:S02]  /*6a00*/  FSEL R2, R152, RZ, P0 ;  /* 0x000000ff98027208 */ /* 0x000fe40000000000 */
[----:B------:R-:W-:Y:S01]  /*6a10*/  FSEL R164, R164, RZ, P0 ;  /* 0x000000ffa4a47208 */ /* 0x000fe20000000000 */
[----:B------:R-:W-:Y:S01]  /*6a20*/  MUFU.EX2 R190, R190 ;  /* 0x000000be00be7308 */ /* 0x000fe20000000800 */
[----:B------:R-:W-:Y:S01]  /*6a30*/  ISETP.LT.AND P0, PT, R21, UR6, PT ;  /* 0x0000000615007c0c */ /* 0x000fe2000bf01270 */
[----:B------:R-:W-:Y:S01]  /*6a40*/  FADD.FTZ R2, -R2, R3 ;  /* 0x0000000302027221 */ /* 0x000fe20000010100 */
[----:B------:R-:W-:Y:S01]  /*6a50*/  UIADD3 UR6, UR6, -0x1, URZ ;  /* 0xffffffff06067890 */ /* 0x000fe2000fffe03f */
[--C-:B------:R-:W-:Y:S01]  /*6a60*/  FFMA.FTZ R197, R154, UR5, -R164.reuse ;  /* 0x000000059ac57c23 */ /* 0x100fe200080108a4 */
[--C-:B------:R-:W-:Y:S01]  /*6a70*/  FFMA.FTZ R4, R155, UR5, -R164.reuse ;  /* 0x000000059b047c23 */ /* 0x100fe200080108a4 */
[----:B------:R-:W-:Y:S01]  /*6a80*/  FMUL.FTZ R2, R2, UR5 ;  /* 0x0000000502027c20 */ /* 0x000fe20008410000 */
[--C-:B------:R-:W-:Y:S01]  /*6a90*/  FFMA.FTZ R199, R158, UR5, -R164.reuse ;  /* 0x000000059ec77c23 */ /* 0x100fe200080108a4 */
[--C-:B------:R-:W-:Y:S01]  /*6aa0*/  FFMA.FTZ R154, R159, UR5, -R164.reuse ;  /* 0x000000059f9a7c23 */ /* 0x100fe200080108a4 */
[--C-:B------:R-:W-:Y:S01]  /*6ab0*/  FFMA.FTZ R193, R162, UR5, -R164.reuse ;  /* 0x00000005a2c17c23 */ /* 0x100fe200080108a4 */
[----:B------:R-:W-:Y:S01]  /*6ac0*/  MUFU.EX2 R197, R197 ;  /* 0x000000c500c57308 */ /* 0x000fe20000000800 */
[--C-:B------:R-:W-:Y:S01]  /*6ad0*/  FFMA.FTZ R156, R163, UR5, -R164.reuse ;  /* 0x00000005a39c7c23 */ /* 0x100fe200080108a4 */
[--C-:B------:R-:W-:Y:S01]  /*6ae0*/  FFMA.FTZ R195, R166, UR5, -R164.reuse ;  /* 0x00000005a6c37c23 */ /* 0x100fe200080108a4 */
[--C-:B------:R-:W-:Y:S01]  /*6af0*/  FFMA.FTZ R158, R167, UR5, -R164.reuse ;  /* 0x00000005a79e7c23 */ /* 0x100fe200080108a4 */
[----:B------:R-:W-:Y:S01]  /*6b00*/  FADD.FTZ R162, R198, R15 ;  /* 0x0000000fc6a27221 */ /* 0x000fe20000010000 */
[--C-:B------:R-:W-:Y:S01]  /*6b10*/  FFMA.FTZ R189, R170, UR5, -R164.reuse ;  /* 0x00000005aabd7c23 */ /* 0x100fe200080108a4 */
[--C-:B------:R-:W-:Y:S01]  /*6b20*/  FFMA.FTZ R160, R171, UR5, -R164.reuse ;  /* 0x00000005aba07c23 */ /* 0x100fe200080108a4 */
[----:B------:R-:W-:Y:S01]  /*6b30*/  FFMA.FTZ R174, R174, UR5, -R164 ;  /* 0x00000005aeae7c23 */ /* 0x000fe200080108a4 */
[----:B------:R-:W0:Y:S01]  /*6b40*/  MUFU.EX2 R2, R2 ;  /* 0x0000000200027308 */ /* 0x000e220000000800 */
[----:B------:R-:W-:Y:S01]  /*6b50*/  FADD.FTZ R15, R153, R162 ;  /* 0x000000a2990f7221 */ /* 0x000fe20000010000 */
[--C-:B------:R-:W-:Y:S01]  /*6b60*/  FFMA.FTZ R175, R175, UR5, -R164.reuse ;  /* 0x00000005afaf7c23 */ /* 0x100fe200080108a4 */
[--C-:B------:R-:W-:Y:S01]  /*6b70*/  FFMA.FTZ R178, R178, UR5, -R164.reuse ;  /* 0x00000005b2b27c23 */ /* 0x100fe200080108a4 */
[--C-:B------:R-:W-:Y:S01]  /*6b80*/  FFMA.FTZ R179, R179, UR5, -R164.reuse ;  /* 0x00000005b3b37c23 */ /* 0x100fe200080108a4 */
[----:B------:R-:W-:Y:S01]  /*6b90*/  FADD.FTZ R162, R192, R15 ;  /* 0x0000000fc0a27221 */ /* 0x000fe20000010000 */
[--C-:B------:R-:W-:Y:S01]  /*6ba0*/  FFMA.FTZ R182, R182, UR5, -R164.reuse ;  /* 0x00000005b6b67c23 */ /* 0x100fe200080108a4 */
[----:B------:R-:W-:Y:S01]  /*6bb0*/  FFMA.FTZ R164, R183, UR5, -R164 ;  /* 0x00000005b7a47c23 */ /* 0x000fe200080108a4 */
[----:B------:R-:W1:Y:S01]  /*6bc0*/  MUFU.EX2 R4, R4 ;  /* 0x0000000400047308 */ /* 0x000e620000000800 */
[----:B------:R-:W-:Y:S01]  /*6bd0*/  FADD.FTZ R15, R157, R162 ;  /* 0x000000a29d0f7221 */ /* 0x000fe20000010000 */
[----:B------:R-:W-:Y:S01]  /*6be0*/  IMAD.U32 R155, RZ, RZ, UR14 ;  /* 0x0000000eff9b7e24 */ /* 0x000fe2000f8e00ff */
[----:B------:R-:W-:-:S02]  /*6bf0*/  F2FP.F16.F32.PACK_AB R196, R196, R185 ;  /* 0x000000b9c4c4723e */ /* 0x000fc400000000ff */
[----:B------:R-:W-:Y:S01]  /*6c00*/  FADD.FTZ R162, R194, R15 ;  /* 0x0000000fc2a27221 */ /* 0x000fe20000010000 */
[----:B------:R-:W-:Y:S01]  /*6c10*/  @!P5 VIADD R155, R155, 0x30860 ;  /* 0x000308609b9bd836 */ /* 0x000fe20000000000 */
[----:B------:R-:W-:Y:S01]  /*6c20*/  F2FP.F16.F32.PACK_AB R198, R153, R198 ;  /* 0x000000c699c6723e */ /* 0x000fe200000000ff */
[----:B------:R-:W2:Y:S01]  /*6c30*/  MUFU.EX2 R199, R199 ;  /* 0x000000c700c77308 */ /* 0x000ea20000000800 */
[----:B0-----:R-:W-:Y:S01]  /*6c40*/  FFMA.FTZ R3, R2, R14, R197 ;  /* 0x0000000e02037223 */ /* 0x001fe200000100c5 */
[----:B------:R-:W-:Y:S01]  /*6c50*/  FADD.FTZ R15, R161, R162 ;  /* 0x000000a2a10f7221 */ /* 0x000fe20000010000 */
[----:B------:R-:W-:Y:S02]  /*6c60*/  @!P5 PRMT R155, RZ, 0x654, R155 ;  /* 0x00000654ff9bd816 */ /* 0x000fe4000000009b */
[----:B------:R-:W-:Y:S01]  /*6c70*/  F2FP.F16.F32.PACK_AB R192, R157, R192 ;  /* 0x000000c09dc0723e */ /* 0x000fe200000000ff */
[----:B------:R-:W-:Y:S01]  /*6c80*/  FADD.FTZ R162, R188, R15 ;  /* 0x0000000fbca27221 */ /* 0x000fe20000010000 */
[----:B------:R0:W-:Y:S01]  /*6c90*/  @!P5 SYNCS.ARRIVE.TRANS64.RED.A1T0 RZ, [R155+URZ], RZ ;  /* 0x000000ff9bffd9a7 */ /* 0x0001e2000810043f */
[----:B------:R-:W3:Y:S01]  /*6ca0*/  MUFU.EX2 R154, R154 ;  /* 0x0000009a009a7308 */ /* 0x000ee20000000800 */
[C---:B-1----:R-:W-:Y:S01]  /*6cb0*/  FADD.FTZ R14, R4.reuse, R3 ;  /* 0x00000003040e7221 */ /* 0x042fe20000010000 */
[----:B------:R-:W-:Y:S01]  /*6cc0*/  FADD.FTZ R15, R165, R162 ;  /* 0x000000a2a50f7221 */ /* 0x000fe20000010000 */
[----:B------:R-:W-:Y:S01]  /*6cd0*/  F2FP.F16.F32.PACK_AB R197, R4, R197 ;  /* 0x000000c504c5723e */ /* 0x000fe200000000ff */
[----:B------:R-:W-:Y:S01]  /*6ce0*/  IMAD.MOV.U32 R4, RZ, RZ, R23 ;  /* 0x000000ffff047224 */ /* 0x000fe200078e0017 */
[----:B------:R-:W-:Y:S01]  /*6cf0*/  F2FP.F16.F32.PACK_AB R194, R161, R194 ;  /* 0x000000c2a1c2723e */ /* 0x000fe200000000ff */
[----:B------:R-:W-:Y:S01]  /*6d00*/  FADD.FTZ R162, R190, R15 ;  /* 0x0000000fbea27221 */ /* 0x000fe20000010000 */
[----:B------:R-:W-:Y:S01]  /*6d10*/  F2FP.F16.F32.PACK_AB R188, R165, R188 ;  /* 0x000000bca5bc723e */ /* 0x000fe200000000ff */
        /* <DEDUP_REMOVED lines=26> */
[C---:B---3--:R-:W-:Y:S01]  /*6ec0*/  FADD.FTZ R3, R175.reuse, R3 ;  /* 0x00000003af037221 */ /* 0x048fe20000010000 */
[----:B------:R-:W-:-:S06]  /*6ed0*/  F2FP.F16.F32.PACK_AB R191, R175, R174 ;  /* 0x000000aeafbf723e */ /* 0x000fcc00000000ff */
[----:B------:R-:W3:Y:S01]  /*6ee0*/  MUFU.EX2 R173, R173 ;  /* 0x000000ad00ad7308 */ /* 0x000ee20000000800 */
[----:B-1----:R-:W-:-:S07]  /*6ef0*/  FADD.FTZ R14, R184, R15 ;  /* 0x0000000fb80e7221 */ /* 0x002fce0000010000 */
[----:B------:R-:W1:Y:S01]  /*6f00*/  MUFU.EX2 R179, R179 ;  /* 0x000000b300b37308 */ /* 0x000e620000000800 */
[----:B--2---:R-:W-:-:S07]  /*6f10*/  FADD.FTZ R3, R178, R3 ;  /* 0x00000003b2037221 */ /* 0x004fce0000010000 */
[----:B------:R-:W2:Y:S01]  /*6f20*/  MUFU.EX2 R186, R186 ;  /* 0x000000ba00ba7308 */ /* 0x000ea20000000800 */
[C---:B---3--:R-:W-:Y:S01]  /*6f30*/  FADD.FTZ R15, R173.reuse, R14 ;  /* 0x0000000ead0f7221 */ /* 0x048fe20000010000 */
[----:B------:R-:W-:-:S06]  /*6f40*/  F2FP.F16.F32.PACK_AB R184, R173, R184 ;  /* 0x000000b8adb8723e */ /* 0x000fcc00000000ff */
[----:B------:R-:W3:Y:S01]  /*6f50*/  MUFU.EX2 R182, R182 ;  /* 0x000000b600b67308 */ /* 0x000ee20000000800 */
[C---:B-1----:R-:W-:Y:S01]  /*6f60*/  FADD.FTZ R3, R179.reuse, R3 ;  /* 0x00000003b3037221 */ /* 0x042fe20000010000 */
[----:B------:R-:W-:-:S06]  /*6f70*/  F2FP.F16.F32.PACK_AB R185, R179, R178 ;  /* 0x000000b2b3b9723e */ /* 0x000fcc00000000ff */
[----:B------:R-:W1:Y:S01]  /*6f80*/  MUFU.EX2 R177, R181 ;  /* 0x000000b500b17308 */ /* 0x000e620000000800 */
[----:B--2---:R-:W-:-:S07]  /*6f90*/  FADD.FTZ R14, R186, R15 ;  /* 0x0000000fba0e7221 */ /* 0x004fce0000010000 */
[----:B------:R-:W2:Y:S01]  /*6fa0*/  MUFU.EX2 R164, R164 ;  /* 0x000000a400a47308 */ /* 0x000ea20000000800 */
[----:B---3--:R-:W-:Y:S01]  /*6fb0*/  FADD.FTZ R3, R182, R3 ;  /* 0x00000003b6037221 */ /* 0x008fe20000010000 */
[C---:B-1----:R-:W-:Y:S01]  /*6fc0*/  FADD.FTZ R15, R177.reuse, R14 ;  /* 0x0000000eb10f7221 */ /* 0x042fe20000010000 */
[----:B------:R-:W-:Y:S02]  /*6fd0*/  F2FP.F16.F32.PACK_AB R186, R177, R186 ;  /* 0x000000bab1ba723e */ /* 0x000fe400000000ff */
[C---:B--2---:R-:W-:Y:S01]  /*6fe0*/  FADD.FTZ R14, R164.reuse, R3 ;  /* 0x00000003a40e7221 */ /* 0x044fe20000010000 */
[----:B------:R-:W-:Y:S01]  /*6ff0*/  F2FP.F16.F32.PACK_AB R187, R164, R182 ;  /* 0x000000b6a4bb723e */ /* 0x000fe200000000ff */
[----:B------:R-:W-:Y:S01]  /*7000*/  IMAD.MOV.U32 R3, RZ, RZ, R152 ;  /* 0x000000ffff037224 */ /* 0x000fe200078e0098 */
[----:B0-----:R-:W-:Y:S06]  /*7010*/  @P0 BRA `(.L_x_1004) ;  /* 0xffffffd400dc0947 */ /* 0x001fec000383ffff */
[----:B------:R-:W-:Y:S01]  /*7020*/  IMAD.MOV.U32 R3, RZ, RZ, R152 ;  /* 0x000000ffff037224 */ /* 0x000fe200078e0098 */
[----:B------:R-:W-:-:S07]  /*7030*/  MOV R4, R23 ;  /* 0x0000001700047202 */ /* 0x000fce0000000f00 */
.L_x_987:
[----:B------:R-:W0:Y:S01]  /*7040*/  S2UR UR7, SR_CTAID.X ;  /* 0x00000000000779c3 */ /* 0x000e220000002500 */
[----:B------:R-:W-:Y:S01]  /*7050*/  ULDC UR14, c[0x0][0x448] ;  /* 0x00011200000e7ab9 */ /* 0x000fe20000000800 */
[----:B------:R-:W-:Y:S01]  /*7060*/  R2UR UR19, R17 ;  /* 0x00000000111372ca */ /* 0x000fe200000e0000 */
[----:B------:R-:W-:Y:S02]  /*7070*/  UISETP.NE.AND UP0, UPT, UR14, 0x1, UPT ;  /* 0x000000010e00788c */ /* 0x000fe4000bf05270 */
[----:B------:R-:W-:-:S09]  /*7080*/  UIADD3 UR11, -UR11, 0x1, URZ ;  /* 0x000000010b0b7890 */ /* 0x000fd2000fffe13f */
[----:B------:R-:W-:Y:S01]  /*7090*/  @UP0 ULDC UR14, c[0x0][0x44c] ;  /* 0x00011300000e0ab9 */ /* 0x000fe20000000800 */
[----:B------:R-:W-:Y:S02]  /*70a0*/  UIMAD UR11, UR19, UR10, UR11 ;  /* 0x0000000a130b72a4 */ /* 0x000fe4000f8e020b */
[----:B0-----:R-:W-:-:S03]  /*70b0*/  ULEA UR18, UR7, 0x7f, 0x7 ;  /* 0x0000007f07127891 */ /* 0x001fc6000f8e383f */
[----:B------:R-:W-:Y:S01]  /*70c0*/  ULDC UR7, c[0x0][0x9e4] ;  /* 0x0002790000077ab9 */ /* 0x000fe20000000800 */
[----:B------:R-:W-:Y:S02]  /*70d0*/  UIMAD.WIDE.U32 UR14, UR18, UR14, URZ ;  /* 0x0000000e120e72a5 */ /* 0x000fe4000f8e003f */
[----:B------:R-:W-:Y:S01]  /*70e0*/  UISETP.GE.AND UP1, UPT, UR7, 0x1, UPT ;  /* 0x000000010700788c */ /* 0x000fe2000bf26270 */
[----:B------:R-:W-:Y:S01]  /*70f0*/  UMOV UR10, UR18 ;  /* 0x00000012000a7c82 */ /* 0x000fe20008000000 */
[----:B------:R-:W-:Y:S02]  /*7100*/  @UP0 ULDC UR18, c[0x0][0x450] ;  /* 0x0001140000120ab9 */ /* 0x000fe40000000800 */
[----:B------:R-:W-:Y:S02]  /*7110*/  @UP0 USHF.R.U32.HI UR10, URZ, UR18, UR15 ;  /* 0x000000123f0a0299 */ /* 0x000fe4000801160f */
[----:B------:R-:W-:Y:S01]  /*7120*/  PLOP3.LUT P6, PT, PT, PT, UP1, 0x80, 0x0 ;  /* 0x000000000000781c */ /* 0x000fe20003fcf018 */
[----:B------:R-:W-:Y:S01]  /*7130*/  ULDC UR18, c[0x0][0x9dc] ;  /* 0x0002770000127ab9 */ /* 0x000fe20000000800 */
[----:B------:R-:W-:-:S04]  /*7140*/  UIADD3 UR10, UR11, UR10, URZ ;  /* 0x0000000a0b0a7290 */ /* 0x000fc8000fffe03f */
[----:B------:R-:W-:-:S07]  /*7150*/  UIADD3 UR18, UR10, -UR18, URZ ;  /* 0x800000120a127290 */ /* 0x000fce000fffe03f */
[----:B------:R-:W-:Y:S05]  /*7160*/  @!P6 BRA `(.L_x_1005) ;  /* 0x000000000048e947 */ /* 0x000fea0003800000 */
[----:B------:R-:W-:Y:S02]  /*7170*/  UMOV UR19, UR10 ;  /* 0x0000000a00137c82 */ /* 0x000fe40008000000 */
        /* <DEDUP_REMOVED lines=10> */
.L_x_1006:
[----:B------:R-:W-:-:S11]  /*7220*/  UISETP.NE.AND UP1, UPT, UR7, 0x1, UPT ;  /* 0x000000010700788c */ /* 0x000fd6000bf25270 */
[----:B------:R-:W-:Y:S02]  /*7230*/  @UP1 ULDC.64 UR10, c[0x0][0x9e8] ;  /* 0x00027a00000a1ab9 */ /* 0x000fe40000000a00 */
[----:B------:R-:W-:-:S04]  /*7240*/  UIMAD.WIDE.U32 UR14, UR19, UR10, URZ ;  /* 0x0000000a130e72a5 */ /* 0x000fc8000f8e003f */
[----:B------:R-:W-:-:S12]  /*7250*/  @UP1 USHF.R.U32.HI UR19, URZ, UR11, UR15 ;  /* 0x0000000b3f131299 */ /* 0x000fd8000801160f */
.L_x_1007:
[----:B------:R-:W-:-:S04]  /*7260*/  UIMAD UR7, UR19, UR7, URZ ;  /* 0x00000007130772a4 */ /* 0x000fc8000f8e023f */
[----:B------:R-:W-:-:S04]  /*7270*/  UISETP.LT.AND UP1, UPT, UR18, UR7, UPT ;  /* 0x000000071200728c */ /* 0x000fc8000bf21270 */
[----:B------:R-:W-:-:S12]  /*7280*/  USEL UR18, UR18, UR7, !UP1 ;  /* 0x0000000712127287 */ /* 0x000fd8000c800000 */
.L_x_1005:
[----:B------:R-:W-:Y:S01]  /*7290*/  UIADD3 UR18, UR18, 0x3f, URZ ;  /* 0x0000003f12127890 */ /* 0x000fe2000fffe03f */
[----:B------:R-:W-:-:S03]  /*72a0*/  R2UR UR10, R22 ;  /* 0x00000000160a72ca */ /* 0x000fc600000e0000 */
[----:B------:R-:W-:-:S04]  /*72b0*/  USHF.R.S32.HI UR7, URZ, 0x1f, UR18 ;  /* 0x0000001f3f077899 */ /* 0x000fc80008011412 */
[----:B------:R-:W-:-:S04]  /*72c0*/  ULEA.HI UR7, UR7, UR18, URZ, 0x6 ;  /* 0x0000001207077291 */ /* 0x000fc8000f8f303f */
[----:B------:R-:W-:-:S04]  /*72d0*/  USHF.R.S32.HI UR7, URZ, 0x6, UR7 ;  /* 0x000000063f077899 */ /* 0x000fc80008011407 */
[----:B------:R-:W-:-:S04]  /*72e0*/  UISETP.LT.AND UP1, UPT, UR10, UR7, UPT ;  /* 0x000000070a00728c */ /* 0x000fc8000bf21270 */
[----:B------:R-:W-:-:S04]  /*72f0*/  USEL UR10, UR10, UR7, !UP1 ;  /* 0x000000070a0a7287 */ /* 0x000fc8000c800000 */
[----:B------:R-:W-:Y:S02]  /*7300*/  UISETP.GE.AND UP1, UPT, UR6, UR10, UPT ;  /* 0x0000000a0600728c */ /* 0x000fe4000bf26270 */
[----:B------:R-:W-:-:S04]  /*7310*/  IMAD.U32 R200, RZ, RZ, UR10 ;  /* 0x0000000affc87e24 */ /* 0x000fc8000f8e00ff */
[----:B------:R-:W-:-:S13]  /*7320*/  PLOP3.LUT P0, PT, PT, PT, UP1, 0x80, 0x0 ;  /* 0x000000000000781c */ /* 0x000fda0003f0f018 */
[----:B------:R-:W-:Y:S05]  /*7330*/  @!P0 BRA `(.L_x_1008) ;  /* 0x0000001c00388947 */ /* 0x000fea0003800000 */
[----:B------:R-:W-:Y:S01]  /*7340*/  IMAD.MOV.U32 R21, RZ, RZ, R3 ;  /* 0x000000ffff157224 */ /* 0x000fe200078e0003 */
[----:B------:R-:W-:Y:S01]  /*7350*/  UMOV UR60, UR61 ;  /* 0x0000003d003c7c82 */ /* 0x000fe20008000000 */
[----:B------:R-:W-:Y:S02]  /*7360*/  IMAD.MOV.U32 R23, RZ, RZ, R4 ;  /* 0x000000ffff177224 */ /* 0x000fe400078e0004 */
[----:B------:R-:W-:Y:S01]  /*7370*/  IMAD.U32 R201, RZ, RZ, UR6 ;  /* 0x00000006ffc97e24 */ /* 0x000fe2000f8e00ff */
[----:B------:R-:W-:-:S06]  /*7380*/  UMOV UR6, UR4 ;  /* 0x0000000400067c82 */ /* 0x000fcc0008000000 */
.L_x_1017:
[----:B------:R-:W-:-:S04]  /*7390*/  UIADD3 UR4, UR6, 0x1, URZ ;  /* 0x0000000106047890 */ /* 0x000fc8000fffe03f */
[----:B------:R-:W-:-:S04]  /*73a0*/  UISETP.NE.AND UP1, UPT, UR4, 0x2, UPT ;  /* 0x000000020400788c */ /* 0x000fc8000bf25270 */
[----:B------:R-:W-:Y:S02]  /*73b0*/  USEL UR61, URZ, 0x1, UP1 ;  /* 0x000000013f3d7887 */ /* 0x000fe40008800000 */
[----:B------:R-:W-:Y:S02]  /*73c0*/  USEL UR4, UR4, URZ, UP1 ;  /* 0x0000003f04047287 */ /* 0x000fe40008800000 */
[----:B------:R-:W-:Y:S01]  /*73d0*/  ULOP3.LUT UR61, UR60, UR61, URZ, 0x3c, !UPT ;  /* 0x0000003d3c3d7292 */ /* 0x000fe2000f8e3c3f */
[----:B------:R-:W-:Y:S11]  /*73e0*/  @!P4 BRA `(.L_x_1009) ;  /* 0x000000000004c947 */ /* 0x000ff60003800000 */
[----:B------:R-:W-:Y:S01]  /*73f0*/  BPT.TRAP 0x1 ;  /* 0x000000040000795c */ /* 0x000fe20000300000 */
.L_x_1009:
[----:B------:R-:W-:Y:S01]  /*7400*/  R2UR UR5, R16 ;  /* 0x00000000100572ca */ /* 0x000fe200000e0000 */
[----:B------:R-:W-:-:S05]  /*7410*/  IMAD.U32 R3, RZ, RZ, UR61 ;  /* 0x0000003dff037e24 */ /* 0x000fca000f8e00ff */
[----:B------:R-:W-:-:S07]  /*7420*/  SHF.L.U32 R3, R3, 0x1f, RZ ;  /* 0x0000001f03037819 */ /* 0x000fce00000006ff */
[----:B------:R-:W-:-:S09]  /*7430*/  ULEA UR7, UR4, UR5, 0x3 ;  /* 0x0000000504077291 */ /* 0x000fd2000f8e183f */
[----:B------:R0:W1:Y:S01]  /*7440*/  SYNCS.PHASECHK.TRANS64.TRYWAIT P0, [UR7+0x30830], R3 ;  /* 0x03083003ff0075a7 */ /* 0x0000620008000147 */
[----:B------:R-:W-:Y:S05]  /*7450*/  @!P4 BRA `(.L_x_1010) ;  /* 0x000000000004c947 */ /* 0x000fea0003800000 */
[----:B------:R-:W-:Y:S01]  /*7460*/  BPT.TRAP 0x1 ;  /* 0x000000040000795c */ /* 0x000fe20000300000 */
.L_x_1010:
[----:B-1----:R-:W-:Y:S05]  /*7470*/  @P0 BRA `(.L_x_1011) ;  /* 0x0000000000080947 */ /* 0x002fea0003800000 */
[----:B------:R-:W1:Y:S02]  /*7480*/  SYNCS.PHASECHK.TRANS64.TRYWAIT P0, [UR7+0x30830], R3 ;  /* 0x03083003ff0075a7 */ /* 0x000e640008000147 */
[----:B-1----:R-:W-:Y:S05]  /*7490*/  @!P0 BRA `(.L_x_1012) ;  /* 0x000000cc00308947 */ /* 0x002fea0003800000 */
.L_x_1011:
[----:B------:R-:W-:Y:S01]  /*74a0*/  R2UR UR5, R19 ;  /* 0x00000000130572ca */ /* 0x000fe200000e0000 */
[----:B------:R-:W-:Y:S01]  /*74b0*/  WARPGROUP.ARRIVE ;  /* 0x00000000000079c5 */ /* 0x000fe20000000000 */
[----:B------:R-:W-:Y:S01]  /*74c0*/  R2UR UR56, R6 ;  /* 0x00000000063872ca */ /* 0x000fe200000e0000 */
[----:B------:R-:W-:Y:S01]  /*74d0*/  UMOV UR59, 0x40000040 ;  /* 0x40000040003b7882 */ /* 0x000fe20000000000 */
[----:B------:R-:W-:Y:S01]  /*74e0*/  R2UR UR57, R7 ;  /* 0x00000000073972ca */ /* 0x000fe200000e0000 */
[----:B------:R-:W-:Y:S01]  /*74f0*/  UMOV UR11, 0x40000040 ;  /* 0x40000040000b7882 */ /* 0x000fe20000000000 */
[----:B------:R-:W-:Y:S01]  /*7500*/  UMOV UR15, 0x40000040 ;  /* 0x40000040000f7882 */ /* 0x000fe20000000000 */
[----:B------:R-:W-:Y:S01]  /*7510*/  UMOV UR19, 0x40000040 ;  /* 0x4000004000137882 */ /* 0x000fe20000000000 */
[----:B------:R-:W-:Y:S01]  /*7520*/  UMOV UR23, 0x40000040 ;  /* 0x4000004000177882 */ /* 0x000fe20000000000 */
[----:B------:R-:W-:Y:S01]  /*7530*/  UMOV UR27, 0x40000040 ;  /* 0x40000040001b7882 */ /* 0x000fe20000000000 */
[----:B------:R-:W-:Y:S01]  /*7540*/  UMOV UR31, 0x40000040 ;  /* 0x40000040001f7882 */ /* 0x000fe20000000000 */
[----:B------:R-:W-:Y:S01]  /*7550*/  UMOV UR35, 0x40000040 ;  /* 0x4000004000237882 */ /* 0x000fe20000000000 */
[----:B------:R-:W-:Y:S01]  /*7560*/  UMOV UR39, 0x40000040 ;  /* 0x4000004000277882 */ /* 0x000fe20000000000 */
        /* <DEDUP_REMOVED lines=88> */
[----:B------:R-:W-:Y:S01]  /*7af0*/  FMUL.FTZ R149, R149, R0 ;  /* 0x0000000095957220 */ /* 0x000fe20000410000 */
        /* <DEDUP_REMOVED lines=73> */
[----:B------:R-:W-:Y:S01]  /*7f90*/  UIADD3 UR58, UR5, 0x606, URZ ;  /* 0x00000606053a7890 */ /* 0x000fe2000fffe03f */
        /* <DEDUP_REMOVED lines=44> */
.L_x_1013:
[----:B------:R-:W-:Y:S01]  /*8260*/  R2UR UR5, R16 ;  /* 0x00000000100572ca */ /* 0x000fe200000e0000 */
[----:B------:R-:W-:-:S05]  /*8270*/  IMAD.U32 R0, RZ, RZ, UR60 ;  /* 0x0000003cff007e24 */ /* 0x000fca000f8e00ff */
[----:B------:R-:W-:-:S07]  /*8280*/  SHF.L.U32 R0, R0, 0x1f, RZ ;  /* 0x0000001f00007819 */ /* 0x000fce00000006ff */
[----:B------:R-:W-:-:S09]  /*8290*/  ULEA UR14, UR6, UR5, 0x3 ;  /* 0x00000005060e7291 */ /* 0x000fd2000f8e183f */
[----:B------:R2:W3:Y:S01]  /*82a0*/  SYNCS.PHASECHK.TRANS64.TRYWAIT P0, [UR14+0x30850], R0 ;  /* 0x03085000ff0075a7 */ /* 0x0004e2000800014e */
[----:B------:R-:W-:Y:S05]  /*82b0*/  @!P4 BRA `(.L_x_1014) ;  /* 0x000000000004c947 */ /* 0x000fea0003800000 */
[----:B------:R-:W-:Y:S01]  /*82c0*/  BPT.TRAP 0x1 ;  /* 0x000000040000795c */ /* 0x000fe20000300000 */
.L_x_1014:
[----:B---3--:R-:W-:Y:S05]  /*82d0*/  @P0 BRA `(.L_x_1015) ;  /* 0x0000000000080947 */ /* 0x008fea0003800000 */
[----:B------:R-:W3:Y:S02]  /*82e0*/  SYNCS.PHASECHK.TRANS64.TRYWAIT P0, [UR14+0x30850], R0 ;  /* 0x03085000ff0075a7 */ /* 0x000ee4000800014e */
[----:B---3--:R-:W-:Y:S05]  /*82f0*/  @!P0 BRA `(.L_x_1016) ;  /* 0x000000bc00b08947 */ /* 0x008fea0003800000 */
.L_x_1015:
[----:B------:R-:W-:Y:S01]  /*8300*/  R2UR UR5, R16 ;  /* 0x00000000100572ca */ /* 0x000fe200000e0000 */
[----:B------:R-:W-:Y:S01]  /*8310*/  WARPGROUP.ARRIVE ;  /* 0x00000000000079c5 */ /* 0x000fe20000000000 */
[----:B------:R-:W-:Y:S01]  /*8320*/  UMOV UR11, 0x40000040 ;  /* 0x40000040000b7882 */ /* 0x000fe20000000000 */
[----:B0-2---:R-:W-:Y:S01]  /*8330*/  FMNMX.FTZ R0, R152, R23, !PT ;  /* 0x0000001798007209 */ /* 0x005fe20007810000 */
[----:B------:R-:W-:Y:S01]  /*8340*/  ULDC UR15, c[0x0][0x988] ;  /* 0x00026200000f7ab9 */ /* 0x000fe20000000800 */
[----:B------:R-:W-:Y:S01]  /*8350*/  R2UR UR18, R200 ;  /* 0x00000000c81272ca */ /* 0x000fe200000e0000 */
[----:B------:R-:W-:Y:S01]  /*8360*/  UMOV UR60, UR61 ;  /* 0x0000003d003c7c82 */ /* 0x000fe20008000000 */
[----:B-1----:R-:W-:-:S04]  /*8370*/  FMNMX.FTZ R3, R153, R0, !PT ;  /* 0x0000000099037209 */ /* 0x002fc80007810000 */
[----:B------:R-:W-:Y:S02]  /*8380*/  FMNMX.FTZ R0, R156, R3, !PT ;  /* 0x000000039c007209 */ /* 0x000fe40007810000 */
[----:B------:R-:W-:Y:S02]  /*8390*/  UIADD3 UR5, UR5, 0x400, URZ ;  /* 0x0000040005057890 */ /* 0x000fe4000fffe03f */
[----:B------:R-:W-:Y:S02]  /*83a0*/  FMNMX.FTZ R3, R157, R0, !PT ;  /* 0x000000009d037209 */ /* 0x000fe40007810000 */
[----:B------:R-:W-:Y:S02]  /*83b0*/  USHF.R.U32.HI UR5, URZ, 0x4, UR5 ;  /* 0x000000043f057899 */ /* 0x000fe40008011605 */
[----:B------:R-:W-:Y:S02]  /*83c0*/  FMNMX.FTZ R0, R160, R3, !PT ;  /* 0x00000003a0007209 */ /* 0x000fe40007810000 */
[----:B------:R-:W-:-:S02]  /*83d0*/  ULOP3.LUT UR5, UR5, 0x3fff, URZ, 0xc0, !UPT ;  /* 0x00003fff05057892 */ /* 0x000fc4000f8ec03f */
[----:B------:R-:W-:Y:S02]  /*83e0*/  FMNMX.FTZ R3, R161, R0, !PT ;  /* 0x00000000a1037209 */ /* 0x000fe40007810000 */
[----:B------:R-:W-:Y:S02]  /*83f0*/  ULOP3.LUT UR5, UR5, 0x2000000, URZ, 0xfc, !UPT ;  /* 0x0200000005057892 */ /* 0x000fe4000f8efc3f */
[----:B------:R-:W-:Y:S02]  /*8400*/  FMNMX.FTZ R0, R164, R3, !PT ;  /* 0x00000003a4007209 */ /* 0x000fe40007810000 */
[----:B------:R-:W-:Y:S02]  /*8410*/  ULEA UR6, UR6, UR5, 0xb ;  /* 0x0000000506067291 */ /* 0x000fe4000f8e583f */
[----:B------:R-:W-:Y:S01]  /*8420*/  FMNMX.FTZ R3, R165, R0, !PT ;  /* 0x00000000a5037209 */ /* 0x000fe20007810000 */
[----:B------:R-:W-:Y:S01]  /*8430*/  UMOV UR5, UR15 ;  /* 0x0000000f00057c82 */ /* 0x000fe20008000000 */
[----:B------:R-:W-:-:S02]  /*8440*/  R2UR UR15, R201 ;  /* 0x00000000c90f72ca */ /* 0x000fc400000e0000 */
[----:B------:R-:W-:Y:S01]  /*8450*/  FMNMX.FTZ R0, R168, R3, !PT ;  /* 0x00000003a8007209 */ /* 0x000fe20007810000 */
[----:B------:R-:W-:Y:S02]  /*8460*/  UMOV UR10, UR6 ;  /* 0x00000006000a7c82 */ /* 0x000fe40008000000 */
[----:B------:R-:W-:Y:S01]  /*8470*/  HGMMA.64x256x16.F32 R24, R196, gdesc[UR8].tnspB, R24, gsb0 ;  /* 0x43e00008c4187df0 */ /* 0x000fe20008000818 */
[----:B------:R-:W-:Y:S01]  /*8480*/  UIADD3 UR10, UR6, 0x80, URZ ;  /* 0x00000080060a7890 */ /* 0x000fe2000fffe03f */
[----:B------:R-:W-:Y:S01]  /*8490*/  FMNMX.FTZ R3, R169, R0, !PT ;  /* 0x00000000a9037209 */ /* 0x000fe20007810000 */
[----:B------:R-:W-:-:S03]  /*84a0*/  UMOV UR11, 0x40000040 ;  /* 0x40000040000b7882 */ /* 0x000fc60000000000 */
[----:B------:R-:W-:Y:S02]  /*84b0*/  FMNMX.FTZ R0, R172, R3, !PT ;  /* 0x00000003ac007209 */ /* 0x000fe40007810000 */
[----:B------:R-:W-:Y:S02]  /*84c0*/  UISETP.GT.AND UP1, UPT, UR15, UR18, UPT ;  /* 0x000000120f00728c */ /* 0x000fe4000bf24270 */
[----:B------:R-:W-:-:S04]  /*84d0*/  FMNMX.FTZ R3, R173, R0, !PT ;  /* 0x00000000ad037209 */ /* 0x000fc80007810000 */
[----:B------:R-:W-:Y:S02]  /*84e0*/  FMNMX.FTZ R0, R176, R3, !PT ;  /* 0x00000003b0007209 */ /* 0x000fe40007810000 */
[----:B------:R-:W-:Y:S02]  /*84f0*/  PLOP3.LUT P0, PT, PT, PT, UP1, 0x80, 0x0 ;  /* 0x000000000000781c */ /* 0x000fe40003f0f018 */
[----:B------:R-:W-:-:S04]  /*8500*/  FMNMX.FTZ R3, R177, R0, !PT ;  /* 0x00000000b1037209 */ /* 0x000fc80007810000 */
[----:B------:R-:W-:-:S04]  /*8510*/  FMNMX.FTZ R0, R180, R3, !PT ;  /* 0x00000003b4007209 */ /* 0x000fc80007810000 */
[----:B------:R-:W-:Y:S02]  /*8520*/  FMNMX.FTZ R2, R181, R0, !PT ;  /* 0x00000000b5027209 */ /* 0x000fe40007810000 */
[----:B------:R-:W-:-:S03]  /*8530*/  FMNMX.FTZ R0, R154, R21, !PT ;  /* 0x000000159a007209 */ /* 0x000fc60007810000 */
[----:B------:R-:W0:Y:S01]  /*8540*/  SHFL.BFLY PT, R3, R2, 0x2, 0x1f ;  /* 0x0c401f0002037f89 */ /* 0x000e2200000e0000 */
        /* <DEDUP_REMOVED lines=11> */
[----:B------:R-:W-:Y:S01]  /*8600*/  UMOV UR6, UR4 ;  /* 0x0000000400067c82 */ /* 0x000fe20008000000 */
[----:B------:R-:W-:Y:S02]  /*8610*/  WARPGROUP.DEPBAR.LE gsb0, 0x0 ;  /* 0x00008000000079c5 */ /* 0x000fe40000010000 */
[----:B------:R-:W-:Y:S01]  /*8620*/  WARPGROUP.ARRIVE ;  /* 0x00000000000079c5 */ /* 0x000fe20000000000 */
[----:B0-----:R-:W-:Y:S02]  /*8630*/  FMNMX.FTZ R188, R2, R3, !PT ;  /* 0x0000000302bc7209 */ /* 0x001fe40007810000 */
[----:B------:R-:W-:-:S15]  /*8640*/  FMNMX.FTZ R3, R155, R0, !PT ;  /* 0x000000009b037209 */ /* 0x000fde0007810000 */
[----:B------:R-:W-:-:S03]  /*8650*/  NOP ;  /* 0x0000000000007918 */ /* 0x000fc60000000000 */
[----:B------:R-:W-:Y:S01]  /*8660*/  HGMMA.64x256x16.F32 R24, R184, gdesc[UR8].tnspB, R24, gsb0 ;  /* 0x43e00008b8187df0 */ /* 0x000fe20008000818 */
[----:B------:R-:W-:Y:S01]  /*8670*/  FMNMX.FTZ R0, R158, R3, !PT ;  /* 0x000000039e007209 */ /* 0x000fe20007810000 */
[----:B------:R-:W0:Y:S03]  /*8680*/  SHFL.BFLY PT, R189, R188, 0x1, 0x1f ;  /* 0x0c201f00bcbd7f89 */ /* 0x000e2600000e0000 */
        /* <DEDUP_REMOVED lines=8> */
[----:B------:R-:W-:Y:S01]  /*8710*/  FMUL.FTZ R189, R4, UR5 ;  /* 0x0000000504bd7c20 */ /* 0x000fe20008410000 */
[----:B------:R-:W-:Y:S01]  /*8720*/  FMNMX.FTZ R2, R174, R3, !PT ;  /* 0x00000003ae027209 */ /* 0x000fe20007810000 */
[----:B------:R-:W-:Y:S02]  /*8730*/  FADD.FTZ R23, -R4, R23 ;  /* 0x0000001704177221 */ /* 0x000fe40000010100 */
[--C-:B------:R-:W-:Y:S01]  /*8740*/  FFMA.FTZ R198, R156, UR5, -R189.reuse ;  /* 0x000000059cc67c23 */ /* 0x100fe200080108bd */
[----:B------:R-:W-:Y:S01]  /*8750*/  FMNMX.FTZ R3, R175, R2, !PT ;  /* 0x00000002af037209 */ /* 0x000fe20007810000 */
[----:B------:R-:W-:Y:S01]  /*8760*/  FMUL.FTZ R188, R23, UR5 ;  /* 0x0000000517bc7c20 */ /* 0x000fe20008410000 */
[--C-:B------:R-:W-:Y:S01]  /*8770*/  FFMA.FTZ R23, R152, UR5, -R189.reuse ;  /* 0x0000000598177c23 */ /* 0x100fe200080108bd */
[--C-:B------:R-:W-:Y:S01]  /*8780*/  FFMA.FTZ R196, R153, UR5, -R189.reuse ;  /* 0x0000000599c47c23 */ /* 0x100fe200080108bd */
[----:B------:R-:W-:Y:S01]  /*8790*/  FMNMX.FTZ R2, R178, R3, !PT ;  /* 0x00000003b2027209 */ /* 0x000fe20007810000 */
[----:B------:R0:W-:Y:S01]  /*87a0*/  MUFU.EX2 R0, R188 ;  /* 0x000000bc00007308 */ /* 0x0001e20000000800 */
[--C-:B------:R-:W-:Y:S01]  /*87b0*/  FFMA.FTZ R153, R157, UR5, -R189.reuse ;  /* 0x000000059d997c23 */ /* 0x100fe200080108bd */
[----:B------:R-:W-:Y:S01]  /*87c0*/  FFMA.FTZ R192, R160, UR5, -R189 ;  /* 0x00000005a0c07c23 */ /* 0x000fe200080108bd */
[----:B------:R-:W-:Y:S01]  /*87d0*/  FMNMX.FTZ R3, R179, R2, !PT ;  /* 0x00000002b3037209 */ /* 0x000fe20007810000 */
[----:B------:R-:W-:-:S02]  /*87e0*/  IMAD.U32 R152, RZ, RZ, UR7 ;  /* 0x00000007ff987e24 */ /* 0x000fc4000f8e00ff */
[--C-:B------:R-:W-:Y:S01]  /*87f0*/  FFMA.FTZ R157, R161, UR5, -R189.reuse ;  /* 0x00000005a19d7c23 */ /* 0x100fe200080108bd */
[--C-:B------:R-:W-:Y:S01]  /*8800*/  FFMA.FTZ R194, R164, UR5, -R189.reuse ;  /* 0x00000005a4c27c23 */ /* 0x100fe200080108bd */
[----:B------:R-:W-:Y:S01]  /*8810*/  FMNMX.FTZ R2, R182, R3, !PT ;  /* 0x00000003b6027209 */ /* 0x000fe20007810000 */
[----:B------:R-:W1:Y:S01]  /*8820*/  MUFU.EX2 R23, R23 ;  /* 0x0000001700177308 */ /* 0x000e620000000800 */
[----:B------:R-:W-:Y:S02]  /*8830*/  @!P5 VIADD R152, R152, 0x30840 ;  /* 0x000308409898d836 */ /* 0x000fe40000000000 */
[--C-:B------:R-:W-:Y:S01]  /*8840*/  FFMA.FTZ R161, R165, UR5, -R189.reuse ;  /* 0x00000005a5a17c23 */ /* 0x100fe200080108bd */
[----:B------:R-:W-:Y:S01]  /*8850*/  FMNMX.FTZ R2, R183, R2, !PT ;  /* 0x00000002b7027209 */ /* 0x000fe20007810000 */
[--C-:B0-----:R-:W-:Y:S01]  /*8860*/  FFMA.FTZ R188, R168, UR5, -R189.reuse ;  /* 0x00000005a8bc7c23 */ /* 0x101fe200080108bd */
[--C-:B------:R-:W-:Y:S01]  /*8870*/  FFMA.FTZ R165, R169, UR5, -R189.reuse ;  /* 0x00000005a9a57c23 */ /* 0x100fe200080108bd */
[----:B------:R-:W-:Y:S01]  /*8880*/  @!P5 PRMT R152, RZ, 0x654, R152 ;  /* 0x00000654ff98d816 */ /* 0x000fe20000000098 */
[--C-:B------:R-:W-:Y:S01]  /*8890*/  FFMA.FTZ R169, R173, UR5, -R189.reuse ;  /* 0x00000005ada97c23 */ /* 0x100fe200080108bd */
[----:B------:R-:W0:Y:S01]  /*88a0*/  SHFL.BFLY PT, R3, R2, 0x2, 0x1f ;  /* 0x0c401f0002037f89 */ /* 0x000e2200000e0000 */
[----:B------:R-:W2:Y:S01]  /*88b0*/  MUFU.EX2 R196, R196 ;  /* 0x000000c400c47308 */ /* 0x000ea20000000800 */
[--C-:B------:R-:W-:Y:S01]  /*88c0*/  FFMA.FTZ R190, R172, UR5, -R189.reuse ;  /* 0x00000005acbe7c23 */ /* 0x100fe200080108bd */
[--C-:B------:R-:W-:Y:S01]  /*88d0*/  FFMA.FTZ R173, R177, UR5, -R189.reuse ;  /* 0x00000005b1ad7c23 */ /* 0x100fe200080108bd */
[----:B------:R-:W-:Y:S01]  /*88e0*/  FFMA.FTZ R181, R181, UR5, -R189 ;  /* 0x00000005b5b57c23 */ /* 0x000fe200080108bd */
[----:B------:R-:W-:-:S04]  /*88f0*/  UIADD3 UR7, UR15, -0x1, URZ ;  /* 0xffffffff0f077890 */ /* 0x000fc8000fffe03f */
[----:B------:R-:W-:Y:S01]  /*8900*/  MUFU.EX2 R198, R198 ;  /* 0x000000c600c67308 */ /* 0x000fe20000000800 */
[----:B-1----:R-:W-:Y:S01]  /*8910*/  FFMA.FTZ R15, R0, R15, R23 ;  /* 0x0000000f000f7223 */ /* 0x002fe20000010017 */
[----:B------:R-:W-:-:S06]  /*8920*/  IMAD.U32 R201, RZ, RZ, UR7 ;  /* 0x00000007ffc97e24 */ /* 0x000fcc000f8e00ff */
[----:B------:R-:W-:Y:S01]  /*8930*/  MUFU.EX2 R153, R153 ;  /* 0x0000009900997308 */ /* 0x000fe20000000800 */
[C---:B--2---:R-:W-:Y:S01]  /*8940*/  FADD.FTZ R15, R196.reuse, R15 ;  /* 0x0000000fc40f7221 */ /* 0x044fe20000010000 */
[----:B------:R-:W-:Y:S01]  /*8950*/  F2FP.F16.F32.PACK_AB R196, R196, R23 ;  /* 0x00000017c4c4723e */ /* 0x000fe200000000ff */
[----:B------:R-:W-:Y:S01]  /*8960*/  IMAD.MOV.U32 R23, RZ, RZ, R4 ;  /* 0x000000ffff177224 */ /* 0x000fe200078e0004 */
[----:B0-----:R-:W-:-:S04]  /*8970*/  FMNMX.FTZ R3, R2, R3, !PT ;  /* 0x0000000302037209 */ /* 0x001fc80007810000 */
[----:B------:R-:W-:Y:S01]  /*8980*/  MUFU.EX2 R192, R192 ;  /* 0x000000c000c07308 */ /* 0x000fe20000000800 */
[----:B------:R-:W0:Y:S07]  /*8990*/  SHFL.BFLY PT, R2, R3, 0x1, 0x1f ;  /* 0x0c201f0003027f89 */ /* 0x000e2e00000e0000 */
[----:B------:R-:W-:Y:S08]  /*89a0*/  MUFU.EX2 R157, R157 ;  /* 0x0000009d009d7308 */ /* 0x000ff00000000800 */
[----:B------:R-:W-:Y:S08]  /*89b0*/  MUFU.EX2 R194, R194 ;  /* 0x000000c200c27308 */ /* 0x000ff00000000800 */
[----:B------:R-:W-:Y:S01]  /*89c0*/  MUFU.EX2 R161, R161 ;  /* 0x000000a100a17308 */ /* 0x000fe20000000800 */
[----:B0-----:R-:W-:-:S07]  /*89d0*/  FMNMX.FTZ R3, R3, R2, !PT ;  /* 0x0000000203037209 */ /* 0x001fce0007810000 */
[----:B------:R-:W-:Y:S01]  /*89e0*/  MUFU.EX2 R188, R188 ;  /* 0x000000bc00bc7308 */ /* 0x000fe20000000800 */
[C---:B------:R-:W-:Y:S01]  /*89f0*/  FADD.FTZ R2, -R3.reuse, R21 ;  /* 0x0000001503027221 */ /* 0x040fe20000010100 */
[----:B------:R-:W-:-:S03]  /*8a00*/  FMUL.FTZ R156, R3, UR5 ;  /* 0x00000005039c7c20 */ /* 0x000fc60008410000 */
[----:B------:R-:W-:Y:S01]  /*8a10*/  FMUL.FTZ R2, R2, UR5 ;  /* 0x0000000502027c20 */ /* 0x000fe20008410000 */
[--C-:B------:R-:W-:Y:S01]  /*8a20*/  FFMA.FTZ R154, R154, UR5, -R156.reuse ;  /* 0x000000059a9a7c23 */ /* 0x100fe2000801089c */
[--C-:B------:R-:W-:Y:S01]  /*8a30*/  FFMA.FTZ R155, R155, UR5, -R156.reuse ;  /* 0x000000059b9b7c23 */ /* 0x100fe2000801089c */
[--C-:B------:R-:W-:Y:S01]  /*8a40*/  FFMA.FTZ R158, R158, UR5, -R156.reuse ;  /* 0x000000059e9e7c23 */ /* 0x100fe2000801089c */
[--C-:B------:R-:W-:Y:S01]  /*8a50*/  FFMA.FTZ R159, R159, UR5, -R156.reuse ;  /* 0x000000059f9f7c23 */ /* 0x100fe2000801089c */
[----:B------:R0:W-:Y:S01]  /*8a60*/  MUFU.EX2 R197, R154 ;  /* 0x0000009a00c57308 */ /* 0x0001e20000000800 */
        /* <DEDUP_REMOVED lines=12> */
[----:B------:R-:W-:Y:S01]  /*8b30*/  FFMA.FTZ R156, R183, UR5, -R156 ;  /* 0x00000005b79c7c23 */ /* 0x000fe2000801089c */
[----:B0-----:R-:W-:-:S02]  /*8b40*/  IMAD.U32 R154, RZ, RZ, UR14 ;  /* 0x0000000eff9a7e24 */ /* 0x001fc4000f8e00ff */
[----:B------:R-:W0:Y:S02]  /*8b50*/  MUFU.EX2 R155, R155 ;  /* 0x0000009b009b7308 */ /* 0x000e240000000800 */
[----:B------:R-:W-:-:S05]  /*8b60*/  @!P5 VIADD R154, R154, 0x30860 ;  /* 0x000308609a9ad836 */ /* 0x000fca0000000000 */
[----:B------:R-:W-:Y:S01]  /*8b70*/  @!P5 PRMT R154, RZ, 0x654, R154 ;  /* 0x00000654ff9ad816 */ /* 0x000fe2000000009a */
[----:B------:R-:W2:Y:S01]  /*8b80*/  MUFU.EX2 R199, R158 ;  /* 0x0000009e00c77308 */ /* 0x000ea20000000800 */
[----:B-1----:R-:W-:-:S07]  /*8b90*/  FFMA.FTZ R14, R2, R14, R197 ;  /* 0x0000000e020e7223 */ /* 0x002fce00000100c5 */
[----:B------:R-:W1:Y:S01]  /*8ba0*/  MUFU.EX2 R159, R159 ;  /* 0x0000009f009f7308 */ /* 0x000e620000000800 */
[C---:B0-----:R-:W-:Y:S01]  /*8bb0*/  FADD.FTZ R14, R155.reuse, R14 ;  /* 0x0000000e9b0e7221 */ /* 0x041fe20000010000 */
[----:B------:R-:W-:-:S06]  /*8bc0*/  F2FP.F16.F32.PACK_AB R197, R155, R197 ;  /* 0x000000c59bc5723e */ /* 0x000fcc00000000ff */
[----:B------:R-:W0:Y:S01]  /*8bd0*/  MUFU.EX2 R193, R162 ;  /* 0x000000a200c17308 */ /* 0x000e220000000800 */
[----:B--2---:R-:W-:-:S07]  /*8be0*/  FADD.FTZ R14, R199, R14 ;  /* 0x0000000ec70e7221 */ /* 0x004fce0000010000 */
[----:B------:R-:W2:Y:S01]  /*8bf0*/  MUFU.EX2 R163, R163 ;  /* 0x000000a300a37308 */ /* 0x000ea20000000800 */
[C---:B-1----:R-:W-:Y:S01]  /*8c00*/  FADD.FTZ R14, R159.reuse, R14 ;  /* 0x0000000e9f0e7221 */ /* 0x042fe20000010000 */
[----:B------:R-:W-:-:S06]  /*8c10*/  F2FP.F16.F32.PACK_AB R199, R159, R199 ;  /* 0x000000c79fc7723e */ /* 0x000fcc00000000ff */
[----:B------:R-:W1:Y:S01]  /*8c20*/  MUFU.EX2 R195, R166 ;  /* 0x000000a600c37308 */ /* 0x000e620000000800 */
[----:B0-----:R-:W-:-:S07]  /*8c30*/  FADD.FTZ R14, R193, R14 ;  /* 0x0000000ec10e7221 */ /* 0x001fce0000010000 */
[----:B------:R-:W0:Y:S01]  /*8c40*/  MUFU.EX2 R167, R167 ;  /* 0x000000a700a77308 */ /* 0x000e220000000800 */
[C---:B--2---:R-:W-:Y:S01]  /*8c50*/  FADD.FTZ R14, R163.reuse, R14 ;  /* 0x0000000ea30e7221 */ /* 0x044fe20000010000 */
[----:B------:R-:W-:-:S06]  /*8c60*/  F2FP.F16.F32.PACK_AB R193, R163, R193 ;  /* 0x000000c1a3c1723e */ /* 0x000fcc00000000ff */
[----:B------:R-:W-:Y:S01]  /*8c70*/  MUFU.EX2 R165, R165 ;  /* 0x000000a500a57308 */ /* 0x000fe20000000800 */
[----:B-1----:R-:W-:-:S07]  /*8c80*/  FADD.FTZ R14, R195, R14 ;  /* 0x0000000ec30e7221 */ /* 0x002fce0000010000 */
[----:B------:R-:W-:Y:S01]  /*8c90*/  MUFU.EX2 R171, R171 ;  /* 0x000000ab00ab7308 */ /* 0x000fe20000000800 */
[C---:B0-----:R-:W-:Y:S01]  /*8ca0*/  FADD.FTZ R14, R167.reuse, R14 ;  /* 0x0000000ea70e7221 */ /* 0x041fe20000010000 */
        /* <DEDUP_REMOVED lines=10> */
[----:B------:R0:W-:Y:S01]  /*8d50*/  @!P5 SYNCS.ARRIVE.TRANS64.RED.A1T0 RZ, [R152+URZ], RZ ;  /* 0x000000ff98ffd9a7 */ /* 0x0001e2000810043f */
[--C-:B------:R-:W-:Y:S01]  /*8d60*/  FFMA.FTZ R184, R176, UR5, -R189.reuse ;  /* 0x00000005b0b87c23 */ /* 0x100fe200080108bd */
[----:B------:R-:W-:-:S03]  /*8d70*/  FFMA.FTZ R186, R180, UR5, -R189 ;  /* 0x00000005b4ba7c23 */ /* 0x000fc600080108bd */
[----:B------:R-:W1:Y:S01]  /*8d80*/  MUFU.EX2 R189, R170 ;  /* 0x000000aa00bd7308 */ /* 0x000e620000000800 */
[----:B0-----:R-:W-:Y:S01]  /*8d90*/  FADD.FTZ R152, R198, R15 ;  /* 0x0000000fc6987221 */ /* 0x001fe20000010000 */
[----:B------:R0:W-:Y:S01]  /*8da0*/  @!P5 SYNCS.ARRIVE.TRANS64.RED.A1T0 RZ, [R154+URZ], RZ ;  /* 0x000000ff9affd9a7 */ /* 0x0001e2000810043f */
[C---:B------:R-:W-:Y:S02]  /*8db0*/  F2FP.F16.F32.PACK_AB R198, R153.reuse, R198 ;  /* 0x000000c699c6723e */ /* 0x040fe400000000ff */
[----:B------:R-:W-:-:S03]  /*8dc0*/  FADD.FTZ R15, R153, R152 ;  /* 0x00000098990f7221 */ /* 0x000fc60000010000 */
[----:B------:R-:W-:Y:S01]  /*8dd0*/  MUFU.EX2 R184, R184 ;  /* 0x000000b800b87308 */ /* 0x000fe20000000800 */
[----:B------:R-:W-:Y:S01]  /*8de0*/  FADD.FTZ R152, R192, R15 ;  /* 0x0000000fc0987221 */ /* 0x000fe20000010000 */
[----:B------:R-:W-:-:S03]  /*8df0*/  F2FP.F16.F32.PACK_AB R192, R157, R192 ;  /* 0x000000c09dc0723e */ /* 0x000fc600000000ff */
[----:B------:R-:W-:-:S03]  /*8e00*/  FADD.FTZ R15, R157, R152 ;  /* 0x000000989d0f7221 */ /* 0x000fc60000010000 */
[----:B------:R-:W2:Y:S01]  /*8e10*/  MUFU.EX2 R185, R178 ;  /* 0x000000b200b97308 */ /* 0x000ea20000000800 */
[----:B-1----:R-:W-:Y:S01]  /*8e20*/  FADD.FTZ R14, R189, R14 ;  /* 0x0000000ebd0e7221 */ /* 0x002fe20000010000 */
[----:B------:R-:W-:Y:S01]  /*8e30*/  F2FP.F16.F32.PACK_AB R189, R171, R189 ;  /* 0x000000bdabbd723e */ /* 0x000fe200000000ff */
[----:B------:R-:W-:Y:S01]  /*8e40*/  FADD.FTZ R152, R194, R15 ;  /* 0x0000000fc2987221 */ /* 0x000fe20000010000 */
[----:B------:R-:W-:Y:S01]  /*8e50*/  F2FP.F16.F32.PACK_AB R194, R161, R194 ;  /* 0x000000c2a1c2723e */ /* 0x000fe200000000ff */
[----:B------:R-:W-:Y:S02]  /*8e60*/  FADD.FTZ R14, R171, R14 ;  /* 0x0000000eab0e7221 */ /* 0x000fe40000010000 */
[----:B------:R-:W-:Y:S01]  /*8e70*/  FADD.FTZ R15, R161, R152 ;  /* 0x00000098a10f7221 */ /* 0x000fe20000010000 */
[----:B------:R-:W-:Y:S01]  /*8e80*/  MUFU.EX2 R186, R186 ;  /* 0x000000ba00ba7308 */ /* 0x000fe20000000800 */
[----:B------:R-:W-:Y:S01]  /*8e90*/  FADD.FTZ R14, R191, R14 ;  /* 0x0000000ebf0e7221 */ /* 0x000fe20000010000 */
[----:B------:R-:W-:Y:S01]  /*8ea0*/  F2FP.F16.F32.PACK_AB R191, R175, R191 ;  /* 0x000000bfafbf723e */ /* 0x000fe200000000ff */
[----:B------:R-:W-:Y:S01]  /*8eb0*/  FADD.FTZ R152, R188, R15 ;  /* 0x0000000fbc987221 */ /* 0x000fe20000010000 */
[----:B------:R-:W-:Y:S01]  /*8ec0*/  F2FP.F16.F32.PACK_AB R188, R165, R188 ;  /* 0x000000bca5bc723e */ /* 0x000fe200000000ff */
[----:B------:R-:W-:-:S02]  /*8ed0*/  FADD.FTZ R14, R175, R14 ;  /* 0x0000000eaf0e7221 */ /* 0x000fc40000010000 */
[----:B------:R-:W-:Y:S01]  /*8ee0*/  FADD.FTZ R15, R165, R152 ;  /* 0x00000098a50f7221 */ /* 0x000fe20000010000 */
[----:B------:R-:W1:Y:S01]  /*8ef0*/  MUFU.EX2 R187, R182 ;  /* 0x000000b600bb7308 */ /* 0x000e620000000800 */
[----:B--2---:R-:W-:Y:S01]  /*8f00*/  FADD.FTZ R14, R185, R14 ;  /* 0x0000000eb90e7221 */ /* 0x004fe20000010000 */
[----:B------:R-:W-:Y:S01]  /*8f10*/  F2FP.F16.F32.PACK_AB R185, R179, R185 ;  /* 0x000000b9b3b9723e */ /* 0x000fe200000000ff */
[----:B------:R-:W-:Y:S01]  /*8f20*/  FADD.FTZ R152, R190, R15 ;  /* 0x0000000fbe987221 */ /* 0x000fe20000010000 */
[----:B------:R-:W-:Y:S01]  /*8f30*/  F2FP.F16.F32.PACK_AB R190, R169, R190 ;  /* 0x000000bea9be723e */ /* 0x000fe200000000ff */
[----:B------:R-:W-:Y:S02]  /*8f40*/  FADD.FTZ R14, R179, R14 ;  /* 0x0000000eb30e7221 */ /* 0x000fe40000010000 */
[----:B------:R-:W-:-:S04]  /*8f50*/  FADD.FTZ R15, R169, R152 ;  /* 0x00000098a90f7221 */ /* 0x000fc80000010000 */
[----:B------:R-:W-:Y:S01]  /*8f60*/  FADD.FTZ R152, R184, R15 ;  /* 0x0000000fb8987221 */ /* 0x000fe20000010000 */
[----:B------:R-:W-:-:S03]  /*8f70*/  F2FP.F16.F32.PACK_AB R184, R173, R184 ;  /* 0x000000b8adb8723e */ /* 0x000fc600000000ff */
[----:B------:R-:W-:Y:S01]  /*8f80*/  FADD.FTZ R15, R173, R152 ;  /* 0x00000098ad0f7221 */ /* 0x000fe20000010000 */
[----:B-1----:R-:W-:Y:S01]  /*8f90*/  FADD.FTZ R14, R187, R14 ;  /* 0x0000000ebb0e7221 */ /* 0x002fe20000010000 */
[----:B------:R-:W-:Y:S02]  /*8fa0*/  F2FP.F16.F32.PACK_AB R187, R156, R187 ;  /* 0x000000bb9cbb723e */ /* 0x000fe400000000ff */
[----:B------:R-:W-:Y:S01]  /*8fb0*/  FADD.FTZ R152, R186, R15 ;  /* 0x0000000fba987221 */ /* 0x000fe20000010000 */
[C---:B------:R-:W-:Y:S01]  /*8fc0*/  F2FP.F16.F32.PACK_AB R186, R21.reuse, R186 ;  /* 0x000000ba15ba723e */ /* 0x040fe200000000ff */
[----:B------:R-:W-:Y:S02]  /*8fd0*/  FADD.FTZ R14, R156, R14 ;  /* 0x0000000e9c0e7221 */ /* 0x000fe40000010000 */
[----:B------:R-:W-:Y:S01]  /*8fe0*/  FADD.FTZ R15, R21, R152 ;  /* 0x00000098150f7221 */ /* 0x000fe20000010000 */
[----:B------:R-:W-:Y:S01]  /*8ff0*/  IMAD.MOV.U32 R21, RZ, RZ, R3 ;  /* 0x000000ffff157224 */ /* 0x000fe200078e0003 */
[----:B0-----:R-:W-:Y:S06]  /*9000*/  @P0 BRA `(.L_x_1017) ;  /* 0xffffffe000e00947 */ /* 0x001fec000383ffff */
[----:B------:R-:W-:-:S05]  /*9010*/  UMOV UR6, UR7 ;  /* 0x0000000700067c82 */ /* 0x000fca0008000000 */
.L_x_1008:
[----:B------:R-:W-:-:S13]  /*9020*/  R2UR UR7, R22 ;  /* 0x00000000160772ca */ /* 0x000fda00000e0000 */
[----:B------:R-:W-:-:S06]  /*9030*/  UISETP.GE.AND UP1, UPT, UR6, UR7, UPT ;  /* 0x000000070600728c */ /* 0x000fcc000bf26270 */
[----:B------:R-:W-:-:S13]  /*9040*/  PLOP3.LUT P0, PT, PT, PT, UP1, 0x80, 0x0 ;  /* 0x000000000000781c */ /* 0x000fda0003f0f018 */
[----:B------:R-:W-:Y:S05]  /*9050*/  @!P0 BRA `(.L_x_1018) ;  /* 0x0000002800148947 */ /* 0x000fea0003800000 */
[----:B------:R-:W-:Y:S01]  /*9060*/  IMAD.MOV.U32 R23, RZ, RZ, R3 ;  /* 0x000000ffff177224 */ /* 0x000fe200078e0003 */
[----:B------:R-:W-:Y:S01]  /*9070*/  UMOV UR7, UR4 ;  /* 0x0000000400077c82 */ /* 0x000fe20008000000 */
[----:B------:R-:W-:Y:S02]  /*9080*/  IMAD.MOV.U32 R21, RZ, RZ, R4 ;  /* 0x000000ffff157224 */ /* 0x000fe400078e0004 */
[----:B------:R-:W-:-:S07]  /*9090*/  IMAD.U32 R200, RZ, RZ, UR61 ;  /* 0x0000003dffc87e24 */ /* 0x000fce000f8e00ff */
.L_x_1035:
        /* <DEDUP_REMOVED lines=8> */
.L_x_1019:
[----:B------:R-:W-:Y:S01]  /*9120*/  R2UR UR5, R16 ;  /* 0x00000000100572ca */ /* 0x000fe200000e0000 */
[----:B------:R-:W-:-:S05]  /*9130*/  IMAD.U32 R3, RZ, RZ, UR61 ;  /* 0x0000003dff037e24 */ /* 0x000fca000f8e00ff */
[----:B------:R-:W-:-:S07]  /*9140*/  SHF.L.U32 R3, R3, 0x1f, RZ ;  /* 0x0000001f03037819 */ /* 0x000fce00000006ff */
[----:B------:R-:W-:-:S09]  /*9150*/  ULEA UR60, UR4, UR5, 0x3 ;  /* 0x00000005043c7291 */ /* 0x000fd2000f8e183f */
[----:B------:R0:W1:Y:S01]  /*9160*/  SYNCS.PHASECHK.TRANS64.TRYWAIT P0, [UR60+0x30830], R3 ;  /* 0x03083003ff0075a7 */ /* 0x000062000800017c */
[----:B------:R-:W-:Y:S05]  /*9170*/  @!P4 BRA `(.L_x_1020) ;  /* 0x000000000004c947 */ /* 0x000fea0003800000 */
[----:B------:R-:W-:Y:S01]  /*9180*/  BPT.TRAP 0x1 ;  /* 0x000000040000795c */ /* 0x000fe20000300000 */
.L_x_1020:
[----:B-1----:R-:W-:Y:S05]  /*9190*/  @P0 BRA `(.L_x_1021) ;  /* 0x0000000000080947 */ /* 0x002fea0003800000 */
[----:B------:R-:W1:Y:S02]  /*91a0*/  SYNCS.PHASECHK.TRANS64.TRYWAIT P0, [UR60+0x30830], R3 ;  /* 0x03083003ff0075a7 */ /* 0x000e64000800017c */
[----:B-1----:R-:W-:Y:S05]  /*91b0*/  @!P0 BRA `(.L_x_1022) ;  /* 0x000000b000188947 */ /* 0x002fea0003800000 */
.L_x_1021:
        /* <DEDUP_REMOVED lines=220> */
.L_x_1023:
[----:B------:R-:W-:Y:S02]  /*9f80*/  R2UR UR10, R16 ;  /* 0x00000000100a72ca */ /* 0x000fe400000e0000 */
[----:B------:R-:W-:-:S11]  /*9f90*/  R2UR UR5, R200 ;  /* 0x00000000c80572ca */ /* 0x000fd600000e0000 */
[----:B------:R-:W-:Y:S02]  /*9fa0*/  ULEA UR14, UR7, UR10, 0x3 ;  /* 0x0000000a070e7291 */ /* 0x000fe4000f8e183f */
[----:B------:R-:W-:-:S05]  /*9fb0*/  IMAD.U32 R0, RZ, RZ, UR5 ;  /* 0x00000005ff007e24 */ /* 0x000fca000f8e00ff */
[----:B------:R-:W-:-:S04]  /*9fc0*/  SHF.L.U32 R0, R0, 0x1f, RZ ;  /* 0x0000001f00007819 */ /* 0x000fc800000006ff */
[----:B------:R2:W3:Y:S01]  /*9fd0*/  SYNCS.PHASECHK.TRANS64.TRYWAIT P0, [UR14+0x30850], R0 ;  /* 0x03085000ff0075a7 */ /* 0x0004e2000800014e */
[----:B------:R-:W-:Y:S05]  /*9fe0*/  @!P4 BRA `(.L_x_1024) ;  /* 0x000000000004c947 */ /* 0x000fea0003800000 */
[----:B------:R-:W-:Y:S01]  /*9ff0*/  BPT.TRAP 0x1 ;  /* 0x000000040000795c */ /* 0x000fe20000300000 */
.L_x_1024:
[----:B---3--:R-:W-:Y:S05]  /*a000*/  @P0 BRA `(.L_x_1025) ;  /* 0x0000000000080947 */ /* 0x008fea0003800000 */
[----:B------:R-:W3:Y:S02]  /*a010*/  SYNCS.PHASECHK.TRANS64.TRYWAIT P0, [UR14+0x30850], R0 ;  /* 0x03085000ff0075a7 */ /* 0x000ee4000800014e */
[----:B---3--:R-:W-:Y:S05]  /*a020*/  @!P0 BRA `(.L_x_1026) ;  /* 0x000000a000948947 */ /* 0x008fea0003800000 */
.L_x_1025:
[----:B------:R-:W-:Y:S01]  /*a030*/  R2UR UR5, R16 ;  /* 0x00000000100572ca */ /* 0x000fe200000e0000 */
[----:B------:R-:W-:Y:S01]  /*a040*/  WARPGROUP.ARRIVE ;  /* 0x00000000000079c5 */ /* 0x000fe20000000000 */
[----:B------:R-:W-:Y:S01]  /*a050*/  UMOV UR11, 0x40000040 ;  /* 0x40000040000b7882 */ /* 0x000fe20000000000 */
[----:B------:R-:W-:Y:S01]  /*a060*/  PLOP3.LUT P0, PT, PT, PT, UP0, 0x80, 0x0 ;  /* 0x000000000000781c */ /* 0x000fe20003f0f008 */
[----:B------:R-:W-:Y:S01]  /*a070*/  ULDC UR18, c[0x0][0x2f0] ;  /* 0x0000bc0000127ab9 */ /* 0x000fe20000000800 */
[----:B------:R-:W-:Y:S01]  /*a080*/  MOV R2, R18 ;  /* 0x0000001200027202 */ /* 0x000fe20000000f00 */
[----:B------:R-:W-:Y:S01]  /*a090*/  ULDC UR19, c[0x0][0x288] ;  /* 0x0000a20000137ab9 */ /* 0x000fe20000000800 */
[----:B------:R-:W-:Y:S02]  /*a0a0*/  R2UR UR22, R17 ;  /* 0x00000000111672ca */ /* 0x000fe400000e0000 */
        /* <DEDUP_REMOVED lines=24> */
[----:B0-2---:R-:W-:Y:S01]  /*a230*/  @P0 IMAD.HI.U32 R0, R18, UR5, RZ ;  /* 0x0000000512000c27 */ /* 0x005fe2000f8e00ff */
[----:B------:R-:W-:-:S04]  /*a240*/  @UP0 ULDC UR5, c[0x0][0x450] ;  /* 0x0001140000050ab9 */ /* 0x000fc80000000800 */
[----:B------:R-:W-:Y:S01]  /*a250*/  @P0 SHF.R.U32.HI R2, RZ, UR5, R0 ;  /* 0x00000005ff020c19 */ /* 0x000fe20008011600 */
[----:B------:R-:W-:Y:S01]  /*a260*/  UIADD3 UR5, -UR7, 0x1, URZ ;  /* 0x0000000107057890 */ /* 0x000fe2000fffe13f */
[----:B------:R-:W-:-:S04]  /*a270*/  IMAD.U32 R0, RZ, RZ, UR60 ;  /* 0x0000003cff007e24 */ /* 0x000fc8000f8e00ff */
[----:B------:R-:W-:Y:S02]  /*a280*/  @!P5 VIADD R0, R0, 0x30840 ;  /* 0x000308400000d836 */ /* 0x000fe40000000000 */
[----:B-1----:R-:W-:-:S03]  /*a290*/  IMAD.U32 R4, RZ, RZ, UR5 ;  /* 0x00000005ff047e24 */ /* 0x002fc6000f8e00ff */
[----:B------:R-:W-:Y:S01]  /*a2a0*/  @!P5 PRMT R0, RZ, 0x654, R0 ;  /* 0x00000654ff00d816 */ /* 0x000fe20000000000 */
[----:B------:R-:W-:Y:S01]  /*a2b0*/  IMAD R3, R5, -0x2, R4 ;  /* 0xfffffffe05037824 */ /* 0x000fe200078e0204 */
[----:B------:R-:W-:Y:S02]  /*a2c0*/  WARPGROUP.DEPBAR.LE gsb0, 0x0 ;  /* 0x00008000000079c5 */ /* 0x000fe40000010000 */
[----:B------:R-:W-:Y:S01]  /*a2d0*/  WARPGROUP.ARRIVE ;  /* 0x00000000000079c5 */ /* 0x000fe20000000000 */
[----:B------:R-:W-:Y:S01]  /*a2e0*/  IMAD.U32 R190, RZ, RZ, UR18 ;  /* 0x00000012ffbe7e24 */ /* 0x000fe2000f8e00ff */
[----:B------:R-:W-:-:S03]  /*a2f0*/  ULDC UR18, c[0x0][0x9e0] ;  /* 0x0002780000127ab9 */ /* 0x000fc60000000800 */
[----:B------:R-:W-:Y:S01]  /*a300*/  IMAD R3, R190, UR22, R3 ;  /* 0x00000016be037c24 */ /* 0x000fe2000f8e0203 */
[----:B------:R-:W-:Y:S03]  /*a310*/  HGMMA.64x256x16.F32 R24, R184, gdesc[UR8].tnspB, R24, gsb0 ;  /* 0x43e00008b8187df0 */ /* 0x000fe60008000818 */
[----:B------:R-:W-:Y:S01]  /*a320*/  VIADD R3, R3, -UR19 ;  /* 0x8000001303037c36 */ /* 0x000fe20008000000 */
[----:B------:R-:W-:Y:S02]  /*a330*/  WARPGROUP.DEPBAR.LE gsb0, 0x0 ;  /* 0x00008000000079c5 */ /* 0x000fe40000010000 */
[----:B------:R-:W0:Y:S01]  /*a340*/  SHFL.IDX PT, R185, R2, RZ, 0x1c1f ;  /* 0x001c1fff02b97589 */ /* 0x000e2200000e0000 */
[C---:B------:R-:W-:Y:S01]  /*a350*/  VIADD R184, R3.reuse, UR18 ;  /* 0x0000001203b87c36 */ /* 0x040fe20008000000 */
[----:B------:R0:W-:Y:S01]  /*a360*/  @!P5 SYNCS.ARRIVE.TRANS64.RED.A1T0 RZ, [R0+URZ], RZ ;  /* 0x000000ff00ffd9a7 */ /* 0x0001e2000810043f */
[----:B------:R-:W-:-:S02]  /*a370*/  VIADD R186, R3, UR15 ;  /* 0x0000000f03ba7c36 */ /* 0x000fc40008000000 */
[--C-:B0-----:R-:W-:Y:S02]  /*a380*/  IMAD.IADD R0, R184, 0x1, R185.reuse ;  /* 0x00000001b8007824 */ /* 0x101fe400078e02b9 */
[----:B------:R-:W-:Y:S01]  /*a390*/  IMAD.IADD R3, R186, 0x1, R185 ;  /* 0x00000001ba037824 */ /* 0x000fe200078e02b9 */
[----:B------:R-:W-:Y:S06]  /*a3a0*/  @!P6 BRA `(.L_x_1027) ;  /* 0x00000000006ce947 */ /* 0x000fec0003800000 */
[----:B------:R-:W-:Y:S01]  /*a3b0*/  R2UR UR10, R17 ;  /* 0x00000000110a72ca */ /* 0x000fe200000e0000 */
[----:B------:R-:W-:Y:S01]  /*a3c0*/  ULDC UR5, c[0x0][0x288] ;  /* 0x0000a20000057ab9 */ /* 0x000fe20000000800 */
        /* <DEDUP_REMOVED lines=14> */
.L_x_1029:
[----:B------:R-:W-:Y:S02]  /*a4b0*/  ULDC UR5, c[0x0][0x9e4] ;  /* 0x0002790000057ab9 */ /* 0x000fe40000000800 */
[----:B------:R-:W-:-:S05]  /*a4c0*/  IMAD.U32 R187, RZ, RZ, UR5 ;  /* 0x00000005ffbb7e24 */ /* 0x000fca000f8e00ff */
[----:B------:R-:W-:-:S13]  /*a4d0*/  ISETP.NE.AND P0, PT, R187, 0x1, PT ;  /* 0x00000001bb00780c */ /* 0x000fda0003f05270 */
[----:B------:R-:W0:Y:S02]  /*a4e0*/  @P0 LDC.64 R188, c[0x0][0x9e8] ;  /* 0x00027a00ffbc0b82 */ /* 0x000e240000000a00 */
[----:B0-----:R-:W-:-:S05]  /*a4f0*/  @P0 IMAD.HI.U32 R4, R185, R188, RZ ;  /* 0x000000bcb9040227 */ /* 0x001fca00078e00ff */
[----:B------:R-:W-:-:S07]  /*a500*/  @P0 SHF.R.U32.HI R185, RZ, R189, R4 ;  /* 0x000000bdffb90219 */ /* 0x000fce0000011604 */
.L_x_1030:
[----:B------:R-:W-:Y:S05]  /*a510*/  BSYNC B0 ;  /* 0x0000000000007941 */ /* 0x000fea0003800000 */
.L_x_1028:
[----:B------:R-:W-:-:S04]  /*a520*/  IMAD R4, R185, R187, -UR7 ;  /* 0x80000007b9047e24 */ /* 0x000fc8000f8e02bb */
[----:B------:R-:W-:-:S05]  /*a530*/  IMAD R4, R5, -0x2, R4 ;  /* 0xfffffffe05047824 */ /* 0x000fca00078e0204 */
[----:B------:R-:W-:Y:S02]  /*a540*/  VIADDMNMX R0, R4, R187, R0, PT ;  /* 0x000000bb04007246 */ /* 0x000fe40003800100 */
[----:B------:R-:W-:-:S07]  /*a550*/  VIMNMX R3, R3, R4, !PT ;  /* 0x0000000403037248 */ /* 0x000fce0007fe0100 */
.L_x_1027:
[----:B------:R-:W-:Y:S01]  /*a560*/  UISETP.GT.AND UP1, UPT, UR6, -0x1, UPT ;  /* 0xffffffff0600788c */ /* 0x000fe2000bf24270 */
[----:B------:R-:W0:Y:S05]  /*a570*/  SHFL.IDX PT, R185, R2, 0x1, 0x1c1f ;  /* 0x003c1f0002b97f89 */ /* 0x000e2a00000e0000 */
[----:B------:R-:W-:-:S04]  /*a580*/  PLOP3.LUT P0, PT, PT, PT, UP1, 0x80, 0x0 ;  /* 0x000000000000781c */ /* 0x000fc80003f0f018 */
[C---:B------:R-:W-:Y:S02]  /*a590*/  ISETP.GT.AND P1, PT, R3.reuse, RZ, P0 ;  /* 0x000000ff0300720c */ /* 0x040fe40000724270 */
[C---:B------:R-:W-:Y:S02]  /*a5a0*/  ISETP.GT.AND P3, PT, R3.reuse, 0x1, P0 ;  /* 0x000000010300780c */ /* 0x040fe40000764270 */
[----:B------:R-:W-:Y:S02]  /*a5b0*/  ISETP.LT.OR P2, PT, R0, 0x1, P1 ;  /* 0x000000010000780c */ /* 0x000fe40000f41670 */
[C---:B------:R-:W-:Y:S02]  /*a5c0*/  ISETP.GT.AND P1, PT, R3.reuse, 0x8, P0 ;  /* 0x000000080300780c */ /* 0x040fe40000724270 */
[----:B------:R-:W-:Y:S02]  /*a5d0*/  FSEL R152, R152, -INF , !P2 ;  /* 0xff80000098987808 */ /* 0x000fe40005000000 */
[----:B------:R-:W-:-:S02]  /*a5e0*/  ISETP.GT.AND P2, PT, R3, 0x9, P0 ;  /* 0x000000090300780c */ /* 0x000fc40000744270 */
[C---:B------:R-:W-:Y:S02]  /*a5f0*/  ISETP.LT.OR P3, PT, R0.reuse, 0x2, P3 ;  /* 0x000000020000780c */ /* 0x040fe40001f61670 */
[----:B------:R-:W-:Y:S01]  /*a600*/  ISETP.LT.OR P1, PT, R0, 0x9, P1 ;  /* 0x000000090000780c */ /* 0x000fe20000f21670 */
[----:B0-----:R-:W-:Y:S01]  /*a610*/  IMAD.IADD R2, R186, 0x1, R185 ;  /* 0x00000001ba027824 */ /* 0x001fe200078e02b9 */
[----:B------:R-:W-:Y:S02]  /*a620*/  ISETP.LT.OR P2, PT, R0, 0xa, P2 ;  /* 0x0000000a0000780c */ /* 0x000fe40001741670 */
[----:B------:R-:W-:Y:S02]  /*a630*/  FSEL R153, R153, -INF , !P3 ;  /* 0xff80000099997808 */ /* 0x000fe40005800000 */
[----:B------:R-:W-:Y:S02]  /*a640*/  FSEL R156, R156, -INF , !P1 ;  /* 0xff8000009c9c7808 */ /* 0x000fe40004800000 */
[----:B------:R-:W-:-:S02]  /*a650*/  FSEL R157, R157, -INF , !P2 ;  /* 0xff8000009d9d7808 */ /* 0x000fc40005000000 */
[C---:B------:R-:W-:Y:S02]  /*a660*/  ISETP.GT.AND P3, PT, R3.reuse, 0x10, P0 ;  /* 0x000000100300780c */ /* 0x040fe40000764270 */
[C---:B------:R-:W-:Y:S02]  /*a670*/  ISETP.GT.AND P1, PT, R3.reuse, 0x11, P0 ;  /* 0x000000110300780c */ /* 0x040fe40000724270 */
[----:B------:R-:W-:Y:S02]  /*a680*/  ISETP.GT.AND P2, PT, R3, 0x18, P0 ;  /* 0x000000180300780c */ /* 0x000fe40000744270 */
[C---:B------:R-:W-:Y:S02]  /*a690*/  ISETP.LT.OR P3, PT, R0.reuse, 0x11, P3 ;  /* 0x000000110000780c */ /* 0x040fe40001f61670 */
[C---:B------:R-:W-:Y:S02]  /*a6a0*/  ISETP.LT.OR P1, PT, R0.reuse, 0x12, P1 ;  /* 0x000000120000780c */ /* 0x040fe40000f21670 */
[----:B------:R-:W-:-:S02]  /*a6b0*/  ISETP.LT.OR P2, PT, R0, 0x19, P2 ;  /* 0x000000190000780c */ /* 0x000fc40001741670 */
[----:B------:R-:W-:Y:S02]  /*a6c0*/  FSEL R160, R160, -INF , !P3 ;  /* 0xff800000a0a07808 */ /* 0x000fe40005800000 */
[----:B------:R-:W-:Y:S02]  /*a6d0*/  FSEL R161, R161, -INF , !P1 ;  /* 0xff800000a1a17808 */ /* 0x000fe40004800000 */
[----:B------:R-:W-:Y:S02]  /*a6e0*/  FSEL R164, R164, -INF , !P2 ;  /* 0xff800000a4a47808 */ /* 0x000fe40005000000 */
[C---:B------:R-:W-:Y:S02]  /*a6f0*/  ISETP.GT.AND P3, PT, R3.reuse, 0x19, P0 ;  /* 0x000000190300780c */ /* 0x040fe40000764270 */
[C---:B------:R-:W-:Y:S02]  /*a700*/  ISETP.GT.AND P1, PT, R3.reuse, 0x20, P0 ;  /* 0x000000200300780c */ /* 0x040fe40000724270 */
[----:B------:R-:W-:-:S02]  /*a710*/  ISETP.GT.AND P2, PT, R3, 0x21, P0 ;  /* 0x000000210300780c */ /* 0x000fc40000744270 */
[C---:B------:R-:W-:Y:S02]  /*a720*/  ISETP.LT.OR P3, PT, R0.reuse, 0x1a, P3 ;  /* 0x0000001a0000780c */ /* 0x040fe40001f61670 */
[C---:B------:R-:W-:Y:S02]  /*a730*/  ISETP.LT.OR P1, PT, R0.reuse, 0x21, P1 ;  /* 0x000000210000780c */ /* 0x040fe40000f21670 */
        /* <DEDUP_REMOVED lines=40> */
.L_x_1033:
[----:B------:R-:W-:Y:S02]  /*a9c0*/  ULDC UR5, c[0x0][0x9e4] ;  /* 0x0002790000057ab9 */ /* 0x000fe40000000800 */
[----:B------:R-:W-:-:S05]  /*a9d0*/  IMAD.U32 R184, RZ, RZ, UR5 ;  /* 0x00000005ffb87e24 */ /* 0x000fca000f8e00ff */
[----:B------:R-:W-:-:S13]  /*a9e0*/  ISETP.NE.AND P1, PT, R184, 0x1, PT ;  /* 0x00000001b800780c */ /* 0x000fda0003f25270 */
[----:B------:R-:W0:Y:S02]  /*a9f0*/  @P1 LDC.64 R186, c[0x0][0x9e8] ;  /* 0x00027a00ffba1b82 */ /* 0x000e240000000a00 */
[----:B0-----:R-:W-:-:S05]  /*aa00*/  @P1 IMAD.HI.U32 R4, R3, R186, RZ ;  /* 0x000000ba03041227 */ /* 0x001fca00078e00ff */
[----:B------:R-:W-:-:S07]  /*aa10*/  @P1 SHF.R.U32.HI R3, RZ, R187, R4 ;  /* 0x000000bbff031219 */ /* 0x000fce0000011604 */
.L_x_1034:
[----:B------:R-:W-:Y:S05]  /*aa20*/  BSYNC B0 ;  /* 0x0000000000007941 */ /* 0x000fea0003800000 */
.L_x_1032:
[----:B------:R-:W-:-:S04]  /*aa30*/  IMAD R4, R3, R184, -UR7 ;  /* 0x8000000703047e24 */ /* 0x000fc8000f8e02b8 */
[----:B------:R-:W-:-:S05]  /*aa40*/  IMAD R3, R5, -0x2, R4 ;  /* 0xfffffffe05037824 */ /* 0x000fca00078e0204 */
[----:B------:R-:W-:Y:S02]  /*aa50*/  VIADDMNMX R0, R3, R184, R0, PT ;  /* 0x000000b803007246 */ /* 0x000fe40003800100 */
[----:B------:R-:W-:-:S07]  /*aa60*/  VIMNMX R2, R2, R3, !PT ;  /* 0x0000000302027248 */ /* 0x000fce0007fe0100 */
.L_x_1031:
[----:B------:R-:W-:Y:S01]  /*aa70*/  FMNMX.FTZ R4, R152, R21, !PT ;  /* 0x0000001598047209 */ /* 0x000fe20007810000 */
[----:B------:R-:W-:Y:S01]  /*aa80*/  ULDC UR5, c[0x0][0x988] ;  /* 0x0002620000057ab9 */ /* 0x000fe20000000800 */
[----:B------:R-:W-:Y:S01]  /*aa90*/  ISETP.GT.AND P1, PT, R2, 0x1, P0 ;  /* 0x000000010200780c */ /* 0x000fe20000724270 */
[----:B------:R-:W-:Y:S01]  /*aaa0*/  IMAD.U32 R200, RZ, RZ, UR61 ;  /* 0x0000003dffc87e24 */ /* 0x000fe2000f8e00ff */
[----:B------:R-:W-:Y:S02]  /*aab0*/  FMNMX.FTZ R3, R153, R4, !PT ;  /* 0x0000000499037209 */ /* 0x000fe40007810000 */
        /* <DEDUP_REMOVED lines=10> */
[----:B------:R-:W-:Y:S02]  /*ab60*/  ISETP.GT.AND P3, PT, R2, 0x9, P0 ;  /* 0x000000090200780c */ /* 0x000fe40000764270 */
[----:B------:R-:W-:Y:S02]  /*ab70*/  FMNMX.FTZ R3, R165, R4, !PT ;  /* 0x00000004a5037209 */ /* 0x000fe40007810000 */
[----:B------:R-:W-:Y:S02]  /*ab80*/  FSEL R154, R154, -INF , !P1 ;  /* 0xff8000009a9a7808 */ /* 0x000fe40004800000 */
[----:B------:R-:W-:Y:S02]  /*ab90*/  FMNMX.FTZ R4, R168, R3, !PT ;  /* 0x00000003a8047209 */ /* 0x000fe40007810000 */
[----:B------:R-:W-:-:S02]  /*aba0*/  ISETP.LT.OR P2, PT, R0, 0x9, P2 ;  /* 0x000000090000780c */ /* 0x000fc40001741670 */
[----:B------:R-:W-:Y:S02]  /*abb0*/  FMNMX.FTZ R3, R169, R4, !PT ;  /* 0x00000004a9037209 */ /* 0x000fe40007810000 */
[----:B------:R-:W-:Y:S02]  /*abc0*/  ISETP.LT.OR P3, PT, R0, 0xa, P3 ;  /* 0x0000000a0000780c */ /* 0x000fe40001f61670 */
[----:B------:R-:W-:Y:S02]  /*abd0*/  FMNMX.FTZ R4, R172, R3, !PT ;  /* 0x00000003ac047209 */ /* 0x000fe40007810000 */
[----:B------:R-:W-:Y:S02]  /*abe0*/  FSEL R158, R158, -INF , !P2 ;  /* 0xff8000009e9e7808 */ /* 0x000fe40005000000 */
[----:B------:R-:W-:Y:S02]  /*abf0*/  FMNMX.FTZ R3, R173, R4, !PT ;  /* 0x00000004ad037209 */ /* 0x000fe40007810000 */
[----:B------:R-:W-:-:S02]  /*ac00*/  FSEL R159, R159, -INF , !P3 ;  /* 0xff8000009f9f7808 */ /* 0x000fc40005800000 */
[----:B------:R-:W-:Y:S02]  /*ac10*/  FMNMX.FTZ R4, R176, R3, !PT ;  /* 0x00000003b0047209 */ /* 0x000fe40007810000 */
[C---:B------:R-:W-:Y:S02]  /*ac20*/  ISETP.GT.AND P2, PT, R2.reuse, 0x10, P0 ;  /* 0x000000100200780c */ /* 0x040fe40000744270 */
[----:B------:R-:W-:Y:S02]  /*ac30*/  FMNMX.FTZ R3, R177, R4, !PT ;  /* 0x00000004b1037209 */ /* 0x000fe40007810000 */
[----:B------:R-:W-:Y:S02]  /*ac40*/  ISETP.GT.AND P3, PT, R2, 0x11, P0 ;  /* 0x000000110200780c */ /* 0x000fe40000764270 */
[----:B------:R-:W-:Y:S02]  /*ac50*/  FMNMX.FTZ R4, R180, R3, !PT ;  /* 0x00000003b4047209 */ /* 0x000fe40007810000 */
[----:B------:R-:W-:-:S02]  /*ac60*/  ISETP.LT.OR P2, PT, R0, 0x11, P2 ;  /* 0x000000110000780c */ /* 0x000fc40001741670 */
[----:B------:R-:W-:Y:S02]  /*ac70*/  FMNMX.FTZ R3, R181, R4, !PT ;  /* 0x00000004b5037209 */ /* 0x000fe40007810000 */
[----:B------:R-:W-:Y:S02]  /*ac80*/  ISETP.LT.OR P3, PT, R0, 0x12, P3 ;  /* 0x000000120000780c */ /* 0x000fe40001f61670 */
[----:B------:R-:W-:Y:S01]  /*ac90*/  FSEL R162, R162, -INF , !P2 ;  /* 0xff800000a2a27808 */ /* 0x000fe20005000000 */
[----:B------:R-:W0:Y:S01]  /*aca0*/  SHFL.BFLY PT, R4, R3, 0x2, 0x1f ;  /* 0x0c401f0003047f89 */ /* 0x000e2200000e0000 */
[C---:B------:R-:W-:Y:S02]  /*acb0*/  ISETP.GT.AND P1, PT, R2.reuse, 0x18, P0 ;  /* 0x000000180200780c */ /* 0x040fe40000724270 */
[----:B------:R-:W-:Y:S02]  /*acc0*/  FSEL R163, R163, -INF , !P3 ;  /* 0xff800000a3a37808 */ /* 0x000fe40005800000 */
[----:B------:R-:W-:-:S02]  /*acd0*/  ISETP.GT.AND P3, PT, R2, 0x20, P0 ;  /* 0x000000200200780c */ /* 0x000fc40000764270 */
[----:B------:R-:W-:Y:S02]  /*ace0*/  ISETP.GT.AND P2, PT, R2, 0x19, P0 ;  /* 0x000000190200780c */ /* 0x000fe40000744270 */
[C---:B------:R-:W-:Y:S02]  /*acf0*/  ISETP.LT.OR P1, PT, R0.reuse, 0x19, P1 ;  /* 0x000000190000780c */ /* 0x040fe40000f21670 */
[C---:B------:R-:W-:Y:S02]  /*ad00*/  ISETP.LT.OR P3, PT, R0.reuse, 0x21, P3 ;  /* 0x000000210000780c */ /* 0x040fe40001f61670 */
[----:B------:R-:W-:Y:S02]  /*ad10*/  ISETP.LT.OR P2, PT, R0, 0x1a, P2 ;  /* 0x0000001a0000780c */ /* 0x000fe40001741670 */
[----:B------:R-:W-:Y:S02]  /*ad20*/  FSEL R166, R166, -INF , !P1 ;  /* 0xff800000a6a67808 */ /* 0x000fe40004800000 */
[----:B------:R-:W-:-:S02]  /*ad30*/  FSEL R170, R170, -INF , !P3 ;  /* 0xff800000aaaa7808 */ /* 0x000fc40005800000 */
[C---:B------:R-:W-:Y:S02]  /*ad40*/  ISETP.GT.AND P1, PT, R2.reuse, 0x21, P0 ;  /* 0x000000210200780c */ /* 0x040fe40000724270 */
[----:B------:R-:W-:Y:S02]  /*ad50*/  FSEL R167, R167, -INF , !P2 ;  /* 0xff800000a7a77808 */ /* 0x000fe40005000000 */
[----:B------:R-:W-:Y:S02]  /*ad60*/  ISETP.GT.AND P2, PT, R2, 0x28, P0 ;  /* 0x000000280200780c */ /* 0x000fe40000744270 */
[----:B0-----:R-:W-:Y:S02]  /*ad70*/  FMNMX.FTZ R184, R3, R4, !PT ;  /* 0x0000000403b87209 */ /* 0x001fe40007810000 */
[C---:B------:R-:W-:Y:S02]  /*ad80*/  ISETP.LT.OR P1, PT, R0.reuse, 0x22, P1 ;  /* 0x000000220000780c */ /* 0x040fe40000f21670 */
[----:B------:R-:W-:Y:S01]  /*ad90*/  ISETP.LT.OR P2, PT, R0, 0x29, P2 ;  /* 0x000000290000780c */ /* 0x000fe20001741670 */
[----:B------:R-:W0:Y:S01]  /*ada0*/  SHFL.BFLY PT, R185, R184, 0x1, 0x1f ;  /* 0x0c201f00b8b97f89 */ /* 0x000e2200000e0000 */
[----:B------:R-:W-:-:S02]  /*adb0*/  FSEL R171, R171, -INF , !P1 ;  /* 0xff800000abab7808 */ /* 0x000fc40004800000 */
[----:B------:R-:W-:Y:S02]  /*adc0*/  ISETP.GT.AND P1, PT, R2, 0x29, P0 ;  /* 0x000000290200780c */ /* 0x000fe40000724270 */
[----:B------:R-:W-:Y:S02]  /*add0*/  FSEL R174, R174, -INF , !P2 ;  /* 0xff800000aeae7808 */ /* 0x000fe40005000000 */
[----:B------:R-:W-:Y:S02]  /*ade0*/  ISETP.GT.AND P2, PT, R2, 0x30, P0 ;  /* 0x000000300200780c */ /* 0x000fe40000744270 */
[C---:B------:R-:W-:Y:S02]  /*adf0*/  ISETP.LT.OR P1, PT, R0.reuse, 0x2a, P1 ;  /* 0x0000002a0000780c */ /* 0x040fe40000f21670 */
[----:B------:R-:W-:Y:S02]  /*ae00*/  ISETP.LT.OR P2, PT, R0, 0x31, P2 ;  /* 0x000000310000780c */ /* 0x000fe40001741670 */
[----:B------:R-:W-:-:S02]  /*ae10*/  FSEL R175, R175, -INF , !P1 ;  /* 0xff800000afaf7808 */ /* 0x000fc40004800000 */
[----:B------:R-:W-:Y:S02]  /*ae20*/  ISETP.GT.AND P1, PT, R2, 0x31, P0 ;  /* 0x000000310200780c */ /* 0x000fe40000724270 */
[----:B------:R-:W-:Y:S02]  /*ae30*/  FSEL R178, R178, -INF , !P2 ;  /* 0xff800000b2b27808 */ /* 0x000fe40005000000 */
[----:B------:R-:W-:Y:S02]  /*ae40*/  ISETP.GT.AND P2, PT, R2, 0x38, P0 ;  /* 0x000000380200780c */ /* 0x000fe40000744270 */
[----:B------:R-:W-:Y:S02]  /*ae50*/  ISETP.LT.OR P1, PT, R0, 0x32, P1 ;  /* 0x000000320000780c */ /* 0x000fe40000f21670 */
[----:B------:R-:W-:Y:S02]  /*ae60*/  ISETP.GT.AND P0, PT, R2, 0x39, P0 ;  /* 0x000000390200780c */ /* 0x000fe40000704270 */
[----:B0-----:R-:W-:-:S02]  /*ae70*/  FMNMX.FTZ R4, R184, R185, !PT ;  /* 0x000000b9b8047209 */ /* 0x001fc40007810000 */
[----:B------:R-:W-:Y:S02]  /*ae80*/  FMNMX.FTZ R184, R154, R23, !PT ;  /* 0x000000179ab87209 */ /* 0x000fe40007810000 */
[C---:B------:R-:W-:Y:S01]  /*ae90*/  FSETP.NEU.FTZ.AND P3, PT, R4.reuse, -INF , PT ;  /* 0xff8000000400780b */ /* 0x040fe20003f7d000 */
[----:B------:R-:W-:Y:S01]  /*aea0*/  FMUL.FTZ R185, R4, UR5 ;  /* 0x0000000504b97c20 */ /* 0x000fe20008410000 */
[----:B------:R-:W-:Y:S02]  /*aeb0*/  FMNMX.FTZ R3, R155, R184, !PT ;  /* 0x000000b89b037209 */ /* 0x000fe40007810000 */
[----:B------:R-:W-:Y:S02]  /*aec0*/  ISETP.LT.OR P2, PT, R0, 0x39, P2 ;  /* 0x000000390000780c */ /* 0x000fe40001741670 */
[----:B------:R-:W-:Y:S02]  /*aed0*/  FMNMX.FTZ R184, R158, R3, !PT ;  /* 0x000000039eb87209 */ /* 0x000fe40007810000 */
[----:B------:R-:W-:-:S02]  /*aee0*/  FSEL R187, R185, RZ, P3 ;  /* 0x000000ffb9bb7208 */ /* 0x000fc40001800000 */
[----:B------:R-:W-:Y:S02]  /*aef0*/  FMNMX.FTZ R3, R159, R184, !PT ;  /* 0x000000b89f037209 */ /* 0x000fe40007810000 */
[----:B------:R-:W-:Y:S01]  /*af00*/  FSEL R179, R179, -INF , !P1 ;  /* 0xff800000b3b37808 */ /* 0x000fe20004800000 */
[--C-:B------:R-:W-:Y:S01]  /*af10*/  FFMA.FTZ R185, R152, UR5, -R187.reuse ;  /* 0x0000000598b97c23 */ /* 0x100fe200080108bb */
[----:B------:R-:W-:Y:S01]  /*af20*/  FMNMX.FTZ R184, R162, R3, !PT ;  /* 0x00000003a2b87209 */ /* 0x000fe20007810000 */
[--C-:B------:R-:W-:Y:S01]  /*af30*/  FFMA.FTZ R194, R164, UR5, -R187.reuse ;  /* 0x00000005a4c27c23 */ /* 0x100fe200080108bb */
[----:B------:R-:W-:Y:S01]  /*af40*/  ISETP.LT.OR P0, PT, R0, 0x3a, P0 ;  /* 0x0000003a0000780c */ /* 0x000fe20000701670 */
[--C-:B------:R-:W-:Y:S01]  /*af50*/  FFMA.FTZ R196, R153, UR5, -R187.reuse ;  /* 0x0000000599c47c23 */ /* 0x100fe200080108bb */
[----:B------:R-:W-:Y:S01]  /*af60*/  FMNMX.FTZ R3, R163, R184, !PT ;  /* 0x000000b8a3037209 */ /* 0x000fe20007810000 */
[----:B------:R-:W-:Y:S01]  /*af70*/  MUFU.EX2 R185, R185 ;  /* 0x000000b900b97308 */ /* 0x000fe20000000800 */
[----:B------:R-:W-:Y:S01]  /*af80*/  FSEL R182, R182, -INF , !P2 ;  /* 0xff800000b6b67808 */ /* 0x000fe20005000000 */
[--C-:B------:R-:W-:Y:S01]  /*af90*/  FFMA.FTZ R198, R156, UR5, -R187.reuse ;  /* 0x000000059cc67c23 */ /* 0x100fe200080108bb */
[----:B------:R-:W-:Y:S01]  /*afa0*/  FMNMX.FTZ R184, R166, R3, !PT ;  /* 0x00000003a6b87209 */ /* 0x000fe20007810000 */
[--C-:B------:R-:W-:Y:S01]  /*afb0*/  FFMA.FTZ R153, R157, UR5, -R187.reuse ;  /* 0x000000059d997c23 */ /* 0x100fe200080108bb */
[----:B------:R-:W-:Y:S01]  /*afc0*/  FSEL R183, R183, -INF , !P0 ;  /* 0xff800000b7b77808 */ /* 0x000fe20004000000 */
        /* <DEDUP_REMOVED lines=15> */
[----:B------:R-:W-:Y:S01]  /*b0c0*/  R2UR UR7, R22 ;  /* 0x00000000160772ca */ /* 0x000fe200000e0000 */
[--C-:B------:R-:W-:Y:S01]  /*b0d0*/  FFMA.FTZ R186, R180, UR5, -R187.reuse ;  /* 0x00000005b4ba7c23 */ /* 0x100fe200080108bb */
[----:B------:R-:W-:Y:S01]  /*b0e0*/  FMNMX.FTZ R3, R175, R152, !PT ;  /* 0x00000098af037209 */ /* 0x000fe20007810000 */
[----:B------:R-:W-:Y:S01]  /*b0f0*/  MUFU.EX2 R153, R153 ;  /* 0x0000009900997308 */ /* 0x000fe20000000800 */
[----:B------:R-:W-:-:S02]  /*b100*/  FFMA.FTZ R181, R181, UR5, -R187 ;  /* 0x00000005b5b57c23 */ /* 0x000fc400080108bb */
[----:B------:R-:W-:-:S04]  /*b110*/  FMNMX.FTZ R2, R178, R3, !PT ;  /* 0x00000003b2027209 */ /* 0x000fc80007810000 */
[----:B------:R-:W-:Y:S01]  /*b120*/  FMNMX.FTZ R3, R179, R2, !PT ;  /* 0x00000002b3037209 */ /* 0x000fe20007810000 */
[----:B------:R-:W-:Y:S01]  /*b130*/  MUFU.EX2 R192, R192 ;  /* 0x000000c000c07308 */ /* 0x000fe20000000800 */
[----:B------:R-:W-:Y:S01]  /*b140*/  FSEL R2, R4, RZ, P3 ;  /* 0x000000ff04027208 */ /* 0x000fe20001800000 */
[----:B------:R-:W-:Y:S01]  /*b150*/  UISETP.GT.AND UP1, UPT, UR6, UR7, UPT ;  /* 0x000000070600728c */ /* 0x000fe2000bf24270 */
[----:B------:R-:W-:Y:S01]  /*b160*/  FMNMX.FTZ R0, R182, R3, !PT ;  /* 0x00000003b6007209 */ /* 0x000fe20007810000 */
[----:B------:R-:W-:Y:S02]  /*b170*/  UIADD3 UR6, UR6, -0x1, URZ ;  /* 0xffffffff06067890 */ /* 0x000fe4000fffe03f */
[----:B------:R-:W-:Y:S01]  /*b180*/  FADD.FTZ R2, -R2, R21 ;  /* 0x0000001502027221 */ /* 0x000fe20000010100 */
[----:B------:R-:W-:Y:S01]  /*b190*/  FMNMX.FTZ R0, R183, R0, !PT ;  /* 0x00000000b7007209 */ /* 0x000fe20007810000 */
[----:B------:R-:W-:Y:S01]  /*b1a0*/  MUFU.EX2 R157, R157 ;  /* 0x0000009d009d7308 */ /* 0x000fe20000000800 */
[----:B------:R-:W-:Y:S01]  /*b1b0*/  UMOV UR7, UR4 ;  /* 0x0000000400077c82 */ /* 0x000fe20008000000 */
[----:B------:R-:W-:-:S02]  /*b1c0*/  FMUL.FTZ R2, R2, UR5 ;  /* 0x0000000502027c20 */ /* 0x000fc40008410000 */
[----:B------:R-:W0:Y:S04]  /*b1d0*/  SHFL.BFLY PT, R3, R0, 0x2, 0x1f ;  /* 0x0c401f0000037f89 */ /* 0x000e2800000e0000 */
[----:B------:R-:W-:Y:S08]  /*b1e0*/  MUFU.EX2 R194, R194 ;  /* 0x000000c200c27308 */ /* 0x000ff00000000800 */
[----:B------:R-:W-:Y:S08]  /*b1f0*/  MUFU.EX2 R161, R161 ;  /* 0x000000a100a17308 */ /* 0x000ff00000000800 */
[----:B------:R-:W-:Y:S01]  /*b200*/  MUFU.EX2 R188, R188 ;  /* 0x000000bc00bc7308 */ /* 0x000fe20000000800 */
[----:B0-----:R-:W-:-:S07]  /*b210*/  FMNMX.FTZ R3, R0, R3, !PT ;  /* 0x0000000300037209 */ /* 0x001fce0007810000 */
[----:B------:R-:W-:Y:S01]  /*b220*/  MUFU.EX2 R165, R165 ;  /* 0x000000a500a57308 */ /* 0x000fe20000000800 */
[----:B------:R-:W0:Y:S07]  /*b230*/  SHFL.BFLY PT, R0, R3, 0x1, 0x1f ;  /* 0x0c201f0003007f89 */ /* 0x000e2e00000e0000 */
[----:B------:R-:W-:Y:S08]  /*b240*/  MUFU.EX2 R190, R190 ;  /* 0x000000be00be7308 */ /* 0x000ff00000000800 */
[----:B------:R-:W-:Y:S08]  /*b250*/  MUFU.EX2 R169, R169 ;  /* 0x000000a900a97308 */ /* 0x000ff00000000800 */
[----:B------:R-:W-:Y:S01]  /*b260*/  MUFU.EX2 R184, R184 ;  /* 0x000000b800b87308 */ /* 0x000fe20000000800 */
[----:B0-----:R-:W-:-:S04]  /*b270*/  FMNMX.FTZ R3, R3, R0, !PT ;  /* 0x0000000003037209 */ /* 0x001fc80007810000 */
[C---:B------:R-:W-:Y:S01]  /*b280*/  FSETP.NEU.FTZ.AND P0, PT, R3.reuse, -INF , PT ;  /* 0xff8000000300780b */ /* 0x040fe20003f1d000 */
[----:B------:R-:W-:Y:S02]  /*b290*/  FMUL.FTZ R0, R3, UR5 ;  /* 0x0000000503007c20 */ /* 0x000fe40008410000 */
[----:B------:R-:W-:Y:S03]  /*b2a0*/  MUFU.EX2 R173, R173 ;  /* 0x000000ad00ad7308 */ /* 0x000fe60000000800 */
[----:B------:R-:W-:-:S05]  /*b2b0*/  FSEL R164, R0, RZ, P0 ;  /* 0x000000ff00a47208 */ /* 0x000fca0000000000 */
[----:B------:R0:W1:Y:S01]  /*b2c0*/  MUFU.EX2 R0, R2 ;  /* 0x0000000200007308 */ /* 0x0000620000000800 */
[--C-:B------:R-:W-:Y:S01]  /*b2d0*/  FFMA.FTZ R197, R154, UR5, -R164.reuse ;  /* 0x000000059ac57c23 */ /* 0x100fe200080108a4 */
[--C-:B------:R-:W-:Y:S01]  /*b2e0*/  FFMA.FTZ R152, R155, UR5, -R164.reuse ;  /* 0x000000059b987c23 */ /* 0x100fe200080108a4 */
[--C-:B------:R-:W-:Y:S01]  /*b2f0*/  FFMA.FTZ R199, R158, UR5, -R164.reuse ;  /* 0x000000059ec77c23 */ /* 0x100fe200080108a4 */
[--C-:B------:R-:W-:Y:S01]  /*b300*/  FFMA.FTZ R154, R159, UR5, -R164.reuse ;  /* 0x000000059f9a7c23 */ /* 0x100fe200080108a4 */
[--C-:B------:R-:W-:Y:S01]  /*b310*/  FFMA.FTZ R193, R162, UR5, -R164.reuse ;  /* 0x00000005a2c17c23 */ /* 0x100fe200080108a4 */
[--C-:B------:R-:W-:Y:S01]  /*b320*/  FFMA.FTZ R156, R163, UR5, -R164.reuse ;  /* 0x00000005a39c7c23 */ /* 0x100fe200080108a4 */
[--C-:B------:R-:W-:Y:S01]  /*b330*/  FFMA.FTZ R195, R166, UR5, -R164.reuse ;  /* 0x00000005a6c37c23 */ /* 0x100fe200080108a4 */
[----:B------:R-:W-:Y:S01]  /*b340*/  MUFU.EX2 R197, R197 ;  /* 0x000000c500c57308 */ /* 0x000fe20000000800 */
[----:B0-----:R-:W-:Y:S01]  /*b350*/  FSEL R2, R3, RZ, P0 ;  /* 0x000000ff03027208 */ /* 0x001fe20000000000 */
[--C-:B------:R-:W-:Y:S01]  /*b360*/  FFMA.FTZ R158, R167, UR5, -R164.reuse ;  /* 0x00000005a79e7c23 */ /* 0x100fe200080108a4 */
[--C-:B------:R-:W-:Y:S01]  /*b370*/  FFMA.FTZ R189, R170, UR5, -R164.reuse ;  /* 0x00000005aabd7c23 */ /* 0x100fe200080108a4 */
[----:B------:R-:W-:Y:S01]  /*b380*/  FFMA.FTZ R160, R171, UR5, -R164 ;  /* 0x00000005aba07c23 */ /* 0x000fe200080108a4 */
[----:B------:R-:W-:-:S02]  /*b390*/  IMAD.U32 R155, RZ, RZ, UR14 ;  /* 0x0000000eff9b7e24 */ /* 0x000fc4000f8e00ff */
[----:B------:R-:W-:Y:S01]  /*b3a0*/  FADD.FTZ R2, -R2, R23 ;  /* 0x0000001702027221 */ /* 0x000fe20000010100 */
[--C-:B------:R-:W-:Y:S01]  /*b3b0*/  FFMA.FTZ R174, R174, UR5, -R164.reuse ;  /* 0x00000005aeae7c23 */ /* 0x100fe200080108a4 */
[----:B------:R-:W-:Y:S01]  /*b3c0*/  MUFU.EX2 R152, R152 ;  /* 0x0000009800987308 */ /* 0x000fe20000000800 */
[----:B-1----:R-:W-:Y:S01]  /*b3d0*/  FFMA.FTZ R15, R0, R15, R185 ;  /* 0x0000000f000f7223 */ /* 0x002fe200000100b9 */
[----:B------:R-:W-:Y:S01]  /*b3e0*/  FMUL.FTZ R2, R2, UR5 ;  /* 0x0000000502027c20 */ /* 0x000fe20008410000 */
[----:B------:R-:W-:Y:S01]  /*b3f0*/  @!P5 IADD3 R155, R155, 0x30860, RZ ;  /* 0x000308609b9bd810 */ /* 0x000fe20007ffe0ff */
[--C-:B------:R-:W-:Y:S01]  /*b400*/  FFMA.FTZ R175, R175, UR5, -R164.reuse ;  /* 0x00000005afaf7c23 */ /* 0x100fe200080108a4 */
[----:B------:R-:W-:Y:S01]  /*b410*/  FADD.FTZ R15, R196, R15 ;  /* 0x0000000fc40f7221 */ /* 0x000fe20000010000 */
[--C-:B------:R-:W-:Y:S01]  /*b420*/  FFMA.FTZ R178, R178, UR5, -R164.reuse ;  /* 0x00000005b2b27c23 */ /* 0x100fe200080108a4 */
[----:B------:R-:W-:Y:S01]  /*b430*/  @!P5 PRMT R155, RZ, 0x654, R155 ;  /* 0x00000654ff9bd816 */ /* 0x000fe2000000009b */
[----:B------:R-:W0:Y:S01]  /*b440*/  MUFU.EX2 R2, R2 ;  /* 0x0000000200027308 */ /* 0x000e220000000800 */
[----:B------:R-:W-:Y:S01]  /*b450*/  FADD.FTZ R162, R198, R15 ;  /* 0x0000000fc6a27221 */ /* 0x000fe20000010000 */
[--C-:B------:R-:W-:Y:S01]  /*b460*/  FFMA.FTZ R179, R179, UR5, -R164.reuse ;  /* 0x00000005b3b37c23 */ /* 0x100fe200080108a4 */
[----:B------:R1:W-:Y:S01]  /*b470*/  @!P5 SYNCS.ARRIVE.TRANS64.RED.A1T0 RZ, [R155+URZ], RZ ;  /* 0x000000ff9bffd9a7 */ /* 0x0003e2000810043f */
[----:B------:R-:W-:Y:S01]  /*b480*/  FFMA.FTZ R182, R182, UR5, -R164 ;  /* 0x00000005b6b67c23 */ /* 0x000fe200080108a4 */
[----:B------:R-:W-:Y:S01]  /*b490*/  FADD.FTZ R23, R153, R162 ;  /* 0x000000a299177221 */ /* 0x000fe20000010000 */
[----:B------:R-:W-:Y:S01]  /*b4a0*/  FFMA.FTZ R164, R183, UR5, -R164 ;  /* 0x00000005b7a47c23 */ /* 0x000fe200080108a4 */
[----:B------:R-:W-:Y:S01]  /*b4b0*/  PLOP3.LUT P0, PT, PT, PT, UP1, 0x80, 0x0 ;  /* 0x000000000000781c */ /* 0x000fe20003f0f018 */
[----:B------:R-:W2:Y:S01]  /*b4c0*/  MUFU.EX2 R199, R199 ;  /* 0x000000c700c77308 */ /* 0x000ea20000000800 */
[----:B------:R-:W-:Y:S01]  /*b4d0*/  FADD.FTZ R162, R192, R23 ;  /* 0x00000017c0a27221 */ /* 0x000fe20000010000 */
[----:B------:R-:W-:-:S02]  /*b4e0*/  F2FP.F16.F32.PACK_AB R196, R196, R185 ;  /* 0x000000b9c4c4723e */ /* 0x000fc400000000ff */
[----:B------:R-:W-:Y:S01]  /*b4f0*/  F2FP.F16.F32.PACK_AB R198, R153, R198 ;  /* 0x000000c699c6723e */ /* 0x000fe200000000ff */
[C---:B------:R-:W-:Y:S01]  /*b500*/  FADD.FTZ R23, R157.reuse, R162 ;  /* 0x000000a29d177221 */ /* 0x040fe20000010000 */
[----:B------:R-:W-:Y:S02]  /*b510*/  F2FP.F16.F32.PACK_AB R192, R157, R192 ;  /* 0x000000c09dc0723e */ /* 0x000fe400000000ff */
[----:B------:R-:W3:Y:S01]  /*b520*/  MUFU.EX2 R154, R154 ;  /* 0x0000009a009a7308 */ /* 0x000ee20000000800 */
[----:B0-----:R-:W-:Y:S01]  /*b530*/  FFMA.FTZ R15, R2, R14, R197 ;  /* 0x0000000e020f7223 */ /* 0x001fe200000100c5 */
[----:B------:R-:W-:Y:S01]  /*b540*/  FADD.FTZ R162, R194, R23 ;  /* 0x00000017c2a27221 */ /* 0x000fe20000010000 */
[C---:B------:R-:W-:Y:S02]  /*b550*/  F2FP.F16.F32.PACK_AB R194, R161.reuse, R194 ;  /* 0x000000c2a1c2723e */ /* 0x040fe400000000ff */
[C---:B------:R-:W-:Y:S01]  /*b560*/  FADD.FTZ R14, R152.reuse, R15 ;  /* 0x0000000f980e7221 */ /* 0x040fe20000010000 */
[----:B------:R-:W-:Y:S01]  /*b570*/  FADD.FTZ R23, R161, R162 ;  /* 0x000000a2a1177221 */ /* 0x000fe20000010000 */
[----:B------:R-:W-:Y:S01]  /*b580*/  F2FP.F16.F32.PACK_AB R197, R152, R197 ;  /* 0x000000c598c5723e */ /* 0x000fe200000000ff */
[----:B------:R-:W0:Y:S01]  /*b590*/  MUFU.EX2 R193, R193 ;  /* 0x000000c100c17308 */ /* 0x000e220000000800 */
[----:B--2---:R-:W-:Y:S01]  /*b5a0*/  FADD.FTZ R15, R199, R14 ;  /* 0x0000000ec70f7221 */ /* 0x004fe20000010000 */
[----:B------:R-:W-:Y:S01]  /*b5b0*/  FADD.FTZ R162, R188, R23 ;  /* 0x00000017bca27221 */ /* 0x000fe20000010000 */
[----:B------:R-:W-:-:S03]  /*b5c0*/  F2FP.F16.F32.PACK_AB R188, R165, R188 ;  /* 0x000000bca5bc723e */ /* 0x000fc600000000ff */
[----:B------:R-:W-:Y:S02]  /*b5d0*/  FADD.FTZ R23, R165, R162 ;  /* 0x000000a2a5177221 */ /* 0x000fe40000010000 */
[----:B------:R-:W2:Y:S01]  /*b5e0*/  MUFU.EX2 R156, R156 ;  /* 0x0000009c009c7308 */ /* 0x000ea20000000800 */
[----:B---3--:R-:W-:Y:S01]  /*b5f0*/  FADD.FTZ R14, R154, R15 ;  /* 0x0000000f9a0e7221 */ /* 0x008fe20000010000 */
[----:B------:R-:W-:Y:S01]  /*b600*/  FADD.FTZ R162, R190, R23 ;  /* 0x00000017bea27221 */ /* 0x000fe20000010000 */
[C---:B------:R-:W-:Y:S02]  /*b610*/  F2FP.F16.F32.PACK_AB R190, R169.reuse, R190 ;  /* 0x000000bea9be723e */ /* 0x040fe400000000ff */
[----:B------:R-:W-:Y:S01]  /*b620*/  F2FP.F16.F32.PACK_AB R199, R154, R199 ;  /* 0x000000c79ac7723e */ /* 0x000fe200000000ff */
[----:B------:R-:W-:Y:S02]  /*b630*/  FADD.FTZ R23, R169, R162 ;  /* 0x000000a2a9177221 */ /* 0x000fe40000010000 */
[----:B------:R-:W3:Y:S01]  /*b640*/  MUFU.EX2 R195, R195 ;  /* 0x000000c300c37308 */ /* 0x000ee20000000800 */
[----:B0-----:R-:W-:-:S07]  /*b650*/  FADD.FTZ R15, R193, R14 ;  /* 0x0000000ec10f7221 */ /* 0x001fce0000010000 */
[----:B------:R-:W0:Y:S01]  /*b660*/  MUFU.EX2 R158, R158 ;  /* 0x0000009e009e7308 */ /* 0x000e220000000800 */
[C---:B--2---:R-:W-:Y:S01]  /*b670*/  FADD.FTZ R14, R156.reuse, R15 ;  /* 0x0000000f9c0e7221 */ /* 0x044fe20000010000 */
[----:B------:R-:W-:-:S06]  /*b680*/  F2FP.F16.F32.PACK_AB R193, R156, R193 ;  /* 0x000000c19cc1723e */ /* 0x000fcc00000000ff */
[----:B------:R-:W2:Y:S01]  /*b690*/  MUFU.EX2 R189, R189 ;  /* 0x000000bd00bd7308 */ /* 0x000ea20000000800 */
[----:B---3--:R-:W-:-:S07]  /*b6a0*/  FADD.FTZ R15, R195, R14 ;  /* 0x0000000ec30f7221 */ /* 0x008fce0000010000 */
[----:B------:R-:W3:Y:S01]  /*b6b0*/  MUFU.EX2 R160, R160 ;  /* 0x000000a000a07308 */ /* 0x000ee20000000800 */
[C---:B0-----:R-:W-:Y:S01]  /*b6c0*/  FADD.FTZ R14, R158.reuse, R15 ;  /* 0x0000000f9e0e7221 */ /* 0x041fe20000010000 */
[----:B------:R-:W-:-:S06]  /*b6d0*/  F2FP.F16.F32.PACK_AB R195, R158, R195 ;  /* 0x000000c39ec3723e */ /* 0x000fcc00000000ff */
[----:B------:R-:W0:Y:S01]  /*b6e0*/  MUFU.EX2 R174, R174 ;  /* 0x000000ae00ae7308 */ /* 0x000e220000000800 */
[----:B--2---:R-:W-:Y:S01]  /*b6f0*/  FADD.FTZ R15, R189, R14 ;  /* 0x0000000ebd0f7221 */ /* 0x004fe20000010000 */
[----:B------:R-:W-:Y:S01]  /*b700*/  FADD.FTZ R14, R184, R23 ;  /* 0x00000017b80e7221 */ /* 0x000fe20000010000 */
[----:B------:R-:W-:-:S03]  /*b710*/  F2FP.F16.F32.PACK_AB R184, R173, R184 ;  /* 0x000000b8adb8723e */ /* 0x000fc600000000ff */
[----:B------:R-:W-:Y:S02]  /*b720*/  FADD.FTZ R23, R173, R14 ;  /* 0x0000000ead177221 */ /* 0x000fe40000010000 */
[----:B------:R-:W2:Y:S01]  /*b730*/  MUFU.EX2 R175, R175 ;  /* 0x000000af00af7308 */ /* 0x000ea20000000800 */
[C---:B---3--:R-:W-:Y:S01]  /*b740*/  FADD.FTZ R15, R160.reuse, R15 ;  /* 0x0000000fa00f7221 */ /* 0x048fe20000010000 */
[----:B------:R-:W-:-:S06]  /*b750*/  F2FP.F16.F32.PACK_AB R189, R160, R189 ;  /* 0x000000bda0bd723e */ /* 0x000fcc00000000ff */
[----:B-1----:R-:W1:Y:S01]  /*b760*/  MUFU.EX2 R155, R178 ;  /* 0x000000b2009b7308 */ /* 0x002e620000000800 */
[----:B0-----:R-:W-:-:S07]  /*b770*/  FADD.FTZ R15, R174, R15 ;  /* 0x0000000fae0f7221 */ /* 0x001fce0000010000 */
[----:B------:R-:W0:Y:S01]  /*b780*/  MUFU.EX2 R179, R179 ;  /* 0x000000b300b37308 */ /* 0x000e220000000800 */
[C---:B--2---:R-:W-:Y:S01]  /*b790*/  FADD.FTZ R14, R175.reuse, R15 ;  /* 0x0000000faf0e7221 */ /* 0x044fe20000010000 */
[----:B------:R-:W-:-:S06]  /*b7a0*/  F2FP.F16.F32.PACK_AB R191, R175, R174 ;  /* 0x000000aeafbf723e */ /* 0x000fcc00000000ff */
[----:B------:R-:W2:Y:S01]  /*b7b0*/  MUFU.EX2 R186, R186 ;  /* 0x000000ba00ba7308 */ /* 0x000ea20000000800 */
[----:B-1----:R-:W-:-:S07]  /*b7c0*/  FADD.FTZ R14, R155, R14 ;  /* 0x0000000e9b0e7221 */ /* 0x002fce0000010000 */
[----:B------:R-:W1:Y:S01]  /*b7d0*/  MUFU.EX2 R187, R182 ;  /* 0x000000b600bb7308 */ /* 0x000e620000000800 */
[C---:B0-----:R-:W-:Y:S01]  /*b7e0*/  FADD.FTZ R14, R179.reuse, R14 ;  /* 0x0000000eb30e7221 */ /* 0x041fe20000010000 */
[----:B------:R-:W-:-:S06]  /*b7f0*/  F2FP.F16.F32.PACK_AB R185, R179, R155 ;  /* 0x0000009bb3b9723e */ /* 0x000fcc00000000ff */
[----:B------:R-:W0:Y:S01]  /*b800*/  MUFU.EX2 R21, R181 ;  /* 0x000000b500157308 */ /* 0x000e220000000800 */
[----:B--2---:R-:W-:Y:S01]  /*b810*/  FADD.FTZ R162, R186, R23 ;  /* 0x00000017baa27221 */ /* 0x004fe20000010000 */
[----:B------:R-:W-:-:S06]  /*b820*/  IMAD.MOV.U32 R23, RZ, RZ, R3 ;  /* 0x000000ffff177224 */ /* 0x000fcc00078e0003 */
[----:B------:R-:W2:Y:S01]  /*b830*/  MUFU.EX2 R164, R164 ;  /* 0x000000a400a47308 */ /* 0x000ea20000000800 */
[----:B-1----:R-:W-:Y:S01]  /*b840*/  FADD.FTZ R14, R187, R14 ;  /* 0x0000000ebb0e7221 */ /* 0x002fe20000010000 */
[C---:B0-----:R-:W-:Y:S01]  /*b850*/  FADD.FTZ R15, R21.reuse, R162 ;  /* 0x000000a2150f7221 */ /* 0x041fe20000010000 */
[----:B------:R-:W-:Y:S01]  /*b860*/  F2FP.F16.F32.PACK_AB R186, R21, R186 ;  /* 0x000000ba15ba723e */ /* 0x000fe200000000ff */
[----:B------:R-:W-:Y:S02]  /*b870*/  IMAD.MOV.U32 R21, RZ, RZ, R4 ;  /* 0x000000ffff157224 */ /* 0x000fe400078e0004 */
[C---:B--2---:R-:W-:Y:S01]  /*b880*/  FADD.FTZ R14, R164.reuse, R14 ;  /* 0x0000000ea40e7221 */ /* 0x044fe20000010000 */
[----:B------:R-:W-:Y:S01]  /*b890*/  F2FP.F16.F32.PACK_AB R187, R164, R187 ;  /* 0x000000bba4bb723e */ /* 0x000fe200000000ff */
[----:B------:R-:W-:Y:S06]  /*b8a0*/  @P0 BRA `(.L_x_1035) ;  /* 0xffffffd400fc0947 */ /* 0x000fec000383ffff */
.L_x_1018:
        /* <DEDUP_REMOVED lines=131> */
.L_x_1036:
[----:B------:R-:W-:Y:S01]  /*c0e0*/  R2UR UR6, R16 ;  /* 0x00000000100672ca */ /* 0x000fe200000e0000 */
[----:B------:R-:W-:-:S05]  /*c0f0*/  IMAD.U32 R0, RZ, RZ, UR61 ;  /* 0x0000003dff007e24 */ /* 0x000fca000f8e00ff */
[----:B------:R-:W-:-:S07]  /*c100*/  SHF.L.U32 R0, R0, 0x1f, RZ ;  /* 0x0000001f00007819 */ /* 0x000fce00000006ff */
[----:B------:R-:W-:-:S09]  /*c110*/  ULEA UR7, UR4, UR6, 0x3 ;  /* 0x0000000604077291 */ /* 0x000fd2000f8e183f */
[----:B------:R0:W1:Y:S01]  /*c120*/  SYNCS.PHASECHK.TRANS64.TRYWAIT P0, [UR7+0x30850], R0 ;  /* 0x03085000ff0075a7 */ /* 0x0000620008000147 */
[----:B------:R-:W-:Y:S05]  /*c130*/  @!P4 BRA `(.L_x_1037) ;  /* 0x000000000004c947 */ /* 0x000fea0003800000 */
[----:B------:R-:W-:Y:S01]  /*c140*/  BPT.TRAP 0x1 ;  /* 0x000000040000795c */ /* 0x000fe20000300000 */
.L_x_1037:
[----:B-1----:R-:W-:Y:S05]  /*c150*/  @P0 BRA `(.L_x_1038) ;  /* 0x0000000000080947 */ /* 0x002fea0003800000 */
[----:B------:R-:W1:Y:S02]  /*c160*/  SYNCS.PHASECHK.TRANS64.TRYWAIT P0, [UR7+0x30850], R0 ;  /* 0x03085000ff0075a7 */ /* 0x000e640008000147 */
[----:B-1----:R-:W-:Y:S05]  /*c170*/  @!P0 BRA `(.L_x_1039) ;  /* 0x0000008000588947 */ /* 0x002fea0003800000 */
.L_x_1038:
[----:B------:R-:W-:Y:S01]  /*c180*/  R2UR UR6, R16 ;  /* 0x00000000100672ca */ /* 0x000fe200000e0000 */
[----:B------:R-:W-:Y:S01]  /*c190*/  WARPGROUP.ARRIVE ;  /* 0x00000000000079c5 */ /* 0x000fe20000000000 */
[----:B------:R-:W-:Y:S01]  /*c1a0*/  UMOV UR11, 0x40000040 ;  /* 0x40000040000b7882 */ /* 0x000fe20000000000 */
[----:B01----:R-:W0:Y:S01]  /*c1b0*/  SHFL.BFLY PT, R0, R15, 0x2, 0x1f ;  /* 0x0c401f000f007f89 */ /* 0x003e2200000e0000 */
[----:B------:R-:W-:Y:S02]  /*c1c0*/  IMAD.U32 R11, RZ, RZ, UR7 ;  /* 0x00000007ff0b7e24 */ /* 0x000fe4000f8e00ff */
[----:B------:R-:W-:Y:S01]  /*c1d0*/  IMAD.MOV.U32 R6, RZ, RZ, RZ ;  /* 0x000000ffff067224 */ /* 0x000fe200078e00ff */
[----:B------:R-:W1:Y:S01]  /*c1e0*/  SHFL.BFLY PT, R5, R14, 0x2, 0x1f ;  /* 0x0c401f000e057f89 */ /* 0x000e6200000e0000 */
[----:B------:R-:W-:Y:S02]  /*c1f0*/  @!P5 VIADD R11, R11, 0x30860 ;  /* 0x000308600b0bd836 */ /* 0x000fe40000000000 */
[----:B------:R-:W-:-:S03]  /*c200*/  IMAD.U32 R13, RZ, RZ, UR5 ;  /* 0x00000005ff0d7e24 */ /* 0x000fc6000f8e00ff */
[----:B------:R-:W-:Y:S01]  /*c210*/  UIADD3 UR6, UR6, 0x400, URZ ;  /* 0x0000040006067890 */ /* 0x000fe2000fffe03f */
[----:B------:R-:W-:-:S03]  /*c220*/  @!P5 PRMT R11, RZ, 0x654, R11 ;  /* 0x00000654ff0bd816 */ /* 0x000fc6000000000b */
[----:B------:R-:W-:-:S04]  /*c230*/  USHF.R.U32.HI UR6, URZ, 0x4, UR6 ;  /* 0x000000043f067899 */ /* 0x000fc80008011606 */
[----:B------:R-:W-:-:S04]  /*c240*/  ULOP3.LUT UR6, UR6, 0x3fff, URZ, 0xc0, !UPT ;  /* 0x00003fff06067892 */ /* 0x000fc8000f8ec03f */
[----:B------:R-:W-:Y:S01]  /*c250*/  ULOP3.LUT UR6, UR6, 0x2000000, URZ, 0xfc, !UPT ;  /* 0x0200000006067892 */ /* 0x000fe2000f8efc3f */
[----:B0-----:R-:W-:-:S03]  /*c260*/  FADD.FTZ R0, R0, R15 ;  /* 0x0000000f00007221 */ /* 0x001fc60000010000 */
[----:B------:R-:W-:Y:S01]  /*c270*/  ULEA UR4, UR4, UR6, 0xb ;  /* 0x0000000604047291 */ /* 0x000fe2000f8e583f */
[----:B-1----:R-:W-:-:S03]  /*c280*/  FADD.FTZ R2, R5, R14 ;  /* 0x0000000e05027221 */ /* 0x002fc60000010000 */
[----:B------:R-:W-:Y:S01]  /*c290*/  UIADD3 UR6, UR4, 0x80, URZ ;  /* 0x0000008004067890 */ /* 0x000fe2000fffe03f */
[----:B------:R-:W0:Y:S02]  /*c2a0*/  SHFL.BFLY PT, R5, R0, 0x1, 0x1f ;  /* 0x0c201f0000057f89 */ /* 0x000e2400000e0000 */
[----:B------:R-:W-:Y:S02]  /*c2b0*/  UMOV UR10, UR4 ;  /* 0x00000004000a7c82 */ /* 0x000fe40008000000 */
[----:B------:R-:W-:Y:S01]  /*c2c0*/  HGMMA.64x256x16.F32 R24, R196, gdesc[UR8].tnspB, R24, gsb0 ;  /* 0x43e00008c4187df0 */ /* 0x000fe20008000818 */
[----:B------:R-:W-:Y:S01]  /*c2d0*/  UMOV UR11, 0x40000040 ;  /* 0x40000040000b7882 */ /* 0x000fe20000000000 */
[----:B------:R-:W-:Y:S01]  /*c2e0*/  UMOV UR10, UR6 ;  /* 0x00000006000a7c82 */ /* 0x000fe20008000000 */
[----:B------:R-:W-:Y:S01]  /*c2f0*/  UIADD3 UR6, UR4, 0x100, URZ ;  /* 0x0000010004067890 */ /* 0x000fe2000fffe03f */
[----:B------:R-:W1:Y:S01]  /*c300*/  SHFL.BFLY PT, R7, R2, 0x1, 0x1f ;  /* 0x0c201f0002077f89 */ /* 0x000e6200000e0000 */
[----:B------:R-:W-:Y:S01]  /*c310*/  UIADD3 UR4, UR4, 0x180, URZ ;  /* 0x0000018004047890 */ /* 0x000fe2000fffe03f */
[----:B0-----:R-:W-:Y:S01]  /*c320*/  FADD.FTZ R10, R0, R5 ;  /* 0x00000005000a7221 */ /* 0x001fe20000010000 */
[----:B------:R-:W-:-:S02]  /*c330*/  IMAD.MOV.U32 R5, RZ, RZ, RZ ;  /* 0x000000ffff057224 */ /* 0x000fc400078e00ff */
[----:B------:R-:W-:Y:S02]  /*c340*/  IMAD.MOV.U32 R0, RZ, RZ, -0x800000 ;  /* 0xff800000ff007424 */ /* 0x000fe400078e00ff */
[----:B------:R-:W-:Y:S01]  /*c350*/  FSETP.NE.FTZ.AND P0, PT, R10, RZ, PT ;  /* 0x000000ff0a00720b */ /* 0x000fe20003f15000 */
[----:B-1----:R-:W-:Y:S01]  /*c360*/  FADD.FTZ R12, R2, R7 ;  /* 0x00000007020c7221 */ /* 0x002fe20000010000 */
[----:B------:R-:W-:Y:S02]  /*c370*/  IMAD.U32 R7, RZ, RZ, UR5 ;  /* 0x00000005ff077e24 */ /* 0x000fe4000f8e00ff */
[----:B------:R-:W-:Y:S02]  /*c380*/  IMAD.MOV.U32 R2, RZ, RZ, -0x800000 ;  /* 0xff800000ff027424 */ /* 0x000fe400078e00ff */
[----:B------:R-:W-:-:S07]  /*c390*/  FSETP.NE.FTZ.AND P1, PT, R12, RZ, PT ;  /* 0x000000ff0c00720b */ /* 0x000fce0003f35000 */
[----:B------:R-:W0:Y:S01]  /*c3a0*/  @P0 MUFU.LG2 R8, R10 ;  /* 0x0000000a00080308 */ /* 0x000e220000000c00 */
[----:B------:R-:W-:-:S07]  /*c3b0*/  @P0 FMUL.FTZ R7, R7, 0.69314718246459960938 ;  /* 0x3f31721807070820 */ /* 0x000fce0000410000 */
[----:B------:R-:W1:Y:S01]  /*c3c0*/  @P1 MUFU.LG2 R9, R12 ;  /* 0x0000000c00091308 */ /* 0x000e620000000c00 */
[----:B------:R-:W-:-:S07]  /*c3d0*/  @P1 FMUL.FTZ R13, R13, 0.69314718246459960938 ;  /* 0x3f3172180d0d1820 */ /* 0x000fce0000410000 */
        /* <DEDUP_REMOVED lines=9> */
[----:B------:R-:W-:Y:S01]  /*c470*/  HGMMA.64x256x16.F32 R24, R192, gdesc[UR8].tnspB, R24, gsb0 ;  /* 0x43e00008c0187df0 */ /* 0x000fe20008000818 */
[----:B------:R-:W-:Y:S01]  /*c480*/  UMOV UR10, UR6 ;  /* 0x00000006000a7c82 */ /* 0x000fe20008000000 */
[----:B------:R-:W-:Y:S01]  /*c490*/  UMOV UR11, 0x40000040 ;  /* 0x40000040000b7882 */ /* 0x000fe20000000000 */
[----:B------:R-:W-:Y:S02]  /*c4a0*/  WARPGROUP.DEPBAR.LE gsb0, 0x0 ;  /* 0x00008000000079c5 */ /* 0x000fe40000010000 */
[----:B------:R-:W-:-:S15]  /*c4b0*/  WARPGROUP.ARRIVE ;  /* 0x00000000000079c5 */ /* 0x000fde0000000000 */
[----:B------:R-:W-:-:S08]  /*c4c0*/  NOP ;  /* 0x0000000000007918 */ /* 0x000fd00000000000 */
        /* <DEDUP_REMOVED lines=137> */
.L_x_969:
[----:B------:R-:W-:Y:S05]  /*cd60*/  @P0 BRA `(.L_x_1040) ;  /* 0x0000002000640947 */ /* 0x000fea0003800000 */
[----:B------:R-:W2:Y:S01]  /*cd70*/  LDL R3, [R1] ;  /* 0x0000000001037983 */ /* 0x000ea20000100800 */
[----:B------:R-:W0:Y:S01]  /*cd80*/  S2UR UR12, SR_CTAID.Z ;  /* 0x00000000000c79c3 */ /* 0x000e220000002700 */
[----:B------:R-:W-:Y:S01]  /*cd90*/  ULDC.64 UR8, c[0x0][0xbd0] ;  /* 0x0002f40000087ab9 */ /* 0x000fe20000000a00 */
[----:B------:R-:W-:Y:S01]  /*cda0*/  ULDC.64 UR14, c[0x0][0x208] ;  /* 0x00008200000e7ab9 */ /* 0x000fe20000000a00 */
[----:B------:R-:W1:Y:S01]  /*cdb0*/  S2R R22, SR_CTAID.X ;  /* 0x0000000000167919 */ /* 0x000e620000002500 */
[----:B------:R-:W-:Y:S04]  /*cdc0*/  BSSY B0, `(.L_x_1041) ;  /* 0x000014d000007945 */ /* 0x000fe80003800000 */
[----:B------:R-:W3:Y:S08]  /*cdd0*/  LDC.64 R18, c[0x0][0xbd8] ;  /* 0x0002f600ff127b82 */ /* 0x000ef00000000a00 */
[----:B------:R-:W4:Y:S08]  /*cde0*/  S2UR UR11, SR_CTAID.Y ;  /* 0x00000000000b79c3 */ /* 0x000f300000002600 */
[----:B------:R-:W4:Y:S01]  /*cdf0*/  LDC R23, c[0x0][0xc50] ;  /* 0x00031400ff177b82 */ /* 0x000f220000000800 */
[----:B0-----:R-:W-:-:S07]  /*ce00*/  USHF.R.S32.HI UR10, URZ, 0x1f, UR12 ;  /* 0x0000001f3f0a7899 */ /* 0x001fce000801140c */
[----:B------:R-:W0:Y:S08]  /*ce10*/  LDC.64 R20, c[0x0][0xb40] ;  /* 0x0002d000ff147b82 */ /* 0x000e300000000a00 */
[----:B------:R-:W-:Y:S01]  /*ce20*/  BAR.SYNC.DEFER_BLOCKING 0x1, 0x100 ;  /* 0x0044000000007b1d */ /* 0x000fe20000010000 */
[----:B--2---:R-:W-:-:S05]  /*ce30*/  R2UR UR13, R3 ;  /* 0x00000000030d72ca */ /* 0x004fca00000e0000 */
[----:B------:R-:W2:Y:S08]  /*ce40*/  S2R R3, SR_TID.X ;  /* 0x0000000000037919 */ /* 0x000eb00000002100 */
[----:B------:R-:W-:Y:S02]  /*ce50*/  USHF.R.S32.HI UR7, URZ, 0x1f, UR13 ;  /* 0x0000001f3f077899 */ /* 0x000fe4000801140d */
[----:B------:R-:W-:-:S02]  /*ce60*/  UIMAD.WIDE.U32 UR4, UR13, UR8, URZ ;  /* 0x000000080d0472a5 */ /* 0x000fc4000f8e003f */
[----:B------:R-:W-:-:S04]  /*ce70*/  UIMAD UR6, UR7, UR8, URZ ;  /* 0x00000008070672a4 */ /* 0x000fc8000f8e023f */
[----:B------:R-:W-:-:S03]  /*ce80*/  UIMAD UR6, UR13, UR9, UR6 ;  /* 0x000000090d0672a4 */ /* 0x000fc6000f8e0206 */
[----:B------:R-:W-:Y:S01]  /*ce90*/  ULDC.64 UR8, c[0x0][0xb38] ;  /* 0x0002ce0000087ab9 */ /* 0x000fe20000000a00 */
[----:B------:R-:W-:Y:S02]  /*cea0*/  UIADD3 UR6, UR5, UR6, URZ ;  /* 0x0000000605067290 */ /* 0x000fe4000fffe03f */
[----:B------:R-:W-:Y:S01]  /*ceb0*/  UIMAD UR7, UR7, UR8, URZ ;  /* 0x00000008070772a4 */ /* 0x000fe2000f8e023f */
[----:B--2---:R-:W-:-:S05]  /*cec0*/  VIADD R5, R3, 0xffffff80 ;  /* 0xffffff8003057836 */ /* 0x004fca0000000000 */
[----:B------:R-:W-:-:S04]  /*ced0*/  SHF.R.S32.HI R4, RZ, 0x1f, R5 ;  /* 0x0000001fff047819 */ /* 0x000fc80000011405 */
[CC--:B------:R-:W-:Y:S02]  /*cee0*/  LEA.HI R6, R4.reuse, R5.reuse, RZ, 0x7 ;  /* 0x0000000504067211 */ /* 0x0c0fe400078f38ff */
[----:B------:R-:W-:Y:S02]  /*cef0*/  LEA.HI R11, R4, R5, RZ, 0x2 ;  /* 0x00000005040b7211 */ /* 0x000fe400078f10ff */
[----:B------:R-:W-:Y:S02]  /*cf00*/  LOP3.LUT R8, R6, 0xffffff80, RZ, 0xc0, !PT ;  /* 0xffffff8006087812 */ /* 0x000fe400078ec0ff */
[----:B------:R-:W-:-:S03]  /*cf10*/  SHF.R.S32.HI R7, RZ, 0x7, R6 ;  /* 0x00000007ff077819 */ /* 0x000fc60000011406 */
[----:B------:R-:W-:Y:S01]  /*cf20*/  IMAD.IADD R3, R5, 0x1, -R8 ;  /* 0x0000000105037824 */ /* 0x000fe200078e0a08 */
[----:B------:R-:W-:Y:S01]  /*cf30*/  LEA.HI R4, R6, R7, RZ, 0x1 ;  /* 0x0000000706047211 */ /* 0x000fe200078f08ff */
[----:B------:R-:W2:Y:S01]  /*cf40*/  LDC R8, c[0x0][0xbe8] ;  /* 0x0002fa00ff087b82 */ /* 0x000ea20000000800 */
[----:B------:R-:W-:Y:S02]  /*cf50*/  LOP3.LUT R6, R11, 0xfffffffc, RZ, 0xc0, !PT ;  /* 0xfffffffc0b067812 */ /* 0x000fe400078ec0ff */
[----:B------:R-:W-:Y:S02]  /*cf60*/  SHF.R.S32.HI R12, RZ, 0x1f, R3 ;  /* 0x0000001fff0c7819 */ /* 0x000fe40000011403 */
[----:B------:R-:W-:Y:S01]  /*cf70*/  LOP3.LUT R4, R4, 0x3fffffe, RZ, 0xc0, !PT ;  /* 0x03fffffe04047812 */ /* 0x000fe200078ec0ff */
[----:B------:R-:W-:Y:S01]  /*cf80*/  IMAD.IADD R5, R5, 0x1, -R6 ;  /* 0x0000000105057824 */ /* 0x000fe200078e0a06 */
[CC--:B------:R-:W-:Y:S02]  /*cf90*/  LEA.HI R10, R12.reuse, R3.reuse, RZ, 0x2 ;  /* 0x000000030c0a7211 */ /* 0x0c0fe400078f10ff */
[----:B------:R-:W-:Y:S01]  /*cfa0*/  LEA.HI R12, R12, R3, RZ, 0x5 ;  /* 0x000000030c0c7211 */ /* 0x000fe200078f28ff */
[----:B------:R-:W-:Y:S01]  /*cfb0*/  IMAD.IADD R6, R7, 0x1, -R4 ;  /* 0x0000000107067824 */ /* 0x000fe200078e0a04 */
[----:B------:R-:W-:-:S02]  /*cfc0*/  SHF.R.S32.HI R9, RZ, 0x2, R10 ;  /* 0x00000002ff097819 */ /* 0x000fc4000001140a */
[----:B------:R-:W-:Y:S02]  /*cfd0*/  SHF.R.S32.HI R14, RZ, 0x1f, R10 ;  /* 0x0000001fff0e7819 */ /* 0x000fe4000001140a */
[----:B------:R-:W-:Y:S02]  /*cfe0*/  LEA.HI R7, R5, R5, RZ, 0x1 ;  /* 0x0000000505077211 */ /* 0x000fe400078f08ff */
[----:B------:R-:W-:Y:S02]  /*cff0*/  LEA.HI R14, R14, R9, RZ, 0x3 ;  /* 0x000000090e0e7211 */ /* 0x000fe400078f18ff */
[----:B------:R-:W-:Y:S02]  /*d000*/  LOP3.LUT R10, R10, 0x7ffffffc, RZ, 0xc0, !PT ;  /* 0x7ffffffc0a0a7812 */ /* 0x000fe400078ec0ff */
[----:B------:R-:W-:Y:S02]  /*d010*/  LOP3.LUT R14, R14, 0xfffffff8, RZ, 0xc0, !PT ;  /* 0xfffffff80e0e7812 */ /* 0x000fe400078ec0ff */
[----:B--2---:R-:W-:-:S03]  /*d020*/  ISETP.NE.AND P0, PT, R8, 0x1, PT ;  /* 0x000000010800780c */ /* 0x004fc60003f05270 */
[----:B------:R-:W-:Y:S01]  /*d030*/  IMAD.IADD R4, R9, 0x1, -R14 ;  /* 0x0000000109047824 */ /* 0x000fe200078e0a0e */
[----:B------:R-:W-:Y:S02]  /*d040*/  LOP3.LUT R14, R7, 0x1ffffffe, RZ, 0xc0, !PT ;  /* 0x1ffffffe070e7812 */ /* 0x000fe400078ec0ff */
[----:B------:R-:W-:Y:S01]  /*d050*/  SHF.R.S32.HI R7, RZ, 0x5, R12 ;  /* 0x00000005ff077819 */ /* 0x000fe2000001140c */
[----:B---3--:R-:W-:Y:S02]  /*d060*/  IMAD R12, R18, UR10, RZ ;  /* 0x0000000a120c7c24 */ /* 0x008fe4000f8e02ff */
[----:B------:R-:W-:Y:S01]  /*d070*/  IMAD.IADD R16, R5, 0x1, -R14 ;  /* 0x0000000105107824 */ /* 0x000fe200078e0a0e */
[----:B------:R-:W-:Y:S01]  /*d080*/  LEA R7, R7, R4, 0x4 ;  /* 0x0000000407077211 */ /* 0x000fe200078e20ff */
[----:B------:R-:W-:Y:S02]  /*d090*/  IMAD.U32 R5, RZ, RZ, UR5 ;  /* 0x00000005ff057e24 */ /* 0x000fe4000f8e00ff */
[----:B------:R-:W-:Y:S01]  /*d0a0*/  IMAD.U32 R4, RZ, RZ, UR4 ;  /* 0x00000004ff047e24 */ /* 0x000fe2000f8e00ff */
[----:B------:R-:W2:Y:S01]  /*d0b0*/  @P0 LDC R14, c[0x0][0xbec] ;  /* 0x0002fb00ff0e0b82 */ /* 0x000ea20000000800 */
[----:B------:R-:W-:Y:S01]  /*d0c0*/  IMAD R9, R6, 0x40, R7 ;  /* 0x0000004006097824 */ /* 0x000fe200078e0207 */
[----:B------:R-:W-:Y:S01]  /*d0d0*/  UIMAD.WIDE.U32 UR4, UR13, UR8, URZ ;  /* 0x000000080d0472a5 */ /* 0x000fe2000f8e003f */
[----:B------:R-:W-:Y:S01]  /*d0e0*/  IMAD.U32 R5, RZ, RZ, UR6 ;  /* 0x00000006ff057e24 */ /* 0x000fe2000f8e00ff */
[----:B------:R-:W-:Y:S01]  /*d0f0*/  UIMAD UR6, UR13, UR9, UR7 ;  /* 0x000000090d0672a4 */ /* 0x000fe2000f8e0207 */
[----:B------:R-:W-:-:S02]  /*d100*/  IMAD R6, R16, 0x8, R9 ;  /* 0x0000000810067824 */ /* 0x000fc400078e0209 */
[----:B------:R-:W-:Y:S01]  /*d110*/  IMAD R16, RZ, RZ, -UR13 ;  /* 0x8000000dff107e24 */ /* 0x000fe2000f8e02ff */
[----:B------:R-:W3:Y:S01]  /*d120*/  @P0 LDC R152, c[0x0][0xbec] ;  /* 0x0002fb00ff980b82 */ /* 0x000ee20000000800 */
[----:B------:R-:W-:Y:S01]  /*d130*/  UIADD3 UR6, UR5, UR6, URZ ;  /* 0x0000000605067290 */ /* 0x000fe2000fffe03f */
[----:B-1----:R-:W-:Y:S01]  /*d140*/  IMAD R11, R22, 0x80, R6 ;  /* 0x00000080160b7824 */ /* 0x002fe200078e0206 */
[----:B------:R-:W-:Y:S01]  /*d150*/  ULDC.64 UR8, c[0x0][0xb28] ;  /* 0x0002ca0000087ab9 */ /* 0x000fe20000000a00 */
[----:B----4-:R-:W-:Y:S02]  /*d160*/  IMAD R23, R23, R16, UR11 ;  /* 0x0000000b17177e24 */ /* 0x010fe4000f8e0210 */
[----:B------:R-:W-:Y:S02]  /*d170*/  IMAD R15, R19, UR12, R12 ;  /* 0x0000000c130f7c24 */ /* 0x000fe4000f8e020c */
[----:B------:R-:W1:Y:S01]  /*d180*/  @P0 LDC R17, c[0x0][0xbf0] ;  /* 0x0002fc00ff110b82 */ /* 0x000e620000000800 */
[----:B------:R-:W-:Y:S01]  /*d190*/  IMAD.WIDE.U32 R4, R18, UR12, R4 ;  /* 0x0000000c12047c25 */ /* 0x000fe2000f8e0004 */
[----:B------:R-:W-:-:S03]  /*d1a0*/  SHF.R.S32.HI R16, RZ, 0x1f, R23 ;  /* 0x0000001fff107819 */ /* 0x000fc60000011417 */
[----:B------:R-:W-:Y:S02]  /*d1b0*/  IMAD.U32 R7, RZ, RZ, UR5 ;  /* 0x00000005ff077e24 */ /* 0x000fe4000f8e00ff */
[----:B------:R-:W-:Y:S01]  /*d1c0*/  IMAD.U32 R6, RZ, RZ, UR4 ;  /* 0x00000004ff067e24 */ /* 0x000fe2000f8e00ff */
[----:B------:R-:W4:Y:S01]  /*d1d0*/  @P0 LDC R153, c[0x0][0xbf0] ;  /* 0x0002fc00ff990b82 */ /* 0x000f220000000800 */
[----:B--2---:R-:W-:Y:S01]  /*d1e0*/  @P0 IMAD.HI.U32 R12, R11, R14, RZ ;  /* 0x0000000e0b0c0227 */ /* 0x004fe200078e00ff */
[----:B------:R-:W-:-:S03]  /*d1f0*/  ULDC.64 UR4, c[0x0][0xbe0] ;  /* 0x0002f80000047ab9 */ /* 0x000fc60000000a00 */
[----:B------:R-:W-:Y:S01]  /*d200*/  IMAD.U32 R7, RZ, RZ, UR6 ;  /* 0x00000006ff077e24 */ /* 0x000fe2000f8e00ff */
[----:B------:R-:W-:Y:S01]  /*d210*/  ULDC.64 UR6, c[0x0][0xb48] ;  /* 0x0002d20000067ab9 */ /* 0x000fe20000000a00 */
[----:B------:R-:W-:Y:S02]  /*d220*/  IMAD.IADD R5, R5, 0x1, R15 ;  /* 0x0000000105057824 */ /* 0x000fe400078e020f */
[----:B0-----:R-:W-:Y:S02]  /*d230*/  IMAD R14, R20, UR10, RZ ;  /* 0x0000000a140e7c24 */ /* 0x001fe4000f8e02ff */
[----:B---3--:R-:W-:-:S04]  /*d240*/  @P0 IMAD.HI.U32 R152, R11, R152, RZ ;  /* 0x000000980b980227 */ /* 0x008fc800078e00ff */
[----:B------:R-:W-:Y:S01]  /*d250*/  IMAD.MOV.U32 R13, RZ, RZ, R11 ;  /* 0x000000ffff0d7224 */ /* 0x000fe200078e000b */
[----:B-1----:R-:W-:Y:S01]  /*d260*/  @P0 SHF.R.U32.HI R13, RZ, R17, R12 ;  /* 0x00000011ff0d0219 */ /* 0x002fe2000001160c */
[----:B------:R-:W-:Y:S02]  /*d270*/  IMAD R17, R21, UR12, R14 ;  /* 0x0000000c15117c24 */ /* 0x000fe4000f8e020e */
[----:B------:R-:W-:-:S04]  /*d280*/  IMAD.WIDE.U32 R6, R20, UR12, R6 ;  /* 0x0000000c14067c25 */ /* 0x000fc8000f8e0006 */
[----:B------:R-:W-:Y:S01]  /*d290*/  IMAD.MOV.U32 R15, RZ, RZ, R11 ;  /* 0x000000ffff0f7224 */ /* 0x000fe200078e000b */
[----:B----4-:R-:W-:Y:S01]  /*d2a0*/  @P0 SHF.R.U32.HI R15, RZ, R153, R152 ;  /* 0x00000099ff0f0219 */ /* 0x010fe20000011698 */
[----:B------:R-:W-:Y:S02]  /*d2b0*/  IMAD R12, R16, UR4, RZ ;  /* 0x00000004100c7c24 */ /* 0x000fe4000f8e02ff */
[----:B------:R-:W-:-:S04]  /*d2c0*/  IMAD.WIDE.U32 R4, R23, UR4, R4 ;  /* 0x0000000417047c25 */ /* 0x000fc8000f8e0004 */
[----:B------:R-:W-:Y:S01]  /*d2d0*/  IMAD.IADD R7, R7, 0x1, R17 ;  /* 0x0000000107077824 */ /* 0x000fe200078e0211 */
[----:B------:R-:W-:Y:S01]  /*d2e0*/  SHF.R.S32.HI R17, RZ, 0x1f, R13 ;  /* 0x0000001fff117819 */ /* 0x000fe2000001140d */
[----:B------:R-:W-:Y:S01]  /*d2f0*/  IMAD R14, R23, UR5, R12 ;  /* 0x00000005170e7c24 */ /* 0x000fe2000f8e020c */
[----:B------:R-:W-:Y:S01]  /*d300*/  IADD3 R4, P0, R13, R4, RZ ;  /* 0x000000040d047210 */ /* 0x000fe20007f1e0ff */
[----:B------:R-:W-:Y:S01]  /*d310*/  IMAD R16, R16, UR6, RZ ;  /* 0x0000000610107c24 */ /* 0x000fe2000f8e02ff */
[----:B------:R-:W-:Y:S01]  /*d320*/  SHF.R.S32.HI R12, RZ, 0x1f, R15 ;  /* 0x0000001fff0c7819 */ /* 0x000fe2000001140f */
[----:B------:R-:W-:Y:S01]  /*d330*/  IMAD.MOV R13, RZ, RZ, -R13 ;  /* 0x000000ffff0d7224 */ /* 0x000fe200078e0a0d */
[----:B------:R-:W-:Y:S01]  /*d340*/  ULDC.64 UR4, c[0x0][0xb30] ;  /* 0x0002cc0000047ab9 */ /* 0x000fe20000000a00 */
[----:B------:R-:W-:Y:S01]  /*d350*/  IMAD R19, R23, UR7, R16 ;  /* 0x0000000717137c24 */ /* 0x000fe2000f8e0210 */
[----:B------:R-:W-:Y:S01]  /*d360*/  IADD3.X R5, R17, R5, R14, P0, !PT ;  /* 0x0000000511057210 */ /* 0x000fe200007fe40e */
[----:B------:R-:W-:-:S02]  /*d370*/  IMAD.MOV R16, RZ, RZ, -R15 ;  /* 0x000000ffff107224 */ /* 0x000fc400078e0a0f */
[----:B------:R-:W-:Y:S02]  /*d380*/  IMAD R12, R12, UR4, RZ ;  /* 0x000000040c0c7c24 */ /* 0x000fe4000f8e02ff */
[----:B------:R-:W-:Y:S02]  /*d390*/  IMAD R13, R8, R13, R11 ;  /* 0x0000000d080d7224 */ /* 0x000fe400078e020b */
        /* <DEDUP_REMOVED lines=35> */
[-C--:B------:R-:W-:Y:S01]  /*d5d0*/  ISETP.GE.OR P1, PT, R11, R8.reuse, P0 ;  /* 0x000000080b00720c */ /* 0x080fe20000726670 */
[----:B------:R-:W-:Y:S01]  /*d5e0*/  IMAD.IADD R3, R3, 0x1, -R10 ;  /* 0x0000000103037824 */ /* 0x000fe200078e0a0a */
[----:B------:R-:W1:Y:S01]  /*d5f0*/  SHFL.IDX PT, R15, R17, 0x1, 0x1c1f ;  /* 0x003c1f00110f7f89 */ /* 0x000e6200000e0000 */
[-C--:B------:R-:W-:Y:S01]  /*d600*/  ISETP.GE.OR P0, PT, R9, R8.reuse, P0 ;  /* 0x000000080900720c */ /* 0x080fe20000706670 */
[----:B------:R-:W-:Y:S01]  /*d610*/  UPRMT UR4, URZ, 0x654, UR4 ;  /* 0x000006543f047896 */ /* 0x000fe20008000004 */
[----:B------:R-:W-:Y:S01]  /*d620*/  ISETP.GE.AND P2, PT, R11, R8, PT ;  /* 0x000000080b00720c */ /* 0x000fe20003f46270 */
[----:B------:R2:W3:Y:S01]  /*d630*/  SHFL.IDX PT, R4, R6, RZ, 0x1c1f ;  /* 0x001c1fff06047589 */ /* 0x0004e200000e0000 */
[----:B------:R-:W-:-:S03]  /*d640*/  IMAD.SHL.U32 R3, R3, 0x2, RZ ;  /* 0x0000000203037824 */ /* 0x000fc600078e00ff */
[----:B------:R2:W4:Y:S03]  /*d650*/  SHFL.IDX PT, R5, R7, RZ, 0x1c1f ;  /* 0x001c1fff07057589 */ /* 0x00052600000e0000 */
[----:B------:R-:W-:Y:S01]  /*d660*/  SYNCS.ARRIVE.TRANS64.RED.A1T0 RZ, [UR4], RZ ;  /* 0x000000ffffff79a7 */ /* 0x000fe20008100404 */
[----:B0-----:R2:W-:Y:S04]  /*d670*/  @!P1 ST.E desc[UR14][R12.64], R0 ;  /* 0x000000000c009985 */ /* 0x0015e8000c10190e */
[----:B-1----:R2:W-:Y:S01]  /*d680*/  @!P0 ST.E desc[UR14][R14.64], R2 ;  /* 0x000000020e008985 */ /* 0x0025e2000c10190e */
[----:B------:R-:W-:Y:S05]  /*d690*/  @P2 BRA `(.L_x_1042) ;  /* 0x0000000800fc2947 */ /* 0x000fea0003800000 */
[C---:B--2---:R-:W-:Y:S01]  /*d6a0*/  VIADD R0, R3.reuse, 0x8 ;  /* 0x0000000803007836 */ /* 0x044fe20000000000 */
[----:B------:R-:W-:Y:S01]  /*d6b0*/  ULDC UR4, c[0x0][0xac8] ;  /* 0x0002b20000047ab9 */ /* 0x000fe20000000800 */
[C---:B------:R-:W-:Y:S01]  /*d6c0*/  VIADD R2, R3.reuse, 0x10 ;  /* 0x0000001003027836 */ /* 0x040fe20000000000 */
[C---:B------:R-:W-:Y:S01]  /*d6d0*/  ISETP.GE.AND P2, PT, R3.reuse, UR4, PT ;  /* 0x0000000403007c0c */ /* 0x040fe2000bf46270 */
[C---:B------:R-:W-:Y:S01]  /*d6e0*/  VIADD R10, R3.reuse, 0x18 ;  /* 0x00000018030a7836 */ /* 0x040fe20000000000 */
[----:B------:R-:W-:Y:S01]  /*d6f0*/  ISETP.GE.AND P3, PT, R0, UR4, PT ;  /* 0x0000000400007c0c */ /* 0x000fe2000bf66270 */
[C---:B------:R-:W-:Y:S01]  /*d700*/  VIADD R18, R3.reuse, 0x20 ;  /* 0x0000002003127836 */ /* 0x040fe20000000000 */
[----:B------:R-:W-:Y:S01]  /*d710*/  ISETP.GE.AND P4, PT, R2, UR4, PT ;  /* 0x0000000402007c0c */ /* 0x000fe2000bf86270 */
[C---:B------:R-:W-:Y:S01]  /*d720*/  VIADD R19, R3.reuse, 0x28 ;  /* 0x0000002803137836 */ /* 0x040fe20000000000 */
[----:B------:R-:W-:Y:S01]  /*d730*/  ISETP.GE.AND P5, PT, R10, UR4, PT ;  /* 0x000000040a007c0c */ /* 0x000fe2000bfa6270 */
[----:B------:R-:W-:Y:S01]  /*d740*/  ULDC.64 UR6, c[0x0][0x208] ;  /* 0x0000820000067ab9 */ /* 0x000fe20000000a00 */
[----:B------:R-:W-:Y:S01]  /*d750*/  ISETP.GE.AND P0, PT, R18, UR4, PT ;  /* 0x0000000412007c0c */ /* 0x000fe2000bf06270 */
[----:B------:R-:W-:Y:S01]  /*d760*/  VIADD R20, R3, 0x40 ;  /* 0x0000004003147836 */ /* 0x000fe20000000000 */
[----:B------:R-:W-:Y:S01]  /*d770*/  ISETP.GE.AND P1, PT, R19, UR4, PT ;  /* 0x0000000413007c0c */ /* 0x000fe2000bf26270 */
[----:B------:R-:W-:-:S02]  /*d780*/  VIADD R21, R3, 0x48 ;  /* 0x0000004803157836 */ /* 0x000fc40000000000 */
[C---:B------:R-:W-:Y:S02]  /*d790*/  VIADD R22, R3.reuse, 0x50 ;  /* 0x0000005003167836 */ /* 0x040fe40000000000 */
[----:B------:R-:W-:Y:S02]  /*d7a0*/  @!P3 LEA.HI R0, R0, R0, RZ, 0x1 ;  /* 0x000000000000b211 */ /* 0x000fe400078f08ff */
[----:B------:R-:W-:Y:S02]  /*d7b0*/  @!P4 LEA.HI R2, R2, R2, RZ, 0x1 ;  /* 0x000000020202c211 */ /* 0x000fe400078f08ff */
[----:B------:R-:W-:Y:S02]  /*d7c0*/  @!P5 LEA.HI R10, R10, R10, RZ, 0x1 ;  /* 0x0000000a0a0ad211 */ /* 0x000fe400078f08ff */
[----:B------:R-:W-:Y:S01]  /*d7d0*/  @!P3 LOP3.LUT R13, R0, 0xfffffffe, RZ, 0xc0, !PT ;  /* 0xfffffffe000db812 */ /* 0x000fe200078ec0ff */
[C---:B------:R-:W-:Y:S01]  /*d7e0*/  VIADD R0, R3.reuse, 0x30 ;  /* 0x0000003003007836 */ /* 0x040fe20000000000 */
[----:B------:R-:W-:Y:S01]  /*d7f0*/  @!P4 LOP3.LUT R15, R2, 0xfffffffe, RZ, 0xc0, !PT ;  /* 0xfffffffe020fc812 */ /* 0x000fe200078ec0ff */
[C---:B------:R-:W-:Y:S01]  /*d800*/  VIADD R2, R3.reuse, 0x38 ;  /* 0x0000003803027836 */ /* 0x040fe20000000000 */
[----:B------:R-:W-:Y:S01]  /*d810*/  @!P5 LOP3.LUT R17, R10, 0xfffffffe, RZ, 0xc0, !PT ;  /* 0xfffffffe0a11d812 */ /* 0x000fe200078ec0ff */
[----:B---34-:R-:W-:Y:S01]  /*d820*/  @!P2 IMAD.WIDE R10, R3, 0x4, R4 ;  /* 0x00000004030aa825 */ /* 0x018fe200078e0204 */
[----:B------:R-:W-:-:S02]  /*d830*/  ISETP.GE.AND P6, PT, R22, UR4, PT ;  /* 0x0000000416007c0c */ /* 0x000fc4000bfc6270 */
[----:B------:R-:W-:Y:S01]  /*d840*/  @!P0 LEA.HI R18, R18, R18, RZ, 0x1 ;  /* 0x0000001212128211 */ /* 0x000fe200078f08ff */
[--C-:B------:R-:W-:Y:S01]  /*d850*/  @!P3 IMAD.WIDE R12, R13, 0x4, R4.reuse ;  /* 0x000000040d0cb825 */ /* 0x100fe200078e0204 */
[----:B------:R0:W-:Y:S01]  /*d860*/  @!P2 ST.E.64 desc[UR6][R10.64], R24 ;  /* 0x000000180a00a985 */ /* 0x0001e2000c101b06 */
[----:B------:R-:W-:Y:S02]  /*d870*/  ISETP.GE.AND P2, PT, R0, UR4, PT ;  /* 0x0000000400007c0c */ /* 0x000fe4000bf46270 */
[--C-:B------:R-:W-:Y:S01]  /*d880*/  @!P4 IMAD.WIDE R14, R15, 0x4, R4.reuse ;  /* 0x000000040f0ec825 */ /* 0x100fe200078e0204 */
[----:B------:R1:W-:Y:S01]  /*d890*/  @!P3 ST.E.64 desc[UR6][R12.64], R28 ;  /* 0x0000001c0c00b985 */ /* 0x0003e2000c101b06 */
[----:B------:R-:W-:Y:S02]  /*d8a0*/  ISETP.GE.AND P3, PT, R2, UR4, PT ;  /* 0x0000000402007c0c */ /* 0x000fe4000bf66270 */
[----:B------:R-:W-:Y:S01]  /*d8b0*/  @!P5 IMAD.WIDE R16, R17, 0x4, R4 ;  /* 0x000000041110d825 */ /* 0x000fe200078e0204 */
[----:B------:R2:W-:Y:S01]  /*d8c0*/  @!P4 ST.E.64 desc[UR6][R14.64], R32 ;  /* 0x000000200e00c985 */ /* 0x0005e2000c101b06 */
[----:B------:R-:W-:-:S02]  /*d8d0*/  ISETP.GE.AND P4, PT, R20, UR4, PT ;  /* 0x0000000414007c0c */ /* 0x000fc4000bf86270 */
[----:B------:R-:W-:Y:S01]  /*d8e0*/  @!P1 LEA.HI R19, R19, R19, RZ, 0x1 ;  /* 0x0000001313139211 */ /* 0x000fe200078f08ff */
[----:B------:R3:W-:Y:S01]  /*d8f0*/  @!P5 ST.E.64 desc[UR6][R16.64], R36 ;  /* 0x000000241000d985 */ /* 0x0007e2000c101b06 */
[----:B------:R-:W-:Y:S01]  /*d900*/  ISETP.GE.AND P5, PT, R21, UR4, PT ;  /* 0x0000000415007c0c */ /* 0x000fe2000bfa6270 */
[C---:B0-----:R-:W-:Y:S01]  /*d910*/  VIADD R24, R3.reuse, 0x58 ;  /* 0x0000005803187836 */ /* 0x041fe20000000000 */
[----:B------:R-:W-:Y:S01]  /*d920*/  @!P0 LOP3.LUT R11, R18, 0xfffffffe, RZ, 0xc0, !PT ;  /* 0xfffffffe120b8812 */ /* 0x000fe200078ec0ff */
[----:B------:R-:W-:Y:S01]  /*d930*/  VIADD R25, R3, 0x60 ;  /* 0x0000006003197836 */ /* 0x000fe20000000000 */
[----:B------:R-:W-:Y:S02]  /*d940*/  @!P2 LEA.HI R0, R0, R0, RZ, 0x1 ;  /* 0x000000000000a211 */ /* 0x000fe400078f08ff */
[----:B-1----:R-:W-:Y:S01]  /*d950*/  @!P1 LOP3.LUT R13, R19, 0xfffffffe, RZ, 0xc0, !PT ;  /* 0xfffffffe130d9812 */ /* 0x002fe200078ec0ff */
[----:B------:R-:W-:Y:S01]  /*d960*/  @!P0 IMAD.WIDE R10, R11, 0x4, R4 ;  /* 0x000000040b0a8825 */ /* 0x000fe200078e0204 */
[----:B------:R-:W-:-:S02]  /*d970*/  @!P3 LEA.HI R2, R2, R2, RZ, 0x1 ;  /* 0x000000020202b211 */ /* 0x000fc400078f08ff */
[----:B------:R-:W-:Y:S01]  /*d980*/  @!P4 LEA.HI R20, R20, R20, RZ, 0x1 ;  /* 0x000000141414c211 */ /* 0x000fe200078f08ff */
[----:B------:R-:W-:Y:S01]  /*d990*/  @!P1 IMAD.WIDE R12, R13, 0x4, R4 ;  /* 0x000000040d0c9825 */ /* 0x000fe200078e0204 */
[----:B------:R-:W-:Y:S01]  /*d9a0*/  @!P6 LEA.HI R22, R22, R22, RZ, 0x1 ;  /* 0x000000161616e211 */ /* 0x000fe200078f08ff */
[----:B------:R0:W-:Y:S01]  /*d9b0*/  @!P0 ST.E.64 desc[UR6][R10.64], R40 ;  /* 0x000000280a008985 */ /* 0x0001e2000c101b06 */
[----:B------:R-:W-:Y:S02]  /*d9c0*/  @!P5 LEA.HI R21, R21, R21, RZ, 0x1 ;  /* 0x000000151515d211 */ /* 0x000fe400078f08ff */
[----:B--2---:R-:W-:Y:S01]  /*d9d0*/  @!P2 LOP3.LUT R15, R0, 0xfffffffe, RZ, 0xc0, !PT ;  /* 0xfffffffe000fa812 */ /* 0x004fe200078ec0ff */
[----:B------:R1:W-:Y:S01]  /*d9e0*/  @!P1 ST.E.64 desc[UR6][R12.64], R44 ;  /* 0x0000002c0c009985 */ /* 0x0003e2000c101b06 */
[----:B---3--:R-:W-:Y:S01]  /*d9f0*/  @!P3 LOP3.LUT R17, R2, 0xfffffffe, RZ, 0xc0, !PT ;  /* 0xfffffffe0211b812 */ /* 0x008fe200078ec0ff */
[C---:B------:R-:W-:Y:S01]  /*da00*/  VIADD R0, R3.reuse, 0x68 ;  /* 0x0000006803007836 */ /* 0x040fe20000000000 */
[----:B------:R-:W-:Y:S01]  /*da10*/  @!P4 LOP3.LUT R19, R20, 0xfffffffe, RZ, 0xc0, !PT ;  /* 0xfffffffe1413c812 */ /* 0x000fe200078ec0ff */
[----:B------:R-:W-:Y:S01]  /*da20*/  VIADD R20, R3, 0x78 ;  /* 0x0000007803147836 */ /* 0x000fe20000000000 */
[----:B------:R-:W-:-:S02]  /*da30*/  @!P5 LOP3.LUT R21, R21, 0xfffffffe, RZ, 0xc0, !PT ;  /* 0xfffffffe1515d812 */ /* 0x000fc400078ec0ff */
[----:B------:R-:W-:Y:S01]  /*da40*/  @!P6 LOP3.LUT R23, R22, 0xfffffffe, RZ, 0xc0, !PT ;  /* 0xfffffffe1617e812 */ /* 0x000fe200078ec0ff */
        /* <DEDUP_REMOVED lines=23> */
[----:B------:R-:W-:Y:S01]  /*dbc0*/  VIADD R24, R3, 0x90 ;  /* 0x0000009003187836 */ /* 0x000fe20000000000 */
[----:B-1----:R-:W-:Y:S01]  /*dbd0*/  @!P0 LOP3.LUT R13, R25, 0xfffffffe, RZ, 0xc0, !PT ;  /* 0xfffffffe190d8812 */ /* 0x002fe200078ec0ff */
[----:B------:R-:W-:Y:S01]  /*dbe0*/  VIADD R25, R3, 0x98 ;  /* 0x0000009803197836 */ /* 0x000fe20000000000 */
[----:B------:R-:W-:Y:S01]  /*dbf0*/  @!P2 LEA.HI R0, R0, R0, RZ, 0x1 ;  /* 0x000000000000a211 */ /* 0x000fe200078f08ff */
[----:B------:R-:W-:Y:S01]  /*dc00*/  @!P1 IMAD.WIDE R10, R11, 0x4, R4 ;  /* 0x000000040b0a9825 */ /* 0x000fe200078e0204 */
[----:B------:R-:W-:-:S02]  /*dc10*/  @!P5 LEA.HI R20, R20, R20, RZ, 0x1 ;  /* 0x000000141414d211 */ /* 0x000fc400078f08ff */
[----:B------:R-:W-:Y:S01]  /*dc20*/  @!P6 LEA.HI R2, R2, R2, RZ, 0x1 ;  /* 0x000000020202e211 */ /* 0x000fe200078f08ff */
[--C-:B------:R-:W-:Y:S01]  /*dc30*/  @!P0 IMAD.WIDE R12, R13, 0x4, R4.reuse ;  /* 0x000000040d0c8825 */ /* 0x100fe200078e0204 */
[----:B------:R-:W-:Y:S01]  /*dc40*/  @!P3 LEA.HI R22, R22, R22, RZ, 0x1 ;  /* 0x000000161616b211 */ /* 0x000fe200078f08ff */
[----:B------:R0:W-:Y:S01]  /*dc50*/  @!P1 ST.E.64 desc[UR6][R10.64], R68 ;  /* 0x000000440a009985 */ /* 0x0001e2000c101b06 */
[----:B------:R-:W-:Y:S02]  /*dc60*/  @!P4 LEA.HI R21, R21, R21, RZ, 0x1 ;  /* 0x000000151515c211 */ /* 0x000fe400078f08ff */
[----:B--2---:R-:W-:Y:S01]  /*dc70*/  @!P2 LOP3.LUT R15, R0, 0xfffffffe, RZ, 0xc0, !PT ;  /* 0xfffffffe000fa812 */ /* 0x004fe200078ec0ff */
[----:B------:R1:W-:Y:S01]  /*dc80*/  @!P0 ST.E.64 desc[UR6][R12.64], R72 ;  /* 0x000000480c008985 */ /* 0x0003e2000c101b06 */
[----:B---3--:R-:W-:Y:S01]  /*dc90*/  @!P6 LOP3.LUT R17, R2, 0xfffffffe, RZ, 0xc0, !PT ;  /* 0xfffffffe0211e812 */ /* 0x008fe200078ec0ff */
[C---:B------:R-:W-:Y:S01]  /*dca0*/  VIADD R0, R3.reuse, 0xa0 ;  /* 0x000000a003007836 */ /* 0x040fe20000000000 */
[----:B----4-:R-:W-:Y:S01]  /*dcb0*/  @!P5 LOP3.LUT R19, R20, 0xfffffffe, RZ, 0xc0, !PT ;  /* 0xfffffffe1413d812 */ /* 0x010fe200078ec0ff */
[----:B------:R-:W-:Y:S01]  /*dcc0*/  VIADD R2, R3, 0xa8 ;  /* 0x000000a803027836 */ /* 0x000fe20000000000 */
[----:B------:R-:W-:Y:S01]  /*dcd0*/  @!P4 LOP3.LUT R21, R21, 0xfffffffe, RZ, 0xc0, !PT ;  /* 0xfffffffe1515c812 */ /* 0x000fe200078ec0ff */
[C---:B------:R-:W-:Y:S01]  /*dce0*/  VIADD R20, R3.reuse, 0xb0 ;  /* 0x000000b003147836 */ /* 0x040fe20000000000 */
        /* <DEDUP_REMOVED lines=13> */
[----:B------:R-:W-:-:S02]  /*ddc0*/  @!P0 LEA.HI R24, R24, R24, RZ, 0x1 ;  /* 0x0000001818188211 */ /* 0x000fc400078f08ff */
        /* <DEDUP_REMOVED lines=8> */
[----:B0-----:R-:W-:Y:S02]  /*de50*/  @!P0 LOP3.LUT R11, R24, 0xfffffffe, RZ, 0xc0, !PT ;  /* 0xfffffffe180b8812 */ /* 0x001fe400078ec0ff */
[----:B------:R-:W-:Y:S02]  /*de60*/  @!P2 LEA.HI R0, R0, R0, RZ, 0x1 ;  /* 0x000000000000a211 */ /* 0x000fe400078f08ff */
[----:B-1----:R-:W-:Y:S01]  /*de70*/  @!P1 LOP3.LUT R13, R25, 0xfffffffe, RZ, 0xc0, !PT ;  /* 0xfffffffe190d9812 */ /* 0x002fe200078ec0ff */
[--C-:B------:R-:W-:Y:S01]  /*de80*/  @!P0 IMAD.WIDE R10, R11, 0x4, R4.reuse ;  /* 0x000000040b0a8825 */ /* 0x100fe200078e0204 */
[----:B------:R-:W-:Y:S02]  /*de90*/  @!P4 LEA.HI R20, R20, R20, RZ, 0x1 ;  /* 0x000000141414c211 */ /* 0x000fe400078f08ff */
[----:B------:R-:W-:Y:S01]  /*dea0*/  @!P3 LEA.HI R2, R2, R2, RZ, 0x1 ;  /* 0x000000020202b211 */ /* 0x000fe200078f08ff */
[--C-:B------:R-:W-:Y:S01]  /*deb0*/  @!P1 IMAD.WIDE R12, R13, 0x4, R4.reuse ;  /* 0x000000040d0c9825 */ /* 0x100fe200078e0204 */
[----:B--2---:R-:W-:Y:S01]  /*dec0*/  @!P2 LOP3.LUT R15, R0, 0xfffffffe, RZ, 0xc0, !PT ;  /* 0xfffffffe000fa812 */ /* 0x004fe200078ec0ff */
[----:B------:R0:W-:Y:S01]  /*ded0*/  @!P0 ST.E.64 desc[UR6][R10.64], R96 ;  /* 0x000000600a008985 */ /* 0x0001e2000c101b06 */
[----:B------:R-:W-:Y:S01]  /*dee0*/  @!P5 LEA.HI R21, R21, R21, RZ, 0x1 ;  /* 0x000000151515d211 */ /* 0x000fe200078f08ff */
[----:B------:R-:W-:Y:S01]  /*def0*/  VIADD R0, R3, 0xc8 ;  /* 0x000000c803007836 */ /* 0x000fe20000000000 */
[----:B---3--:R-:W-:Y:S01]  /*df00*/  @!P3 LOP3.LUT R17, R2, 0xfffffffe, RZ, 0xc0, !PT ;  /* 0xfffffffe0211b812 */ /* 0x008fe200078ec0ff */
[--C-:B------:R-:W-:Y:S01]  /*df10*/  @!P2 IMAD.WIDE R14, R15, 0x4, R4.reuse ;  /* 0x000000040f0ea825 */ /* 0x100fe200078e0204 */
[----:B------:R-:W-:Y:S01]  /*df20*/  @!P6 LEA.HI R22, R22, R22, RZ, 0x1 ;  /* 0x000000161616e211 */ /* 0x000fe200078f08ff */
[----:B------:R1:W-:Y:S01]  /*df30*/  @!P1 ST.E.64 desc[UR6][R12.64], R100 ;  /* 0x000000640c009985 */ /* 0x0003e2000c101b06 */
[----:B----4-:R-:W-:Y:S01]  /*df40*/  @!P4 LOP3.LUT R19, R20, 0xfffffffe, RZ, 0xc0, !PT ;  /* 0xfffffffe1413c812 */ /* 0x010fe200078ec0ff */
[----:B------:R-:W-:Y:S01]  /*df50*/  VIADD R2, R3, 0xd0 ;  /* 0x000000d003027836 */ /* 0x000fe20000000000 */
[----:B------:R-:W-:Y:S01]  /*df60*/  @!P5 LOP3.LUT R21, R21, 0xfffffffe, RZ, 0xc0, !PT ;  /* 0xfffffffe1515d812 */ /* 0x000fe200078ec0ff */
[----:B------:R2:W-:Y:S01]  /*df70*/  @!P2 ST.E.64 desc[UR6][R14.64], R104 ;  /* 0x000000680e00a985 */ /* 0x0005e2000c101b06 */
[----:B------:R-:W-:Y:S01]  /*df80*/  @!P6 LOP3.LUT R23, R22, 0xfffffffe, RZ, 0xc0, !PT ;  /* 0xfffffffe1617e812 */ /* 0x000fe200078ec0ff */
[----:B------:R-:W-:Y:S01]  /*df90*/  VIADD R20, R3, 0xd8 ;  /* 0x000000d803147836 */ /* 0x000fe20000000000 */
[----:B------:R-:W-:Y:S01]  /*dfa0*/  ISETP.GE.AND P0, PT, R0, UR4, PT ;  /* 0x0000000400007c0c */ /* 0x000fe2000bf06270 */
[----:B0-----:R-:W-:Y:S01]  /*dfb0*/  @!P3 IMAD.WIDE R10, R17, 0x4, R4 ;  /* 0x00000004110ab825 */ /* 0x001fe200078e0204 */
[----:B------:R-:W-:-:S02]  /*dfc0*/  ISETP.GE.AND P1, PT, R2, UR4, PT ;  /* 0x0000000402007c0c */ /* 0x000fc4000bf26270 */
[----:B------:R-:W-:Y:S01]  /*dfd0*/  ISETP.GE.AND P2, PT, R20, UR4, PT ;  /* 0x0000000414007c0c */ /* 0x000fe2000bf46270 */
[--C-:B------:R-:W-:Y:S01]  /*dfe0*/  @!P5 IMAD.WIDE R16, R21, 0x4, R4.reuse ;  /* 0x000000041510d825 */ /* 0x100fe200078e0204 */
[----:B------:R0:W-:Y:S03]  /*dff0*/  @!P3 ST.E.64 desc[UR6][R10.64], R108 ;  /* 0x0000006c0a00b985 */ /* 0x0001e6000c101b06 */
[----:B-1----:R-:W-:-:S04]  /*e000*/  @!P4 IMAD.WIDE R12, R19, 0x4, R4 ;  /* 0x00000004130cc825 */ /* 0x002fc800078e0204 */
[----:B------:R-:W-:Y:S01]  /*e010*/  @!P6 IMAD.WIDE R18, R23, 0x4, R4 ;  /* 0x000000041712e825 */ /* 0x000fe200078e0204 */
[----:B------:R1:W-:Y:S01]  /*e020*/  @!P4 ST.E.64 desc[UR6][R12.64], R112 ;  /* 0x000000700c00c985 */ /* 0x0003e2000c101b06 */
[----:B------:R-:W-:Y:S02]  /*e030*/  @!P0 LEA.HI R0, R0, R0, RZ, 0x1 ;  /* 0x0000000000008211 */ /* 0x000fe400078f08ff */
[C---:B------:R-:W-:Y:S01]  /*e040*/  VIADD R21, R3.reuse, 0xe0 ;  /* 0x000000e003157836 */ /* 0x040fe20000000000 */
[----:B------:R3:W-:Y:S01]  /*e050*/  @!P5 ST.E.64 desc[UR6][R16.64], R116 ;  /* 0x000000741000d985 */ /* 0x0007e2000c101b06 */
[C---:B--2---:R-:W-:Y:S01]  /*e060*/  VIADD R14, R3.reuse, 0xe8 ;  /* 0x000000e8030e7836 */ /* 0x044fe20000000000 */
[----:B------:R-:W-:Y:S01]  /*e070*/  @!P1 LEA.HI R2, R2, R2, RZ, 0x1 ;  /* 0x0000000202029211 */ /* 0x000fe200078f08ff */
[C---:B0-----:R-:W-:Y:S01]  /*e080*/  VIADD R11, R3.reuse, 0xf8 ;  /* 0x000000f8030b7836 */ /* 0x041fe20000000000 */
[----:B------:R0:W-:Y:S01]  /*e090*/  @!P6 ST.E.64 desc[UR6][R18.64], R120 ;  /* 0x000000781200e985 */ /* 0x0001e2000c101b06 */
[----:B------:R-:W-:Y:S01]  /*e0a0*/  VIADD R15, R3, 0xf0 ;  /* 0x000000f0030f7836 */ /* 0x000fe20000000000 */
[----:B------:R-:W-:-:S02]  /*e0b0*/  ISETP.GE.AND P3, PT, R21, UR4, PT ;  /* 0x0000000415007c0c */ /* 0x000fc4000bf66270 */
[----:B------:R-:W-:Y:S02]  /*e0c0*/  ISETP.GE.AND P6, PT, R11, UR4, PT ;  /* 0x000000040b007c0c */ /* 0x000fe4000bfc6270 */
[----:B------:R-:W-:Y:S02]  /*e0d0*/  ISETP.GE.AND P4, PT, R14, UR4, PT ;  /* 0x000000040e007c0c */ /* 0x000fe4000bf86270 */
[----:B------:R-:W-:Y:S02]  /*e0e0*/  ISETP.GE.AND P5, PT, R15, UR4, PT ;  /* 0x000000040f007c0c */ /* 0x000fe4000bfa6270 */
[----:B------:R-:W-:Y:S02]  /*e0f0*/  @!P2 LEA.HI R20, R20, R20, RZ, 0x1 ;  /* 0x000000141414a211 */ /* 0x000fe400078f08ff */
[----:B-1----:R-:W-:-:S03]  /*e100*/  @!P1 LOP3.LUT R13, R2, 0xfffffffe, RZ, 0xc0, !PT ;  /* 0xfffffffe020d9812 */ /* 0x002fc600078ec0ff */
[----:B------:R-:W-:Y:S02]  /*e110*/  @!P3 LEA.HI R21, R21, R21, RZ, 0x1 ;  /* 0x000000151515b211 */ /* 0x000fe400078f08ff */
[----:B------:R-:W-:Y:S02]  /*e120*/  @!P6 LEA.HI R12, R11, R11, RZ, 0x1 ;  /* 0x0000000b0b0ce211 */ /* 0x000fe400078f08ff */
[----:B------:R-:W-:Y:S02]  /*e130*/  @!P4 LEA.HI R14, R14, R14, RZ, 0x1 ;  /* 0x0000000e0e0ec211 */ /* 0x000fe400078f08ff */
[----:B------:R-:W-:Y:S02]  /*e140*/  @!P5 LEA.HI R10, R15, R15, RZ, 0x1 ;  /* 0x0000000f0f0ad211 */ /* 0x000fe400078f08ff */
[----:B------:R-:W-:Y:S02]  /*e150*/  @!P0 LOP3.LUT R11, R0, 0xfffffffe, RZ, 0xc0, !PT ;  /* 0xfffffffe000b8812 */ /* 0x000fe400078ec0ff */
[----:B------:R-:W-:-:S02]  /*e160*/  @!P2 LOP3.LUT R15, R20, 0xfffffffe, RZ, 0xc0, !PT ;  /* 0xfffffffe140fa812 */ /* 0x000fc400078ec0ff */
[----:B---3--:R-:W-:Y:S02]  /*e170*/  @!P3 LOP3.LUT R17, R21, 0xfffffffe, RZ, 0xc0, !PT ;  /* 0xfffffffe1511b812 */ /* 0x008fe400078ec0ff */
[----:B0-----:R-:W-:Y:S01]  /*e180*/  @!P4 LOP3.LUT R19, R14, 0xfffffffe, RZ, 0xc0, !PT ;  /* 0xfffffffe0e13c812 */ /* 0x001fe200078ec0ff */
[--C-:B------:R-:W-:Y:S01]  /*e190*/  @!P2 IMAD.WIDE R14, R15, 0x4, R4.reuse ;  /* 0x000000040f0ea825 */ /* 0x100fe200078e0204 */
[----:B------:R-:W-:Y:S02]  /*e1a0*/  @!P5 LOP3.LUT R21, R10, 0xfffffffe, RZ, 0xc0, !PT ;  /* 0xfffffffe0a15d812 */ /* 0x000fe400078ec0ff */
        /* <DEDUP_REMOVED lines=14> */
.L_x_1042:
[----:B------:R-:W-:Y:S05]  /*e290*/  BSYNC B0 ;  /* 0x0000000000007941 */ /* 0x000fea0003800000 */
.L_x_1041:
[----:B------:R-:W-:Y:S01]  /*e2a0*/  ISETP.GE.AND P0, PT, R9, R8, PT ;  /* 0x000000080900720c */ /* 0x000fe20003f06270 */
[----:B0---4-:R0:W1:Y:S04]  /*e2b0*/  SHFL.IDX PT, R5, R7, 0x1, 0x1c1f ;  /* 0x003c1f0007057f89 */ /* 0x01106800000e0000 */
[----:B---3--:R0:W3:Y:S08]  /*e2c0*/  SHFL.IDX PT, R4, R6, 0x1, 0x1c1f ;  /* 0x003c1f0006047f89 */ /* 0x0080f000000e0000 */
[----:B0-----:R-:W-:Y:S05]  /*e2d0*/  @P0 BRA `(.L_x_961) ;  /* 0x0000005c00300947 */ /* 0x001fea0003800000 */
[C---:B--2---:R-:W-:Y:S01]  /*e2e0*/  VIADD R0, R3.reuse, 0x8 ;  /* 0x0000000803007836 */ /* 0x044fe20000000000 */
[C---:B------:R-:W-:Y:S01]  /*e2f0*/  IADD3 R2, R3.reuse, 0x10, RZ ;  /* 0x0000001003027810 */ /* 0x040fe20007ffe0ff */
[----:B------:R-:W-:Y:S01]  /*e300*/  ULDC UR4, c[0x0][0xac8] ;  /* 0x0002b20000047ab9 */ /* 0x000fe20000000800 */
[C---:B------:R-:W-:Y:S01]  /*e310*/  VIADD R12, R3.reuse, 0x18 ;  /* 0x00000018030c7836 */ /* 0x040fe20000000000 */
[C---:B------:R-:W-:Y:S01]  /*e320*/  ISETP.GE.AND P0, PT, R3.reuse, UR4, PT ;  /* 0x0000000403007c0c */ /* 0x040fe2000bf06270 */
[C---:B------:R-:W-:Y:S01]  /*e330*/  VIADD R13, R3.reuse, 0x20 ;  /* 0x00000020030d7836 */ /* 0x040fe20000000000 */
[----:B------:R-:W-:Y:S01]  /*e340*/  ISETP.GE.AND P1, PT, R0, UR4, PT ;  /* 0x0000000400007c0c */ /* 0x000fe2000bf26270 */
[----:B------:R-:W-:Y:S01]  /*e350*/  ULDC.64 UR6, c[0x0][0x208] ;  /* 0x0000820000067ab9 */ /* 0x000fe20000000a00 */
[----:B------:R-:W-:Y:S01]  /*e360*/  ISETP.GE.AND P2, PT, R2, UR4, PT ;  /* 0x0000000402007c0c */ /* 0x000fe2000bf46270 */
[C---:B------:R-:W-:Y:S01]  /*e370*/  VIADD R14, R3.reuse, 0x38 ;  /* 0x00000038030e7836 */ /* 0x040fe20000000000 */
[----:B------:R-:W-:Y:S01]  /*e380*/  ISETP.GE.AND P5, PT, R12, UR4, PT ;  /* 0x000000040c007c0c */ /* 0x000fe2000bfa6270 */
[----:B------:R-:W-:Y:S01]  /*e390*/  VIADD R15, R3, 0x40 ;  /* 0x00000040030f7836 */ /* 0x000fe20000000000 */
[----:B------:R-:W-:Y:S01]  /*e3a0*/  ISETP.GE.AND P6, PT, R13, UR4, PT ;  /* 0x000000040d007c0c */ /* 0x000fe2000bfc6270 */
[----:B------:R-:W-:-:S02]  /*e3b0*/  VIADD R16, R3, 0x48 ;  /* 0x0000004803107836 */ /* 0x000fc40000000000 */
[----:B------:R-:W-:Y:S01]  /*e3c0*/  VIADD R18, R3, 0x50 ;  /* 0x0000005003127836 */ /* 0x000fe20000000000 */
[----:B------:R-:W-:Y:S01]  /*e3d0*/  ISETP.GE.AND P3, PT, R15, UR4, PT ;  /* 0x000000040f007c0c */ /* 0x000fe2000bf66270 */
[C-C-:B-1-3--:R-:W-:Y:S01]  /*e3e0*/  @!P0 IMAD.WIDE R6, R3.reuse, 0x4, R4.reuse ;  /* 0x0000000403068825 */ /* 0x14afe200078e0204 */
[----:B------:R-:W-:Y:S02]  /*e3f0*/  ISETP.GE.AND P4, PT, R16, UR4, PT ;  /* 0x0000000410007c0c */ /* 0x000fe4000bf86270 */
[----:B------:R-:W-:Y:S01]  /*e400*/  @!P1 LEA.HI R0, R0, R0, RZ, 0x1 ;  /* 0x0000000000009211 */ /* 0x000fe200078f08ff */
[C---:B------:R-:W-:Y:S01]  /*e410*/  VIADD R20, R3.reuse, 0x58 ;  /* 0x0000005803147836 */ /* 0x040fe20000000000 */
[----:B------:R-:W-:Y:S01]  /*e420*/  @!P2 LEA.HI R2, R2, R2, RZ, 0x1 ;  /* 0x000000020202a211 */ /* 0x000fe200078f08ff */
[----:B------:R0:W-:Y:S01]  /*e430*/  @!P0 ST.E.64 desc[UR6][R6.64], R26 ;  /* 0x0000001a06008985 */ /* 0x0001e2000c101b06 */
[----:B------:R-:W-:Y:S01]  /*e440*/  @!P1 LOP3.LUT R9, R0, 0xfffffffe, RZ, 0xc0, !PT ;  /* 0xfffffffe00099812 */ /* 0x000fe200078ec0ff */
[C---:B------:R-:W-:Y:S01]  /*e450*/  VIADD R0, R3.reuse, 0x28 ;  /* 0x0000002803007836 */ /* 0x040fe20000000000 */
[----:B------:R-:W-:Y:S01]  /*e460*/  @!P2 LOP3.LUT R11, R2, 0xfffffffe, RZ, 0xc0, !PT ;  /* 0xfffffffe020ba812 */ /* 0x000fe200078ec0ff */
[----:B------:R-:W-:Y:S01]  /*e470*/  VIADD R2, R3, 0x30 ;  /* 0x0000003003027836 */ /* 0x000fe20000000000 */
[----:B------:R-:W-:Y:S01]  /*e480*/  @!P5 LEA.HI R12, R12, R12, RZ, 0x1 ;  /* 0x0000000c0c0cd211 */ /* 0x000fe200078f08ff */
[----:B------:R-:W-:Y:S01]  /*e490*/  @!P1 IMAD.WIDE R8, R9, 0x4, R4 ;  /* 0x0000000409089825 */ /* 0x000fe200078e0204 */
[----:B------:R-:W-:-:S02]  /*e4a0*/  ISETP.GE.AND P0, PT, R0, UR4, PT ;  /* 0x0000000400007c0c */ /* 0x000fc4000bf06270 */
[----:B------:R-:W-:Y:S01]  /*e4b0*/  @!P6 LEA.HI R13, R13, R13, RZ, 0x1 ;  /* 0x0000000d0d0de211 */ /* 0x000fe200078f08ff */
[--C-:B------:R-:W-:Y:S01]  /*e4c0*/  @!P2 IMAD.WIDE R10, R11, 0x4, R4.reuse ;  /* 0x000000040b0aa825 */ /* 0x100fe200078e0204 */
[----:B------:R1:W-:Y:S01]  /*e4d0*/  @!P1 ST.E.64 desc[UR6][R8.64], R30 ;  /* 0x0000001e08009985 */ /* 0x0003e2000c101b06 */
[----:B------:R-:W-:Y:S02]  /*e4e0*/  ISETP.GE.AND P1, PT, R2, UR4, PT ;  /* 0x0000000402007c0c */ /* 0x000fe4000bf26270 */
[----:B0-----:R-:W-:Y:S01]  /*e4f0*/  @!P5 LOP3.LUT R7, R12, 0xfffffffe, RZ, 0xc0, !PT ;  /* 0xfffffffe0c07d812 */ /* 0x001fe200078ec0ff */
[----:B------:R0:W-:Y:S01]  /*e500*/  @!P2 ST.E.64 desc[UR6][R10.64], R34 ;  /* 0x000000220a00a985 */ /* 0x0001e2000c101b06 */
[----:B------:R-:W-:Y:S02]  /*e510*/  ISETP.GE.AND P2, PT, R14, UR4, PT ;  /* 0x000000040e007c0c */ /* 0x000fe4000bf46270 */
[----:B------:R-:W-:Y:S01]  /*e520*/  @!P4 LEA.HI R16, R16, R16, RZ, 0x1 ;  /* 0x000000101010c211 */ /* 0x000fe200078f08ff */
[----:B------:R-:W-:Y:S01]  /*e530*/  @!P5 IMAD.WIDE R6, R7, 0x4, R4 ;  /* 0x000000040706d825 */ /* 0x000fe200078e0204 */
[----:B------:R-:W-:-:S02]  /*e540*/  @!P0 LEA.HI R0, R0, R0, RZ, 0x1 ;  /* 0x0000000000008211 */ /* 0x000fc400078f08ff */
[----:B------:R-:W-:Y:S01]  /*e550*/  @!P4 LOP3.LUT R19, R16, 0xfffffffe, RZ, 0xc0, !PT ;  /* 0xfffffffe1013c812 */ /* 0x000fe200078ec0ff */
[----:B------:R-:W-:Y:S01]  /*e560*/  VIADD R16, R3, 0x70 ;  /* 0x0000007003107836 */ /* 0x000fe20000000000 */
[----:B------:R2:W-:Y:S01]  /*e570*/  @!P5 ST.E.64 desc[UR6][R6.64], R38 ;  /* 0x000000260600d985 */ /* 0x0005e2000c101b06 */
[----:B-1----:R-:W-:Y:S02]  /*e580*/  @!P6 LOP3.LUT R9, R13, 0xfffffffe, RZ, 0xc0, !PT ;  /* 0xfffffffe0d09e812 */ /* 0x002fe400078ec0ff */
[----:B------:R-:W-:Y:S02]  /*e590*/  @!P1 LEA.HI R2, R2, R2, RZ, 0x1 ;  /* 0x0000000202029211 */ /* 0x000fe400078f08ff */
[----:B------:R-:W-:Y:S01]  /*e5a0*/  @!P2 LEA.HI R14, R14, R14, RZ, 0x1 ;  /* 0x0000000e0e0ea211 */ /* 0x000fe200078f08ff */
[--C-:B------:R-:W-:Y:S01]  /*e5b0*/  @!P6 IMAD.WIDE R8, R9, 0x4, R4.reuse ;  /* 0x000000040908e825 */ /* 0x100fe200078e0204 */
[----:B0-----:R-:W-:Y:S02]  /*e5c0*/  @!P3 LEA.HI R10, R15, R15, RZ, 0x1 ;  /* 0x0000000f0f0ab211 */ /* 0x001fe400078f08ff */
[----:B------:R-:W-:Y:S01]  /*e5d0*/  @!P0 LOP3.LUT R11, R0, 0xfffffffe, RZ, 0xc0, !PT ;  /* 0xfffffffe000b8812 */ /* 0x000fe200078ec0ff */
[----:B------:R-:W-:Y:S01]  /*e5e0*/  VIADD R0, R3, 0x60 ;  /* 0x0000006003007836 */ /* 0x000fe20000000000 */
[----:B------:R-:W-:Y:S01]  /*e5f0*/  @!P1 LOP3.LUT R13, R2, 0xfffffffe, RZ, 0xc0, !PT ;  /* 0xfffffffe020d9812 */ /* 0x000fe200078ec0ff */
[----:B------:R0:W-:Y:S01]  /*e600*/  @!P6 ST.E.64 desc[UR6][R8.64], R42 ;  /* 0x0000002a0800e985 */ /* 0x0001e2000c101b06 */
[----:B------:R-:W-:Y:S01]  /*e610*/  @!P2 LOP3.LUT R15, R14, 0xfffffffe, RZ, 0xc0, !PT ;  /* 0xfffffffe0e0fa812 */ /* 0x000fe200078ec0ff */
[----:B--2---:R-:W-:Y:S01]  /*e620*/  @!P0 IMAD.WIDE R6, R11, 0x4, R4 ;  /* 0x000000040b068825 */ /* 0x004fe200078e0204 */
[----:B------:R-:W-:-:S02]  /*e630*/  @!P3 LOP3.LUT R17, R10, 0xfffffffe, RZ, 0xc0, !PT ;  /* 0xfffffffe0a11b812 */ /* 0x000fc400078ec0ff */
[----:B------:R-:W-:Y:S01]  /*e640*/  ISETP.GE.AND P5, PT, R18, UR4, PT ;  /* 0x0000000412007c0c */ /* 0x000fe2000bfa6270 */
[--C-:B------:R-:W-:Y:S01]  /*e650*/  @!P2 IMAD.WIDE R10, R15, 0x4, R4.reuse ;  /* 0x000000040f0aa825 */ /* 0x100fe200078e0204 */
[----:B------:R-:W-:Y:S01]  /*e660*/  ISETP.GE.AND P6, PT, R20, UR4, PT ;  /* 0x0000000414007c0c */ /* 0x000fe2000bfc6270 */
[----:B------:R1:W-:Y:S02]  /*e670*/  @!P0 ST.E.64 desc[UR6][R6.64], R46 ;  /* 0x0000002e06008985 */ /* 0x0003e4000c101b06 */
[----:B------:R-:W-:-:S04]  /*e680*/  @!P4 IMAD.WIDE R14, R19, 0x4, R4 ;  /* 0x00000004130ec825 */ /* 0x000fc800078e0204 */
[----:B0-----:R-:W-:-:S04]  /*e690*/  @!P1 IMAD.WIDE R8, R13, 0x4, R4 ;  /* 0x000000040d089825 */ /* 0x001fc800078e0204 */
[----:B------:R-:W-:Y:S01]  /*e6a0*/  @!P3 IMAD.WIDE R12, R17, 0x4, R4 ;  /* 0x00000004110cb825 */ /* 0x000fe200078e0204 */
[----:B------:R0:W-:Y:S01]  /*e6b0*/  @!P1 ST.E.64 desc[UR6][R8.64], R50 ;  /* 0x0000003208009985 */ /* 0x0001e2000c101b06 */
[----:B------:R-:W-:Y:S02]  /*e6c0*/  @!P5 LEA.HI R18, R18, R18, RZ, 0x1 ;  /* 0x000000121212d211 */ /* 0x000fe400078f08ff */
[C---:B------:R-:W-:Y:S01]  /*e6d0*/  VIADD R2, R3.reuse, 0x68 ;  /* 0x0000006803027836 */ /* 0x040fe20000000000 */
[----:B------:R2:W-:Y:S01]  /*e6e0*/  @!P2 ST.E.64 desc[UR6][R10.64], R54 ;  /* 0x000000360a00a985 */ /* 0x0005e2000c101b06 */
[C---:B------:R-:W-:Y:S01]  /*e6f0*/  VIADD R17, R3.reuse, 0x78 ;  /* 0x0000007803117836 */ /* 0x040fe20000000000 */
[----:B------:R-:W-:Y:S01]  /*e700*/  ISETP.GE.AND P2, PT, R16, UR4, PT ;  /* 0x0000000410007c0c */ /* 0x000fe2000bf46270 */
[----:B------:R-:W-:Y:S01]  /*e710*/  VIADD R19, R3, 0x80 ;  /* 0x0000008003137836 */ /* 0x000fe20000000000 */
[----:B------:R3:W-:Y:S01]  /*e720*/  @!P3 ST.E.64 desc[UR6][R12.64], R58 ;  /* 0x0000003a0c00b985 */ /* 0x0007e2000c101b06 */
[----:B------:R-:W-:-:S02]  /*e730*/  ISETP.GE.AND P3, PT, R2, UR4, PT ;  /* 0x0000000402007c0c */ /* 0x000fc4000bf66270 */
[----:B------:R-:W-:Y:S01]  /*e740*/  ISETP.GE.AND P1, PT, R17, UR4, PT ;  /* 0x0000000411007c0c */ /* 0x000fe2000bf26270 */
[----:B------:R4:W-:Y:S01]  /*e750*/  @!P4 ST.E.64 desc[UR6][R14.64], R62 ;  /* 0x0000003e0e00c985 */ /* 0x0009e2000c101b06 */
[----:B------:R-:W-:Y:S02]  /*e760*/  ISETP.GE.AND P4, PT, R0, UR4, PT ;  /* 0x0000000400007c0c */ /* 0x000fe4000bf86270 */
[----:B------:R-:W-:Y:S02]  /*e770*/  ISETP.GE.AND P0, PT, R19, UR4, PT ;  /* 0x0000000413007c0c */ /* 0x000fe4000bf06270 */
[----:B------:R-:W-:Y:S02]  /*e780*/  @!P6 LEA.HI R20, R20, R20, RZ, 0x1 ;  /* 0x000000141414e211 */ /* 0x000fe400078f08ff */
[----:B-1----:R-:W-:Y:S01]  /*e790*/  @!P5 LOP3.LUT R7, R18, 0xfffffffe, RZ, 0xc0, !PT ;  /* 0xfffffffe1207d812 */ /* 0x002fe200078ec0ff */
[C---:B------:R-:W-:Y:S01]  /*e7a0*/  VIADD R18, R3.reuse, 0x88 ;  /* 0x0000008803127836 */ /* 0x040fe20000000000 */
[----:B0-----:R-:W-:Y:S01]  /*e7b0*/  @!P6 LOP3.LUT R9, R20, 0xfffffffe, RZ, 0xc0, !PT ;  /* 0xfffffffe1409e812 */ /* 0x001fe200078ec0ff */
[----:B------:R-:W-:Y:S01]  /*e7c0*/  VIADD R20, R3, 0x90 ;  /* 0x0000009003147836 */ /* 0x000fe20000000000 */
[----:B------:R-:W-:Y:S01]  /*e7d0*/  @!P3 LEA.HI R2, R2, R2, RZ, 0x1 ;  /* 0x000000020202b211 */ /* 0x000fe200078f08ff */
        /* <DEDUP_REMOVED lines=13> */
[----:B------:R-:W-:-:S02]  /*e8b0*/  @!P1 LOP3.LUT R17, R17, 0xfffffffe, RZ, 0xc0, !PT ;  /* 0xfffffffe11119812 */ /* 0x000fc400078ec0ff */
[----:B------:R-:W-:Y:S02]  /*e8c0*/  @!P0 LOP3.LUT R19, R19, 0xfffffffe, RZ, 0xc0, !PT ;  /* 0xfffffffe13138812 */ /* 0x000fe400078ec0ff */
        /* <DEDUP_REMOVED lines=15> */
[----:B------:R-:W-:Y:S02]  /*e9c0*/  @!P5 LEA.HI R20, R20, R20, RZ, 0x1 ;  /* 0x000000141414d211 */ /* 0x000fe400078f08ff */
[C---:B------:R-:W-:Y:S01]  /*e9d0*/  VIADD R17, R3.reuse, 0xb0 ;  /* 0x000000b003117836 */ /* 0x040fe20000000000 */
[----:B------:R-:W-:Y:S01]  /*e9e0*/  @!P0 ST.E.64 desc[UR6][R14.64], R90 ;  /* 0x0000005a0e008985 */ /* 0x000fe2000c101b06 */
[----:B------:R-:W-:Y:S01]  /*e9f0*/  ISETP.GE.AND P0, PT, R0, UR4, PT ;  /* 0x0000000400007c0c */ /* 0x000fe2000bf06270 */
[C---:B------:R-:W-:Y:S01]  /*ea00*/  VIADD R19, R3.reuse, 0xb8 ;  /* 0x000000b803137836 */ /* 0x040fe20000000000 */
[----:B0-----:R-:W-:Y:S01]  /*ea10*/  @!P6 LOP3.LUT R7, R18, 0xfffffffe, RZ, 0xc0, !PT ;  /* 0xfffffffe1207e812 */ /* 0x001fe200078ec0ff */
[----:B------:R-:W-:Y:S01]  /*ea20*/  VIADD R18, R3, 0xc0 ;  /* 0x000000c003127836 */ /* 0x000fe20000000000 */
[----:B------:R-:W-:-:S02]  /*ea30*/  ISETP.GE.AND P2, PT, R17, UR4, PT ;  /* 0x0000000411007c0c */ /* 0x000fc4000bf46270 */
[----:B------:R-:W-:Y:S01]  /*ea40*/  ISETP.GE.AND P1, PT, R19, UR4, PT ;  /* 0x0000000413007c0c */ /* 0x000fe2000bf26270 */
[--C-:B------:R-:W-:Y:S01]  /*ea50*/  @!P6 IMAD.WIDE R6, R7, 0x4, R4.reuse ;  /* 0x000000040706e825 */ /* 0x100fe200078e0204 */
[----:B-1----:R-:W-:Y:S02]  /*ea60*/  @!P5 LOP3.LUT R9, R20, 0xfffffffe, RZ, 0xc0, !PT ;  /* 0xfffffffe1409d812 */ /* 0x002fe400078ec0ff */
[----:B------:R-:W-:Y:S01]  /*ea70*/  @!P4 LEA.HI R2, R2, R2, RZ, 0x1 ;  /* 0x000000020202c211 */ /* 0x000fe200078f08ff */
[----:B------:R-:W-:Y:S01]  /*ea80*/  VIADD R20, R3, 0xc8 ;  /* 0x000000c803147836 */ /* 0x000fe20000000000 */
[----:B------:R0:W-:Y:S01]  /*ea90*/  @!P6 ST.E.64 desc[UR6][R6.64], R94 ;  /* 0x0000005e0600e985 */ /* 0x0001e2000c101b06 */
[----:B------:R-:W-:Y:S01]  /*eaa0*/  @!P0 LEA.HI R0, R0, R0, RZ, 0x1 ;  /* 0x0000000000008211 */ /* 0x000fe200078f08ff */
[----:B------:R-:W-:Y:S01]  /*eab0*/  @!P5 IMAD.WIDE R8, R9, 0x4, R4 ;  /* 0x000000040908d825 */ /* 0x000fe200078e0204 */
[----:B------:R-:W-:Y:S02]  /*eac0*/  @!P3 LEA.HI R16, R16, R16, RZ, 0x1 ;  /* 0x000000101010b211 */ /* 0x000fe400078f08ff */
[----:B--2---:R-:W-:Y:S01]  /*ead0*/  @!P0 LOP3.LUT R11, R0, 0xfffffffe, RZ, 0xc0, !PT ;  /* 0xfffffffe000b8812 */ /* 0x004fe200078ec0ff */
[----:B------:R-:W-:Y:S01]  /*eae0*/  VIADD R0, R3, 0xd0 ;  /* 0x000000d003007836 */ /* 0x000fe20000000000 */
[----:B------:R1:W-:Y:S01]  /*eaf0*/  @!P5 ST.E.64 desc[UR6][R8.64], R98 ;  /* 0x000000620800d985 */ /* 0x0003e2000c101b06 */
[----:B------:R-:W-:-:S02]  /*eb00*/  ISETP.GE.AND P5, PT, R18, UR4, PT ;  /* 0x0000000412007c0c */ /* 0x000fc4000bfa6270 */
[----:B------:R-:W-:Y:S02]  /*eb10*/  @!P2 LEA.HI R17, R17, R17, RZ, 0x1 ;  /* 0x000000111111a211 */ /* 0x000fe400078f08ff */
[----:B------:R-:W-:Y:S01]  /*eb20*/  @!P1 LEA.HI R19, R19, R19, RZ, 0x1 ;  /* 0x0000001313139211 */ /* 0x000fe200078f08ff */
[--C-:B0-----:R-:W-:Y:S01]  /*eb30*/  @!P0 IMAD.WIDE R6, R11, 0x4, R4.reuse ;  /* 0x000000040b068825 */ /* 0x101fe200078e0204 */
[----:B------:R-:W-:Y:S02]  /*eb40*/  @!P4 LOP3.LUT R13, R2, 0xfffffffe, RZ, 0xc0, !PT ;  /* 0xfffffffe020dc812 */ /* 0x000fe400078ec0ff */
[----:B------:R-:W-:Y:S01]  /*eb50*/  @!P3 LOP3.LUT R15, R16, 0xfffffffe, RZ, 0xc0, !PT ;  /* 0xfffffffe100fb812 */ /* 0x000fe200078ec0ff */
[----:B------:R-:W-:Y:S01]  /*eb60*/  VIADD R2, R3, 0xd8 ;  /* 0x000000d803027836 */ /* 0x000fe20000000000 */
[----:B------:R-:W-:Y:S01]  /*eb70*/  @!P2 LOP3.LUT R17, R17, 0xfffffffe, RZ, 0xc0, !PT ;  /* 0xfffffffe1111a812 */ /* 0x000fe200078ec0ff */
[----:B------:R0:W-:Y:S01]  /*eb80*/  @!P0 ST.E.64 desc[UR6][R6.64], R102 ;  /* 0x0000006606008985 */ /* 0x0001e2000c101b06 */
[----:B------:R-:W-:Y:S01]  /*eb90*/  ISETP.GE.AND P6, PT, R20, UR4, PT ;  /* 0x0000000414007c0c */ /* 0x000fe2000bfc6270 */
[----:B-1----:R-:W-:Y:S01]  /*eba0*/  @!P4 IMAD.WIDE R8, R13, 0x4, R4 ;  /* 0x000000040d08c825 */ /* 0x002fe200078e0204 */
[----:B------:R-:W-:-:S02]  /*ebb0*/  @!P1 LOP3.LUT R19, R19, 0xfffffffe, RZ, 0xc0, !PT ;  /* 0xfffffffe13139812 */ /* 0x000fc400078ec0ff */
[----:B------:R-:W-:Y:S01]  /*ebc0*/  ISETP.GE.AND P0, PT, R0, UR4, PT ;  /* 0x0000000400007c0c */ /* 0x000fe2000bf06270 */
[--C-:B------:R-:W-:Y:S01]  /*ebd0*/  @!P3 IMAD.WIDE R10, R15, 0x4, R4.reuse ;  /* 0x000000040f0ab825 */ /* 0x100fe200078e0204 */
[----:B------:R1:W-:Y:S01]  /*ebe0*/  @!P4 ST.E.64 desc[UR6][R8.64], R106 ;  /* 0x0000006a0800c985 */ /* 0x0003e2000c101b06 */
[----:B------:R-:W-:Y:S02]  /*ebf0*/  @!P5 LEA.HI R18, R18, R18, RZ, 0x1 ;  /* 0x000000121212d211 */ /* 0x000fe400078f08ff */
[--C-:B------:R-:W-:Y:S01]  /*ec00*/  @!P2 IMAD.WIDE R12, R17, 0x4, R4.reuse ;  /* 0x00000004110ca825 */ /* 0x100fe200078e0204 */
[----:B------:R2:W-:Y:S03]  /*ec10*/  @!P3 ST.E.64 desc[UR6][R10.64], R110 ;  /* 0x0000006e0a00b985 */ /* 0x0005e6000c101b06 */
[----:B------:R-:W-:Y:S01]  /*ec20*/  @!P1 IMAD.WIDE R14, R19, 0x4, R4 ;  /* 0x00000004130e9825 */ /* 0x000fe200078e0204 */
[----:B------:R-:W-:Y:S01]  /*ec30*/  @!P2 ST.E.64 desc[UR6][R12.64], R114 ;  /* 0x000000720c00a985 */ /* 0x000fe2000c101b06 */
[----:B0-----:R-:W-:-:S02]  /*ec40*/  @!P5 LOP3.LUT R7, R18, 0xfffffffe, RZ, 0xc0, !PT ;  /* 0xfffffffe1207d812 */ /* 0x001fc400078ec0ff */
[C---:B------:R-:W-:Y:S01]  /*ec50*/  VIADD R16, R3.reuse, 0xe0 ;  /* 0x000000e003107836 */ /* 0x040fe20000000000 */
[----:B------:R-:W-:Y:S01]  /*ec60*/  @!P1 ST.E.64 desc[UR6][R14.64], R118 ;  /* 0x000000760e009985 */ /* 0x000fe2000c101b06 */
[C---:B------:R-:W-:Y:S01]  /*ec70*/  VIADD R17, R3.reuse, 0xe8 ;  /* 0x000000e803117836 */ /* 0x040fe20000000000 */
[----:B------:R-:W-:Y:S01]  /*ec80*/  ISETP.GE.AND P1, PT, R2, UR4, PT ;  /* 0x0000000402007c0c */ /* 0x000fe2000bf26270 */
[----:B------:R-:W-:Y:S01]  /*ec90*/  VIADD R19, R3, 0xf0 ;  /* 0x000000f003137836 */ /* 0x000fe20000000000 */
[----:B------:R-:W-:Y:S01]  /*eca0*/  ISETP.GE.AND P2, PT, R16, UR4, PT ;  /* 0x0000000410007c0c */ /* 0x000fe2000bf46270 */
[----:B------:R-:W-:Y:S01]  /*ecb0*/  @!P5 IMAD.WIDE R6, R7, 0x4, R4 ;  /* 0x000000040706d825 */ /* 0x000fe200078e0204 */
[----:B------:R-:W-:Y:S02]  /*ecc0*/  @!P6 LEA.HI R20, R20, R20, RZ, 0x1 ;  /* 0x000000141414e211 */ /* 0x000fe400078f08ff */
[----:B------:R-:W-:Y:S01]  /*ecd0*/  ISETP.GE.AND P3, PT, R17, UR4, PT ;  /* 0x0000000411007c0c */ /* 0x000fe2000bf66270 */
[----:B------:R-:W-:Y:S01]  /*ece0*/  VIADD R3, R3, 0xf8 ;  /* 0x000000f803037836 */ /* 0x000fe20000000000 */
[----:B------:R-:W-:Y:S01]  /*ecf0*/  ISETP.GE.AND P4, PT, R19, UR4, PT ;  /* 0x0000000413007c0c */ /* 0x000fe2000bf86270 */
[----:B------:R0:W-:Y:S01]  /*ed00*/  @!P5 ST.E.64 desc[UR6][R6.64], R122 ;  /* 0x0000007a0600d985 */ /* 0x0001e2000c101b06 */
[----:B------:R-:W-:-:S02]  /*ed10*/  @!P0 LEA.HI R0, R0, R0, RZ, 0x1 ;  /* 0x0000000000008211 */ /* 0x000fc400078f08ff */
[----:B-1----:R-:W-:Y:S02]  /*ed20*/  @!P6 LOP3.LUT R9, R20, 0xfffffffe, RZ, 0xc0, !PT ;  /* 0xfffffffe1409e812 */ /* 0x002fe400078ec0ff */
[----:B--2---:R-:W-:Y:S02]  /*ed30*/  @!P0 LOP3.LUT R11, R0, 0xfffffffe, RZ, 0xc0, !PT ;  /* 0xfffffffe000b8812 */ /* 0x004fe400078ec0ff */
[----:B------:R-:W-:Y:S01]  /*ed40*/  @!P1 LEA.HI R2, R2, R2, RZ, 0x1 ;  /* 0x0000000202029211 */ /* 0x000fe200078f08ff */
[--C-:B------:R-:W-:Y:S01]  /*ed50*/  @!P6 IMAD.WIDE R8, R9, 0x4, R4.reuse ;  /* 0x000000040908e825 */ /* 0x100fe200078e0204 */
[----:B------:R-:W-:Y:S02]  /*ed60*/  @!P2 LEA.HI R16, R16, R16, RZ, 0x1 ;  /* 0x000000101010a211 */ /* 0x000fe400078f08ff */
[----:B------:R-:W-:Y:S02]  /*ed70*/  @!P3 LEA.HI R17, R17, R17, RZ, 0x1 ;  /* 0x000000111111b211 */ /* 0x000fe400078f08ff */
[----:B------:R1:W-:Y:S01]  /*ed80*/  @!P6 ST.E.64 desc[UR6][R8.64], R126 ;  /* 0x0000007e0800e985 */ /* 0x0003e2000c101b06 */
[----:B0-----:R-:W-:Y:S01]  /*ed90*/  @!P0 IMAD.WIDE R6, R11, 0x4, R4 ;  /* 0x000000040b068825 */ /* 0x001fe200078e0204 */
[----:B------:R-:W-:-:S02]  /*eda0*/  @!P4 LEA.HI R19, R19, R19, RZ, 0x1 ;  /* 0x000000131313c211 */ /* 0x000fc400078f08ff */
[----:B------:R-:W-:Y:S02]  /*edb0*/  @!P1 LOP3.LUT R13, R2, 0xfffffffe, RZ, 0xc0, !PT ;  /* 0xfffffffe020d9812 */ /* 0x000fe400078ec0ff */
[----:B------:R0:W-:Y:S01]  /*edc0*/  @!P0 ST.E.64 desc[UR6][R6.64], R130 ;  /* 0x0000008206008985 */ /* 0x0001e2000c101b06 */
[----:B------:R-:W-:Y:S02]  /*edd0*/  @!P2 LOP3.LUT R15, R16, 0xfffffffe, RZ, 0xc0, !PT ;  /* 0xfffffffe100fa812 */ /* 0x000fe400078ec0ff */
[----:B------:R-:W-:Y:S02]  /*ede0*/  ISETP.GE.AND P0, PT, R3, UR4, PT ;  /* 0x0000000403007c0c */ /* 0x000fe4000bf06270 */
[----:B------:R-:W-:Y:S01]  /*edf0*/  @!P3 LOP3.LUT R17, R17, 0xfffffffe, RZ, 0xc0, !PT ;  /* 0xfffffffe1111b812 */ /* 0x000fe200078ec0ff */
[----:B------:R-:W-:Y:S01]  /*ee00*/  @!P2 IMAD.WIDE R10, R15, 0x4, R4 ;  /* 0x000000040f0aa825 */ /* 0x000fe200078e0204 */
[----:B------:R-:W-:-:S03]  /*ee10*/  @!P4 LOP3.LUT R19, R19, 0xfffffffe, RZ, 0xc0, !PT ;  /* 0xfffffffe1313c812 */ /* 0x000fc600078ec0ff */
[----:B-1----:R-:W-:-:S04]  /*ee20*/  @!P1 IMAD.WIDE R8, R13, 0x4, R4 ;  /* 0x000000040d089825 */ /* 0x002fc800078e0204 */
[--C-:B------:R-:W-:Y:S01]  /*ee30*/  @!P3 IMAD.WIDE R12, R17, 0x4, R4.reuse ;  /* 0x00000004110cb825 */ /* 0x100fe200078e0204 */
[----:B------:R0:W-:Y:S03]  /*ee40*/  @!P1 ST.E.64 desc[UR6][R8.64], R134 ;  /* 0x0000008608009985 */ /* 0x0001e6000c101b06 */
[----:B------:R-:W-:Y:S01]  /*ee50*/  @!P4 IMAD.WIDE R14, R19, 0x4, R4 ;  /* 0x00000004130ec825 */ /* 0x000fe200078e0204 */
[----:B------:R0:W-:Y:S04]  /*ee60*/  @!P2 ST.E.64 desc[UR6][R10.64], R138 ;  /* 0x0000008a0a00a985 */ /* 0x0001e8000c101b06 */
        /* <DEDUP_REMOVED lines=9> */
.L_x_1040:
        /* <DEDUP_REMOVED lines=8> */
[----:B-1----:R-:W-:Y:S02]  /*ef80*/  IMAD R3, R6, UR4, RZ ;  /* 0x0000000406037c24 */ /* 0x002fe4000f8e02ff */
[----:B------:R-:W-:-:S05]  /*ef90*/  VIADD R0, R0, 0xffffff80 ;  /* 0xffffff8000007836 */ /* 0x000fca0000000000 */
[----:B------:R-:W-:-:S13]  /*efa0*/  ISETP.GE.AND P0, PT, R0, R3, PT ;  /* 0x000000030000720c */ /* 0x000fda0003f06270 */
[----:B------:R-:W-:Y:S05]  /*efb0*/  @P0 BRA `(.L_x_961) ;  /* 0x0000004c00f80947 */ /* 0x000fea0003800000 */
[----:B------:R-:W2:Y:S01]  /*efc0*/  LDL R4, [R1] ;  /* 0x0000000001047983 */ /* 0x000ea20000100800 */
[----:B------:R-:W-:Y:S01]  /*efd0*/  ISETP.NE.AND P0, PT, R6, 0x1, PT ;  /* 0x000000010600780c */ /* 0x000fe20003f05270 */
[----:B------:R-:W-:Y:S01]  /*efe0*/  S2UR UR7, SR_CTAID.Z ;  /* 0x00000000000779c3 */ /* 0x000fe20000002700 */
[----:B------:R-:W-:Y:S01]  /*eff0*/  ULDC.64 UR8, c[0x0][0xbd0] ;  /* 0x0002f40000087ab9 */ /* 0x000fe20000000a00 */
[----:B------:R-:W-:Y:S01]  /*f000*/  IMAD.MOV.U32 R5, RZ, RZ, R0 ;  /* 0x000000ffff057224 */ /* 0x000fe200078e0000 */
[----:B------:R-:W-:-:S05]  /*f010*/  ULDC.64 UR12, c[0x0][0x208] ;  /* 0x00008200000c7ab9 */ /* 0x000fca0000000a00 */
[----:B------:R-:W0:Y:S08]  /*f020*/  LDC.64 R10, c[0x0][0xbd8] ;  /* 0x0002f600ff0a7b82 */ /* 0x000e300000000a00 */
[----:B------:R-:W1:Y:S08]  /*f030*/  @P0 LDC R7, c[0x0][0xbec] ;  /* 0x0002fb00ff070b82 */ /* 0x000e700000000800 */
[----:B------:R-:W3:Y:S08]  /*f040*/  @P0 LDC R9, c[0x0][0xbf0] ;  /* 0x0002fc00ff090b82 */ /* 0x000ef00000000800 */
[----:B------:R-:W4:Y:S08]  /*f050*/  S2UR UR10, SR_CTAID.Y ;  /* 0x00000000000a79c3 */ /* 0x000f300000002600 */
[----:B------:R-:W4:Y:S01]  /*f060*/  LDC R8, c[0x0][0xc50] ;  /* 0x00031400ff087b82 */ /* 0x000f220000000800 */
[----:B--2---:R-:W-:Y:S01]  /*f070*/  R2UR UR11, R4 ;  /* 0x00000000040b72ca */ /* 0x004fe200000e0000 */
[----:B-1----:R-:W-:-:S05]  /*f080*/  @P0 IMAD.HI.U32 R4, R0, R7, RZ ;  /* 0x0000000700040227 */ /* 0x002fca00078e00ff */
[----:B---3--:R-:W-:-:S07]  /*f090*/  @P0 SHF.R.U32.HI R5, RZ, R9, R4 ;  /* 0x00000009ff050219 */ /* 0x008fce0000011604 */
[----:B------:R-:W-:Y:S02]  /*f0a0*/  USHF.R.S32.HI UR6, URZ, 0x1f, UR11 ;  /* 0x0000001f3f067899 */ /* 0x000fe4000801140b */
[----:B------:R-:W-:Y:S01]  /*f0b0*/  IMAD R7, RZ, RZ, -UR11 ;  /* 0x8000000bff077e24 */ /* 0x000fe2000f8e02ff */
[----:B------:R-:W-:Y:S02]  /*f0c0*/  UIMAD.WIDE.U32 UR4, UR11, UR8, URZ ;  /* 0x000000080b0472a5 */ /* 0x000fe4000f8e003f */
[----:B------:R-:W-:Y:S01]  /*f0d0*/  UIMAD UR6, UR6, UR8, URZ ;  /* 0x00000008060672a4 */ /* 0x000fe2000f8e023f */
[----:B----4-:R-:W-:Y:S01]  /*f0e0*/  IMAD R9, R8, R7, UR10 ;  /* 0x0000000a08097e24 */ /* 0x010fe2000f8e0207 */
[----:B------:R-:W-:Y:S01]  /*f0f0*/  USHF.R.S32.HI UR8, URZ, 0x1f, UR7 ;  /* 0x0000001f3f087899 */ /* 0x000fe20008011407 */
[----:B------:R-:W-:Y:S01]  /*f100*/  IADD3 R7, -R5, RZ, RZ ;  /* 0x000000ff05077210 */ /* 0x000fe20007ffe1ff */
[----:B------:R-:W-:Y:S01]  /*f110*/  UIMAD UR6, UR11, UR9, UR6 ;  /* 0x000000090b0672a4 */ /* 0x000fe2000f8e0206 */
[----:B------:R-:W-:Y:S01]  /*f120*/  IMAD.U32 R3, RZ, RZ, UR5 ;  /* 0x00000005ff037e24 */ /* 0x000fe2000f8e00ff */
[----:B------:R-:W-:Y:S01]  /*f130*/  SHF.R.S32.HI R4, RZ, 0x1f, R9 ;  /* 0x0000001fff047819 */ /* 0x000fe20000011409 */
[----:B------:R-:W-:Y:S01]  /*f140*/  IMAD.U32 R2, RZ, RZ, UR4 ;  /* 0x00000004ff027e24 */ /* 0x000fe2000f8e00ff */
[----:B------:R-:W-:Y:S01]  /*f150*/  UIADD3 UR6, UR5, UR6, URZ ;  /* 0x0000000605067290 */ /* 0x000fe2000fffe03f */
[----:B0-----:R-:W-:-:S02]  /*f160*/  IMAD R12, R10, UR8, RZ ;  /* 0x000000080a0c7c24 */ /* 0x001fc4000f8e02ff */
[----:B------:R-:W-:Y:S01]  /*f170*/  ULDC.64 UR4, c[0x0][0xbe0] ;  /* 0x0002f80000047ab9 */ /* 0x000fe20000000a00 */
[----:B------:R-:W-:Y:S02]  /*f180*/  IMAD R7, R6, R7, R0 ;  /* 0x0000000706077224 */ /* 0x000fe400078e0200 */
[----:B------:R-:W-:Y:S02]  /*f190*/  IMAD.U32 R3, RZ, RZ, UR6 ;  /* 0x00000006ff037e24 */ /* 0x000fe4000f8e00ff */
[----:B------:R-:W-:Y:S01]  /*f1a0*/  IMAD R11, R11, UR7, R12 ;  /* 0x000000070b0b7c24 */ /* 0x000fe2000f8e020c */
[----:B------:R-:W-:Y:S01]  /*f1b0*/  SHF.R.S32.HI R0, RZ, 0x1f, R7 ;  /* 0x0000001fff007819 */ /* 0x000fe20000011407 */
[----:B------:R-:W-:-:S04]  /*f1c0*/  IMAD.WIDE.U32 R2, R10, UR7, R2 ;  /* 0x000000070a027c25 */ /* 0x000fc8000f8e0002 */
[----:B------:R-:W-:Y:S02]  /*f1d0*/  IMAD.IADD R3, R11, 0x1, R3 ;  /* 0x000000010b037824 */ /* 0x000fe400078e0203 */
[----:B------:R-:W-:Y:S02]  /*f1e0*/  IMAD R4, R4, UR4, RZ ;  /* 0x0000000404047c24 */ /* 0x000fe4000f8e02ff */
[----:B------:R-:W-:-:S04]  /*f1f0*/  IMAD.WIDE.U32 R2, R9, UR4, R2 ;  /* 0x0000000409027c25 */ /* 0x000fc8000f8e0002 */
[----:B------:R-:W-:Y:S01]  /*f200*/  IMAD R4, R9, UR5, R4 ;  /* 0x0000000509047c24 */ /* 0x000fe2000f8e0204 */
[----:B------:R-:W-:Y:S01]  /*f210*/  SHF.R.S32.HI R9, RZ, 0x1f, R5 ;  /* 0x0000001fff097819 */ /* 0x000fe20000011405 */
[----:B------:R-:W-:Y:S01]  /*f220*/  ULDC.64 UR4, c[0x0][0xbc8] ;  /* 0x0002f20000047ab9 */ /* 0x000fe20000000a00 */
[----:B------:R-:W-:Y:S01]  /*f230*/  IADD3 R2, P0, R5, R2, RZ ;  /* 0x0000000205027210 */ /* 0x000fe20007f1e0ff */
[----:B------:R-:W-:-:S03]  /*f240*/  IMAD R0, R0, UR4, RZ ;  /* 0x0000000400007c24 */ /* 0x000fc6000f8e02ff */
[----:B------:R-:W-:Y:S01]  /*f250*/  IADD3.X R3, R9, R3, R4, P0, !PT ;  /* 0x0000000309037210 */ /* 0x000fe200007fe404 */
[C---:B------:R-:W-:Y:S02]  /*f260*/  IMAD R5, R7.reuse, UR5, R0 ;  /* 0x0000000507057c24 */ /* 0x040fe4000f8e0200 */
[----:B------:R-:W-:Y:S01]  /*f270*/  IMAD.WIDE.U32 R2, R7, UR4, R2 ;  /* 0x0000000407027c25 */ /* 0x000fe2000f8e0002 */
[----:B------:R-:W-:-:S03]  /*f280*/  ULDC.64 UR4, c[0x0][0xba8] ;  /* 0x0002ea0000047ab9 */ /* 0x000fc60000000a00 */
[----:B------:R-:W-:Y:S01]  /*f290*/  IMAD.IADD R3, R3, 0x1, R5 ;  /* 0x0000000103037824 */ /* 0x000fe200078e0205 */
[----:B------:R-:W-:-:S04]  /*f2a0*/  LEA R4, P0, R2, UR4, 0x2 ;  /* 0x0000000402047c11 */ /* 0x000fc8000f8010ff */
[----:B------:R-:W-:Y:S01]  /*f2b0*/  LEA.HI.X R5, R2, UR5, R3, 0x2, P0 ;  /* 0x0000000502057c11 */ /* 0x000fe200080f1403 */
[----:B------:R-:W-:-:S05]  /*f2c0*/  IMAD.MOV.U32 R3, RZ, RZ, -0x800000 ;  /* 0xff800000ff037424 */ /* 0x000fca00078e00ff */
[----:B------:R4:W-:Y:S01]  /*f2d0*/  STG.E desc[UR12][R4.64], R3 ;  /* 0x0000000304007986 */ /* 0x0009e2000c10190c */
[----:B------:R-:W-:Y:S05]  /*f2e0*/  BRA `(.L_x_961) ;  /* 0x0000004c002c7947 */ /* 0x000fea0003800000 */
.L_x_959:
        /* <DEDUP_REMOVED lines=18> */
.L_x_1043:
[----:B------:R-:W-:Y:S01]  /*f410*/  ULDC UR7, c[0x0][0xc50] ;  /* 0x0003140000077ab9 */ /* 0x000fe20000000800 */
[----:B------:R-:W-:Y:S01]  /*f420*/  UMOV UR36, UR6 ;  /* 0x0000000600247c82 */ /* 0x000fe20008000000 */
[----:B------:R-:W-:-:S11]  /*f430*/  UISETP.NE.AND UP0, UPT, UR7, 0x1, UPT ;  /* 0x000000010700788c */ /* 0x000fd6000bf05270 */
[----:B------:R-:W-:Y:S01]  /*f440*/  @UP0 ULDC UR4, c[0x0][0xc54] ;  /* 0x0003150000040ab9 */ /* 0x000fe20000000800 */
[----:B------:R-:W-:Y:S01]  /*f450*/  @UP0 ULDC UR8, c[0x0][0xc58] ;  /* 0x0003160000080ab9 */ /* 0x000fe20000000800 */
[----:B------:R-:W-:-:S04]  /*f460*/  UIMAD.WIDE.U32 UR4, UR6, UR4, URZ ;  /* 0x00000004060472a5 */ /* 0x000fc8000f8e003f */
[----:B------:R-:W-:-:S12]  /*f470*/  @UP0 USHF.R.U32.HI UR36, URZ, UR8, UR5 ;  /* 0x000000083f240299 */ /* 0x000fd80008011605 */
.L_x_1044:
[----:B------:R-:W-:Y:S01]  /*f480*/  ISETP.GE.AND P0, PT, R18, RZ, PT ;  /* 0x000000ff1200720c */ /* 0x000fe20003f06270 */
[----:B------:R-:W-:Y:S01]  /*f490*/  UIADD3 UR44, -UR36, URZ, URZ ;  /* 0x0000003f242c7290 */ /* 0x000fe2000fffe13f */
[----:B------:R-:W-:Y:S02]  /*f4a0*/  IMAD.MOV.U32 R9, RZ, RZ, 0x1 ;  /* 0x00000001ff097424 */ /* 0x000fe400078e00ff */
[----:B------:R-:W-:Y:S01]  /*f4b0*/  IMAD.MOV.U32 R0, RZ, RZ, RZ ;  /* 0x000000ffff007224 */ /* 0x000fe200078e00ff */
[----:B------:R-:W-:Y:S01]  /*f4c0*/  UIMAD UR44, UR7, UR44, UR6 ;  /* 0x0000002c072c72a4 */ /* 0x000fe2000f8e0206 */
[----:B------:R-:W-:-:S07]  /*f4d0*/  IMAD.MOV.U32 R3, RZ, RZ, 0x1 ;  /* 0x00000001ff037424 */ /* 0x000fce00078e00ff */
[----:B------:R-:W-:Y:S05]  /*f4e0*/  @!P0 BRA `(.L_x_1045) ;  /* 0x0000004400e48947 */ /* 0x000fea0003800000 */
[----:B------:R-:W0:Y:S01]  /*f4f0*/  S2UR UR45, SR_CTAID.X ;  /* 0x00000000002d79c3 */ /* 0x000e220000002500 */
[----:B------:R-:W-:Y:S01]  /*f500*/  ULDC.64 UR4, c[0x0][0x418] ;  /* 0x0001060000047ab9 */ /* 0x000fe20000000a00 */
[----:B------:R-:W-:Y:S01]  /*f510*/  ULDC UR6, c[0x0][0x448] ;  /* 0x0001120000067ab9 */ /* 0x000fe20000000800 */
[----:B------:R-:W-:Y:S02]  /*f520*/  UISETP.NE.U32.AND UP0, UPT, UR4, URZ, UPT ;  /* 0x0000003f0400728c */ /* 0x000fe4000bf05070 */
[----:B------:R-:W-:Y:S02]  /*f530*/  UISETP.NE.AND UP1, UPT, UR6, 0x1, UPT ;  /* 0x000000010600788c */ /* 0x000fe4000bf25270 */
[----:B------:R-:W-:Y:S01]  /*f540*/  UISETP.NE.AND.EX UP0, UPT, UR5, URZ, UPT, UP0 ;  /* 0x0000003f0500728c */ /* 0x000fe2000bf05300 */
[----:B------:R-:W-:Y:S02]  /*f550*/  ULDC UR6, c[0x0][0x424] ;  /* 0x0001090000067ab9 */ /* 0x000fe40000000800 */
[----:B------:R-:W-:Y:S01]  /*f560*/  ULDC.64 UR4, c[0x0][0x9e0] ;  /* 0x0002780000047ab9 */ /* 0x000fe20000000a00 */
[----:B------:R-:W-:-:S02]  /*f570*/  USEL UR9, UR6, 0x1, UP0 ;  /* 0x0000000106097887 */ /* 0x000fc40008000000 */
[----:B------:R-:W-:Y:S01]  /*f580*/  UISETP.GE.AND UP0, UPT, UR5, 0x1, UPT ;  /* 0x000000010500788c */ /* 0x000fe2000bf06270 */
[----:B------:R-:W-:Y:S02]  /*f590*/  ULDC UR10, c[0x0][0x288] ;  /* 0x0000a200000a7ab9 */ /* 0x000fe40000000800 */
[----:B------:R-:W-:Y:S01]  /*f5a0*/  @UP1 ULDC UR7, c[0x0][0x44c] ;  /* 0x0001130000071ab9 */ /* 0x000fe20000000800 */
[----:B------:R-:W-:Y:S01]  /*f5b0*/  ULDC UR12, c[0x0][0x2f0] ;  /* 0x0000bc00000c7ab9 */ /* 0x000fe20000000800 */
[----:B------:R-:W-:Y:S01]  /*f5c0*/  UIADD3 UR11, -UR10, 0x1, URZ ;  /* 0x000000010a0b7890 */ /* 0x000fe2000fffe13f */
[----:B------:R-:W-:Y:S01]  /*f5d0*/  PLOP3.LUT P1, PT, PT, PT, UP0, 0x80, 0x0 ;  /* 0x000000000000781c */ /* 0x000fe20003f2f008 */
[----:B------:R-:W-:Y:S01]  /*f5e0*/  UIMAD UR13, UR9, UR12, 0x3f ;  /* 0x0000003f090d74a4 */ /* 0x000fe2000f8e020c */
[----:B------:R-:W-:Y:S01]  /*f5f0*/  @UP1 ULDC UR14, c[0x0][0x450] ;  /* 0x00011400000e1ab9 */ /* 0x000fe20000000800 */
[----:B------:R-:W-:Y:S02]  /*f600*/  UIMAD UR11, UR9, UR12, UR11 ;  /* 0x0000000c090b72a4 */ /* 0x000fe4000f8e020b */
[----:B0-----:R-:W-:-:S04]  /*f610*/  USHF.L.U32 UR45, UR45, 0x7, URZ ;  /* 0x000000072d2d7899 */ /* 0x001fc8000800063f */
[----:B------:R-:W-:-:S04]  /*f620*/  UIADD3 UR8, UR45, 0x7f, URZ ;  /* 0x0000007f2d087890 */ /* 0x000fc8000fffe03f */
[----:B------:R-:W-:-:S04]  /*f630*/  UIMAD.WIDE.U32 UR6, UR8, UR7, URZ ;  /* 0x00000007080672a5 */ /* 0x000fc8000f8e003f */
[----:B------:R-:W-:Y:S02]  /*f640*/  @UP1 USHF.R.U32.HI UR8, URZ, UR14, UR7 ;  /* 0x0000000e3f081299 */ /* 0x000fe40008011607 */
[----:B------:R-:W-:Y:S02]  /*f650*/  USHF.R.S32.HI UR7, URZ, 0x1f, UR13 ;  /* 0x0000001f3f077899 */ /* 0x000fe4000801140d */
[----:B------:R-:W-:Y:S02]  /*f660*/  UIADD3 UR6, UR11, UR8, URZ ;  /* 0x000000080b067290 */ /* 0x000fe4000fffe03f */
[----:B------:R-:W-:Y:S02]  /*f670*/  ULEA.HI UR7, UR7, UR13, URZ, 0x6 ;  /* 0x0000000d07077291 */ /* 0x000fe4000f8f303f */
[----:B------:R-:W-:Y:S02]  /*f680*/  UIADD3 UR4, UR6, UR4, URZ ;  /* 0x0000000406047290 */ /* 0x000fe4000fffe03f */
[----:B------:R-:W-:Y:S01]  /*f690*/  USHF.R.S32.HI UR43, URZ, 0x6, UR7 ;  /* 0x000000063f2b7899 */ /* 0x000fe20008011407 */
        /* <DEDUP_REMOVED lines=11> */
.L_x_1047:
[----:B------:R-:W-:-:S11]  /*f750*/  UISETP.NE.AND UP0, UPT, UR5, 0x1, UPT ;  /* 0x000000010500788c */ /* 0x000fd6000bf05270 */
[----:B------:R-:W-:Y:S02]  /*f760*/  @UP0 ULDC.64 UR14, c[0x0][0x9e8] ;  /* 0x00027a00000e0ab9 */ /* 0x000fe40000000a00 */
[----:B------:R-:W-:-:S04]  /*f770*/  UIMAD.WIDE.U32 UR6, UR8, UR14, URZ ;  /* 0x0000000e080672a5 */ /* 0x000fc8000f8e003f */
[----:B------:R-:W-:-:S12]  /*f780*/  @UP0 USHF.R.U32.HI UR8, URZ, UR15, UR7 ;  /* 0x0000000f3f080299 */ /* 0x000fd80008011607 */
.L_x_1048:
[----:B------:R-:W-:-:S04]  /*f790*/  UIMAD UR8, UR8, UR5, UR5 ;  /* 0x00000005080872a4 */ /* 0x000fc8000f8e0205 */
[----:B------:R-:W-:-:S04]  /*f7a0*/  UISETP.LT.AND UP0, UPT, UR4, UR8, UPT ;  /* 0x000000080400728c */ /* 0x000fc8000bf01270 */
[----:B------:R-:W-:-:S12]  /*f7b0*/  USEL UR4, UR4, UR8, UP0 ;  /* 0x0000000804047287 */ /* 0x000fd80008000000 */
.L_x_1046:
[----:B------:R-:W-:Y:S01]  /*f7c0*/  UIADD3 UR4, UR4, 0x3f, URZ ;  /* 0x0000003f04047890 */ /* 0x000fe2000fffe03f */
[----:B------:R-:W-:Y:S01]  /*f7d0*/  @UP1 ULDC UR6, c[0x0][0x44c] ;  /* 0x0001130000061ab9 */ /* 0x000fe20000000800 */
[----:B------:R-:W-:Y:S02]  /*f7e0*/  @UP1 ULDC UR11, c[0x0][0x450] ;  /* 0x00011400000b1ab9 */ /* 0x000fe40000000800 */
[----:B------:R-:W-:Y:S02]  /*f7f0*/  USHF.R.S32.HI UR8, URZ, 0x1f, UR4 ;  /* 0x0000001f3f087899 */ /* 0x000fe40008011404 */
[----:B------:R-:W-:Y:S02]  /*f800*/  UIMAD.WIDE.U32 UR6, UR45, UR6, URZ ;  /* 0x000000062d0672a5 */ /* 0x000fe4000f8e003f */
[----:B------:R-:W-:Y:S02]  /*f810*/  ULEA.HI UR8, UR8, UR4, URZ, 0x6 ;  /* 0x0000000408087291 */ /* 0x000fe4000f8f303f */
[----:B------:R-:W-:Y:S01]  /*f820*/  UIMAD UR9, UR9, UR12, -UR10 ;  /* 0x0000000c090972a4 */ /* 0x000fe2000f8e0a0a */
[----:B------:R-:W-:Y:S01]  /*f830*/  UMOV UR4, UR45 ;  /* 0x0000002d00047c82 */ /* 0x000fe20008000000 */
[----:B------:R-:W-:-:S02]  /*f840*/  USHF.R.S32.HI UR42, URZ, 0x6, UR8 ;  /* 0x000000063f2a7899 */ /* 0x000fc40008011408 */
[----:B------:R-:W-:Y:S02]  /*f850*/  @UP1 USHF.R.U32.HI UR4, URZ, UR11, UR7 ;  /* 0x0000000b3f041299 */ /* 0x000fe40008011607 */
[----:B------:R-:W-:Y:S02]  /*f860*/  UISETP.LT.AND UP0, UPT, UR43, UR42, UPT ;  /* 0x0000002a2b00728c */ /* 0x000fe4000bf01270 */
[----:B------:R-:W-:Y:S01]  /*f870*/  UIADD3 UR4, UR9, UR4, URZ ;  /* 0x0000000409047290 */ /* 0x000fe2000fffe03f */
[----:B------:R-:W-:Y:S01]  /*f880*/  ULDC UR8, c[0x0][0x9dc] ;  /* 0x0002770000087ab9 */ /* 0x000fe20000000800 */
        /* <DEDUP_REMOVED lines=13> */
.L_x_1050:
[----:B------:R-:W-:-:S11]  /*f960*/  UISETP.NE.AND UP0, UPT, UR5, 0x1, UPT ;  /* 0x000000010500788c */ /* 0x000fd6000bf05270 */
[----:B------:R-:W-:Y:S02]  /*f970*/  @UP0 ULDC.64 UR10, c[0x0][0x9e8] ;  /* 0x00027a00000a0ab9 */ /* 0x000fe40000000a00 */
[----:B------:R-:W-:-:S04]  /*f980*/  UIMAD.WIDE.U32 UR6, UR4, UR10, URZ ;  /* 0x0000000a040672a5 */ /* 0x000fc8000f8e003f */
[----:B------:R-:W-:-:S12]  /*f990*/  @UP0 USHF.R.U32.HI UR4, URZ, UR11, UR7 ;  /* 0x0000000b3f040299 */ /* 0x000fd80008011607 */
.L_x_1051:
[----:B------:R-:W-:-:S04]  /*f9a0*/  UIMAD UR4, UR4, UR5, URZ ;  /* 0x00000005040472a4 */ /* 0x000fc8000f8e023f */
[----:B------:R-:W-:-:S04]  /*f9b0*/  UISETP.LT.AND UP0, UPT, UR8, UR4, UPT ;  /* 0x000000040800728c */ /* 0x000fc8000bf01270 */
[----:B------:R-:W-:-:S12]  /*f9c0*/  USEL UR8, UR8, UR4, !UP0 ;  /* 0x0000000408087287 */ /* 0x000fd8000c000000 */
.L_x_1049:
        /* <DEDUP_REMOVED lines=20> */
[----:B------:R-:W-:-:S05]  /*fb10*/  IMAD.MOV R3, RZ, RZ, -R3 ;  /* 0x000000ffff037224 */ /* 0x000fca00078e0a03 */
[----:B------:R-:W-:-:S05]  /*fb20*/  R2UR UR9, R3 ;  /* 0x00000000030972ca */ /* 0x000fca00000e0000 */
[----:B------:R-:W0:Y:S08]  /*fb30*/  I2F.RP R0, UR11 ;  /* 0x0000000b00007d06 */ /* 0x000e300008209400 */
[----:B0-----:R-:W0:Y:S02]  /*fb40*/  MUFU.RCP R0, R0 ;  /* 0x0000000000007308 */ /* 0x001e240000001000 */
[----:B0-----:R-:W-:Y:S01]  /*fb50*/  VIADD R2, R0, 0xffffffe ;  /* 0x0ffffffe00027836 */ /* 0x001fe20000000000 */
[----:B------:R-:W-:Y:S01]  /*fb60*/  IABS R0, UR6 ;  /* 0x0000000600007c13 */ /* 0x000fe20008000000 */
[----:B------:R-:W-:-:S03]  /*fb70*/  ULOP3.LUT UR6, UR6, UR10, URZ, 0x3c, !UPT ;  /* 0x0000000a06067292 */ /* 0x000fc6000f8e3c3f */
[----:B------:R-:W-:Y:S01]  /*fb80*/  R2UR UR8, R0 ;  /* 0x00000000000872ca */ /* 0x000fe200000e0000 */
[----:B------:R-:W0:Y:S02]  /*fb90*/  F2I.FTZ.U32.TRUNC.NTZ R2, R2 ;  /* 0x0000000200027305 */ /* 0x000e24000021f000 */
[----:B0-----:R-:W-:-:S13]  /*fba0*/  R2UR UR5, R2 ;  /* 0x00000000020572ca */ /* 0x001fda00000e0000 */
[----:B------:R-:W-:-:S04]  /*fbb0*/  UIADD3 UR7, URZ, -UR5, URZ ;  /* 0x800000053f077290 */ /* 0x000fc8000fffe03f */
[----:B------:R-:W-:-:S04]  /*fbc0*/  UIMAD UR7, UR7, UR11, URZ ;  /* 0x0000000b070772a4 */ /* 0x000fc8000f8e023f */
[----:B------:R-:W-:-:S04]  /*fbd0*/  UIMAD.WIDE.U32 UR4, UR5, UR7, UR4 ;  /* 0x00000007050472a5 */ /* 0x000fc8000f8e0004 */
[----:B------:R-:W-:-:S04]  /*fbe0*/  UIMAD.WIDE.U32 UR4, UR5, UR8, URZ ;  /* 0x00000008050472a5 */ /* 0x000fc8000f8e003f */
[----:B------:R-:W-:-:S04]  /*fbf0*/  UIMAD UR4, UR5, UR9, UR8 ;  /* 0x00000009050472a4 */ /* 0x000fc8000f8e0208 */
[----:B------:R-:W-:-:S11]  /*fc00*/  UISETP.GT.U32.AND UP1, UPT, UR11, UR4, UPT ;  /* 0x000000040b00728c */ /* 0x000fd6000bf24070 */
[----:B------:R-:W-:Y:S02]  /*fc10*/  @!UP1 UIADD3 UR4, UR4, -UR11, URZ ;  /* 0x8000000b04049290 */ /* 0x000fe4000fffe03f */
[----:B------:R-:W-:Y:S02]  /*fc20*/  @!UP1 UIADD3 UR5, UR5, 0x1, URZ ;  /* 0x0000000105059890 */ /* 0x000fe4000fffe03f */
[----:B------:R-:W-:Y:S02]  /*fc30*/  UISETP.GE.U32.AND UP0, UPT, UR4, UR11, UPT ;  /* 0x0000000b0400728c */ /* 0x000fe4000bf06070 */
[----:B------:R-:W-:-:S09]  /*fc40*/  UISETP.GE.AND UP1, UPT, UR6, URZ, UPT ;  /* 0x0000003f0600728c */ /* 0x000fd2000bf26270 */
[----:B------:R-:W-:Y:S02]  /*fc50*/  @UP0 UIADD3 UR5, UR5, 0x1, URZ ;  /* 0x0000000105050890 */ /* 0x000fe4000fffe03f */
[----:B------:R-:W-:Y:S02]  /*fc60*/  UISETP.NE.AND UP0, UPT, UR10, URZ, UPT ;  /* 0x0000003f0a00728c */ /* 0x000fe4000bf05270 */
[----:B------:R-:W-:-:S09]  /*fc70*/  @!UP1 UIADD3 UR5, -UR5, URZ, URZ ;  /* 0x0000003f05059290 */ /* 0x000fd2000fffe13f */
[----:B------:R-:W-:-:S07]  /*fc80*/  @!UP0 ULOP3.LUT UR5, URZ, UR10, URZ, 0x33, !UPT ;  /* 0x0000000a3f058292 */ /* 0x000fce000f8e333f */
[----:B------:R-:W-:-:S05]  /*fc90*/  UMOV UR41, UR5 ;  /* 0x0000000500297c82 */ /* 0x000fca0008000000 */
.L_x_1052:
[----:B------:R-:W-:Y:S01]  /*fca0*/  UIMAD UR39, UR44, UR41, UR40 ;  /* 0x000000292c2772a4 */ /* 0x000fe2000f8e0228 */
[----:B------:R-:W-:Y:S02]  /*fcb0*/  IMAD.U32 R0, RZ, RZ, UR12 ;  /* 0x0000000cff007e24 */ /* 0x000fe4000f8e00ff */
[----:B------:R-:W-:-:S03]  /*fcc0*/  IMAD.MOV.U32 R9, RZ, RZ, 0x1 ;  /* 0x00000001ff097424 */ /* 0x000fc600078e00ff */
[----:B------:R-:W-:-:S05]  /*fcd0*/  IMAD.U32 R3, RZ, RZ, UR39 ;  /* 0x00000027ff037e24 */ /* 0x000fca000f8e00ff */
[----:B------:R-:W-:Y:S01]  /*fce0*/  VIADDMNMX R17, R3, UR41, R0, PT ;  /* 0x0000002903117c46 */ /* 0x000fe2000b800100 */
[----:B------:R-:W-:Y:S02]  /*fcf0*/  IMAD.MOV.U32 R0, RZ, RZ, RZ ;  /* 0x000000ffff007224 */ /* 0x000fe400078e00ff */
[----:B------:R-:W-:Y:S01]  /*fd00*/  IMAD.MOV.U32 R3, RZ, RZ, 0x1 ;  /* 0x00000001ff037424 */ /* 0x000fe200078e00ff */
[----:B------:R-:W-:Y:S01]  /*fd10*/  ISETP.GT.AND P0, PT, R17, UR39, PT ;  /* 0x0000002711007c0c */ /* 0x000fe2000bf04270 */
[----:B------:R0:W-:-:S12]  /*fd20*/  STL [R1+0x8], R17 ;  /* 0x0000081101007387 */ /* 0x0001d80000100800 */
[----:B0-----:R-:W-:Y:S05]  /*fd30*/  @!P0 BRA `(.L_x_1045) ;  /* 0x0000003c00d08947 */ /* 0x001fea0003800000 */
        /* <DEDUP_REMOVED lines=23> */
.L_x_1053:
        /* <DEDUP_REMOVED lines=9> */
[----:B------:R-:W-:Y:S02]  /*ff40*/  IMAD.U32 R4, RZ, RZ, UR6 ;  /* 0x00000006ff047e24 */ /* 0x000fe4000f8e00ff */
[----:B------:R-:W-:Y:S02]  /*ff50*/  IMAD.U32 R5, RZ, RZ, UR7 ;  /* 0x00000007ff057e24 */ /* 0x000fe4000f8e00ff */
[----:B------:R-:W-:Y:S02]  /*ff60*/  IMAD.U32 R6, RZ, RZ, UR8 ;  /* 0x00000008ff067e24 */ /* 0x000fe4000f8e00ff */
[----:B------:R-:W-:-:S02]  /*ff70*/  IMAD.U32 R7, RZ, RZ, UR9 ;  /* 0x00000009ff077e24 */ /* 0x000fc4000f8e00ff */
[----:B------:R-:W-:Y:S02]  /*ff80*/  IMAD.U32 R10, RZ, RZ, UR4 ;  /* 0x00000004ff0a7e24 */ /* 0x000fe4000f8e00ff */
[----:B------:R-:W-:Y:S02]  /*ff90*/  IMAD.U32 R11, RZ, RZ, UR5 ;  /* 0x00000005ff0b7e24 */ /* 0x000fe4000f8e00ff */
[----:B------:R-:W-:Y:S02]  /*ffa0*/  IMAD.MOV.U32 R8, RZ, RZ, 0x70 ;  /* 0x00000070ff087424 */ /* 0x000fe400078e00ff */
[----:B------:R-:W-:Y:S02]  /*ffb0*/  IMAD.MOV.U32 R12, RZ, RZ, 0x1 ;  /* 0x00000001ff0c7424 */ /* 0x000fe400078e00ff */
[----:B0-----:R-:W-:-:S07]  /*ffc0*/  IMAD.MOV.U32 R13, RZ, RZ, RZ ;  /* 0x000000ffff0d7224 */ /* 0x001fce00078e00ff */
[----:B------:R-:W-:-:S07]  /*ffd0*/  LEPC R20, `(.L_x_1055) ;  /* 0x000000001014794e */ /* 0x000fce0000000000 */
[----:B-1----:R-:W-:Y:S05]  /*ffe0*/  CALL.ABS.NOINC R2 ;  /* 0x0000000002007343 */ /* 0x002fea0003c00000 */
.L_x_1055:
        /* <DEDUP_REMOVED lines=15> */
.L_x_1054:
        /* <DEDUP_REMOVED lines=8> */
[----:B------:R-:W-:Y:S01]  /*10160*/  VIADD R17, R17, 0xffffffff ;  /* 0xffffffff11117836 */ /* 0x000fe20000000000 */
        /* <DEDUP_REMOVED lines=12> */
.L_x_1147:
        /* <DEDUP_REMOVED lines=8> */
.L_x_1150:
[----:B------:R-:W-:Y:S05]  /*102b0*/  @!P6 BRA `(.L_x_1057) ;  /* 0x000000040020e947 */ /* 0x000fea0003800000 */
[----:B------:R-:W-:Y:S01]  /*102c0*/  IMAD.MOV.U32 R16, RZ, RZ, R18 ;  /* 0x000000ffff107224 */ /* 0x000fe200078e0012 */
[----:B------:R-:W-:Y:S06]  /*102d0*/  @!P1 BRA `(.L_x_1059) ;  /* 0x00000000004c9947 */ /* 0x000fec0003800000 */
[----:B------:R-:W1:Y:S01]  /*102e0*/  LDC R6, c[0x0][0x43c] ;  /* 0x00010f00ff067b82 */ /* 0x000e620000000800 */
[----:B0-----:R-:W-:Y:S01]  /*102f0*/  IMAD.MOV.U32 R0, RZ, RZ, R17 ;  /* 0x000000ffff007224 */ /* 0x001fe200078e0011 */
[----:B------:R-:W-:Y:S01]  /*10300*/  ULDC.64 UR4, c[0x0][0x428] ;  /* 0x00010a0000047ab9 */ /* 0x000fe20000000a00 */
[----:B------:R-:W-:Y:S01]  /*10310*/  ULDC.64 UR6, c[0x0][0x208] ;  /* 0x0000820000067ab9 */ /* 0x000fe20000000a00 */
[----:B------:R-:W-:-:S04]  /*10320*/  IMAD R7, R19, UR4, RZ ;  /* 0x0000000413077c24 */ /* 0x000fc8000f8e02ff */
[----:B------:R-:W-:Y:S01]  /*10330*/  IMAD R7, R18, UR5, R7 ;  /* 0x0000000512077c24 */ /* 0x000fe2000f8e0207 */
[----:B-1----:R-:W-:-:S13]  /*10340*/  ISETP.NE.AND P0, PT, R6, 0x1, PT ;  /* 0x000000010600780c */ /* 0x002fda0003f05270 */
[----:B------:R-:W0:Y:S02]  /*10350*/  @P0 LDC.64 R4, c[0x0][0x440] ;  /* 0x00011000ff040b82 */ /* 0x000e240000000a00 */
[----:B0-----:R-:W-:-:S05]  /*10360*/  @P0 IMAD.HI.U32 R4, R17, R4, RZ ;  /* 0x0000000411040227 */ /* 0x001fca00078e00ff */
[----:B------:R-:W-:-:S04]  /*10370*/  @P0 SHF.R.U32.HI R0, RZ, R5, R4 ;  /* 0x00000005ff000219 */ /* 0x000fc80000011604 */
[--C-:B------:R-:W-:Y:S01]  /*10380*/  SHF.R.S32.HI R5, RZ, 0x1f, R0.reuse ;  /* 0x0000001fff057819 */ /* 0x100fe20000011400 */
[----:B------:R-:W-:-:S04]  /*10390*/  IMAD.MOV.U32 R4, RZ, RZ, R0 ;  /* 0x000000ffff047224 */ /* 0x000fc800078e0000 */
[----:B------:R-:W-:-:S04]  /*103a0*/  IMAD.WIDE.U32 R4, R18, UR4, R4 ;  /* 0x0000000412047c25 */ /* 0x000fc8000f8e0004 */
[----:B------:R-:W-:Y:S01]  /*103b0*/  IMAD.IADD R5, R5, 0x1, R7 ;  /* 0x0000000105057824 */ /* 0x000fe200078e0207 */
[----:B------:R-:W-:-:S04]  /*103c0*/  LEA R2, P0, R4, R2, 0x2 ;  /* 0x0000000204027211 */ /* 0x000fc800078010ff */
[----:B------:R-:W-:-:S05]  /*103d0*/  LEA.HI.X R3, R4, R3, R5, 0x2, P0 ;  /* 0x0000000304037211 */ /* 0x000fca00000f1405 */
[----:B------:R1:W5:Y:S01]  /*103e0*/  LDG.E R16, desc[UR6][R2.64] ;  /* 0x0000000602107981 */ /* 0x000362000c1e1900 */
[----:B------:R-:W-:-:S04]  /*103f0*/  IMAD.MOV R0, RZ, RZ, -R0 ;  /* 0x000000ffff007224 */ /* 0x000fc800078e0a00 */
[----:B------:R-:W-:-:S07]  /*10400*/  IMAD R17, R6, R0, R17 ;  /* 0x0000000006117224 */ /* 0x000fce00078e0211 */
.L_x_1059:
[----:B0-----:R-:W-:Y:S01]  /*10410*/  IMAD.MOV.U32 R0, RZ, RZ, 0x1 ;  /* 0x00000001ff007424 */ /* 0x001fe200078e00ff */
[----:B------:R-:W1:Y:S04]  /*10420*/  S2R R8, SR_TID.X ;  /* 0x0000000000087919 */ /* 0x000e680000002100 */
[----:B------:R-:W-:-:S04]  /*10430*/  SHF.L.U32 R0, R0, 0x1f, RZ ;  /* 0x0000001f00007819 */ /* 0x000fc800000006ff */
[----:B------:R-:W0:Y:S01]  /*10440*/  SYNCS.PHASECHK.TRANS64.TRYWAIT P0, [UR38+0x30840], R0 ;  /* 0x03084000ff0075a7 */ /* 0x000e220008000166 */
[----:B-1----:R-:W-:-:S04]  /*10450*/  LOP3.LUT R2, R8, 0x7f, RZ, 0xc0, !PT ;  /* 0x0000007f08027812 */ /* 0x002fc800078ec0ff */
[----:B------:R-:W-:Y:S01]  /*10460*/  ISETP.NE.AND P1, PT, R2, RZ, PT ;  /* 0x000000ff0200720c */ /* 0x000fe20003f25270 */
[----:B0-----:R-:W-:-:S12]  /*10470*/  @!P0 BRA `(.L_x_1060) ;  /* 0x0000003c00f08947 */ /* 0x001fd80003800000 */
.L_x_1151:
[----:B------:R-:W-:Y:S05]  /*10480*/  @P1 BRA `(.L_x_1061) ;  /* 0x0000000000181947 */ /* 0x000fea0003800000 */
[----:B------:R-:W1:Y:S01]  /*10490*/  S2R R2, SR_TID.X ;  /* 0x0000000000027919 */ /* 0x000e620000002100 */
[----:B0-----:R-:W-:-:S04]  /*104a0*/  IMAD.MOV.U32 R0, RZ, RZ, 0x8000 ;  /* 0x00008000ff007424 */ /* 0x001fc800078e00ff */
[----:B------:R2:W-:Y:S01]  /*104b0*/  SYNCS.ARRIVE.TRANS64 RZ, [UR38+0x30830], R0 ;  /* 0x03083000ffff79a7 */ /* 0x0005e20008000026 */
[----:B-1----:R-:W-:-:S13]  /*104c0*/  LOP3.LUT P0, RZ, R2, 0x1f, RZ, 0xc0, !PT ;  /* 0x0000001f02ff7812 */ /* 0x002fda000780c0ff */
[----:B--2---:R-:W-:Y:S05]  /*104d0*/  @!P0 BRA `(.L_x_1061) ;  /* 0x0000000000048947 */ /* 0x004fea0003800000 */
[----:B------:R-:W-:Y:S01]  /*104e0*/  BPT.TRAP 0x1 ;  /* 0x000000040000795c */ /* 0x000fe20000300000 */
.L_x_1061:
        /* <DEDUP_REMOVED lines=10> */
[----:B------:R-:W-:Y:S01]  /*10590*/  USHF.L.U32 UR11, UR11, 0x6, URZ ;  /* 0x000000060b0b7899 */ /* 0x000fe2000800063f */
        /* <DEDUP_REMOVED lines=26> */
.L_x_1057:
        /* <DEDUP_REMOVED lines=22> */
.L_x_1062:
[----:B------:R-:W1:Y:S01]  /*108a0*/  LDC R6, c[0x0][0x448] ;  /* 0x00011200ff067b82 */ /* 0x000e620000000800 */
[----:B------:R-:W2:Y:S01]  /*108b0*/  S2R R11, SR_TID.X ;  /* 0x00000000000b7919 */ /* 0x000ea20000002100 */
[----:B------:R-:W-:Y:S01]  /*108c0*/  USHF.R.S32.HI UR4, URZ, 0x1f, UR36 ;  /* 0x0000001f3f047899 */ /* 0x000fe20008011424 */
[----:B------:R-:W-:Y:S01]  /*108d0*/  ULDC.64 UR8, c[0x0][0x2d8] ;  /* 0x0000b60000087ab9 */ /* 0x000fe20000000a00 */
[----:B------:R-:W3:Y:S02]  /*108e0*/  S2R R10, SR_CTAID.Z ;  /* 0x00000000000a7919 */ /* 0x000ee40000002700 */
[----:B------:R-:W-:Y:S02]  /*108f0*/  UIMAD UR6, UR4, UR8, URZ ;  /* 0x00000008040672a4 */ /* 0x000fe4000f8e023f */
[----:B------:R-:W-:Y:S02]  /*10900*/  UIMAD.WIDE.U32 UR4, UR36, UR8, URZ ;  /* 0x00000008240472a5 */ /* 0x000fe4000f8e003f */
[----:B------:R-:W-:-:S04]  /*10910*/  UIMAD UR6, UR36, UR9, UR6 ;  /* 0x00000009240672a4 */ /* 0x000fc8000f8e0206 */
[----:B------:R-:W-:Y:S01]  /*10920*/  UIADD3 UR5, UR5, UR6, URZ ;  /* 0x0000000605057290 */ /* 0x000fe2000fffe03f */
[----:B-1----:R-:W-:Y:S02]  /*10930*/  ISETP.NE.AND P0, PT, R6, 0x1, PT ;  /* 0x000000010600780c */ /* 0x002fe40003f05270 */
[C---:B--2---:R-:W-:Y:S01]  /*10940*/  LOP3.LUT R9, R11.reuse, 0x7f, RZ, 0xc0, !PT ;  /* 0x0000007f0b097812 */ /* 0x044fe200078ec0ff */
[----:B------:R-:W-:-:S10]  /*10950*/  IMAD.SHL.U32 R3, R11, 0x10, RZ ;  /* 0x000000100b037824 */ /* 0x000fd400078e00ff */
[----:B------:R-:W1:Y:S01]  /*10960*/  @P0 LDC R5, c[0x0][0x44c] ;  /* 0x00011300ff050b82 */ /* 0x000e620000000800 */
[----:B0-----:R-:W-:Y:S01]  /*10970*/  SHF.R.U32.HI R0, RZ, 0x3, R9 ;  /* 0x00000003ff007819 */ /* 0x001fe20000011609 */
[----:B------:R-:W-:-:S03]  /*10980*/  IMAD.SHL.U32 R9, R9, 0x8, RZ ;  /* 0x0000000809097824 */ /* 0x000fc600078e00ff */
[----:B------:R-:W-:-:S03]  /*10990*/  LOP3.LUT R3, R0, 0x70, R3, 0xf8, !PT ;  /* 0x0000007000037812 */ /* 0x000fc600078ef803 */
[----:B------:R-:W0:Y:S02]  /*109a0*/  @P0 LDC R7, c[0x0][0x450] ;  /* 0x00011400ff070b82 */ /* 0x000e240000000800 */
[----:B------:R-:W-:-:S06]  /*109b0*/  VIADD R4, R3, UR45 ;  /* 0x0000002d03047c36 */ /* 0x000fcc0008000000 */
[----:B------:R-:W2:Y:S01]  /*109c0*/  LDC.64 R2, c[0x0][0x2e0] ;  /* 0x0000b800ff027b82 */ /* 0x000ea20000000a00 */
[----:B-1----:R-:W-:-:S04]  /*109d0*/  @P0 IMAD.HI.U32 R8, R4, R5, RZ ;  /* 0x0000000504080227 */ /* 0x002fc800078e00ff */
[----:B------:R-:W-:Y:S01]  /*109e0*/  IMAD.MOV.U32 R5, RZ, RZ, R4 ;  /* 0x000000ffff057224 */ /* 0x000fe200078e0004 */
[----:B0-----:R-:W-:Y:S02]  /*109f0*/  @P0 SHF.R.U32.HI R5, RZ, R7, R8 ;  /* 0x00000007ff050219 */ /* 0x001fe40000011608 */
[----:B---3--:R-:W-:-:S05]  /*10a00*/  SHF.R.S32.HI R7, RZ, 0x1f, R10 ;  /* 0x0000001fff077819 */ /* 0x008fca000001140a */
[----:B--2---:R-:W-:-:S04]  /*10a10*/  IMAD R8, R7, R2, RZ ;  /* 0x0000000207087224 */ /* 0x004fc800078e02ff */
[C---:B------:R-:W-:Y:S01]  /*10a20*/  IMAD R7, R10.reuse, R3, R8 ;  /* 0x000000030a077224 */ /* 0x040fe200078e0208 */
[----:B------:R-:W-:Y:S01]  /*10a30*/  SHF.R.S32.HI R8, RZ, 0x1f, R5 ;  /* 0x0000001fff087819 */ /* 0x000fe20000011405 */
[----:B------:R-:W-:Y:S01]  /*10a40*/  IMAD.WIDE.U32 R2, R10, R2, UR4 ;  /* 0x000000040a027e25 */ /* 0x000fe2000f8e0002 */
[----:B------:R-:W-:-:S03]  /*10a50*/  ULDC.64 UR4, c[0x0][0x2d0] ;  /* 0x0000b40000047ab9 */ /* 0x000fc60000000a00 */
[----:B------:R-:W-:Y:S02]  /*10a60*/  IMAD.IADD R3, R3, 0x1, R7 ;  /* 0x0000000103037824 */ /* 0x000fe400078e0207 */
[----:B------:R-:W-:Y:S02]  /*10a70*/  IMAD.MOV R7, RZ, RZ, -R5 ;  /* 0x000000ffff077224 */ /* 0x000fe400078e0a05 */
[----:B------:R-:W-:Y:S02]  /*10a80*/  IMAD R8, R8, UR4, RZ ;  /* 0x0000000408087c24 */ /* 0x000fe4000f8e02ff */
[----:B------:R-:W-:Y:S02]  /*10a90*/  IMAD R4, R6, R7, R4 ;  /* 0x0000000706047224 */ /* 0x000fe400078e0204 */
[C---:B------:R-:W-:Y:S02]  /*10aa0*/  IMAD R7, R5.reuse, UR5, R8 ;  /* 0x0000000505077c24 */ /* 0x040fe4000f8e0208 */
[----:B------:R-:W-:Y:S01]  /*10ab0*/  IMAD.WIDE.U32 R2, R5, UR4, R2 ;  /* 0x0000000405027c25 */ /* 0x000fe2000f8e0002 */
[----:B------:R-:W-:Y:S01]  /*10ac0*/  SHF.R.S32.HI R5, RZ, 0x1f, R4 ;  /* 0x0000001fff057819 */ /* 0x000fe20000011404 */
[----:B------:R-:W-:-:S02]  /*10ad0*/  ULDC.64 UR4, c[0x0][0x2c8] ;  /* 0x0000b20000047ab9 */ /* 0x000fc40000000a00 */
[----:B------:R-:W-:Y:S02]  /*10ae0*/  IMAD.IADD R3, R3, 0x1, R7 ;  /* 0x0000000103037824 */ /* 0x000fe400078e0207 */
[----:B------:R-:W-:Y:S02]  /*10af0*/  IMAD R5, R5, UR4, RZ ;  /* 0x0000000405057c24 */ /* 0x000fe4000f8e02ff */
[----:B------:R-:W-:-:S04]  /*10b00*/  IMAD.WIDE.U32 R2, R4, UR4, R2 ;  /* 0x0000000404027c25 */ /* 0x000fc8000f8e0002 */
[----:B------:R-:W-:Y:S01]  /*10b10*/  IMAD R5, R4, UR5, R5 ;  /* 0x0000000504057c24 */ /* 0x000fe2000f8e0205 */
[----:B------:R-:W-:Y:S02]  /*10b20*/  ULDC.64 UR4, c[0x0][0x280] ;  /* 0x0000a00000047ab9 */ /* 0x000fe40000000a00 */
[----:B------:R-:W-:Y:S01]  /*10b30*/  LEA R8, P0, R2, UR4, 0x1 ;  /* 0x0000000402087c11 */ /* 0x000fe2000f8008ff */
[----:B------:R-:W-:Y:S01]  /*10b40*/  IMAD.IADD R7, R3, 0x1, R5 ;  /* 0x0000000103077824 */ /* 0x000fe200078e0205 */
[----:B------:R-:W-:-:S04]  /*10b50*/  ULDC UR4, c[0x0][0x2b8] ;  /* 0x0000ae0000047ab9 */ /* 0x000fc80000000800 */
[----:B------:R-:W-:Y:S01]  /*10b60*/  LEA.HI.X R7, R2, UR5, R7, 0x1, P0 ;  /* 0x0000000502077c11 */ /* 0x000fe200080f0c07 */
[----:B------:R-:W-:-:S05]  /*10b70*/  IMAD.SHL.U32 R2, R11, 0x8, RZ ;  /* 0x000000080b027824 */ /* 0x000fca00078e00ff */
[C---:B------:R-:W-:Y:S02]  /*10b80*/  LOP3.LUT R3, R2.reuse, 0x1c0, RZ, 0xc0, !PT ;  /* 0x000001c002037812 */ /* 0x040fe400078ec0ff */
[----:B------:R-:W-:Y:S02]  /*10b90*/  LOP3.LUT R10, R2, 0x38, RZ, 0xc0, !PT ;  /* 0x00000038020a7812 */ /* 0x000fe400078ec0ff */
[----:B------:R-:W-:Y:S02]  /*10ba0*/  LOP3.LUT R3, R3, 0x38, R2, 0xf8, !PT ;  /* 0x0000003803037812 */ /* 0x000fe400078ef802 */
[C---:B------:R-:W-:Y:S02]  /*10bb0*/  LOP3.LUT R2, R10.reuse, 0x40, RZ, 0xfc, !PT ;  /* 0x000000400a027812 */ /* 0x040fe400078efcff */
[----:B------:R-:W-:Y:S02]  /*10bc0*/  ISETP.GE.AND P4, PT, R10, UR4, PT ;  /* 0x000000040a007c0c */ /* 0x000fe4000bf86270 */
[----:B------:R-:W-:-:S02]  /*10bd0*/  ISETP.GE.AND P2, PT, R2, UR4, PT ;  /* 0x0000000402007c0c */ /* 0x000fc4000bf46270 */
[----:B------:R-:W-:-:S04]  /*10be0*/  LOP3.LUT R2, R10, 0x80, RZ, 0xfc, !PT ;  /* 0x000000800a027812 */ /* 0x000fc800078efcff */
[----:B------:R-:W-:Y:S02]  /*10bf0*/  ISETP.GE.AND P1, PT, R2, UR4, PT ;  /* 0x0000000402007c0c */ /* 0x000fe4000bf26270 */
[----:B------:R-:W-:-:S04]  /*10c00*/  LOP3.LUT R2, R10, 0xc0, RZ, 0xfc, !PT ;  /* 0x000000c00a027812 */ /* 0x000fc800078efcff */
[----:B------:R-:W-:Y:S01]  /*10c10*/  ISETP.GE.AND P0, PT, R2, UR4, PT ;  /* 0x0000000402007c0c */ /* 0x000fe2000bf06270 */
[----:B------:R-:W-:Y:S01]  /*10c20*/  UMOV UR4, 0xffffffff ;  /* 0xffffffff00047882 */ /* 0x000fe20000000000 */
[----:B------:R-:W-:-:S04]  /*10c30*/  LOP3.LUT R2, R3, 0x38, R11, 0x78, !PT ;  /* 0x0000003803027812 */ /* 0x000fc800078e780b */
[----:B------:R-:W-:Y:S01]  /*10c40*/  LOP3.LUT R9, R2, 0x200, R9, 0xf8, !PT ;  /* 0x0000020002097812 */ /* 0x000fe200078ef809 */
[----:B------:R-:W-:Y:S06]  /*10c50*/  BRA.DIV UR4, `(.L_x_1063) ;  /* 0x0000003a04107947 */ /* 0x000fec000b800000 */
[----:B------:R-:W0:Y:S01]  /*10c60*/  SHFL.IDX PT, R2, R7, RZ, 0x181f ;  /* 0x00181fff07027589 */ /* 0x000e2200000e0000 */
[----:B------:R-:W-:Y:S01]  /*10c70*/  ULDC UR4, c[0x0][0x288] ;  /* 0x0000a20000047ab9 */ /* 0x000fe20000000800 */
[----:B------:R-:W-:Y:S01]  /*10c80*/  VIADD R0, R0, UR45 ;  /* 0x0000002d00007c36 */ /* 0x000fe20008000000 */
[----:B------:R-:W-:Y:S01]  /*10c90*/  ULDC.64 UR6, c[0x0][0x208] ;  /* 0x0000820000067ab9 */ /* 0x000fe20000000a00 */
[----:B------:R-:W1:Y:S01]  /*10ca0*/  SHFL.IDX PT, R14, R8, RZ, 0x181f ;  /* 0x00181fff080e7589 */ /* 0x000e6200000e0000 */
[----:B------:R-:W-:Y:S02]  /*10cb0*/  IMAD R6, R6, UR4, RZ ;  /* 0x0000000406067c24 */ /* 0x000fe4000f8e02ff */
[C---:B------:R-:W-:Y:S01]  /*10cc0*/  VIADD R11, R0.reuse, 0x10 ;  /* 0x00000010000b7836 */ /* 0x040fe20000000000 */
[----:B------:R-:W-:Y:S02]  /*10cd0*/  SHFL.IDX PT, R5, R7, 0x1, 0x181f ;  /* 0x00381f0007057f89 */ /* 0x000fe400000e0000 */
[----:B------:R-:W-:-:S02]  /*10ce0*/  ISETP.GE.AND P3, PT, R0, R6, PT ;  /* 0x000000060000720c */ /* 0x000fc40003f66270 */
[----:B------:R-:W2:Y:S11]  /*10cf0*/  SHFL.IDX PT, R4, R8, 0x1, 0x181f ;  /* 0x00381f0008047f89 */ /* 0x000eb600000e0000 */
[----:B------:R-:W-:Y:S01]  /*10d00*/  @!P3 LEA R21, R9, UR38, 0x1 ;  /* 0x000000260915bc11 */ /* 0x000fe2000f8e08ff */
[----:B0-----:R-:W-:-:S02]  /*10d10*/  IMAD.MOV.U32 R3, RZ, RZ, R2 ;  /* 0x000000ffff037224 */ /* 0x001fc400078e0002 */
[----:B-1----:R-:W-:Y:S02]  /*10d20*/  IMAD.MOV.U32 R2, RZ, RZ, R14 ;  /* 0x000000ffff027224 */ /* 0x002fe400078e000e */
[----:B------:R-:W-:Y:S02]  /*10d30*/  SHFL.IDX PT, R14, R8, 0x7, 0x181f ;  /* 0x00f81f00080e7f89 */ /* 0x000fe400000e0000 */
[----:B------:R-:W-:-:S05]  /*10d40*/  @!P3 IMAD.WIDE.U32 R2, R10, 0x2, R2 ;  /* 0x000000020a02b825 */ /* 0x000fca00078e0002 */
[----:B------:R-:W-:Y:S04]  /*10d50*/  @!P3 LDGSTS.E.BYPASS.LTC128B.128 [R21+0x10400], desc[UR6][R2.64], !P4 ;  /* 0x104000000215bfae */ /* 0x000fe8000e101d46 */
[----:B------:R-:W-:Y:S04]  /*10d60*/  @!P3 LDGSTS.E.BYPASS.LTC128B.128 [R21+0x14400], desc[UR6][R2.64+0x80], !P2 ;  /* 0x144000800215bfae */ /* 0x000fe8000d101d46 */
[----:B------:R-:W-:Y:S04]  /*10d70*/  @!P3 LDGSTS.E.BYPASS.LTC128B.128 [R21+0x18400], desc[UR6][R2.64+0x100], !P1 ;  /* 0x184001000215bfae */ /* 0x000fe8000c901d46 */
[----:B------:R0:W-:Y:S01]  /*10d80*/  @!P3 LDGSTS.E.BYPASS.LTC128B.128 [R21+0x1c400], desc[UR6][R2.64+0x180], !P0 ;  /* 0x1c4001800215bfae */ /* 0x0001e2000c101d46 */
[----:B------:R-:W-:-:S02]  /*10d90*/  ISETP.GE.AND P3, PT, R11, R6, PT ;  /* 0x000000060b00720c */ /* 0x000fc40003f66270 */
[----:B------:R-:W-:Y:S01]  /*10da0*/  IADD3 R11, R0, 0x20, RZ ;  /* 0x00000020000b7810 */ /* 0x000fe20007ffe0ff */
[----:B0-----:R-:W-:Y:S10]  /*10db0*/  SHFL.IDX PT, R3, R7, 0x2, 0x181f ;  /* 0x00581f0007037f89 */ /* 0x001ff400000e0000 */
[----:B--2---:R-:W-:Y:S01]  /*10dc0*/  @!P3 IMAD.WIDE.U32 R4, R10, 0x2, R4 ;  /* 0x000000020a04b825 */ /* 0x004fe200078e0004 */
[----:B------:R-:W-:Y:S01]  /*10dd0*/  @!P3 LEA R20, R9, UR38, 0x1 ;  /* 0x000000260914bc11 */ /* 0x000fe2000f8e08ff */
[----:B------:R-:W0:Y:S04]  /*10de0*/  SHFL.IDX PT, R2, R8, 0x2, 0x181f ;  /* 0x00581f0008027f89 */ /* 0x000e2800000e0000 */
[----:B------:R-:W-:Y:S04]  /*10df0*/  @!P3 LDGSTS.E.BYPASS.LTC128B.128 [R20+0x10c00], desc[UR6][R4.64], !P4 ;  /* 0x10c000000414bfae */ /* 0x000fe8000e101d46 */
[----:B------:R-:W-:Y:S04]  /*10e00*/  @!P3 LDGSTS.E.BYPASS.LTC128B.128 [R20+0x14c00], desc[UR6][R4.64+0x80], !P2 ;  /* 0x14c000800414bfae */ /* 0x000fe8000d101d46 */
[----:B------:R-:W-:Y:S04]  /*10e10*/  @!P3 LDGSTS.E.BYPASS.LTC128B.128 [R20+0x18c00], desc[UR6][R4.64+0x100], !P1 ;  /* 0x18c001000414bfae */ /* 0x000fe8000c901d46 */
[----:B------:R1:W-:Y:S01]  /*10e20*/  @!P3 LDGSTS.E.BYPASS.LTC128B.128 [R20+0x1cc00], desc[UR6][R4.64+0x180], !P0 ;  /* 0x1cc001800414bfae */ /* 0x0003e2000c101d46 */
[----:B------:R-:W-:Y:S01]  /*10e30*/  ISETP.GE.AND P3, PT, R11, R6, PT ;  /* 0x000000060b00720c */ /* 0x000fe20003f66270 */
[----:B------:R-:W-:-:S02]  /*10e40*/  VIADD R11, R0, 0x30 ;  /* 0x00000030000b7836 */ /* 0x000fc40000000000 */
[----:B-1----:R-:W-:Y:S10]  /*10e50*/  SHFL.IDX PT, R5, R7, 0x3, 0x181f ;  /* 0x00781f0007057f89 */ /* 0x002ff400000e0000 */
[----:B0-----:R-:W-:Y:S01]  /*10e60*/  @!P3 IMAD.WIDE.U32 R2, R10, 0x2, R2 ;  /* 0x000000020a02b825 */ /* 0x001fe200078e0002 */
        /* <DEDUP_REMOVED lines=32> */
[----:B------:R1:W-:Y:S04]  /*11070*/  @!P3 LDGSTS.E.BYPASS.LTC128B.128 [R20+0x12c00], desc[UR6][R4.64], !P4 ;  /* 0x12c000000414bfae */ /* 0x0003e8000e101d46 */
[----:B------:R1:W-:Y:S04]  /*11080*/  @!P3 LDGSTS.E.BYPASS.LTC128B.128 [R20+0x16c00], desc[UR6][R4.64+0x80], !P2 ;  /* 0x16c000800414bfae */ /* 0x0003e8000d101d46 */
[----:B------:R1:W-:Y:S04]  /*11090*/  @!P3 LDGSTS.E.BYPASS.LTC128B.128 [R20+0x1ac00], desc[UR6][R4.64+0x100], !P1 ;  /* 0x1ac001000414bfae */ /* 0x0003e8000c901d46 */
[----:B------:R1:W-:Y:S01]  /*110a0*/  @!P3 LDGSTS.E.BYPASS.LTC128B.128 [R20+0x1ec00], desc[UR6][R4.64+0x180], !P0 ;  /* 0x1ec001800414bfae */ /* 0x0003e2000c101d46 */
[----:B------:R-:W-:-:S03]  /*110b0*/  ISETP.GE.AND P3, PT, R11, R6, PT ;  /* 0x000000060b00720c */ /* 0x000fc60003f66270 */
[----:B------:R-:W2:Y:S10]  /*110c0*/  SHFL.IDX PT, R7, R7, 0x7, 0x181f ;  /* 0x00f81f0007077f89 */ /* 0x000eb400000e0000 */
[----:B0-----:R-:W-:Y:S01]  /*110d0*/  @!P3 IMAD.WIDE.U32 R2, R10, 0x2, R2 ;  /* 0x000000020a02b825 */ /* 0x001fe200078e0002 */
[----:B------:R-:W-:-:S05]  /*110e0*/  @!P3 LEA R21, R9, UR38, 0x1 ;  /* 0x000000260915bc11 */ /* 0x000fca000f8e08ff */
[----:B------:R1:W-:Y:S04]  /*110f0*/  @!P3 LDGSTS.E.BYPASS.LTC128B.128 [R21+0x13400], desc[UR6][R2.64], !P4 ;  /* 0x134000000215bfae */ /* 0x0003e8000e101d46 */
[----:B------:R1:W-:Y:S04]  /*11100*/  @!P3 LDGSTS.E.BYPASS.LTC128B.128 [R21+0x17400], desc[UR6][R2.64+0x80], !P2 ;  /* 0x174000800215bfae */ /* 0x0003e8000d101d46 */
[----:B------:R1:W-:Y:S04]  /*11110*/  @!P3 LDGSTS.E.BYPASS.LTC128B.128 [R21+0x1b400], desc[UR6][R2.64+0x100], !P1 ;  /* 0x1b4001000215bfae */ /* 0x0003e8000c901d46 */
[----:B--2---:R1:W-:Y:S02]  /*11120*/  @!P3 LDGSTS.E.BYPASS.LTC128B.128 [R21+0x1f400], desc[UR6][R2.64+0x180], !P0 ;  /* 0x1f4001800215bfae */ /* 0x0043e4000c101d46 */
.L_x_1168:
[----:B-1----:R-:W-:Y:S01]  /*11130*/  VIADD R3, R0, 0x70 ;  /* 0x0000007000037836 */ /* 0x002fe20000000000 */
        /* <DEDUP_REMOVED lines=15> */
.L_x_1065:
[----:B------:R-:W-:Y:S05]  /*11230*/  BSYNC B0 ;  /* 0x0000000000007941 */ /* 0x000fea0003800000 */
.L_x_1064:
[----:B------:R-:W-:Y:S01]  /*11240*/  NOP ;  /* 0x0000000000007918 */ /* 0x000fe20000000000 */
[----:B------:R-:W-:Y:S01]  /*11250*/  SYNCS.ARRIVE.TRANS64.RED.A0T1 RZ, [UR38+0x30800], RZ ;  /* 0x030800ffffff79a7 */ /* 0x000fe20008200426 */
[----:B------:R-:W-:Y:S01]  /*11260*/  IMAD.MOV.U32 R2, RZ, RZ, 0x1 ;  /* 0x00000001ff027424 */ /* 0x000fe200078e00ff */
[----:B------:R-:W-:Y:S04]  /*11270*/  ARRIVES.LDGSTSBAR.64.TRANSCNT [UR38+0x30800] ;  /* 0x03080000ff0079b0 */ /* 0x000fe80008000aa6 */
[----:B------:R-:W-:Y:S01]  /*11280*/  SHF.L.U32 R2, R2, 0x1f, RZ ;  /* 0x0000001f02027819 */ /* 0x000fe200000006ff */
[----:B------:R-:W-:Y:S01]  /*11290*/  NOP ;  /* 0x0000000000007918 */ /* 0x000fe20000000000 */
[----:B------:R-:W2:Y:S01]  /*112a0*/  LDL.LU R3, [R1+0x8] ;  /* 0x0000080001037983 */ /* 0x000ea20000300800 */
[----:B------:R-:W-:Y:S01]  /*112b0*/  SYNCS.ARRIVE.TRANS64.A1T0 RZ, [UR38+0x30800], RZ ;  /* 0x030800ffffff79a7 */ /* 0x000fe20008100026 */
[----:B------:R-:W1:Y:S01]  /*112c0*/  SYNCS.PHASECHK.TRANS64.TRYWAIT P0, [UR38+0x30820], R2 ;  /* 0x03082002ff0075a7 */ /* 0x000e620008000166 */
[----:B--2---:R-:W-:-:S05]  /*112d0*/  VIADD R0, R3, 0xfffffffe ;  /* 0xfffffffe03007836 */ /* 0x004fca0000000000 */
[----:B------:R-:W-:Y:S01]  /*112e0*/  ISETP.GE.AND P1, PT, R0, UR39, PT ;  /* 0x0000002700007c0c */ /* 0x000fe2000bf26270 */
[----:B-1----:R-:W-:-:S12]  /*112f0*/  @!P0 BRA `(.L_x_1066) ;  /* 0x0000003c002c8947 */ /* 0x002fd80003800000 */
.L_x_1169:
[----:B0-----:R-:W-:Y:S02]  /*11300*/  IMAD.MOV.U32 R9, RZ, RZ, 0x1 ;  /* 0x00000001ff097424 */ /* 0x001fe400078e00ff */
[----:B------:R-:W-:Y:S01]  /*11310*/  IMAD.MOV.U32 R8, RZ, RZ, RZ ;  /* 0x000000ffff087224 */ /* 0x000fe200078e00ff */
[----:B------:R-:W-:Y:S06]  /*11320*/  @!P1 BRA `(.L_x_1067) ;  /* 0x0000002000f09947 */ /* 0x000fec0003800000 */
[----:B------:R-:W-:Y:S01]  /*11330*/  UIADD3 UR4, UR44, 0x1, URZ ;  /* 0x000000012c047890 */ /* 0x000fe2000fffe03f */
[----:B------:R-:W0:Y:S01]  /*11340*/  S2R R4, SR_TID.X ;  /* 0x0000000000047919 */ /* 0x000e220000002100 */
[----:B------:R-:W-:Y:S01]  /*11350*/  ULOP3.LUT UR5, URZ, UR42, URZ, 0x33, !UPT ;  /* 0x0000002a3f057292 */ /* 0x000fe2000f8e333f */
[----:B------:R-:W-:Y:S01]  /*11360*/  IMAD.MOV.U32 R9, RZ, RZ, 0x1 ;  /* 0x00000001ff097424 */ /* 0x000fe200078e00ff */
[----:B------:R-:W-:-:S04]  /*11370*/  UIMAD UR4, UR4, UR41, URZ ;  /* 0x00000029040472a4 */ /* 0x000fc8000f8e023f */
[----:B-1----:R-:W-:Y:S01]  /*11380*/  IMAD.U32 R3, RZ, RZ, UR5 ;  /* 0x00000005ff037e24 */ /* 0x002fe2000f8e00ff */
[----:B------:R-:W-:Y:S01]  /*11390*/  ULOP3.LUT UR5, URZ, UR39, URZ, 0x33, !UPT ;  /* 0x000000273f057292 */ /* 0x000fe2000f8e333f */
[----:B------:R-:W-:Y:S01]  /*113a0*/  LOP3.LUT R2, RZ, UR4, RZ, 0x33, !PT ;  /* 0x00000004ff027c12 */ /* 0x000fe2000f8e33ff */
[----:B------:R-:W-:-:S03]  /*113b0*/  ULOP3.LUT UR4, URZ, UR43, URZ, 0x33, !UPT ;  /* 0x0000002b3f047292 */ /* 0x000fc6000f8e333f */
[----:B------:R-:W-:Y:S01]  /*113c0*/  VIADDMNMX R2, R2, -UR40, R3, !PT ;  /* 0x8000002802027c46 */ /* 0x000fe2000f800103 */
[----:B------:R-:W-:-:S03]  /*113d0*/  IMAD.MOV.U32 R3, RZ, RZ, 0x2 ;  /* 0x00000002ff037424 */ /* 0x000fc600078e00ff */
[----:B------:R-:W-:-:S04]  /*113e0*/  VIMNMX R2, R2, UR4, !PT ;  /* 0x0000000402027c48 */ /* 0x000fc8000ffe0100 */
[----:B------:R-:W-:-:S05]  /*113f0*/  VIADDMNMX R3, R2, R3, UR5, !PT ;  /* 0x0000000502037e46 */ /* 0x000fca000f800103 */
[----:B------:R-:W-:-:S05]  /*11400*/  VIADD R5, R3, 0xfffffffe ;  /* 0xfffffffe03057836 */ /* 0x000fca0000000000 */
[-C--:B------:R-:W-:Y:S02]  /*11410*/  ISETP.NE.AND P0, PT, R5, R2.reuse, PT ;  /* 0x000000020500720c */ /* 0x080fe40003f05270 */
[----:B------:R-:W-:Y:S02]  /*11420*/  LOP3.LUT R2, RZ, R2, RZ, 0x33, !PT ;  /* 0x00000002ff027212 */ /* 0x000fe400078e33ff */
[----:B0-----:R-:W-:Y:S01]  /*11430*/  LOP3.LUT R10, R4, 0x1f, RZ, 0xc0, !PT ;  /* 0x0000001f040a7812 */ /* 0x001fe200078ec0ff */
[----:B------:R-:W-:Y:S02]  /*11440*/  IMAD.MOV.U32 R4, RZ, RZ, R16 ;  /* 0x000000ffff047224 */ /* 0x000fe400078e0010 */
[----:B------:R-:W-:-:S05]  /*11450*/  IMAD.IADD R3, R3, 0x1, R2 ;  /* 0x0000000103037824 */ /* 0x000fca00078e0202 */
[----:B------:R-:W-:Y:S01]  /*11460*/  LOP3.LUT R12, R3, 0x1, RZ, 0xc0, !PT ;  /* 0x00000001030c7812 */ /* 0x000fe200078ec0ff */
[----:B------:R-:W-:Y:S06]  /*11470*/  @!P0 BRA `(.L_x_1068) ;  /* 0x0000001400c88947 */ /* 0x000fec0003800000 */
[----:B------:R-:W-:Y:S01]  /*11480*/  BSSY B0, `(.L_x_1068) ;  /* 0x0000171000007945 */ /* 0x000fe20003800000 */
[----:B------:R-:W-:Y:S01]  /*11490*/  IADD3 R6, R3, -R12, RZ ;  /* 0x8000000c03067210 */ /* 0x000fe20007ffe0ff */
[----:B------:R-:W-:Y:S02]  /*114a0*/  IMAD.MOV.U32 R7, RZ, RZ, 0x1 ;  /* 0x00000001ff077424 */ /* 0x000fe400078e00ff */
[----:B------:R-:W-:-:S07]  /*114b0*/  IMAD.MOV.U32 R4, RZ, RZ, R16 ;  /* 0x000000ffff047224 */ /* 0x000fce00078e0010 */
.L_x_1107:
[----:B------:R-:W2:Y:S01]  /*114c0*/  LDL R2, [R1] ;  /* 0x0000000001027983 */ /* 0x000ea20000100800 */
[----:B------:R-:W-:Y:S01]  /*114d0*/  VIADD R6, R6, 0xfffffffe ;  /* 0xfffffffe06067836 */ /* 0x000fe20000000000 */
[----:B------:R-:W-:Y:S04]  /*114e0*/  BSSY B1, `(.L_x_1069) ;  /* 0x00000b3000017945 */ /* 0x000fe80003800000 */
[----:B------:R-:W-:Y:S02]  /*114f0*/  ISETP.NE.AND P2, PT, R6, RZ, PT ;  /* 0x000000ff0600720c */ /* 0x000fe40003f45270 */
[----:B--2---:R-:W-:-:S13]  /*11500*/  ISETP.NE.AND P0, PT, R2, RZ, PT ;  /* 0x000000ff0200720c */ /* 0x004fda0003f05270 */
[----:B------:R-:W-:Y:S05]  /*11510*/  @!P0 BRA `(.L_x_1070) ;  /* 0x0000000800bc8947 */ /* 0x000fea0003800000 */
[----:B------:R-:W2:Y:S01]  /*11520*/  LDL R2, [R1+0x4] ;  /* 0x0000040001027983 */ /* 0x000ea20000100800 */
[----:B------:R-:W-:Y:S01]  /*11530*/  IMAD.MOV.U32 R9, RZ, RZ, R0 ;  /* 0x000000ffff097224 */ /* 0x000fe200078e0000 */
        /* <DEDUP_REMOVED lines=11> */
[----:B------:R-:W-:-:S03]  /*115f0*/  IMAD R4, R18, UR5, R5 ;  /* 0x0000000512047c24 */ /* 0x000fc6000f8e0205 */
[--C-:B------:R-:W-:Y:S01]  /*11600*/  SHF.R.S32.HI R3, RZ, 0x1f, R2.reuse ;  /* 0x0000001fff037819 */ /* 0x100fe20000011402 */
[--C-:B------:R-:W-:Y:S02]  /*11610*/  IMAD.MOV R5, RZ, RZ, -R2.reuse ;  /* 0x000000ffff057224 */ /* 0x100fe400078e0a02 */
[----:B------:R-:W-:Y:S01]  /*11620*/  IMAD.WIDE.U32 R2, R18, UR4, R2 ;  /* 0x0000000412027c25 */ /* 0x000fe2000f8e0002 */
[----:B------:R-:W-:-:S03]  /*11630*/  ULDC.64 UR4, c[0x0][0x418] ;  /* 0x0001060000047ab9 */ /* 0x000fc60000000a00 */
[----:B------:R-:W-:Y:S01]  /*11640*/  IMAD.IADD R3, R4, 0x1, R3 ;  /* 0x0000000104037824 */ /* 0x000fe200078e0203 */
[----:B------:R-:W-:Y:S01]  /*11650*/  LEA R4, P0, R2, UR4, 0x2 ;  /* 0x0000000402047c11 */ /* 0x000fe2000f8010ff */
[----:B------:R-:W-:-:S03]  /*11660*/  IMAD R9, R9, R5, R0 ;  /* 0x0000000509097224 */ /* 0x000fc600078e0200 */
[----:B------:R-:W-:-:S05]  /*11670*/  LEA.HI.X R5, R2, UR5, R3, 0x2, P0 ;  /* 0x0000000502057c11 */ /* 0x000fca00080f1403 */
[----:B------:R0:W5:Y:S04]  /*11680*/  LDG.E R4, desc[UR6][R4.64] ;  /* 0x0000000604047981 */ /* 0x000168000c1e1900 */
.L_x_1071:
[----:B------:R-:W1:Y:S01]  /*11690*/  S2R R2, SR_TID.X ;  /* 0x0000000000027919 */ /* 0x000e620000002100 */
[----:B------:R-:W-:Y:S01]  /*116a0*/  BSSY B2, `(.L_x_1072) ;  /* 0x0000006000027945 */ /* 0x000fe20003800000 */
[----:B-1----:R-:W-:Y:S02]  /*116b0*/  LOP3.LUT R3, R2, 0x7f, RZ, 0xc0, !PT ;  /* 0x0000007f02037812 */ /* 0x002fe400078ec0ff */
[----:B------:R-:W-:Y:S02]  /*116c0*/  SHF.L.U32 R2, R7, 0x1f, RZ ;  /* 0x0000001f07027819 */ /* 0x000fe400000006ff */
[----:B------:R-:W-:Y:S02]  /*116d0*/  ISETP.NE.AND P1, PT, R3, RZ, PT ;  /* 0x000000ff0300720c */ /* 0x000fe40003f25270 */
[----:B------:R-:W1:Y:S02]  /*116e0*/  SYNCS.PHASECHK.TRANS64.TRYWAIT P0, [UR38+0x30848], R2 ;  /* 0x03084802ff0075a7 */ /* 0x000e640008000166 */
[----:B-1----:R-:W-:Y:S09]  /*116f0*/  @!P0 BRA `(.L_x_1073) ;  /* 0x0000003800448947 */ /* 0x002ff20003800000 */
.L_x_1170:
[----:B------:R-:W-:Y:S05]  /*11700*/  BSYNC B2 ;  /* 0x0000000000027941 */ /* 0x000fea0003800000 */
.L_x_1072:
[----:B------:R-:W-:Y:S04]  /*11710*/  BSSY B2, `(.L_x_1074) ;  /* 0x0000007000027945 */ /* 0x000fe80003800000 */
[----:B------:R-:W-:Y:S05]  /*11720*/  @P1 BRA `(.L_x_1075) ;  /* 0x0000000000141947 */ /* 0x000fea0003800000 */
[----:B------:R-:W-:Y:S01]  /*11730*/  ISETP.NE.AND P0, PT, R10, RZ, PT ;  /* 0x000000ff0a00720c */ /* 0x000fe20003f05270 */
[----:B-1----:R-:W-:-:S04]  /*11740*/  IMAD.MOV.U32 R3, RZ, RZ, 0x8000 ;  /* 0x00008000ff037424 */ /* 0x002fc800078e00ff */
[----:B------:R2:W-:Y:S08]  /*11750*/  SYNCS.ARRIVE.TRANS64 RZ, [UR38+0x30838], R3 ;  /* 0x03083803ffff79a7 */ /* 0x0005f00008000026 */
[----:B--2---:R-:W-:Y:S05]  /*11760*/  @!P0 BRA `(.L_x_1075) ;  /* 0x0000000000048947 */ /* 0x004fea0003800000 */
[----:B------:R-:W-:Y:S01]  /*11770*/  BPT.TRAP 0x1 ;  /* 0x000000040000795c */ /* 0x000fe20000300000 */
.L_x_1075:
[----:B------:R-:W-:Y:S05]  /*11780*/  BSYNC B2 ;  /* 0x0000000000027941 */ /* 0x000fea0003800000 */
.L_x_1074:
[----:B------:R-:W-:Y:S01]  /*11790*/  IMAD.MOV.U32 R14, RZ, RZ, RZ ;  /* 0x000000ffff0e7224 */ /* 0x000fe200078e00ff */
[----:B------:R-:W-:Y:S01]  /*117a0*/  ULDC.64 UR4, c[0x0][0x198] ;  /* 0x0000660000047ab9 */ /* 0x000fe20000000a00 */
[----:B------:R-:W-:Y:S01]  /*117b0*/  PLOP3.LUT P0, PT, PT, PT, PT, 0x80, 0x0 ;  /* 0x000000000000781c */ /* 0x000fe20003f0f070 */
[----:B------:R-:W-:Y:S01]  /*117c0*/  UIADD3 UR4, UP0, UR4, 0x370, URZ ;  /* 0x0000037004047890 */ /* 0x000fe2000ff1e03f */
[----:B-1----:R-:W-:Y:S01]  /*117d0*/  IMAD.SHL.U32 R3, R9, 0x40, RZ ;  /* 0x0000004009037824 */ /* 0x002fe200078e00ff */
[----:B------:R-:W-:Y:S01]  /*117e0*/  R2UR UR34, R14 ;  /* 0x000000000e2272ca */ /* 0x000fe200000e0000 */
[----:B------:R-:W-:Y:S02]  /*117f0*/  UIADD3 UR32, UR38, 0x28400, URZ ;  /* 0x0002840026207890 */ /* 0x000fe4000fffe03f */
[----:B------:R-:W-:Y:S02]  /*11800*/  UIADD3 UR33, UR38, 0x30838, URZ ;  /* 0x0003083826217890 */ /* 0x000fe4000fffe03f */
[----:B------:R-:W-:Y:S01]  /*11810*/  UIADD3.X UR5, URZ, UR5, URZ, UP0, !UPT ;  /* 0x000000053f057290 */ /* 0x000fe200087fe43f */
[----:B------:R-:W-:Y:S01]  /*11820*/  UMOV UR6, 0x0 ;  /* 0x0000000000067882 */ /* 0x000fe20000000000 */
[----:B------:R-:W-:-:S10]  /*11830*/  UMOV UR7, 0x14f00000 ;  /* 0x14f0000000077882 */ /* 0x000fd40000000000 */
.L_x_1076:
[----:B------:R-:W-:-:S13]  /*11840*/  @P0 ELECT P3, URZ, PT ;  /* 0x00000000003f082f */ /* 0x000fda0003860000 */
[----:B-----5:R-:W-:Y:S02]  /*11850*/  @P3 R2UR UR37, R4 ;  /* 0x00000000042532ca */ /* 0x020fe400000e0000 */
        /* <DEDUP_REMOVED lines=11> */
.L_x_1077:
        /* <DEDUP_REMOVED lines=15> */
.L_x_1078:
        /* <DEDUP_REMOVED lines=15> */
.L_x_1079:
        /* <DEDUP_REMOVED lines=12> */
.L_x_1171:
[----:B------:R-:W-:Y:S05]  /*11bb0*/  BSYNC B2 ;  /* 0x0000000000027941 */ /* 0x000fea0003800000 */
.L_x_1080:
        /* <DEDUP_REMOVED lines=9> */
.L_x_1083:
[----:B------:R-:W-:Y:S05]  /*11c50*/  BSYNC B2 ;  /* 0x0000000000027941 */ /* 0x000fea0003800000 */
.L_x_1082:
[----:B------:R-:W-:Y:S01]  /*11c60*/  R2UR UR6, R2 ;  /* 0x00000000020672ca */ /* 0x000fe200000e0000 */
[----:B------:R-:W-:Y:S01]  /*11c70*/  ULDC.64 UR4, c[0x0][0x198] ;  /* 0x0000660000047ab9 */ /* 0x000fe20000000a00 */
[----:B------:R-:W-:Y:S01]  /*11c80*/  R2UR UR7, R3 ;  /* 0x00000000030772ca */ /* 0x000fe200000e0000 */
[----:B------:R-:W-:Y:S01]  /*11c90*/  UIADD3 UR4, UP0, UR4, 0x470, URZ ;  /* 0x0000047004047890 */ /* 0x000fe2000ff1e03f */
[----:B------:R-:W-:Y:S01]  /*11ca0*/  R2UR UR10, R14 ;  /* 0x000000000e0a72ca */ /* 0x000fe200000e0000 */
[----:B------:R-:W-:Y:S01]  /*11cb0*/  IMAD.SHL.U32 R14, R17, 0x40, RZ ;  /* 0x00000040110e7824 */ /* 0x000fe200078e00ff */
[----:B------:R-:W-:Y:S01]  /*11cc0*/  PLOP3.LUT P0, PT, PT, PT, PT, 0x80, 0x0 ;  /* 0x000000000000781c */ /* 0x000fe20003f0f070 */
[----:B------:R-:W-:Y:S02]  /*11cd0*/  UIADD3 UR8, UR38, 0x400, URZ ;  /* 0x0000040026087890 */ /* 0x000fe4000fffe03f */
[----:B------:R-:W-:Y:S02]  /*11ce0*/  UIADD3 UR9, UR38, 0x30850, URZ ;  /* 0x0003085026097890 */ /* 0x000fe4000fffe03f */
[----:B------:R-:W-:-:S12]  /*11cf0*/  UIADD3.X UR5, URZ, UR5, URZ, UP0, !UPT ;  /* 0x000000053f057290 */ /* 0x000fd800087fe43f */
.L_x_1084:
        /* <DEDUP_REMOVED lines=13> */
.L_x_1085:
        /* <DEDUP_REMOVED lines=13> */
.L_x_1086:
        /* <DEDUP_REMOVED lines=13> */
.L_x_1087:
        /* <DEDUP_REMOVED lines=10> */
.L_x_1070:
[----:B------:R-:W-:Y:S05]  /*12010*/  BSYNC B1 ;  /* 0x0000000000017941 */ /* 0x000fea0003800000 */
.L_x_1069:
        /* <DEDUP_REMOVED lines=28> */
.L_x_1090:
[----:B------:R-:W1:Y:S01]  /*121e0*/  S2R R2, SR_TID.X ;  /* 0x0000000000027919 */ /* 0x000e620000002100 */
[----:B------:R-:W-:Y:S01]  /*121f0*/  BSSY B2, `(.L_x_1091) ;  /* 0x0000006000027945 */ /* 0x000fe20003800000 */
[----:B-1----:R-:W-:Y:S02]  /*12200*/  LOP3.LUT R3, R2, 0x7f, RZ, 0xc0, !PT ;  /* 0x0000007f02037812 */ /* 0x002fe400078ec0ff */
[----:B------:R-:W-:Y:S02]  /*12210*/  SHF.L.U32 R2, R9, 0x1f, RZ ;  /* 0x0000001f09027819 */ /* 0x000fe400000006ff */
[----:B------:R-:W-:Y:S02]  /*12220*/  ISETP.NE.AND P1, PT, R3, RZ, PT ;  /* 0x000000ff0300720c */ /* 0x000fe40003f25270 */
[----:B------:R-:W1:Y:S02]  /*12230*/  SYNCS.PHASECHK.TRANS64.TRYWAIT P0, [UR38+0x30840], R2 ;  /* 0x03084002ff0075a7 */ /* 0x000e640008000166 */
[----:B-1----:R-:W-:Y:S09]  /*12240*/  @!P0 BRA `(.L_x_1092) ;  /* 0x0000002c00a08947 */ /* 0x002ff20003800000 */
.L_x_1172:
[----:B------:R-:W-:Y:S05]  /*12250*/  BSYNC B2 ;  /* 0x0000000000027941 */ /* 0x000fea0003800000 */
.L_x_1091:
[----:B------:R-:W-:Y:S04]  /*12260*/  BSSY B2, `(.L_x_1093) ;  /* 0x0000007000027945 */ /* 0x000fe80003800000 */
[----:B------:R-:W-:Y:S05]  /*12270*/  @P1 BRA `(.L_x_1094) ;  /* 0x0000000000141947 */ /* 0x000fea0003800000 */
[----:B------:R-:W-:Y:S01]  /*12280*/  ISETP.NE.AND P0, PT, R10, RZ, PT ;  /* 0x000000ff0a00720c */ /* 0x000fe20003f05270 */
[----:B-1----:R-:W-:-:S04]  /*12290*/  IMAD.MOV.U32 R2, RZ, RZ, 0x8000 ;  /* 0x00008000ff027424 */ /* 0x002fc800078e00ff */
[----:B------:R2:W-:Y:S08]  /*122a0*/  SYNCS.ARRIVE.TRANS64 RZ, [UR38+0x30830], R2 ;  /* 0x03083002ffff79a7 */ /* 0x0005f00008000026 */
[----:B--2---:R-:W-:Y:S05]  /*122b0*/  @!P0 BRA `(.L_x_1094) ;  /* 0x0000000000048947 */ /* 0x004fea0003800000 */
[----:B------:R-:W-:Y:S01]  /*122c0*/  BPT.TRAP 0x1 ;  /* 0x000000040000795c */ /* 0x000fe20000300000 */
.L_x_1094:
[----:B------:R-:W-:Y:S05]  /*122d0*/  BSYNC B2 ;  /* 0x0000000000027941 */ /* 0x000fea0003800000 */
.L_x_1093:
        /* <DEDUP_REMOVED lines=11> */
.L_x_1095:
        /* <DEDUP_REMOVED lines=14> */
.L_x_1096:
        /* <DEDUP_REMOVED lines=14> */
.L_x_1097:
        /* <DEDUP_REMOVED lines=14> */
.L_x_1098:
        /* <DEDUP_REMOVED lines=12> */
.L_x_1173:
[----:B------:R-:W-:Y:S05]  /*126f0*/  BSYNC B2 ;  /* 0x0000000000027941 */ /* 0x000fea0003800000 */
.L_x_1099:
        /* <DEDUP_REMOVED lines=9> */
.L_x_1102:
[----:B------:R-:W-:Y:S05]  /*12790*/  BSYNC B2 ;  /* 0x0000000000027941 */ /* 0x000fea0003800000 */
.L_x_1101:
        /* <DEDUP_REMOVED lines=10> */
.L_x_1103:
        /* <DEDUP_REMOVED lines=13> */
.L_x_1104:
        /* <DEDUP_REMOVED lines=13> */
.L_x_1105:
        /* <DEDUP_REMOVED lines=13> */
.L_x_1106:
        /* <DEDUP_REMOVED lines=10> */
.L_x_1089:
[----:B------:R-:W-:Y:S05]  /*12b50*/  BSYNC B1 ;  /* 0x0000000000017941 */ /* 0x000fea0003800000 */
.L_x_1088:
[----:B------:R-:W-:Y:S01]  /*12b60*/  IADD3 R0, R0, -0x2, RZ ;  /* 0xfffffffe00007810 */ /* 0x000fe20007ffe0ff */
[----:B------:R-:W-:Y:S01]  /*12b70*/  IMAD.MOV.U32 R7, RZ, RZ, R9 ;  /* 0x000000ffff077224 */ /* 0x000fe200078e0009 */
[----:B------:R-:W-:Y:S06]  /*12b80*/  @P2 BRA `(.L_x_1107) ;  /* 0xffffffe8004c2947 */ /* 0x000fec000383ffff */
[----:B------:R-:W-:Y:S05]  /*12b90*/  BSYNC B0 ;  /* 0x0000000000007941 */ /* 0x000fea0003800000 */
.L_x_1068:
[----:B------:R-:W-:Y:S01]  /*12ba0*/  ISETP.NE.AND P0, PT, R12, RZ, PT ;  /* 0x000000ff0c00720c */ /* 0x000fe20003f05270 */
[----:B------:R-:W-:-:S12]  /*12bb0*/  BSSY B0, `(.L_x_1067) ;  /* 0x00000b3000007945 */ /* 0x000fd80003800000 */
[----:B------:R-:W-:Y:S05]  /*12bc0*/  @!P0 BRA `(.L_x_1108) ;  /* 0x0000000800c48947 */ /* 0x000fea0003800000 */
[----:B------:R-:W2:Y:S01]  /*12bd0*/  LDL R2, [R1] ;  /* 0x0000000001027983 */ /* 0x000ea20000100800 */
[----:B------:R-:W-:Y:S01]  /*12be0*/  IMAD.MOV.U32 R8, RZ, RZ, 0x1 ;  /* 0x00000001ff087424 */ /* 0x000fe200078e00ff */
        /* <DEDUP_REMOVED lines=25> */
.L_x_1109:
[----:B------:R-:W1:Y:S01]  /*12d80*/  S2R R2, SR_TID.X ;  /* 0x0000000000027919 */ /* 0x000e620000002100 */
[----:B------:R-:W-:Y:S01]  /*12d90*/  BSSY B1, `(.L_x_1110) ;  /* 0x0000006000017945 */ /* 0x000fe20003800000 */
[----:B-1----:R-:W-:Y:S02]  /*12da0*/  LOP3.LUT R3, R2, 0x7f, RZ, 0xc0, !PT ;  /* 0x0000007f02037812 */ /* 0x002fe400078ec0ff */
[----:B------:R-:W-:Y:S02]  /*12db0*/  SHF.L.U32 R2, R9, 0x1f, RZ ;  /* 0x0000001f09027819 */ /* 0x000fe400000006ff */
[----:B------:R-:W-:Y:S02]  /*12dc0*/  ISETP.NE.AND P1, PT, R3, RZ, PT ;  /* 0x000000ff0300720c */ /* 0x000fe40003f25270 */
[----:B------:R-:W1:Y:S02]  /*12dd0*/  SYNCS.PHASECHK.TRANS64.TRYWAIT P0, [UR38+0x30848], R2 ;  /* 0x03084802ff0075a7 */ /* 0x000e640008000166 */
[----:B-1----:R-:W-:Y:S09]  /*12de0*/  @!P0 BRA `(.L_x_1111) ;  /* 0x0000002000e88947 */ /* 0x002ff20003800000 */
.L_x_1174:
[----:B------:R-:W-:Y:S05]  /*12df0*/  BSYNC B1 ;  /* 0x0000000000017941 */ /* 0x000fea0003800000 */
.L_x_1110:
[----:B------:R-:W-:Y:S04]  /*12e00*/  BSSY B1, `(.L_x_1112) ;  /* 0x0000007000017945 */ /* 0x000fe80003800000 */
[----:B------:R-:W-:Y:S05]  /*12e10*/  @P1 BRA `(.L_x_1113) ;  /* 0x0000000000141947 */ /* 0x000fea0003800000 */
[----:B------:R-:W-:Y:S01]  /*12e20*/  ISETP.NE.AND P0, PT, R10, RZ, PT ;  /* 0x000000ff0a00720c */ /* 0x000fe20003f05270 */
[----:B-1----:R-:W-:-:S04]  /*12e30*/  IMAD.MOV.U32 R3, RZ, RZ, 0x8000 ;  /* 0x00008000ff037424 */ /* 0x002fc800078e00ff */
[----:B------:R2:W-:Y:S08]  /*12e40*/  SYNCS.ARRIVE.TRANS64 RZ, [UR38+0x30838], R3 ;  /* 0x03083803ffff79a7 */ /* 0x0005f00008000026 */
[----:B--2---:R-:W-:Y:S05]  /*12e50*/  @!P0 BRA `(.L_x_1113) ;  /* 0x0000000000048947 */ /* 0x004fea0003800000 */
[----:B------:R-:W-:Y:S01]  /*12e60*/  BPT.TRAP 0x1 ;  /* 0x000000040000795c */ /* 0x000fe20000300000 */
.L_x_1113:
[----:B------:R-:W-:Y:S05]  /*12e70*/  BSYNC B1 ;  /* 0x0000000000017941 */ /* 0x000fea0003800000 */
.L_x_1112:
[----:B0-----:R-:W-:Y:S01]  /*12e80*/  IMAD.MOV.U32 R5, RZ, RZ, RZ ;  /* 0x000000ffff057224 */ /* 0x001fe200078e00ff */
        /* <DEDUP_REMOVED lines=10> */
.L_x_1114:
        /* <DEDUP_REMOVED lines=14> */
.L_x_1115:
        /* <DEDUP_REMOVED lines=14> */
.L_x_1116:
        /* <DEDUP_REMOVED lines=14> */
.L_x_1117:
        /* <DEDUP_REMOVED lines=11> */
.L_x_1175:
[----:B------:R-:W-:Y:S05]  /*13280*/  BSYNC B1 ;  /* 0x0000000000017941 */ /* 0x000fea0003800000 */
.L_x_1118:
        /* <DEDUP_REMOVED lines=9> */
.L_x_1121:
[----:B------:R-:W-:Y:S05]  /*13320*/  BSYNC B1 ;  /* 0x0000000000017941 */ /* 0x000fea0003800000 */
.L_x_1120:
        /* <DEDUP_REMOVED lines=10> */
.L_x_1122:
        /* <DEDUP_REMOVED lines=13> */
.L_x_1123:
        /* <DEDUP_REMOVED lines=13> */
.L_x_1124:
        /* <DEDUP_REMOVED lines=13> */
.L_x_1125:
        /* <DEDUP_REMOVED lines=8> */
[----:B------:R-:W-:Y:S01]  /*136c0*/  IMAD.MOV.U32 R17, RZ, RZ, R0 ;  /* 0x000000ffff117224 */ /* 0x000fe200078e0000 */
[----:B------:R-:W-:-:S07]  /*136d0*/  MOV R16, R4 ;  /* 0x0000000400107202 */ /* 0x000fce0000000f00 */
.L_x_1108:
[----:B------:R-:W-:Y:S05]  /*136e0*/  BSYNC B0 ;  /* 0x0000000000007941 */ /* 0x000fea0003800000 */
.L_x_1067:
[----:B------:R-:W2:Y:S01]  /*136f0*/  LDL.LU R0, [R1] ;  /* 0x0000000001007983 */ /* 0x000ea20000300800 */
[----:B------:R-:W-:Y:S01]  /*13700*/  BSSY B0, `(.L_x_1126) ;  /* 0x0000051000007945 */ /* 0x000fe20003800000 */
[----:B--2---:R-:W-:-:S13]  /*13710*/  ISETP.NE.AND P0, PT, R0, RZ, PT ;  /* 0x000000ff0000720c */ /* 0x004fda0003f05270 */
[----:B------:R-:W-:Y:S05]  /*13720*/  @!P0 BRA `(.L_x_1127) ;  /* 0x0000000400388947 */ /* 0x000fea0003800000 */
[----:B------:R-:W0:Y:S01]  /*13730*/  S2R R0, SR_TID.X ;  /* 0x0000000000007919 */ /* 0x000e220000002100 */
[----:B-1----:R-:W-:Y:S01]  /*13740*/  LEA R3, R8, UR38, 0x3 ;  /* 0x0000002608037c11 */ /* 0x002fe2000f8e18ff */
[----:B------:R-:W-:Y:S01]  /*13750*/  BSSY B1, `(.L_x_1128) ;  /* 0x0000006000017945 */ /* 0x000fe20003800000 */
[----:B0-----:R-:W-:Y:S02]  /*13760*/  LOP3.LUT R2, R0, 0x7f, RZ, 0xc0, !PT ;  /* 0x0000007f00027812 */ /* 0x001fe400078ec0ff */
[----:B------:R-:W-:Y:S02]  /*13770*/  SHF.L.U32 R0, R9, 0x1f, RZ ;  /* 0x0000001f09007819 */ /* 0x000fe400000006ff */
[----:B------:R-:W-:Y:S02]  /*13780*/  ISETP.NE.AND P1, PT, R2, RZ, PT ;  /* 0x000000ff0200720c */ /* 0x000fe40003f25270 */
[----:B------:R-:W0:Y:S02]  /*13790*/  SYNCS.PHASECHK.TRANS64.TRYWAIT P0, [R3+URZ+0x30860], R0 ;  /* 0x03086000030075a7 */ /* 0x000e24000800017f */
[----:B0-----:R-:W-:Y:S09]  /*137a0*/  @!P0 BRA `(.L_x_1129) ;  /* 0x0000001800a88947 */ /* 0x001ff20003800000 */
.L_x_1176:
[----:B------:R-:W-:Y:S05]  /*137b0*/  BSYNC B1 ;  /* 0x0000000000017941 */ /* 0x000fea0003800000 */
.L_x_1128:
[----:B------:R-:W-:Y:S04]  /*137c0*/  BSSY B1, `(.L_x_1130) ;  /* 0x0000008000017945 */ /* 0x000fe80003800000 */
[----:B------:R-:W-:Y:S05]  /*137d0*/  @P1 BRA `(.L_x_1131) ;  /* 0x0000000000181947 */ /* 0x000fea0003800000 */
[----:B------:R-:W1:Y:S01]  /*137e0*/  S2R R2, SR_TID.X ;  /* 0x0000000000027919 */ /* 0x000e620000002100 */
[----:B0-----:R-:W-:-:S04]  /*137f0*/  IMAD.MOV.U32 R0, RZ, RZ, 0x8000 ;  /* 0x00008000ff007424 */ /* 0x001fc800078e00ff */
[----:B------:R2:W-:Y:S01]  /*13800*/  SYNCS.ARRIVE.TRANS64 RZ, [R3+URZ+0x30850], R0 ;  /* 0x0308500003ff79a7 */ /* 0x0005e2000800003f */
[----:B-1----:R-:W-:-:S13]  /*13810*/  LOP3.LUT P0, RZ, R2, 0x1f, RZ, 0xc0, !PT ;  /* 0x0000001f02ff7812 */ /* 0x002fda000780c0ff */
[----:B--2---:R-:W-:Y:S05]  /*13820*/  @!P0 BRA `(.L_x_1131) ;  /* 0x0000000000048947 */ /* 0x004fea0003800000 */
[----:B------:R-:W-:Y:S01]  /*13830*/  BPT.TRAP 0x1 ;  /* 0x000000040000795c */ /* 0x000fe20000300000 */
.L_x_1131:
[----:B------:R-:W-:Y:S05]  /*13840*/  BSYNC B1 ;  /* 0x0000000000017941 */ /* 0x000fea0003800000 */
.L_x_1130:
[----:B------:R-:W-:Y:S01]  /*13850*/  R2UR UR4, R8 ;  /* 0x00000000080472ca */ /* 0x000fe200000e0000 */
[----:B------:R-:W-:Y:S01]  /*13860*/  ULDC.64 UR6, c[0x0][0x198] ;  /* 0x0000660000067ab9 */ /* 0x000fe20000000a00 */
[----:B------:R-:W-:Y:S01]  /*13870*/  R2UR UR9, R3 ;  /* 0x00000000030972ca */ /* 0x000fe200000e0000 */
[----:B------:R-:W-:Y:S01]  /*13880*/  UIADD3 UR6, UP0, UR6, 0x470, URZ ;  /* 0x0000047006067890 */ /* 0x000fe2000ff1e03f */
[----:B------:R-:W-:Y:S01]  /*13890*/  PLOP3.LUT P0, PT, PT, PT, PT, 0x80, 0x0 ;  /* 0x000000000000781c */ /* 0x000fe20003f0f070 */
[----:B------:R-:W-:Y:S01]  /*138a0*/  IMAD.SHL.U32 R17, R17, 0x40, RZ ;  /* 0x0000004011117824 */ /* 0x000fe200078e00ff */
[----:B------:R-:W-:Y:S01]  /*138b0*/  UMOV UR14, 0x0 ;  /* 0x00000000000e7882 */ /* 0x000fe20000000000 */
[----:B------:R-:W-:Y:S01]  /*138c0*/  UIADD3.X UR7, URZ, UR7, URZ, UP0, !UPT ;  /* 0x000000073f077290 */ /* 0x000fe200087fe43f */
[----:B------:R-:W-:Y:S01]  /*138d0*/  UMOV UR15, 0x14f00000 ;  /* 0x14f00000000f7882 */ /* 0x000fe20000000000 */
[----:B------:R-:W-:-:S04]  /*138e0*/  UMOV UR10, URZ ;  /* 0x0000003f000a7c82 */ /* 0x000fc80008000000 */
[----:B------:R-:W-:Y:S02]  /*138f0*/  ULEA UR4, UR4, UR38, 0xf ;  /* 0x0000002604047291 */ /* 0x000fe4000f8e783f */
[----:B------:R-:W-:Y:S02]  /*13900*/  UIADD3 UR9, UR9, 0x30850, URZ ;  /* 0x0003085009097890 */ /* 0x000fe4000fffe03f */
[----:B------:R-:W-:-:S12]  /*13910*/  UIADD3 UR8, UR4, 0x400, URZ ;  /* 0x0000040004087890 */ /* 0x000fd8000fffe03f */
.L_x_1132:
        /* <DEDUP_REMOVED lines=8> */
[----:B------:R-:W-:Y:S01]  /*139a0*/  PLOP3.LUT P0, PT, PT, PT, PT, 0x80, 0x0 ;  /* 0x000000000000781c */ /* 0x000fe20003f0f070 */
[----:B------:R-:W-:Y:S01]  /*139b0*/  UIADD3 UR8, UR4, 0x2400, URZ ;  /* 0x0000240004087890 */ /* 0x000fe2000fffe03f */
[----:B------:R-:W-:Y:S01]  /*139c0*/  UMOV UR14, 0x0 ;  /* 0x00000000000e7882 */ /* 0x000fe20000000000 */
[----:B------:R-:W-:Y:S01]  /*139d0*/  UMOV UR15, 0x14f00000 ;  /* 0x14f00000000f7882 */ /* 0x000fe20000000000 */
[----:B------:R-:W-:-:S09]  /*139e0*/  UMOV UR10, 0x40 ;  /* 0x00000040000a7882 */ /* 0x000fd20000000000 */
.L_x_1133:
        /* <DEDUP_REMOVED lines=13> */
.L_x_1134:
        /* <DEDUP_REMOVED lines=10> */
[----:B------:R-:W-:Y:S02]  /*13b60*/  UMOV UR5, 0x14f00000 ;  /* 0x14f0000000057882 */ /* 0x000fe40000000000 */
[----:B------:R-:W-:Y:S01]  /*13b70*/  UMOV UR4, 0x0 ;  /* 0x0000000000047882 */ /* 0x000fe20000000000 */
[----:B------:R-:W-:-:S08]  /*13b80*/  UMOV UR10, 0xc0 ;  /* 0x000000c0000a7882 */ /* 0x000fd00000000000 */
.L_x_1135:
        /* <DEDUP_REMOVED lines=8> */
.L_x_1127:
[----:B------:R-:W-:Y:S05]  /*13c10*/  BSYNC B0 ;  /* 0x0000000000007941 */ /* 0x000fea0003800000 */
.L_x_1126:
[----:B0-----:R-:W-:Y:S02]  /*13c20*/  VIADD R0, R8, 0x1 ;  /* 0x0000000108007836 */ /* 0x001fe40000000000 */
[----:B-1----:R-:W-:-:S03]  /*13c30*/  IMAD.MOV.U32 R3, RZ, RZ, RZ ;  /* 0x000000ffff037224 */ /* 0x002fc600078e00ff */
[----:B------:R-:W-:-:S04]  /*13c40*/  ISETP.NE.AND P0, PT, R0, 0x2, PT ;  /* 0x000000020000780c */ /* 0x000fc80003f05270 */
[----:B------:R-:W-:Y:S02]  /*13c50*/  SEL R2, RZ, 0x1, P0 ;  /* 0x00000001ff027807 */ /* 0x000fe40000000000 */
[----:B------:R-:W-:Y:S02]  /*13c60*/  SEL R0, R0, RZ, P0 ;  /* 0x000000ff00007207 */ /* 0x000fe40000000000 */
[----:B------:R-:W-:-:S07]  /*13c70*/  LOP3.LUT R9, R9, R2, RZ, 0x3c, !PT ;  /* 0x0000000209097212 */ /* 0x000fce00078e3cff */
.L_x_1045:
[----:B------:R-:W0:Y:S01]  /*13c80*/  S2R R5, SR_CgaCtaId ;  /* 0x0000000000057919 */ /* 0x000e220000008800 */
[----:B------:R-:W-:Y:S02]  /*13c90*/  MOV R2, 0x400 ;  /* 0x0000040000027802 */ /* 0x000fe40000000f00 */
[----:B------:R-:W-:Y:S02]  /*13ca0*/  SHF.L.U32 R3, R3, 0x1f, RZ ;  /* 0x0000001f03037819 */ /* 0x000fe400000006ff */
[----:B0-----:R-:W-:-:S04]  /*13cb0*/  LEA R2, R5, R2, 0x18 ;  /* 0x0000000205027211 */ /* 0x001fc800078ec0ff */
[----:B------:R-:W0:Y:S02]  /*13cc0*/  SYNCS.PHASECHK.TRANS64.TRYWAIT P0, [R2+URZ+0x30820], R3 ;  /* 0x03082003020075a7 */ /* 0x000e24000800017f */
[----:B0-----:R-:W-:Y:S05]  /*13cd0*/  @!P0 BRA `(.L_x_1136) ;  /* 0x0000001400708947 */ /* 0x001fea0003800000 */
.L_x_1177:
[----:B------:R-:W-:-:S03]  /*13ce0*/  UMOV UR4, 0xffffffff ;  /* 0xffffffff00047882 */ /* 0x000fc60000000000 */
[----:B------:R-:W-:Y:S05]  /*13cf0*/  BRA.DIV UR4, `(.L_x_1137) ;  /* 0x00000016047c7947 */ /* 0x000fea000b800000 */
[----:B0-----:R-:W0:Y:S02]  /*13d00*/  S2R R3, SR_TID.X ;  /* 0x0000000000037919 */ /* 0x001e240000002100 */
[----:B0-----:R-:W-:-:S04]  /*13d10*/  SHF.R.U32.HI R3, RZ, 0x5, R3 ;  /* 0x00000005ff037819 */ /* 0x001fc80000011603 */
[----:B------:R-:W-:-:S05]  /*13d20*/  LOP3.LUT R3, R3, 0x3, RZ, 0xc0, !PT ;  /* 0x0000000303037812 */ /* 0x000fca00078ec0ff */
[----:B------:R0:W1:Y:S02]  /*13d30*/  SHFL.IDX PT, R14, R3, RZ, 0x1f ;  /* 0x00001fff030e7589 */ /* 0x00006400000e0000 */
.L_x_1180:
[----:B-1----:R-:W-:-:S13]  /*13d40*/  ISETP.NE.AND P0, PT, R14, RZ, PT ;  /* 0x000000ff0e00720c */ /* 0x002fda0003f05270 */
[----:B------:R-:W-:Y:S05]  /*13d50*/  @P0 BRA `(.L_x_961) ;  /* 0x0000000000900947 */ /* 0x000fea0003800000 */
[----:B------:R-:W-:-:S03]  /*13d60*/  UMOV UR4, 0xffffffff ;  /* 0xffffffff00047882 */ /* 0x000fc60000000000 */
[----:B------:R-:W-:Y:S05]  /*13d70*/  BRA.DIV UR4, `(.L_x_1138) ;  /* 0x0000001604907947 */ /* 0x000fea000b800000 */
[----:B------:R-:W-:-:S13]  /*13d80*/  ELECT P6, URZ, PT ;  /* 0x00000000003f782f */ /* 0x000fda00038c0000 */
.L_x_1183:
[----:B------:R-:W-:Y:S05]  /*13d90*/  @!P6 BRA `(.L_x_961) ;  /* 0x000000000080e947 */ /* 0x000fea0003800000 */
[----:B0-----:R-:W2:Y:S02]  /*13da0*/  LDL R3, [R1+0xc] ;  /* 0x00000c0001037983 */ /* 0x001ea40000100800 */
[----:B--2---:R-:W-:-:S13]  /*13db0*/  R2UR UR4, R3 ;  /* 0x00000000030472ca */ /* 0x004fda00000e0000 */
[----:B------:R-:W-:-:S06]  /*13dc0*/  ULOP3.LUT UR4, UR4, 0x2, URZ, 0xfc, !UPT ;  /* 0x0000000204047892 */ /* 0x000fcc000f8efc3f */
[----:B------:R-:W-:-:S05]  /*13dd0*/  IMAD.U32 R3, RZ, RZ, UR4 ;  /* 0x00000004ff037e24 */ /* 0x000fca000f8e00ff */
[----:B------:R-:W-:-:S13]  /*13de0*/  ISETP.NE.AND P2, PT, R3, 0x3, PT ;  /* 0x000000030300780c */ /* 0x000fda0003f45270 */
[----:B------:R-:W-:Y:S05]  /*13df0*/  @!P2 BRA `(.L_x_1139) ;  /* 0x000000000004a947 */ /* 0x000fea0003800000 */
[----:B------:R-:W-:Y:S01]  /*13e00*/  BPT.TRAP 0x1 ;  /* 0x000000040000795c */ /* 0x000fe20000300000 */
.L_x_1139:
[----:B------:R-:W-:Y:S01]  /*13e10*/  VIADD R7, R2, 0x30840 ;  /* 0x0003084002077836 */ /* 0x000fe20000000000 */
[----:B------:R-:W-:Y:S01]  /*13e20*/  SHF.L.U32 R5, R9, 0x1f, RZ ;  /* 0x0000001f09057819 */ /* 0x000fe200000006ff */
[C---:B------:R-:W-:Y:S02]  /*13e30*/  VIADD R3, R0.reuse, 0x1 ;  /* 0x0000000100037836 */ /* 0x040fe40000000000 */
[----:B------:R-:W-:-:S03]  /*13e40*/  IMAD R6, R0, 0x8, R7 ;  /* 0x0000000800067824 */ /* 0x000fc600078e0207 */
[C---:B------:R-:W-:Y:S01]  /*13e50*/  ISETP.NE.AND P1, PT, R3.reuse, 0x2, PT ;  /* 0x000000020300780c */ /* 0x040fe20003f25270 */
[----:B------:R-:W0:Y:S03]  /*13e60*/  SYNCS.PHASECHK.TRANS64.TRYWAIT P0, [R6+URZ], R5 ;  /* 0x00000005060075a7 */ /* 0x000e26000800017f */
[----:B------:R-:W-:Y:S02]  /*13e70*/  SEL R4, RZ, 0x1, P1 ;  /* 0x00000001ff047807 */ /* 0x000fe40000800000 */
[----:B------:R-:W-:Y:S02]  /*13e80*/  SEL R8, R3, RZ, P1 ;  /* 0x000000ff03087207 */ /* 0x000fe40000800000 */
[----:B------:R-:W-:-:S03]  /*13e90*/  LOP3.LUT R4, R9, R4, RZ, 0x3c, !PT ;  /* 0x0000000409047212 */ /* 0x000fc600078e3cff */
[----:B------:R-:W-:Y:S01]  /*13ea0*/  IMAD R3, R8, 0x8, R7 ;  /* 0x0000000808037824 */ /* 0x000fe200078e0207 */
[----:B------:R-:W-:Y:S01]  /*13eb0*/  SHF.L.U32 R4, R4, 0x1f, RZ ;  /* 0x0000001f04047819 */ /* 0x000fe200000006ff */
[----:B0-----:R-:W-:Y:S06]  /*13ec0*/  @!P0 BRA `(.L_x_1140) ;  /* 0x00000014005c8947 */ /* 0x001fec0003800000 */
.L_x_1184:
[----:B------:R-:W1:Y:S02]  /*13ed0*/  SYNCS.PHASECHK.TRANS64.TRYWAIT P0, [R3+URZ], R4 ;  /* 0x00000004030075a7 */ /* 0x000e64000800017f */
[----:B-1----:R-:W-:Y:S05]  /*13ee0*/  @!P0 BRA `(.L_x_1141) ;  /* 0x0000001400688947 */ /* 0x002fea0003800000 */
.L_x_1185:
[----:B------:R-:W-:Y:S05]  /*13ef0*/  @!P2 BRA `(.L_x_1142) ;  /* 0x000000000004a947 */ /* 0x000fea0003800000 */
[----:B------:R-:W-:Y:S01]  /*13f00*/  BPT.TRAP 0x1 ;  /* 0x000000040000795c */ /* 0x000fe20000300000 */
.L_x_1142:
[----:B-1----:R-:W-:-:S04]  /*13f10*/  VIADD R3, R2, 0x30860 ;  /* 0x0003086002037836 */ /* 0x002fc80000000000 */
[----:B------:R-:W-:-:S04]  /*13f20*/  IMAD R0, R0, 0x8, R3 ;  /* 0x0000000800007824 */ /* 0x000fc800078e0203 */
[----:B------:R-:W1:Y:S02]  /*13f30*/  SYNCS.PHASECHK.TRANS64.TRYWAIT P0, [R0+URZ], R5 ;  /* 0x00000005000075a7 */ /* 0x000e64000800017f */
[----:B-1----:R-:W-:Y:S05]  /*13f40*/  @!P0 BRA `(.L_x_1143) ;  /* 0x0000001400648947 */ /* 0x002fea0003800000 */
.L_x_1186:
[----:B------:R-:W-:-:S07]  /*13f50*/  IMAD R3, R8, 0x8, R3 ;  /* 0x0000000808037824 */ /* 0x000fce00078e0203 */
.L_x_1144:
[----:B--2---:R2:W3:Y:S02]  /*13f60*/  SYNCS.PHASECHK.TRANS64.TRYWAIT P0, [R3+URZ], R4 ;  /* 0x00000004030075a7 */ /* 0x0044e4000800017f */
[----:B---3--:R-:W-:Y:S05]  /*13f70*/  @!P0 NANOSLEEP.SYNCS 0x989680 ;  /* 0x009896800000895d */ /* 0x008fea0003900000 */
[----:B------:R-:W3:Y:S02]  /*13f80*/  @!P0 SYNCS.PHASECHK.TRANS64 P0, [R3+URZ], R4 ;  /* 0x00000004030085a7 */ /* 0x000ee4000800007f */
[----:B---3--:R-:W-:Y:S05]  /*13f90*/  @!P0 BRA `(.L_x_1144) ;  /* 0xfffffffc00f08947 */ /* 0x008fea000383ffff */
.L_x_961:
[----:B------:R-:W-:Y:S05]  /*13fa0*/  BSYNC B6 ;  /* 0x0000000000067941 */ /* 0x000fea0003800000 */
.L_x_958:
[----:B------:R-:W-:Y:S05]  /*13fb0*/  EXIT ;  /* 0x000000000000794d */ /* 0x000fea0003800000 */
.L_x_971:
[----:B------:R-:W-:-:S13]  /*13fc0*/  R2UR UR4, R16 ;  /* 0x00000000100472ca */ /* 0x000fda00000e0000 */
[----:B0-----:R-:W-:-:S04]  /*13fd0*/  IMAD.U32 R3, RZ, RZ, UR4 ;  /* 0x00000004ff037e24 */ /* 0x001fc8000f8e00ff */
[----:B------:R0:W1:Y:S03]  /*13fe0*/  SYNCS.PHASECHK.TRANS64.TRYWAIT P0, [R3+URZ+0x30800], R0 ;  /* 0x03080000030075a7 */ /* 0x000066000800017f */
[----:B-1----:R-:W-:Y:S05]  /*13ff0*/  @!P0 NANOSLEEP.SYNCS 0x989680 ;  /* 0x009896800000895d */ /* 0x002fea0003900000 */
[----:B------:R-:W1:Y:S02]  /*14000*/  @!P0 SYNCS.PHASECHK.TRANS64 P0, [R3+URZ+0x30800], R0 ;  /* 0x03080000030085a7 */ /* 0x000e64000800007f */
[----:B-1----:R-:W-:Y:S05]  /*14010*/  @!P0 BRA `(.L_x_971) ;  /* 0xfffffffc00e88947 */ /* 0x002fea000383ffff */
[----:B------:R-:W-:Y:S05]  /*14020*/  BRA `(.L_x_1145) ;  /* 0xfffffed8007c7947 */ /* 0x000fea000383ffff */
.L_x_975:
[----:B------:R-:W-:-:S13]  /*14030*/  R2UR UR4, R16 ;  /* 0x00000000100472ca */ /* 0x000fda00000e0000 */
[----:B0-----:R-:W-:-:S04]  /*14040*/  IMAD.U32 R3, RZ, RZ, UR4 ;  /* 0x00000004ff037e24 */ /* 0x001fc8000f8e00ff */
[----:B------:R0:W2:Y:S03]  /*14050*/  SYNCS.PHASECHK.TRANS64.TRYWAIT P0, [R3+URZ+0x30830], R0 ;  /* 0x03083000030075a7 */ /* 0x0000a6000800017f */
[----:B--2---:R-:W-:Y:S05]  /*14060*/  @!P0 NANOSLEEP.SYNCS 0x989680 ;  /* 0x009896800000895d */ /* 0x004fea0003900000 */
[----:B------:R-:W2:Y:S02]  /*14070*/  @!P0 SYNCS.PHASECHK.TRANS64 P0, [R3+URZ+0x30830], R0 ;  /* 0x03083000030085a7 */ /* 0x000ea4000800007f */
[----:B--2---:R-:W-:Y:S05]  /*14080*/  @!P0 BRA `(.L_x_975) ;  /* 0xfffffffc00e88947 */ /* 0x004fea000383ffff */
[----:B------:R-:W-:Y:S05]  /*14090*/  BRA `(.L_x_974) ;  /* 0xfffffed800b07947 */ /* 0x000fea000383ffff */
.L_x_991:
[----:B-1----:R-:W-:-:S04]  /*140a0*/  IMAD.U32 R152, RZ, RZ, UR60 ;  /* 0x0000003cff987e24 */ /* 0x002fc8000f8e00ff */
[----:B------:R1:W2:Y:S03]  /*140b0*/  SYNCS.PHASECHK.TRANS64.TRYWAIT P0, [R152+URZ+0x30830], R23 ;  /* 0x03083017980075a7 */ /* 0x0002a6000800017f */
[----:B--2---:R-:W-:Y:S05]  /*140c0*/  @!P0 NANOSLEEP.SYNCS 0x989680 ;  /* 0x009896800000895d */ /* 0x004fea0003900000 */
[----:B------:R-:W2:Y:S02]  /*140d0*/  @!P0 SYNCS.PHASECHK.TRANS64 P0, [R152+URZ+0x30830], R23 ;  /* 0x03083017980085a7 */ /* 0x000ea4000800007f */
[----:B--2---:R-:W-:Y:S05]  /*140e0*/  @!P0 BRA `(.L_x_991) ;  /* 0xfffffffc00ec8947 */ /* 0x004fea000383ffff */
[----:B------:R-:W-:Y:S05]  /*140f0*/  BRA `(.L_x_990) ;  /* 0xffffff0400ec7947 */ /* 0x000fea000383ffff */
.L_x_995:
[----:B-1----:R-:W-:-:S04]  /*14100*/  IMAD.U32 R23, RZ, RZ, UR14 ;  /* 0x0000000eff177e24 */ /* 0x002fc8000f8e00ff */
[----:B------:R1:W2:Y:S03]  /*14110*/  SYNCS.PHASECHK.TRANS64.TRYWAIT P0, [R23+URZ+0x30850], R0 ;  /* 0x03085000170075a7 */ /* 0x0002a6000800017f */
[----:B--2---:R-:W-:Y:S05]  /*14120*/  @!P0 NANOSLEEP.SYNCS 0x989680 ;  /* 0x009896800000895d */ /* 0x004fea0003900000 */
[----:B------:R-:W2:Y:S02]  /*14130*/  @!P0 SYNCS.PHASECHK.TRANS64 P0, [R23+URZ+0x30850], R0 ;  /* 0x03085000170085a7 */ /* 0x000ea4000800007f */
[----:B--2---:R-:W-:Y:S05]  /*14140*/  @!P0 BRA `(.L_x_995) ;  /* 0xfffffffc00ec8947 */ /* 0x004fea000383ffff */
[----:B------:R-:W-:Y:S05]  /*14150*/  BRA `(.L_x_994) ;  /* 0xffffff14008c7947 */ /* 0x000fea000383ffff */
.L_x_1012:
[----:B-1----:R-:W-:-:S04]  /*14160*/  IMAD.U32 R4, RZ, RZ, UR7 ;  /* 0x00000007ff047e24 */ /* 0x002fc8000f8e00ff */
[----:B------:R1:W2:Y:S03]  /*14170*/  SYNCS.PHASECHK.TRANS64.TRYWAIT P0, [R4+URZ+0x30830], R3 ;  /* 0x03083003040075a7 */ /* 0x0002a6000800017f */
[----:B--2---:R-:W-:Y:S05]  /*14180*/  @!P0 NANOSLEEP.SYNCS 0x989680 ;  /* 0x009896800000895d */ /* 0x004fea0003900000 */
[----:B------:R-:W2:Y:S02]  /*14190*/  @!P0 SYNCS.PHASECHK.TRANS64 P0, [R4+URZ+0x30830], R3 ;  /* 0x03083003040085a7 */ /* 0x000ea4000800007f */
[----:B--2---:R-:W-:Y:S05]  /*141a0*/  @!P0 BRA `(.L_x_1012) ;  /* 0xfffffffc00ec8947 */ /* 0x004fea000383ffff */
[----:B------:R-:W-:Y:S05]  /*141b0*/  BRA `(.L_x_1011) ;  /* 0xffffff3000b87947 */ /* 0x000fea000383ffff */
.L_x_1016:
[----:B01----:R-:W-:-:S04]  /*141c0*/  MOV R3, UR14 ;  /* 0x0000000e00037c02 */ /* 0x003fc80008000f00 */
[----:B------:R0:W1:Y:S03]  /*141d0*/  SYNCS.PHASECHK.TRANS64.TRYWAIT P0, [R3+URZ+0x30850], R0 ;  /* 0x03085000030075a7 */ /* 0x000066000800017f */
[----:B-1----:R-:W-:Y:S05]  /*141e0*/  @!P0 NANOSLEEP.SYNCS 0x989680 ;  /* 0x009896800000895d */ /* 0x002fea0003900000 */
[----:B------:R-:W1:Y:S02]  /*141f0*/  @!P0 SYNCS.PHASECHK.TRANS64 P0, [R3+URZ+0x30850], R0 ;  /* 0x03085000030085a7 */ /* 0x000e64000800007f */
[----:B-1----:R-:W-:Y:S05]  /*14200*/  @!P0 BRA `(.L_x_1016) ;  /* 0xfffffffc00ec8947 */ /* 0x002fea000383ffff */
[----:B------:R-:W-:Y:S05]  /*14210*/  BRA `(.L_x_1015) ;  /* 0xffffff4000387947 */ /* 0x000fea000383ffff */
.L_x_1022:
[----:B-1----:R-:W-:-:S04]  /*14220*/  IMAD.U32 R4, RZ, RZ, UR60 ;  /* 0x0000003cff047e24 */ /* 0x002fc8000f8e00ff */
[----:B------:R1:W2:Y:S03]  /*14230*/  SYNCS.PHASECHK.TRANS64.TRYWAIT P0, [R4+URZ+0x30830], R3 ;  /* 0x03083003040075a7 */ /* 0x0002a6000800017f */
[----:B--2---:R-:W-:Y:S05]  /*14240*/  @!P0 NANOSLEEP.SYNCS 0x989680 ;  /* 0x009896800000895d */ /* 0x004fea0003900000 */
[----:B------:R-:W2:Y:S02]  /*14250*/  @!P0 SYNCS.PHASECHK.TRANS64 P0, [R4+URZ+0x30830], R3 ;  /* 0x03083003040085a7 */ /* 0x000ea4000800007f */
[----:B--2---:R-:W-:Y:S05]  /*14260*/  @!P0 BRA `(.L_x_1022) ;  /* 0xfffffffc00ec8947 */ /* 0x004fea000383ffff */
[----:B------:R-:W-:Y:S05]  /*14270*/  BRA `(.L_x_1021) ;  /* 0xffffff4c00d07947 */ /* 0x000fea000383ffff */
.L_x_1026:
[----:B01----:R-:W-:-:S04]  /*14280*/  IMAD.U32 R3, RZ, RZ, UR14 ;  /* 0x0000000eff037e24 */ /* 0x003fc8000f8e00ff */
[----:B------:R0:W1:Y:S03]  /*14290*/  SYNCS.PHASECHK.TRANS64.TRYWAIT P0, [R3+URZ+0x30850], R0 ;  /* 0x03085000030075a7 */ /* 0x000066000800017f */
[----:B-1----:R-:W-:Y:S05]  /*142a0*/  @!P0 NANOSLEEP.SYNCS 0x989680 ;  /* 0x009896800000895d */ /* 0x002fea0003900000 */
[----:B------:R-:W1:Y:S02]  /*142b0*/  @!P0 SYNCS.PHASECHK.TRANS64 P0, [R3+URZ+0x30850], R0 ;  /* 0x03085000030085a7 */ /* 0x000e64000800007f */
[----:B-1----:R-:W-:Y:S05]  /*142c0*/  @!P0 BRA `(.L_x_1026) ;  /* 0xfffffffc00ec8947 */ /* 0x002fea000383ffff */
[----:B------:R-:W-:Y:S05]  /*142d0*/  BRA `(.L_x_1025) ;  /* 0xffffff5c00547947 */ /* 0x000fea000383ffff */
.L_x_1039:
[----:B-1----:R-:W-:-:S04]  /*142e0*/  IMAD.U32 R5, RZ, RZ, UR7 ;  /* 0x00000007ff057e24 */ /* 0x002fc8000f8e00ff */
[----:B------:R1:W2:Y:S03]  /*142f0*/  SYNCS.PHASECHK.TRANS64.TRYWAIT P0, [R5+URZ+0x30850], R0 ;  /* 0x03085000050075a7 */ /* 0x0002a6000800017f */
[----:B--2---:R-:W-:Y:S05]  /*14300*/  @!P0 NANOSLEEP.SYNCS 0x989680 ;  /* 0x009896800000895d */ /* 0x004fea0003900000 */
[----:B------:R-:W2:Y:S02]  /*14310*/  @!P0 SYNCS.PHASECHK.TRANS64 P0, [R5+URZ+0x30850], R0 ;  /* 0x03085000050085a7 */ /* 0x000ea4000800007f */
[----:B--2---:R-:W-:Y:S05]  /*14320*/  @!P0 BRA `(.L_x_1039) ;  /* 0xfffffffc00ec8947 */ /* 0x004fea000383ffff */
[----:B------:R-:W-:Y:S05]  /*14330*/  BRA `(.L_x_1038) ;  /* 0xffffff7c00907947 */ /* 0x000fea000383ffff */
.L_x_1056:
[----:B------:R-:W-:Y:S02]  /*14340*/  IMAD.MOV.U32 R13, RZ, RZ, R0 ;  /* 0x000000ffff0d7224 */ /* 0x000fe400078e0000 */
[----:B------:R-:W-:Y:S02]  /*14350*/  IMAD.MOV.U32 R12, RZ, RZ, RZ ;  /* 0x000000ffff0c7224 */ /* 0x000fe400078e00ff */
[----:B------:R-:W-:Y:S02]  /*14360*/  IMAD.MOV.U32 R11, RZ, RZ, 0x1f ;  /* 0x0000001fff0b7424 */ /* 0x000fe400078e00ff */
[----:B------:R-:W-:-:S07]  /*14370*/  IMAD.MOV.U32 R15, RZ, RZ, -0x1 ;  /* 0xffffffffff0f7424 */ /* 0x000fce00078e00ff */
[----:B------:R-:W-:Y:S05]  /*14380*/  WARPSYNC.COLLECTIVE R15, `(.L_x_1146) ;  /* 0x000000000f087348 */ /* 0x000fea0003c00000 */
[----:B------:R0:W1:Y:S02]  /*14390*/  SHFL.IDX P6, R14, R13, R12, R11 ;  /* 0x0000000c0d0e7389 */ /* 0x00006400000c000b */
[----:B01----:R-:W-:Y:S01]  /*143a0*/  ENDCOLLECTIVE ;  /* 0x000000000000791b */ /* 0x003fe20003800000 */
.L_x_1146:
[----:B------:R-:W-:Y:S05]  /*143b0*/  BRA `(.L_x_1147) ;  /* 0xffffffbc009c7947 */ /* 0x000fea000383ffff */
.L_x_1058:
[----:B------:R-:W-:Y:S01]  /*143c0*/  BSSY B0, `(.L_x_1148) ;  /* 0x0000006000007945 */ /* 0x000fe20003800000 */
[----:B------:R-:W-:-:S07]  /*143d0*/  IMAD.MOV.U32 R15, RZ, RZ, -0x1 ;  /* 0xffffffffff0f7424 */ /* 0x000fce00078e00ff */
[----:B0-----:R-:W-:Y:S05]  /*143e0*/  WARPSYNC.COLLECTIVE R15, `(.L_x_1149) ;  /* 0x000000000f0c7348 */ /* 0x001fea0003c00000 */
[----:B------:R-:W-:Y:S02]  /*143f0*/  ELECT P6, UR62, PT ;  /* 0x00000000003e782f */ /* 0x000fe400038c0000 */
[----:B------:R-:W-:Y:S01]  /*14400*/  MOV R14, UR62 ;  /* 0x0000003e000e7c02 */ /* 0x000fe20008000f00 */
[----:B0-----:R-:W-:Y:S10]  /*14410*/  ENDCOLLECTIVE ;  /* 0x000000000000791b */ /* 0x001ff40003800000 */
.L_x_1149:
[----:B------:R-:W-:Y:S05]  /*14420*/  BSYNC B0 ;  /* 0x0000000000007941 */ /* 0x000fea0003800000 */
.L_x_1148:
[----:B------:R-:W-:Y:S05]  /*14430*/  BRA `(.L_x_1150) ;  /* 0xffffffbc009c7947 */ /* 0x000fea000383ffff */
.L_x_1060:
[----:B0-----:R-:W-:-:S04]  /*14440*/  IMAD.U32 R3, RZ, RZ, UR38 ;  /* 0x00000026ff037e24 */ /* 0x001fc8000f8e00ff */
[----:B------:R0:W1:Y:S03]  /*14450*/  SYNCS.PHASECHK.TRANS64.TRYWAIT P0, [R3+URZ+0x30840], R0 ;  /* 0x03084000030075a7 */ /* 0x000066000800017f */
[----:B-1----:R-:W-:Y:S05]  /*14460*/  @!P0 NANOSLEEP.SYNCS 0x989680 ;  /* 0x009896800000895d */ /* 0x002fea0003900000 */
[----:B------:R-:W1:Y:S02]  /*14470*/  @!P0 SYNCS.PHASECHK.TRANS64 P0, [R3+URZ+0x30840], R0 ;  /* 0x03084000030085a7 */ /* 0x000e64000800007f */
[----:B-1----:R-:W-:Y:S05]  /*14480*/  @!P0 BRA `(.L_x_1060) ;  /* 0xfffffffc00ec8947 */ /* 0x002fea000383ffff */
[----:B------:R-:W-:Y:S05]  /*14490*/  BRA `(.L_x_1151) ;  /* 0xffffffbc00f87947 */ /* 0x000fea000383ffff */
.L_x_1063:
[----:B------:R-:W-:Y:S02]  /*144a0*/  IMAD.MOV.U32 R13, RZ, RZ, R7 ;  /* 0x000000ffff0d7224 */ /* 0x000fe400078e0007 */
[----:B------:R-:W-:Y:S02]  /*144b0*/  IMAD.MOV.U32 R12, RZ, RZ, RZ ;  /* 0x000000ffff0c7224 */ /* 0x000fe400078e00ff */
[----:B------:R-:W-:Y:S02]  /*144c0*/  IMAD.MOV.U32 R11, RZ, RZ, 0x181f ;  /* 0x0000181fff0b7424 */ /* 0x000fe400078e00ff */
[----:B------:R-:W-:Y:S02]  /*144d0*/  IMAD.MOV.U32 R15, RZ, RZ, -0x1 ;  /* 0xffffffffff0f7424 */ /* 0x000fe400078e00ff */
[----:B------:R-:W-:-:S07]  /*144e0*/  VIADD R0, R0, UR45 ;  /* 0x0000002d00007c36 */ /* 0x000fce0008000000 */
[----:B------:R-:W-:Y:S05]  /*144f0*/  WARPSYNC.COLLECTIVE R15, `(.L_x_1152) ;  /* 0x000000000f087348 */ /* 0x000fea0003c00000 */
[----:B------:R0:W1:Y:S02]  /*14500*/  SHFL.IDX P6, R14, R13, R12, R11 ;  /* 0x0000000c0d0e7389 */ /* 0x00006400000c000b */
[----:B01----:R-:W-:Y:S01]  /*14510*/  ENDCOLLECTIVE ;  /* 0x000000000000791b */ /* 0x003fe20003800000 */
.L_x_1152:
[----:B------:R-:W-:Y:S02]  /*14520*/  VIADD R5, R0, 0x10 ;  /* 0x0000001000057836 */ /* 0x000fe40000000000 */
[----:B------:R-:W-:Y:S02]  /*14530*/  IMAD.MOV.U32 R13, RZ, RZ, R8 ;  /* 0x000000ffff0d7224 */ /* 0x000fe400078e0008 */
[----:B------:R-:W-:-:S07]  /*14540*/  IMAD.MOV.U32 R2, RZ, RZ, R14 ;  /* 0x000000ffff027224 */ /* 0x000fce00078e000e */
[----:B------:R-:W-:Y:S05]  /*14550*/  WARPSYNC.COLLECTIVE R15, `(.L_x_1153) ;  /* 0x000000000f087348 */ /* 0x000fea0003c00000 */
[----:B------:R0:W1:Y:S02]  /*14560*/  SHFL.IDX P6, R14, R13, R12, R11 ;  /* 0x0000000c0d0e7389 */ /* 0x00006400000c000b */
[----:B01----:R-:W-:Y:S01]  /*14570*/  ENDCOLLECTIVE ;  /* 0x000000000000791b */ /* 0x003fe20003800000 */
.L_x_1153:
[----:B------:R-:W-:Y:S01]  /*14580*/  ULDC UR4, c[0x0][0x288] ;  /* 0x0000a20000047ab9 */ /* 0x000fe20000000800 */
[----:B------:R-:W-:Y:S01]  /*14590*/  IMAD.MOV.U32 R3, RZ, RZ, R2 ;  /* 0x000000ffff037224 */ /* 0x000fe200078e0002 */
[----:B------:R-:W-:Y:S01]  /*145a0*/  ULDC.64 UR6, c[0x0][0x208] ;  /* 0x0000820000067ab9 */ /* 0x000fe20000000a00 */
[----:B------:R-:W-:-:S05]  /*145b0*/  IMAD R6, R6, UR4, RZ ;  /* 0x0000000406067c24 */ /* 0x000fca000f8e02ff */
[----:B------:R-:W-:Y:S01]  /*145c0*/  ISETP.GE.AND P3, PT, R0, R6, PT ;  /* 0x000000060000720c */ /* 0x000fe20003f66270 */
[----:B------:R-:W-:Y:S02]  /*145d0*/  IMAD.MOV.U32 R13, RZ, RZ, R7 ;  /* 0x000000ffff0d7224 */ /* 0x000fe400078e0007 */
[----:B------:R-:W-:-:S10]  /*145e0*/  IMAD.MOV.U32 R12, RZ, RZ, 0x1 ;  /* 0x00000001ff0c7424 */ /* 0x000fd400078e00ff */
[----:B------:R-:W-:Y:S02]  /*145f0*/  @!P3 LEA R21, R9, UR38, 0x1 ;  /* 0x000000260915bc11 */ /* 0x000fe4000f8e08ff */
        /* <DEDUP_REMOVED lines=13> */
.L_x_1154:
[----:B------:R-:W-:Y:S01]  /*146d0*/  VIADD R3, R0, 0x20 ;  /* 0x0000002000037836 */ /* 0x000fe20000000000 */
[----:B------:R-:W-:Y:S01]  /*146e0*/  @!P3 LEA R20, R9, UR38, 0x1 ;  /* 0x000000260914bc11 */ /* 0x000fe2000f8e08ff */
[----:B------:R-:W-:Y:S02]  /*146f0*/  IMAD.MOV.U32 R13, RZ, RZ, R8 ;  /* 0x000000ffff0d7224 */ /* 0x000fe400078e0008 */
[----:B------:R-:W-:-:S07]  /*14700*/  IMAD.MOV.U32 R5, RZ, RZ, R14 ;  /* 0x000000ffff057224 */ /* 0x000fce00078e000e */
[----:B------:R-:W-:Y:S05]  /*14710*/  WARPSYNC.COLLECTIVE R15, `(.L_x_1155) ;  /* 0x000000000f087348 */ /* 0x000fea0003c00000 */
[----:B------:R0:W1:Y:S02]  /*14720*/  SHFL.IDX P6, R14, R13, R12, R11 ;  /* 0x0000000c0d0e7389 */ /* 0x00006400000c000b */
[----:B01----:R-:W-:Y:S01]  /*14730*/  ENDCOLLECTIVE ;  /* 0x000000000000791b */ /* 0x003fe20003800000 */
.L_x_1155:
[----:B------:R-:W-:Y:S01]  /*14740*/  ULDC.64 UR4, c[0x0][0x208] ;  /* 0x0000820000047ab9 */ /* 0x000fe20000000a00 */
[----:B------:R-:W-:Y:S02]  /*14750*/  IMAD.MOV.U32 R13, RZ, RZ, R7 ;  /* 0x000000ffff0d7224 */ /* 0x000fe400078e0007 */
[----:B------:R-:W-:Y:S02]  /*14760*/  IMAD.MOV.U32 R12, RZ, RZ, 0x2 ;  /* 0x00000002ff0c7424 */ /* 0x000fe400078e00ff */
[----:B------:R-:W-:-:S04]  /*14770*/  IMAD.MOV.U32 R4, RZ, RZ, R14 ;  /* 0x000000ffff047224 */ /* 0x000fc800078e000e */
        /* <DEDUP_REMOVED lines=12> */
.L_x_1156:
[----:B------:R-:W-:Y:S01]  /*14840*/  VIADD R5, R0, 0x30 ;  /* 0x0000003000057836 */ /* 0x000fe20000000000 */
[----:B------:R-:W-:Y:S01]  /*14850*/  @!P3 LEA R21, R9, UR38, 0x1 ;  /* 0x000000260915bc11 */ /* 0x000fe2000f8e08ff */
[----:B------:R-:W-:Y:S02]  /*14860*/  IMAD.MOV.U32 R13, RZ, RZ, R8 ;  /* 0x000000ffff0d7224 */ /* 0x000fe400078e0008 */
[----:B------:R-:W-:-:S07]  /*14870*/  IMAD.MOV.U32 R3, RZ, RZ, R14 ;  /* 0x000000ffff037224 */ /* 0x000fce00078e000e */
[----:B------:R-:W-:Y:S05]  /*14880*/  WARPSYNC.COLLECTIVE R15, `(.L_x_1157) ;  /* 0x000000000f087348 */ /* 0x000fea0003c00000 */
[----:B------:R0:W1:Y:S02]  /*14890*/  SHFL.IDX P6, R14, R13, R12, R11 ;  /* 0x0000000c0d0e7389 */ /* 0x00006400000c000b */
[----:B01----:R-:W-:Y:S01]  /*148a0*/  ENDCOLLECTIVE ;  /* 0x000000000000791b */ /* 0x003fe20003800000 */
.L_x_1157:
        /* <DEDUP_REMOVED lines=16> */
.L_x_1158:
[----:B------:R-:W-:Y:S01]  /*149b0*/  VIADD R3, R0, 0x40 ;  /* 0x0000004000037836 */ /* 0x000fe20000000000 */
[----:B------:R-:W-:Y:S01]  /*149c0*/  @!P3 LEA R20, R9, UR38, 0x1 ;  /* 0x000000260914bc11 */ /* 0x000fe2000f8e08ff */
[----:B------:R-:W-:Y:S02]  /*149d0*/  IMAD.MOV.U32 R13, RZ, RZ, R8 ;  /* 0x000000ffff0d7224 */ /* 0x000fe400078e0008 */
[----:B------:R-:W-:-:S07]  /*149e0*/  IMAD.MOV.U32 R5, RZ, RZ, R14 ;  /* 0x000000ffff057224 */ /* 0x000fce00078e000e */
[----:B------:R-:W-:Y:S05]  /*149f0*/  WARPSYNC.COLLECTIVE R15, `(.L_x_1159) ;  /* 0x000000000f087348 */ /* 0x000fea0003c00000 */
[----:B------:R0:W1:Y:S02]  /*14a00*/  SHFL.IDX P6, R14, R13, R12, R11 ;  /* 0x0000000c0d0e7389 */ /* 0x00006400000c000b */
[----:B01----:R-:W-:Y:S01]  /*14a10*/  ENDCOLLECTIVE ;  /* 0x000000000000791b */ /* 0x003fe20003800000 */
.L_x_1159:
        /* <DEDUP_REMOVED lines=16> */
.L_x_1160:
[----:B------:R-:W-:Y:S01]  /*14b20*/  VIADD R5, R0, 0x50 ;  /* 0x0000005000057836 */ /* 0x000fe20000000000 */
[----:B------:R-:W-:Y:S01]  /*14b30*/  @!P3 LEA R21, R9, UR38, 0x1 ;  /* 0x000000260915bc11 */ /* 0x000fe2000f8e08ff */
[----:B------:R-:W-:Y:S02]  /*14b40*/  IMAD.MOV.U32 R13, RZ, RZ, R8 ;  /* 0x000000ffff0d7224 */ /* 0x000fe400078e0008 */
[----:B------:R-:W-:-:S07]  /*14b50*/  IMAD.MOV.U32 R3, RZ, RZ, R14 ;  /* 0x000000ffff037224 */ /* 0x000fce00078e000e */
[----:B------:R-:W-:Y:S05]  /*14b60*/  WARPSYNC.COLLECTIVE R15, `(.L_x_1161) ;  /* 0x000000000f087348 */ /* 0x000fea0003c00000 */
[----:B------:R0:W1:Y:S02]  /*14b70*/  SHFL.IDX P6, R14, R13, R12, R11 ;  /* 0x0000000c0d0e7389 */ /* 0x00006400000c000b */
[----:B01----:R-:W-:Y:S01]  /*14b80*/  ENDCOLLECTIVE ;  /* 0x000000000000791b */ /* 0x003fe20003800000 */
.L_x_1161:
        /* <DEDUP_REMOVED lines=16> */
.L_x_1162:
[----:B------:R-:W-:Y:S01]  /*14c90*/  VIADD R3, R0, 0x60 ;  /* 0x0000006000037836 */ /* 0x000fe20000000000 */
[----:B------:R-:W-:Y:S01]  /*14ca0*/  @!P3 LEA R20, R9, UR38, 0x1 ;  /* 0x000000260914bc11 */ /* 0x000fe2000f8e08ff */
[----:B------:R-:W-:Y:S02]  /*14cb0*/  IMAD.MOV.U32 R13, RZ, RZ, R8 ;  /* 0x000000ffff0d7224 */ /* 0x000fe400078e0008 */
[----:B------:R-:W-:-:S07]  /*14cc0*/  IMAD.MOV.U32 R5, RZ, RZ, R14 ;  /* 0x000000ffff057224 */ /* 0x000fce00078e000e */
[----:B------:R-:W-:Y:S05]  /*14cd0*/  WARPSYNC.COLLECTIVE R15, `(.L_x_1163) ;  /* 0x000000000f087348 */ /* 0x000fea0003c00000 */
[----:B------:R0:W1:Y:S02]  /*14ce0*/  SHFL.IDX P6, R14, R13, R12, R11 ;  /* 0x0000000c0d0e7389 */ /* 0x00006400000c000b */
[----:B01----:R-:W-:Y:S01]  /*14cf0*/  ENDCOLLECTIVE ;  /* 0x000000000000791b */ /* 0x003fe20003800000 */
.L_x_1163:
        /* <DEDUP_REMOVED lines=16> */
.L_x_1164:
[----:B------:R-:W-:Y:S01]  /*14e00*/  @!P3 LEA R21, R9, UR38, 0x1 ;  /* 0x000000260915bc11 */ /* 0x000fe2000f8e08ff */
[----:B------:R-:W-:Y:S02]  /*14e10*/  IMAD.MOV.U32 R13, RZ, RZ, R8 ;  /* 0x000000ffff0d7224 */ /* 0x000fe400078e0008 */
[----:B------:R-:W-:-:S07]  /*14e20*/  IMAD.MOV.U32 R3, RZ, RZ, R14 ;  /* 0x000000ffff037224 */ /* 0x000fce00078e000e */
[----:B------:R-:W-:Y:S05]  /*14e30*/  WARPSYNC.COLLECTIVE R15, `(.L_x_1165) ;  /* 0x000000000f087348 */ /* 0x000fea0003c00000 */
[----:B------:R0:W1:Y:S02]  /*14e40*/  SHFL.IDX P6, R14, R13, R12, R11 ;  /* 0x0000000c0d0e7389 */ /* 0x00006400000c000b */
[----:B01----:R-:W-:Y:S01]  /*14e50*/  ENDCOLLECTIVE ;  /* 0x000000000000791b */ /* 0x003fe20003800000 */
.L_x_1165:
        /* <DEDUP_REMOVED lines=15> */
.L_x_1166:
[----:B------:R-:W-:Y:S02]  /*14f50*/  IMAD.MOV.U32 R13, RZ, RZ, R8 ;  /* 0x000000ffff0d7224 */ /* 0x000fe400078e0008 */
[----:B------:R-:W-:-:S07]  /*14f60*/  IMAD.MOV.U32 R7, RZ, RZ, R14 ;  /* 0x000000ffff077224 */ /* 0x000fce00078e000e */
[----:B------:R-:W-:Y:S05]  /*14f70*/  WARPSYNC.COLLECTIVE R15, `(.L_x_1167) ;  /* 0x000000000f087348 */ /* 0x000fea0003c00000 */
[----:B------:R0:W1:Y:S02]  /*14f80*/  SHFL.IDX P6, R14, R13, R12, R11 ;  /* 0x0000000c0d0e7389 */ /* 0x00006400000c000b */
[----:B01----:R-:W-:Y:S01]  /*14f90*/  ENDCOLLECTIVE ;  /* 0x000000000000791b */ /* 0x003fe20003800000 */
.L_x_1167:
[----:B------:R-:W-:Y:S05]  /*14fa0*/  BRA `(.L_x_1168) ;  /* 0xffffffc000607947 */ /* 0x000fea000383ffff */
.L_x_1066:
[----:B-1----:R-:W-:-:S04]  /*14fb0*/  IMAD.U32 R3, RZ, RZ, UR38 ;  /* 0x00000026ff037e24 */ /* 0x002fc8000f8e00ff */
[----:B------:R1:W2:Y:S03]  /*14fc0*/  SYNCS.PHASECHK.TRANS64.TRYWAIT P0, [R3+URZ+0x30820], R2 ;  /* 0x03082002030075a7 */ /* 0x0002a6000800017f */
[----:B--2---:R-:W-:Y:S05]  /*14fd0*/  @!P0 NANOSLEEP.SYNCS 0x989680 ;  /* 0x009896800000895d */ /* 0x004fea0003900000 */
[----:B------:R-:W2:Y:S02]  /*14fe0*/  @!P0 SYNCS.PHASECHK.TRANS64 P0, [R3+URZ+0x30820], R2 ;  /* 0x03082002030085a7 */ /* 0x000ea4000800007f */
[----:B--2---:R-:W-:Y:S05]  /*14ff0*/  @!P0 BRA `(.L_x_1066) ;  /* 0xfffffffc00ec8947 */ /* 0x004fea000383ffff */
[----:B------:R-:W-:Y:S05]  /*15000*/  BRA `(.L_x_1169) ;  /* 0xffffffc000bc7947 */ /* 0x000fea000383ffff */
.L_x_1073:
[----:B-1----:R-:W-:-:S04]  /*15010*/  IMAD.U32 R3, RZ, RZ, UR38 ;  /* 0x00000026ff037e24 */ /* 0x002fc8000f8e00ff */
[----:B------:R1:W2:Y:S03]  /*15020*/  SYNCS.PHASECHK.TRANS64.TRYWAIT P0, [R3+URZ+0x30848], R2 ;  /* 0x03084802030075a7 */ /* 0x0002a6000800017f */
[----:B--2---:R-:W-:Y:S05]  /*15030*/  @!P0 NANOSLEEP.SYNCS 0x989680 ;  /* 0x009896800000895d */ /* 0x004fea0003900000 */
[----:B------:R-:W2:Y:S02]  /*15040*/  @!P0 SYNCS.PHASECHK.TRANS64 P0, [R3+URZ+0x30848], R2 ;  /* 0x03084802030085a7 */ /* 0x000ea4000800007f */
[----:B--2---:R-:W-:Y:S05]  /*15050*/  @!P0 BRA `(.L_x_1073) ;  /* 0xfffffffc00ec8947 */ /* 0x004fea000383ffff */
[----:B------:R-:W-:Y:S05]  /*15060*/  BRA `(.L_x_1170) ;  /* 0xffffffc400a47947 */ /* 0x000fea000383ffff */
.L_x_1081:
[----:B0-----:R-:W-:-:S04]  /*15070*/  IMAD.U32 R3, RZ, RZ, UR38 ;  /* 0x00000026ff037e24 */ /* 0x001fc8000f8e00ff */
[----:B------:R0:W1:Y:S03]  /*15080*/  SYNCS.PHASECHK.TRANS64.TRYWAIT P0, [R3+URZ+0x30860], R2 ;  /* 0x03086002030075a7 */ /* 0x000066000800017f */
[----:B-1----:R-:W-:Y:S05]  /*15090*/  @!P0 NANOSLEEP.SYNCS 0x989680 ;  /* 0x009896800000895d */ /* 0x002fea0003900000 */
[----:B------:R-:W1:Y:S02]  /*150a0*/  @!P0 SYNCS.PHASECHK.TRANS64 P0, [R3+URZ+0x30860], R2 ;  /* 0x03086002030085a7 */ /* 0x000e64000800007f */
[----:B-1----:R-:W-:Y:S05]  /*150b0*/  @!P0 BRA `(.L_x_1081) ;  /* 0xfffffffc00ec8947 */ /* 0x002fea000383ffff */
[----:B------:R-:W-:Y:S05]  /*150c0*/  BRA `(.L_x_1171) ;  /* 0xffffffc800b87947 */ /* 0x000fea000383ffff */
.L_x_1092:
[----:B-1----:R-:W-:-:S04]  /*150d0*/  IMAD.U32 R3, RZ, RZ, UR38 ;  /* 0x00000026ff037e24 */ /* 0x002fc8000f8e00ff */
[----:B------:R1:W2:Y:S03]  /*150e0*/  SYNCS.PHASECHK.TRANS64.TRYWAIT P0, [R3+URZ+0x30840], R2 ;  /* 0x03084002030075a7 */ /* 0x0002a6000800017f */
[----:B--2---:R-:W-:Y:S05]  /*150f0*/  @!P0 NANOSLEEP.SYNCS 0x989680 ;  /* 0x009896800000895d */ /* 0x004fea0003900000 */
[----:B------:R-:W2:Y:S02]  /*15100*/  @!P0 SYNCS.PHASECHK.TRANS64 P0, [R3+URZ+0x30840], R2 ;  /* 0x03084002030085a7 */ /* 0x000ea4000800007f */
[----:B--2---:R-:W-:Y:S05]  /*15110*/  @!P0 BRA `(.L_x_1092) ;  /* 0xfffffffc00ec8947 */ /* 0x004fea000383ffff */
[----:B------:R-:W-:Y:S05]  /*15120*/  BRA `(.L_x_1172) ;  /* 0xffffffd000487947 */ /* 0x000fea000383ffff */
.L_x_1100:
[----:B0-----:R-:W-:-:S04]  /*15130*/  IMAD.U32 R3, RZ, RZ, UR38 ;  /* 0x00000026ff037e24 */ /* 0x001fc8000f8e00ff */
[----:B------:R0:W1:Y:S03]  /*15140*/  SYNCS.PHASECHK.TRANS64.TRYWAIT P0, [R3+URZ+0x30868], R2 ;  /* 0x03086802030075a7 */ /* 0x000066000800017f */
[----:B-1----:R-:W-:Y:S05]  /*15150*/  @!P0 NANOSLEEP.SYNCS 0x989680 ;  /* 0x009896800000895d */ /* 0x002fea0003900000 */
[----:B------:R-:W1:Y:S02]  /*15160*/  @!P0 SYNCS.PHASECHK.TRANS64 P0, [R3+URZ+0x30868], R2 ;  /* 0x03086802030085a7 */ /* 0x000e64000800007f */
[----:B-1----:R-:W-:Y:S05]  /*15170*/  @!P0 BRA `(.L_x_1100) ;  /* 0xfffffffc00ec8947 */ /* 0x002fea000383ffff */
[----:B------:R-:W-:Y:S05]  /*15180*/  BRA `(.L_x_1173) ;  /* 0xffffffd400587947 */ /* 0x000fea000383ffff */
.L_x_1111:
[----:B-1----:R-:W-:-:S04]  /*15190*/  IMAD.U32 R3, RZ, RZ, UR38 ;  /* 0x00000026ff037e24 */ /* 0x002fc8000f8e00ff */
[----:B------:R1:W2:Y:S03]  /*151a0*/  SYNCS.PHASECHK.TRANS64.TRYWAIT P0, [R3+URZ+0x30848], R2 ;  /* 0x03084802030075a7 */ /* 0x0002a6000800017f */
[----:B--2---:R-:W-:Y:S05]  /*151b0*/  @!P0 NANOSLEEP.SYNCS 0x989680 ;  /* 0x009896800000895d */ /* 0x004fea0003900000 */
[----:B------:R-:W2:Y:S02]  /*151c0*/  @!P0 SYNCS.PHASECHK.TRANS64 P0, [R3+URZ+0x30848], R2 ;  /* 0x03084802030085a7 */ /* 0x000ea4000800007f */
[----:B--2---:R-:W-:Y:S05]  /*151d0*/  @!P0 BRA `(.L_x_1111) ;  /* 0xfffffffc00ec8947 */ /* 0x004fea000383ffff */
[----:B------:R-:W-:Y:S05]  /*151e0*/  BRA `(.L_x_1174) ;  /* 0xffffffdc00007947 */ /* 0x000fea000383ffff */
.L_x_1119:
[----:B0-----:R-:W-:-:S04]  /*151f0*/  IMAD.U32 R3, RZ, RZ, UR38 ;  /* 0x00000026ff037e24 */ /* 0x001fc8000f8e00ff */
[----:B------:R0:W1:Y:S03]  /*15200*/  SYNCS.PHASECHK.TRANS64.TRYWAIT P0, [R3+URZ+0x30860], R2 ;  /* 0x03086002030075a7 */ /* 0x000066000800017f */
[----:B-1----:R-:W-:Y:S05]  /*15210*/  @!P0 NANOSLEEP.SYNCS 0x989680 ;  /* 0x009896800000895d */ /* 0x002fea0003900000 */
[----:B------:R-:W1:Y:S02]  /*15220*/  @!P0 SYNCS.PHASECHK.TRANS64 P0, [R3+URZ+0x30860], R2 ;  /* 0x03086002030085a7 */ /* 0x000e64000800007f */
[----:B-1----:R-:W-:Y:S05]  /*15230*/  @!P0 BRA `(.L_x_1119) ;  /* 0xfffffffc00ec8947 */ /* 0x002fea000383ffff */
[----:B------:R-:W-:Y:S05]  /*15240*/  BRA `(.L_x_1175) ;  /* 0xffffffe0000c7947 */ /* 0x000fea000383ffff */
.L_x_1129:
[----:B0-----:R0:W1:Y:S02]  /*15250*/  SYNCS.PHASECHK.TRANS64.TRYWAIT P0, [R3+URZ+0x30860], R0 ;  /* 0x03086000030075a7 */ /* 0x001064000800017f */
[----:B-1----:R-:W-:Y:S05]  /*15260*/  @!P0 NANOSLEEP.SYNCS 0x989680 ;  /* 0x009896800000895d */ /* 0x002fea0003900000 */
[----:B------:R-:W1:Y:S02]  /*15270*/  @!P0 SYNCS.PHASECHK.TRANS64 P0, [R3+URZ+0x30860], R0 ;  /* 0x03086000030085a7 */ /* 0x000e64000800007f */
[----:B-1----:R-:W-:Y:S05]  /*15280*/  @!P0 BRA `(.L_x_1129) ;  /* 0xfffffffc00f08947 */ /* 0x002fea000383ffff */
[----:B------:R-:W-:Y:S05]  /*15290*/  BRA `(.L_x_1176) ;  /* 0xffffffe400447947 */ /* 0x000fea000383ffff */
.L_x_1136:
[----:B0-----:R0:W1:Y:S02]  /*152a0*/  SYNCS.PHASECHK.TRANS64.TRYWAIT P0, [R2+URZ+0x30820], R3 ;  /* 0x03082003020075a7 */ /* 0x001064000800017f */
[----:B-1----:R-:W-:Y:S05]  /*152b0*/  @!P0 NANOSLEEP.SYNCS 0x989680 ;  /* 0x009896800000895d */ /* 0x002fea0003900000 */
[----:B------:R-:W1:Y:S02]  /*152c0*/  @!P0 SYNCS.PHASECHK.TRANS64 P0, [R2+URZ+0x30820], R3 ;  /* 0x03082003020085a7 */ /* 0x000e64000800007f */
[----:B-1----:R-:W-:Y:S05]  /*152d0*/  @!P0 BRA `(.L_x_1136) ;  /* 0xfffffffc00f08947 */ /* 0x002fea000383ffff */
[----:B------:R-:W-:Y:S05]  /*152e0*/  BRA `(.L_x_1177) ;  /* 0xffffffe8007c7947 */ /* 0x000fea000383ffff */
.L_x_1137:
        /* <DEDUP_REMOVED lines=11> */
.L_x_1179:
[----:B------:R-:W-:Y:S05]  /*153a0*/  BSYNC B0 ;  /* 0x0000000000007941 */ /* 0x000fea0003800000 */
.L_x_1178:
[----:B------:R-:W-:Y:S05]  /*153b0*/  BRA `(.L_x_1180) ;  /* 0xffffffe800607947 */ /* 0x000fea000383ffff */
.L_x_1138:
[----:B------:R-:W-:Y:S01]  /*153c0*/  BSSY B0, `(.L_x_1181) ;  /* 0x0000006000007945 */ /* 0x000fe20003800000 */
[----:B------:R-:W-:-:S07]  /*153d0*/  IMAD.MOV.U32 R15, RZ, RZ, -0x1 ;  /* 0xffffffffff0f7424 */ /* 0x000fce00078e00ff */
[----:B0-----:R-:W-:Y:S05]  /*153e0*/  WARPSYNC.COLLECTIVE R15, `(.L_x_1182) ;  /* 0x000000000f0c7348 */ /* 0x001fea0003c00000 */
[----:B------:R-:W-:Y:S02]  /*153f0*/  ELECT P6, UR62, PT ;  /* 0x00000000003e782f */ /* 0x000fe400038c0000 */
[----:B------:R-:W-:Y:S01]  /*15400*/  MOV R14, UR62 ;  /* 0x0000003e000e7c02 */ /* 0x000fe20008000f00 */
[----:B0-----:R-:W-:Y:S10]  /*15410*/  ENDCOLLECTIVE ;  /* 0x000000000000791b */ /* 0x001ff40003800000 */
.L_x_1182:
[----:B------:R-:W-:Y:S05]  /*15420*/  BSYNC B0 ;  /* 0x0000000000007941 */ /* 0x000fea0003800000 */
.L_x_1181:
[----:B------:R-:W-:Y:S05]  /*15430*/  BRA `(.L_x_1183) ;  /* 0xffffffe800547947 */ /* 0x000fea000383ffff */
.L_x_1140:
[----:B0-----:R0:W1:Y:S02]  /*15440*/  SYNCS.PHASECHK.TRANS64.TRYWAIT P0, [R6+URZ], R5 ;  /* 0x00000005060075a7 */ /* 0x001064000800017f */
[----:B-1----:R-:W-:Y:S05]  /*15450*/  @!P0 NANOSLEEP.SYNCS 0x989680 ;  /* 0x009896800000895d */ /* 0x002fea0003900000 */
[----:B------:R-:W1:Y:S02]  /*15460*/  @!P0 SYNCS.PHASECHK.TRANS64 P0, [R6+URZ], R5 ;  /* 0x00000005060085a7 */ /* 0x000e64000800007f */
[----:B-1----:R-:W-:Y:S05]  /*15470*/  @!P0 BRA `(.L_x_1140) ;  /* 0xfffffffc00f08947 */ /* 0x002fea000383ffff */
[----:B------:R-:W-:Y:S05]  /*15480*/  BRA `(.L_x_1184) ;  /* 0xffffffe800907947 */ /* 0x000fea000383ffff */
.L_x_1141:
[----:B-1----:R1:W2:Y:S02]  /*15490*/  SYNCS.PHASECHK.TRANS64.TRYWAIT P0, [R3+URZ], R4 ;  /* 0x00000004030075a7 */ /* 0x0022a4000800017f */
[----:B--2---:R-:W-:Y:S05]  /*154a0*/  @!P0 NANOSLEEP.SYNCS 0x989680 ;  /* 0x009896800000895d */ /* 0x004fea0003900000 */
[----:B------:R-:W2:Y:S02]  /*154b0*/  @!P0 SYNCS.PHASECHK.TRANS64 P0, [R3+URZ], R4 ;  /* 0x00000004030085a7 */ /* 0x000ea4000800007f */
[----:B--2---:R-:W-:Y:S05]  /*154c0*/  @!P0 BRA `(.L_x_1141) ;  /* 0xfffffffc00f08947 */ /* 0x004fea000383ffff */
[----:B------:R-:W-:Y:S05]  /*154d0*/  BRA `(.L_x_1185) ;  /* 0xffffffe800847947 */ /* 0x000fea000383ffff */
.L_x_1143:
[----:B-1----:R1:W2:Y:S02]  /*154e0*/  SYNCS.PHASECHK.TRANS64.TRYWAIT P0, [R0+URZ], R5 ;  /* 0x00000005000075a7 */ /* 0x0022a4000800017f */
[----:B--2---:R-:W-:Y:S05]  /*154f0*/  @!P0 NANOSLEEP.SYNCS 0x989680 ;  /* 0x009896800000895d */ /* 0x004fea0003900000 */
[----:B------:R-:W2:Y:S02]  /*15500*/  @!P0 SYNCS.PHASECHK.TRANS64 P0, [R0+URZ], R5 ;  /* 0x00000005000085a7 */ /* 0x000ea4000800007f */
[----:B--2---:R-:W-:Y:S05]  /*15510*/  @!P0 BRA `(.L_x_1143) ;  /* 0xfffffffc00f08947 */ /* 0x004fea000383ffff */
[----:B------:R-:W-:Y:S05]  /*15520*/  BRA `(.L_x_1186) ;  /* 0xffffffe800887947 */ /* 0x000fea000383ffff */
.L_x_1187:
        /* <DEDUP_REMOVED lines=13> */
.L_x_3203:


//--------------------- .text._ZN7cutlass13device_kernelIN5flash11enable_sm90INS1_16FlashAttnFwdSm90INS1_25CollectiveMainloopFwdSm90ILi2EN4cute5tupleIJNS5_1CILi1EEES8_S8_EEENS6_IJNS7_ILi128EEENS7_ILi64EEENS7_ILi256EEEEEELi256ENS_6half_tEfNS_4arch4Sm90ELb0ELb1ELb0ELb1ELb0ELb0ELb0ELb1ELb1ELb1ELb1ELb0EEENS1_21CollectiveEpilogueFwdINS6_IJSA_SC_SB_EEES9_SE_SG_Li256ELb1ELb1ELb1ELb0EEENS1_36VarlenDynamicPersistentTileSchedulerILi128ELi64ELi256ELi128ELb1ELb1ELb1ELb1ELb0ELb1EEEEEEEEEvNT_6ParamsE --------------------------
	.section	.text._ZN7cutlass13device_kernelIN5flash11enable_sm90INS1_16FlashAttnFwdSm90INS1_25CollectiveMainloopFwdSm90ILi2EN4cute5tupleIJNS5_1CILi1EEES8_S8_EEENS6_IJNS7_ILi128EEENS7_ILi64EEENS7_ILi256EEEEEELi256ENS_6half_tEfNS_4arch4Sm90ELb0ELb1ELb0ELb1ELb0ELb0ELb0ELb1ELb1ELb1ELb1ELb0EEENS1_21CollectiveEpilogueFwdINS6_IJSA_SC_SB_EEES9_SE_SG_Li256ELb1ELb1ELb1ELb0EEENS1_36VarlenDynamicPersistentTileSchedulerILi128ELi64ELi256ELi128ELb1ELb1ELb1ELb1ELb0ELb1EEEEEEEEEvNT_6ParamsE,"ax",@progbits
	.align	128
.text._ZN7cutlass13device_kernelIN5flash11enable_sm90INS1_16FlashAttnFwdSm90INS1_25CollectiveMainloopFwdSm90ILi2EN4cute5tupleIJNS5_1CILi1EEES8_S8_EEENS6_IJNS7_ILi128EEENS7_ILi64EEENS7_ILi256EEEEEELi256ENS_6half_tEfNS_4arch4Sm90ELb0ELb1ELb0ELb1ELb0ELb0ELb0ELb1ELb1ELb1ELb1ELb0EEENS1_21CollectiveEpilogueFwdINS6_IJSA_SC_SB_EEES9_SE_SG_Li256ELb1ELb1ELb1ELb0EEENS1_36VarlenDynamicPersistentTileSchedulerILi128ELi64ELi256ELi128ELb1ELb1ELb1ELb1ELb0ELb1EEEEEEEEEvNT_6ParamsE:
        .type           _ZN7cutlass13device_kernelIN5flash11enable_sm90INS1_16FlashAttnFwdSm90INS1_25CollectiveMainloopFwdSm90ILi2EN4cute5tupleIJNS5_1CILi1EEES8_S8_EEENS6_IJNS7_ILi128EEENS7_ILi64EEENS7_ILi256EEEEEELi256ENS_6half_tEfNS_4arch4Sm90ELb0ELb1ELb0ELb1ELb0ELb0ELb0ELb1ELb1ELb1ELb1ELb0EEENS1_21CollectiveEpilogueFwdINS6_IJSA_SC_SB_EEES9_SE_SG_Li256ELb1ELb1ELb1ELb0EEENS1_36VarlenDynamicPersistentTileSchedulerILi128ELi64ELi256ELi128ELb1ELb1ELb1ELb1ELb0ELb1EEEEEEEEEvNT_6ParamsE,@function
        .size           _ZN7cutlass13device_kernelIN5flash11enable_sm90INS1_16FlashAttnFwdSm90INS1_25CollectiveMainloopFwdSm90ILi2EN4cute5tupleIJNS5_1CILi1EEES8_S8_EEENS6_IJNS7_ILi128EEENS7_ILi64EEENS7_ILi256EEEEEELi256ENS_6half_tEfNS_4arch4Sm90ELb0ELb1ELb0ELb1ELb0ELb0ELb0ELb1ELb1ELb1ELb1ELb0EEENS1_21CollectiveEpilogueFwdINS6_IJSA_SC_SB_EEES9_SE_SG_Li256ELb1ELb1ELb1ELb0EEENS1_36VarlenDynamicPersistentTileSchedulerILi128ELi64ELi256ELi128ELb1ELb1ELb1ELb1ELb0ELb1EEEEEEEEEvNT_6ParamsE,(.L_x_3204 - _ZN7cutlass13device_kernelIN5flash11enable_sm90INS1_16FlashAttnFwdSm90INS1_25CollectiveMainloopFwdSm90ILi2EN4cute5tupleIJNS5_1CILi1EEES8_S8_EEENS6_IJNS7_ILi128EEENS7_ILi64EEENS7_ILi256EEEEEELi256ENS_6half_tEfNS_4arch4Sm90ELb0ELb1ELb0ELb1ELb0ELb0ELb0ELb1ELb1ELb1ELb1ELb0EEENS1_21CollectiveEpilogueFwdINS6_IJSA_SC_SB_EEES9_SE_SG_Li256ELb1ELb1ELb1ELb0EEENS1_36VarlenDynamicPersistentTileSchedulerILi128ELi64ELi256ELi128ELb1ELb1ELb1ELb1ELb0ELb1EEEEEEEEEvNT_6ParamsE)
        .other          _ZN7cutlass13device_kernelIN5flash11enable_sm90INS1_16FlashAttnFwdSm90INS1_25CollectiveMainloopFwdSm90ILi2EN4cute5tupleIJNS5_1CILi1EEES8_S8_EEENS6_IJNS7_ILi128EEENS7_ILi64EEENS7_ILi256EEEEEELi256ENS_6half_tEfNS_4arch4Sm90ELb0ELb1ELb0ELb1ELb0ELb0ELb0ELb1ELb1ELb1ELb1ELb0EEENS1_21CollectiveEpilogueFwdINS6_IJSA_SC_SB_EEES9_SE_SG_Li256ELb1ELb1ELb1ELb0EEENS1_36VarlenDynamicPersistentTileSchedulerILi128ELi64ELi256ELi128ELb1ELb1ELb1ELb1ELb0ELb1EEEEEEEEEvNT_6ParamsE,@"STO_CUDA_ENTRY STV_DEFAULT"
_ZN7cutlass13device_kernelIN5flash11enable_sm90INS1_16FlashAttnFwdSm90INS1_25CollectiveMainloopFwdSm90ILi2EN4cute5tupleIJNS5_1CILi1EEES8_S8_EEENS6_IJNS7_ILi128EEENS7_ILi64EEENS7_ILi256EEEEEELi256ENS_6half_tEfNS_4arch4Sm90ELb0ELb1ELb0ELb1ELb0ELb0ELb0ELb1ELb1ELb1ELb1ELb0EEENS1_21CollectiveEpilogueFwdINS6_IJSA_SC_SB_EEES9_SE_SG_Li256ELb1ELb1ELb1ELb0EEENS1_36VarlenDynamicPersistentTileSchedulerILi128ELi64ELi256ELi128ELb1ELb1ELb1ELb1ELb0ELb1EEEEEEEEEvNT_6ParamsE:
        /* <DEDUP_REMOVED lines=18> */
.L_x_1189:
[----:B------:R-:W-:Y:S05]  /*0120*/  BSYNC B0 ;  /* 0x0000000000007941 */ /* 0x000fea0003800000 */
.L_x_1188:
        /* <DEDUP_REMOVED lines=41> */
.L_x_1190:
        /* <DEDUP_REMOVED lines=22> */
.L_x_1191:
        /* <DEDUP_REMOVED lines=18> */
.L_x_1192:
        /* <DEDUP_REMOVED lines=22> */
.L_x_1193:
        /* <DEDUP_REMOVED lines=22> */
.L_x_1194:
        /* <DEDUP_REMOVED lines=8> */
.L_x_1196:
        /* <DEDUP_REMOVED lines=16> */
[----:B------:R-:W-:Y:S01]  /*0a80*/  R2UR UR5, R9 ;  /* 0x00000000090572ca */ /* 0x000fe200000e0000 */
[----:B------:R-:W-:Y:S01]  /*0a90*/  UMOV UR38, URZ ;  /* 0x0000003f00267c82 */ /* 0x000fe20008000000 */
[----:B------:R-:W-:Y:S01]  /*0aa0*/  R2UR UR7, R10 ;  /* 0x000000000a0772ca */ /* 0x000fe200000e0000 */
[----:B------:R-:W-:Y:S01]  /*0ab0*/  UMOV UR36, URZ ;  /* 0x0000003f00247c82 */ /* 0x000fe20008000000 */
[----:B------:R-:W-:Y:S02]  /*0ac0*/  SHF.R.S32.HI R3, RZ, 0x1f, R6 ;  /* 0x0000001fff037819 */ /* 0x000fe40000011406 */
[----:B------:R-:W-:Y:S02]  /*0ad0*/  R2UR UR6, R11 ;  /* 0x000000000b0672ca */ /* 0x000fe400000e0000 */
[----:B0-----:R-:W-:-:S02]  /*0ae0*/  LEA.HI R2, R3, R6, RZ, 0x5 ;  /* 0x0000000603027211 */ /* 0x001fc400078f28ff */
[----:B------:R-:W-:-:S03]  /*0af0*/  LEA.HI R4, R3, R6, RZ, 0x2 ;  /* 0x0000000603047211 */ /* 0x000fc600078f10ff */
[----:B------:R-:W-:Y:S01]  /*0b00*/  IMAD.SHL.U32 R7, R2, 0x20, RZ ;  /* 0x0000002002077824 */ /* 0x000fe200078e00ff */
[----:B------:R-:W-:-:S05]  /*0b10*/  LOP3.LUT R13, R4, 0xfffffffc, RZ, 0xc0, !PT ;  /* 0xfffffffc040d7812 */ /* 0x000fca00078ec0ff */
[----:B------:R-:W-:Y:S01]  /*0b20*/  IMAD.IADD R13, R6, 0x1, -R13 ;  /* 0x00000001060d7824 */ /* 0x000fe200078e0a0d */
[----:B--2---:R-:W-:Y:S02]  /*0b30*/  R2UR UR4, R0 ;  /* 0x00000000000472ca */ /* 0x004fe400000e0000 */
[CC--:B------:R-:W-:Y:S02]  /*0b40*/  LEA.HI R0, R3.reuse, R6.reuse, RZ, 0x7 ;  /* 0x0000000603007211 */ /* 0x0c0fe400078f38ff */
[----:B------:R-:W-:Y:S02]  /*0b50*/  LEA.HI R3, R3, R6, RZ, 0x4 ;  /* 0x0000000603037211 */ /* 0x000fe400078f20ff */
[----:B------:R-:W-:Y:S02]  /*0b60*/  LOP3.LUT R233, R0, 0xffffff80, RZ, 0xc0, !PT ;  /* 0xffffff8000e97812 */ /* 0x000fe400078ec0ff */
[----:B------:R-:W-:Y:S02]  /*0b70*/  SHF.R.S32.HI R2, RZ, 0x4, R3 ;  /* 0x00000004ff027819 */ /* 0x000fe40000011403 */
[C---:B------:R-:W-:Y:S01]  /*0b80*/  LOP3.LUT R5, R3.reuse, 0x3fffff0, RZ, 0xc0, !PT ;  /* 0x03fffff003057812 */ /* 0x040fe200078ec0ff */
[C---:B------:R-:W-:Y:S01]  /*0b90*/  IMAD.IADD R233, R6.reuse, 0x1, -R233 ;  /* 0x0000000106e97824 */ /* 0x040fe200078e0ae9 */
[----:B------:R-:W-:Y:S01]  /*0ba0*/  LEA.HI R4, R3, R2, RZ, 0x1 ;  /* 0x0000000203047211 */ /* 0x000fe200078f08ff */
[----:B------:R-:W-:Y:S01]  /*0bb0*/  ULOP3.LUT UR8, UR4, 0x1, URZ, 0xfc, !UPT ;  /* 0x0000000104087892 */ /* 0x000fe2000f8efc3f */
[----:B------:R-:W-:Y:S01]  /*0bc0*/  SHF.R.S32.HI R3, RZ, 0x7, R0 ;  /* 0x00000007ff037819 */ /* 0x000fe20000011400 */
[----:B------:R-:W-:Y:S01]  /*0bd0*/  IMAD.IADD R5, R6, 0x1, -R5 ;  /* 0x0000000106057824 */ /* 0x000fe200078e0a05 */
[----:B------:R-:W-:Y:S01]  /*0be0*/  SHF.R.S32.HI R8, RZ, 0x1f, R233 ;  /* 0x0000001fff087819 */ /* 0x000fe200000114e9 */
[----:B------:R-:W-:Y:S01]  /*0bf0*/  UMOV UR4, URZ ;  /* 0x0000003f00047c82 */ /* 0x000fe20008000000 */
[----:B------:R-:W-:Y:S01]  /*0c00*/  LOP3.LUT R6, R7, 0xfffffc00, RZ, 0xc0, !PT ;  /* 0xfffffc0007067812 */ /* 0x000fe200078ec0ff */
[----:B------:R-:W-:Y:S01]  /*0c10*/  IMAD.U32 R232, RZ, RZ, UR4 ;  /* 0x00000004ffe87e24 */ /* 0x000fe2000f8e00ff */
[----:B------:R-:W-:-:S02]  /*0c20*/  LEA.HI R9, R8, R233, RZ, 0x2 ;  /* 0x000000e908097211 */ /* 0x000fc400078f10ff */
[----:B------:R-:W-:Y:S01]  /*0c30*/  LEA.HI R0, R0, R3, RZ, 0x1 ;  /* 0x0000000300007211 */ /* 0x000fe200078f08ff */
[----:B------:R-:W-:Y:S01]  /*0c40*/  IMAD R6, R5, 0x40, R6 ;  /* 0x0000004005067824 */ /* 0x000fe200078e0206 */
[--C-:B------:R-:W-:Y:S02]  /*0c50*/  SHF.R.S32.HI R10, RZ, 0x2, R9.reuse ;  /* 0x00000002ff0a7819 */ /* 0x100fe40000011409 */
[----:B------:R-:W-:Y:S02]  /*0c60*/  SHF.R.S32.HI R11, RZ, 0x1f, R9 ;  /* 0x0000001fff0b7819 */ /* 0x000fe40000011409 */
[----:B------:R-:W-:Y:S02]  /*0c70*/  LOP3.LUT R7, R4, 0x1ffffffe, RZ, 0xc0, !PT ;  /* 0x1ffffffe04077812 */ /* 0x000fe400078ec0ff */
[----:B------:R-:W-:Y:S02]  /*0c80*/  LEA.HI R11, R11, R10, RZ, 0x3 ;  /* 0x0000000a0b0b7211 */ /* 0x000fe400078f18ff */
[----:B------:R-:W-:Y:S01]  /*0c90*/  LEA.HI R8, R8, R233, RZ, 0x5 ;  /* 0x000000e908087211 */ /* 0x000fe200078f28ff */
[----:B------:R-:W-:Y:S01]  /*0ca0*/  IMAD.IADD R7, R2, 0x1, -R7 ;  /* 0x0000000102077824 */ /* 0x000fe200078e0a07 */
[----:B------:R-:W-:-:S02]  /*0cb0*/  LOP3.LUT R11, R11, 0xfffffff8, RZ, 0xc0, !PT ;  /* 0xfffffff80b0b7812 */ /* 0x000fc400078ec0ff */
[----:B------:R-:W-:Y:S02]  /*0cc0*/  LOP3.LUT R0, R0, 0x3fffffe, RZ, 0xc0, !PT ;  /* 0x03fffffe00007812 */ /* 0x000fe400078ec0ff */
[----:B------:R-:W-:Y:S01]  /*0cd0*/  LOP3.LUT R4, R9, 0x7ffffffc, RZ, 0xc0, !PT ;  /* 0x7ffffffc09047812 */ /* 0x000fe200078ec0ff */
[----:B------:R-:W-:Y:S01]  /*0ce0*/  IMAD.IADD R11, R10, 0x1, -R11 ;  /* 0x000000010a0b7824 */ /* 0x000fe200078e0a0b */
[----:B------:R-:W-:Y:S01]  /*0cf0*/  SHF.R.S32.HI R8, RZ, 0x5, R8 ;  /* 0x00000005ff087819 */ /* 0x000fe20000011408 */
[----:B------:R-:W-:Y:S01]  /*0d00*/  IMAD.IADD R0, R3, 0x1, -R0 ;  /* 0x0000000103007824 */ /* 0x000fe200078e0a00 */
[----:B------:R-:W-:Y:S01]  /*0d10*/  LEA.HI R2, R13, R13, RZ, 0x1 ;  /* 0x0000000d0d027211 */ /* 0x000fe200078f08ff */
[----:B------:R-:W-:Y:S02]  /*0d20*/  IMAD.IADD R4, R233, 0x1, -R4 ;  /* 0x00000001e9047824 */ /* 0x000fe400078e0a04 */
[----:B------:R-:W-:Y:S01]  /*0d30*/  IMAD R3, R7, 0x8, R6 ;  /* 0x0000000807037824 */ /* 0x000fe200078e0206 */
[----:B------:R-:W-:Y:S01]  /*0d40*/  LOP3.LUT R2, R2, 0x1ffffffe, RZ, 0xc0, !PT ;  /* 0x1ffffffe02027812 */ /* 0x000fe200078ec0ff */
[----:B------:R-:W-:-:S02]  /*0d50*/  IMAD R11, R8, 0x10, R11 ;  /* 0x00000010080b7824 */ /* 0x000fc400078e020b */
[----:B------:R-:W-:Y:S01]  /*0d60*/  IMAD.SHL.U32 R16, R4, 0x2, RZ ;  /* 0x0000000204107824 */ /* 0x000fe200078e00ff */
[----:B------:R0:W-:Y:S01]  /*0d70*/  STL [R1+0x60], R3 ;  /* 0x0000600301007387 */ /* 0x0001e20000100800 */
[----:B------:R-:W-:Y:S02]  /*0d80*/  IMAD R0, R0, 0x40, R11 ;  /* 0x0000004000007824 */ /* 0x000fe400078e020b */
[C---:B------:R-:W-:Y:S01]  /*0d90*/  VIADD R229, R16.reuse, 0x8 ;  /* 0x0000000810e57836 */ /* 0x040fe20000000000 */
[----:B------:R-:W-:Y:S01]  /*0da0*/  SHF.R.S32.HI R4, RZ, 0x1f, R16 ;  /* 0x0000001fff047819 */ /* 0x000fe20000011410 */
[C---:B------:R-:W-:Y:S01]  /*0db0*/  VIADD R228, R16.reuse, 0x10 ;  /* 0x0000001010e47836 */ /* 0x040fe20000000000 */
[----:B------:R-:W-:Y:S01]  /*0dc0*/  STL [R1+0x5c], R0 ;  /* 0x00005c0001007387 */ /* 0x000fe20000100800 */
[C---:B------:R-:W-:Y:S01]  /*0dd0*/  VIADD R227, R16.reuse, 0x18 ;  /* 0x0000001810e37836 */ /* 0x040fe20000000000 */
[----:B------:R-:W-:Y:S01]  /*0de0*/  SHF.R.S32.HI R4, RZ, 0x1f, R229 ;  /* 0x0000001fff047819 */ /* 0x000fe200000114e5 */
[----:B------:R-:W-:-:S02]  /*0df0*/  VIADD R226, R16, 0x20 ;  /* 0x0000002010e27836 */ /* 0x000fc40000000000 */
[----:B0-----:R-:W-:Y:S01]  /*0e00*/  IMAD.U32 R3, RZ, RZ, UR8 ;  /* 0x00000008ff037e24 */ /* 0x001fe2000f8e00ff */
[----:B------:R-:W-:Y:S01]  /*0e10*/  SHF.R.S32.HI R5, RZ, 0x1f, R227 ;  /* 0x0000001fff057819 */ /* 0x000fe200000114e3 */
[C---:B------:R-:W-:Y:S01]  /*0e20*/  VIADD R225, R16.reuse, 0x28 ;  /* 0x0000002810e17836 */ /* 0x040fe20000000000 */
[----:B------:R-:W-:Y:S01]  /*0e30*/  SHF.R.S32.HI R4, RZ, 0x1f, R226 ;  /* 0x0000001fff047819 */ /* 0x000fe200000114e2 */
[C---:B------:R-:W-:Y:S01]  /*0e40*/  VIADD R224, R16.reuse, 0x30 ;  /* 0x0000003010e07836 */ /* 0x040fe20000000000 */
[----:B------:R0:W-:Y:S01]  /*0e50*/  STL [R1+0x64], R3 ;  /* 0x0000640301007387 */ /* 0x0001e20000100800 */
[C---:B------:R-:W-:Y:S02]  /*0e60*/  VIADD R223, R16.reuse, 0x38 ;  /* 0x0000003810df7836 */ /* 0x040fe40000000000 */
[C---:B------:R-:W-:Y:S01]  /*0e70*/  VIADD R222, R16.reuse, 0x40 ;  /* 0x0000004010de7836 */ /* 0x040fe20000000000 */
[----:B------:R-:W-:Y:S01]  /*0e80*/  SHF.R.S32.HI R5, RZ, 0x1f, R224 ;  /* 0x0000001fff057819 */ /* 0x000fe200000114e0 */
[C---:B------:R-:W-:Y:S01]  /*0e90*/  VIADD R221, R16.reuse, 0x48 ;  /* 0x0000004810dd7836 */ /* 0x040fe20000000000 */
[----:B------:R-:W-:Y:S01]  /*0ea0*/  SHF.R.S32.HI R4, RZ, 0x1f, R223 ;  /* 0x0000001fff047819 */ /* 0x000fe200000114df */
[----:B------:R-:W-:-:S02]  /*0eb0*/  VIADD R220, R16, 0x50 ;  /* 0x0000005010dc7836 */ /* 0x000fc40000000000 */
[C---:B------:R-:W-:Y:S01]  /*0ec0*/  VIADD R219, R16.reuse, 0x58 ;  /* 0x0000005810db7836 */ /* 0x040fe20000000000 */
[----:B0-----:R-:W-:Y:S01]  /*0ed0*/  SHF.R.S32.HI R3, RZ, 0x1f, R228 ;  /* 0x0000001fff037819 */ /* 0x001fe200000114e4 */
        /* <DEDUP_REMOVED lines=32> */
[----:B------:R-:W-:Y:S01]  /*10e0*/  IMAD.IADD R2, R13, 0x1, -R2 ;  /* 0x000000010d027824 */ /* 0x000fe200078e0a02 */
[----:B------:R-:W-:Y:S01]  /*10f0*/  SHF.R.S32.HI R3, RZ, 0x1f, R207 ;  /* 0x0000001fff037819 */ /* 0x000fe200000114cf */
[----:B------:R-:W-:Y:S01]  /*1100*/  VIADD R200, R16, 0xe0 ;  /* 0x000000e010c87836 */ /* 0x000fe20000000000 */
[----:B------:R-:W-:Y:S01]  /*1110*/  SHF.R.S32.HI R237, RZ, 0x1f, R206 ;  /* 0x0000001fffed7819 */ /* 0x000fe200000114ce */
[----:B------:R-:W-:Y:S01]  /*1120*/  IMAD R19, R2, 0x8, R0 ;  /* 0x0000000802137824 */ /* 0x000fe200078e0200 */
[----:B------:R-:W-:-:S02]  /*1130*/  SHF.R.S32.HI R236, RZ, 0x1f, R205 ;  /* 0x0000001fffec7819 */ /* 0x000fc400000114cd */
[----:B------:R-:W-:Y:S02]  /*1140*/  SHF.R.S32.HI R235, RZ, 0x1f, R204 ;  /* 0x0000001fffeb7819 */ /* 0x000fe400000114cc */
[----:B------:R-:W-:-:S07]  /*1150*/  SHF.R.S32.HI R234, RZ, 0x1f, R203 ;  /* 0x0000001fffea7819 */ /* 0x000fce00000114cb */
.L_x_1300:
[----:B------:R-:W-:Y:S01]  /*1160*/  ULDC.64 UR8, c[0x0][0xa28] ;  /* 0x00028a0000087ab9 */ /* 0x000fe20000000a00 */
[----:B------:R-:W-:Y:S01]  /*1170*/  ULDC.64 UR12, c[0x0][0x208] ;  /* 0x00008200000c7ab9 */ /* 0x000fe20000000a00 */
[----:B------:R-:W-:-:S04]  /*1180*/  UISETP.NE.U32.AND UP0, UPT, UR8, URZ, UPT ;  /* 0x0000003f0800728c */ /* 0x000fc8000bf05070 */
[----:B------:R-:W-:-:S03]  /*1190*/  UISETP.NE.AND.EX UP0, UPT, UR9, URZ, UPT, UP0 ;  /* 0x0000003f0900728c */ /* 0x000fc6000bf05300 */
[----:B------:R-:W-:Y:S02]  /*11a0*/  ULDC.64 UR8, c[0x0][0xa18] ;  /* 0x0002860000087ab9 */ /* 0x000fe40000000a00 */
[----:B------:R-:W-:Y:S01]  /*11b0*/  UISETP.NE.U32.AND UP1, UPT, UR8, URZ, UPT ;  /* 0x0000003f0800728c */ /* 0x000fe2000bf25070 */
[----:B------:R-:W-:-:S03]  /*11c0*/  PLOP3.LUT P0, PT, PT, PT, UP0, 0x80, 0x0 ;  /* 0x000000000000781c */ /* 0x000fc60003f0f008 */
[----:B------:R-:W-:-:S03]  /*11d0*/  UISETP.NE.AND.EX UP1, UPT, UR9, URZ, UPT, UP1 ;  /* 0x0000003f0900728c */ /* 0x000fc6000bf25310 */
[----:B------:R-:W-:Y:S02]  /*11e0*/  @UP0 ULDC.64 UR8, c[0x0][0xa28] ;  /* 0x00028a0000080ab9 */ /* 0x000fe40000000a00 */
[----:B------:R-:W-:Y:S01]  /*11f0*/  @UP0 UIMAD.WIDE UR8, UR6, 0x4, UR8 ;  /* 0x00000004060808a5 */ /* 0x000fe2000f8e0208 */
[----:B------:R-:W-:-:S05]  /*1200*/  PLOP3.LUT P2, PT, PT, PT, UP1, 0x80, 0x0 ;  /* 0x000000000000781c */ /* 0x000fca0003f4f018 */
[----:B------:R-:W-:Y:S01]  /*1210*/  @UP1 ULDC.64 UR10, c[0x0][0xa18] ;  /* 0x00028600000a1ab9 */ /* 0x000fe20000000a00 */
[----:B01-3--:R-:W-:Y:S02]  /*1220*/  IMAD.U32 R2, RZ, RZ, UR8 ;  /* 0x00000008ff027e24 */ /* 0x00bfe4000f8e00ff */
[----:B------:R-:W-:Y:S01]  /*1230*/  IMAD.U32 R3, RZ, RZ, UR9 ;  /* 0x00000009ff037e24 */ /* 0x000fe2000f8e00ff */
[----:B------:R-:W-:Y:S02]  /*1240*/  @UP1 UIMAD.WIDE UR8, UR6, 0x4, UR10 ;  /* 0x00000004060818a5 */ /* 0x000fe4000f8e020a */
[----:B------:R-:W-:Y:S02]  /*1250*/  ULOP3.LUT UR4, UR7, 0xff0000, URZ, 0xc0, !UPT ;  /* 0x00ff000007047892 */ /* 0x000fe4000f8ec03f */
[----:B--2---:R-:W2:Y:S01]  /*1260*/  @P0 LDG.E R2, desc[UR12][R2.64] ;  /* 0x0000000c02020981 */ /* 0x004ea2000c1e1900 */
[----:B------:R-:W-:Y:S01]  /*1270*/  ULDC UR10, c[0x0][0x2f0] ;  /* 0x0000bc00000a7ab9 */ /* 0x000fe20000000800 */
[----:B------:R-:W-:-:S02]  /*1280*/  IMAD.U32 R4, RZ, RZ, UR8 ;  /* 0x00000008ff047e24 */ /* 0x000fc4000f8e00ff */
[----:B------:R-:W-:Y:S01]  /*1290*/  IMAD.U32 R5, RZ, RZ, UR9 ;  /* 0x00000009ff057e24 */ /* 0x000fe2000f8e00ff */
[----:B------:R-:W-:-:S04]  /*12a0*/  ULDC.64 UR8, c[0x0][0x418] ;  /* 0x0001060000087ab9 */ /* 0x000fc80000000a00 */
[----:B------:R-:W3:Y:S01]  /*12b0*/  @P2 LDG.E R4, desc[UR12][R4.64] ;  /* 0x0000000c04042981 */ /* 0x000ee2000c1e1900 */
[----:B------:R-:W-:Y:S02]  /*12c0*/  UISETP.NE.U32.AND UP0, UPT, UR8, URZ, UPT ;  /* 0x0000003f0800728c */ /* 0x000fe4000bf05070 */
[----:B------:R-:W-:Y:S02]  /*12d0*/  ULOP3.LUT UR8, UR7, 0xff000000, URZ, 0xc0, !UPT ;  /* 0xff00000007087892 */ /* 0x000fe4000f8ec03f */
[----:B------:R-:W-:Y:S01]  /*12e0*/  UISETP.NE.AND.EX UP0, UPT, UR9, URZ, UPT, UP0 ;  /* 0x0000003f0900728c */ /* 0x000fe2000bf05300 */
[----:B------:R-:W-:Y:S02]  /*12f0*/  ULDC.64 UR12, c[0x0][0xa20] ;  /* 0x00028800000c7ab9 */ /* 0x000fe40000000a00 */
[----:B------:R-:W-:Y:S01]  /*1300*/  ULDC UR9, c[0x0][0x424] ;  /* 0x0001090000097ab9 */ /* 0x000fe20000000800 */
[----:B------:R-:W-:Y:S01]  /*1310*/  ULOP3.LUT UR7, UR7, 0xffff, URZ, 0xc0, !UPT ;  /* 0x0000ffff07077892 */ /* 0x000fe2000f8ec03f */
[----:B------:R-:W-:Y:S01]  /*1320*/  ISETP.NE.U32.AND P1, PT, RZ, UR12, PT ;  /* 0x0000000cff007c0c */ /* 0x000fe2000bf25070 */
[----:B------:R-:W-:-:S02]  /*1330*/  USHF.R.U32.HI UR8, URZ, 0x8, UR8 ;  /* 0x000000083f087899 */ /* 0x000fc40008011608 */
[----:B------:R-:W-:Y:S01]  /*1340*/  USEL UR9, UR9, 0x1, UP0 ;  /* 0x0000000109097887 */ /* 0x000fe20008000000 */
[----:B------:R-:W-:Y:S01]  /*1350*/  ISETP.NE.AND.EX P1, PT, RZ, UR13, PT, P1 ;  /* 0x0000000dff007c0c */ /* 0x000fe2000bf25310 */
[----:B------:R-:W-:Y:S01]  /*1360*/  UMOV UR60, URZ ;  /* 0x0000003f003c7c82 */ /* 0x000fe20008000000 */
[----:B------:R-:W-:Y:S01]  /*1370*/  ULDC UR39, c[0x0][0x288] ;  /* 0x0000a20000277ab9 */ /* 0x000fe20000000800 */
[----:B------:R-:W-:Y:S01]  /*1380*/  ULEA.HI UR4, UR4, UR8, URZ, 0x10 ;  /* 0x0000000804047291 */ /* 0x000fe2000f8f803f */
[----:B------:R-:W-:Y:S01]  /*1390*/  IMAD.U32 R202, RZ, RZ, UR7 ;  /* 0x00000007ffca7e24 */ /* 0x000fe2000f8e00ff */
[----:B------:R-:W-:Y:S01]  /*13a0*/  UIMAD UR10, UR9, UR10, URZ ;  /* 0x0000000a090a72a4 */ /* 0x000fe2000f8e023f */
[----:B--2---:R-:W-:Y:S02]  /*13b0*/  @P0 R2UR UR60, R2 ;  /* 0x00000000023c02ca */ /* 0x004fe400000e0000 */
[----:B---3--:R-:W-:Y:S01]  /*13c0*/  @P2 R2UR UR39, R4 ;  /* 0x00000000042722ca */ /* 0x008fe200000e0000 */
[----:B----45:R-:W-:-:S14]  /*13d0*/  @P2 BRA `(.L_x_1197) ;  /* 0x0000000000382947 */ /* 0x030fdc0003800000 */
[----:B------:R-:W-:Y:S02]  /*13e0*/  ULDC.64 UR8, c[0x0][0xa00] ;  /* 0x0002800000087ab9 */ /* 0x000fe40000000a00 */
[----:B------:R-:W-:-:S04]  /*13f0*/  ISETP.NE.U32.AND P0, PT, RZ, UR8, PT ;  /* 0x00000008ff007c0c */ /* 0x000fc8000bf05070 */
[----:B------:R-:W-:-:S13]  /*1400*/  ISETP.NE.AND.EX P0, PT, RZ, UR9, PT, P0 ;  /* 0x00000009ff007c0c */ /* 0x000fda000bf05300 */
[----:B------:R-:W-:Y:S05]  /*1410*/  @!P0 BRA `(.L_x_1197) ;  /* 0x0000000000288947 */ /* 0x000fea0003800000 */
[----:B------:R-:W-:Y:S01]  /*1420*/  ULDC.64 UR8, c[0x0][0xa00] ;  /* 0x0002800000087ab9 */ /* 0x000fe20000000a00 */
[----:B------:R-:W-:Y:S01]  /*1430*/  ULDC.64 UR12, c[0x0][0x208] ;  /* 0x00008200000c7ab9 */ /* 0x000fe20000000a00 */
        /* <DEDUP_REMOVED lines=8> */
.L_x_1197:
[----:B------:R-:W-:Y:S01]  /*14c0*/  IMAD.U32 R231, RZ, RZ, UR6 ;  /* 0x00000006ffe77e24 */ /* 0x000fe2000f8e00ff */
[----:B------:R-:W-:Y:S06]  /*14d0*/  @!P1 BRA `(.L_x_1198) ;  /* 0x0000000000209947 */ /* 0x000fec0003800000 */
[----:B------:R-:W-:Y:S01]  /*14e0*/  ULDC.64 UR8, c[0x0][0xa20] ;  /* 0x0002880000087ab9 */ /* 0x000fe20000000a00 */
[----:B------:R-:W-:Y:S01]  /*14f0*/  ULDC.64 UR10, c[0x0][0x208] ;  /* 0x00008200000a7ab9 */ /* 0x000fe20000000a00 */
[----:B------:R-:W-:-:S06]  /*1500*/  UIMAD.WIDE UR6, UR6, 0x4, UR8 ;  /* 0x00000004060678a5 */ /* 0x000fcc000f8e0208 */
[----:B------:R-:W-:Y:S02]  /*1510*/  IMAD.U32 R2, RZ, RZ, UR6 ;  /* 0x00000006ff027e24 */ /* 0x000fe4000f8e00ff */
[----:B------:R-:W-:-:S05]  /*1520*/  IMAD.U32 R3, RZ, RZ, UR7 ;  /* 0x00000007ff037e24 */ /* 0x000fca000f8e00ff */
[----:B------:R-:W2:Y:S02]  /*1530*/  LDG.E R2, desc[UR10][R2.64] ;  /* 0x0000000a02027981 */ /* 0x000ea4000c1e1900 */
[----:B--2---:R-:W-:Y:S01]  /*1540*/  R2UR UR10, R2 ;  /* 0x00000000020a72ca */ /* 0x004fe200000e0000 */
[----:B------:R-:W-:-:S14]  /*1550*/  BRA `(.L_x_1199) ;  /* 0x0000000000387947 */ /* 0x000fdc0003800000 */
.L_x_1198:
        /* <DEDUP_REMOVED lines=14> */
.L_x_1199:
[----:B------:R-:W-:Y:S01]  /*1640*/  ULDC UR6, c[0x0][0x448] ;  /* 0x0001120000067ab9 */ /* 0x000fe20000000800 */
[----:B------:R-:W-:Y:S02]  /*1650*/  USHF.L.U32 UR61, UR5, 0x7, URZ ;  /* 0x00000007053d7899 */ /* 0x000fe4000800063f */
[----:B------:R-:W-:Y:S02]  /*1660*/  UISETP.NE.AND UP0, UPT, UR6, 0x1, UPT ;  /* 0x000000010600788c */ /* 0x000fe4000bf05270 */
[----:B------:R-:W-:Y:S01]  /*1670*/  UIADD3 UR5, UR61, 0x7f, URZ ;  /* 0x0000007f3d057890 */ /* 0x000fe2000fffe03f */
[----:B------:R-:W-:Y:S01]  /*1680*/  ULDC.64 UR6, c[0x0][0x9e0] ;  /* 0x0002780000067ab9 */ /* 0x000fe20000000a00 */
[----:B------:R-:W-:Y:S02]  /*1690*/  UIADD3 UR60, -UR60, UR10, URZ ;  /* 0x0000000a3c3c7290 */ /* 0x000fe4000fffe13f */
[----:B------:R-:W-:Y:S02]  /*16a0*/  UISETP.GE.AND UP1, UPT, UR7, 0x1, UPT ;  /* 0x000000010700788c */ /* 0x000fe4000bf26270 */
[----:B------:R-:W-:-:S03]  /*16b0*/  UIADD3 UR10, UR60, 0x1, -UR39 ;  /* 0x000000013c0a7890 */ /* 0x000fc6000fffe827 */
[----:B------:R-:W-:Y:S01]  /*16c0*/  @UP0 ULDC UR8, c[0x0][0x44c] ;  /* 0x0001130000080ab9 */ /* 0x000fe20000000800 */
[----:B------:R-:W-:Y:S01]  /*16d0*/  @UP0 ULDC UR11, c[0x0][0x450] ;  /* 0x00011400000b0ab9 */ /* 0x000fe20000000800 */
[----:B------:R-:W-:Y:S01]  /*16e0*/  UIMAD.WIDE.U32 UR8, UR5, UR8, URZ ;  /* 0x00000008050872a5 */ /* 0x000fe2000f8e003f */
[----:B------:R-:W-:-:S03]  /*16f0*/  PLOP3.LUT P1, PT, PT, PT, UP1, 0x80, 0x0 ;  /* 0x000000000000781c */ /* 0x000fc60003f2f018 */
[----:B------:R-:W-:-:S04]  /*1700*/  @UP0 USHF.R.U32.HI UR5, URZ, UR11, UR9 ;  /* 0x0000000b3f050299 */ /* 0x000fc80008011609 */
[----:B------:R-:W-:-:S04]  /*1710*/  UIADD3 UR10, UR10, UR5, URZ ;  /* 0x000000050a0a7290 */ /* 0x000fc8000fffe03f */
[----:B------:R-:W-:Y:S02]  /*1720*/  UIADD3 UR6, UR10, UR6, URZ ;  /* 0x000000060a067290 */ /* 0x000fe4000fffe03f */
[----:B------:R-:W-:Y:S10]  /*1730*/  @!P1 BRA `(.L_x_1200) ;  /* 0x0000000000449947 */ /* 0x000ff40003800000 */
        /* <DEDUP_REMOVED lines=10> */
.L_x_1201:
[----:B------:R-:W-:-:S11]  /*17e0*/  UISETP.NE.AND UP1, UPT, UR7, 0x1, UPT ;  /* 0x000000010700788c */ /* 0x000fd6000bf25270 */
[----:B------:R-:W-:Y:S02]  /*17f0*/  @UP1 ULDC.64 UR10, c[0x0][0x9e8] ;  /* 0x00027a00000a1ab9 */ /* 0x000fe40000000a00 */
[----:B------:R-:W-:-:S04]  /*1800*/  UIMAD.WIDE.U32 UR8, UR5, UR10, URZ ;  /* 0x0000000a050872a5 */ /* 0x000fc8000f8e003f */
[----:B------:R-:W-:-:S12]  /*1810*/  @UP1 USHF.R.U32.HI UR5, URZ, UR11, UR9 ;  /* 0x0000000b3f051299 */ /* 0x000fd80008011609 */
.L_x_1202:
[----:B------:R-:W-:-:S04]  /*1820*/  UIMAD UR5, UR5, UR7, UR7 ;  /* 0x00000007050572a4 */ /* 0x000fc8000f8e0207 */
[----:B------:R-:W-:-:S04]  /*1830*/  UISETP.LT.AND UP1, UPT, UR6, UR5, UPT ;  /* 0x000000050600728c */ /* 0x000fc8000bf21270 */
[----:B------:R-:W-:-:S12]  /*1840*/  USEL UR6, UR6, UR5, UP1 ;  /* 0x0000000506067287 */ /* 0x000fd80008800000 */
.L_x_1200:
[----:B------:R-:W-:Y:S02]  /*1850*/  UIADD3 UR5, UR60, 0x3f, URZ ;  /* 0x0000003f3c057890 */ /* 0x000fe4000fffe03f */
[----:B------:R-:W-:Y:S02]  /*1860*/  UIADD3 UR10, UR6, 0x3f, URZ ;  /* 0x0000003f060a7890 */ /* 0x000fe4000fffe03f */
[----:B------:R-:W-:Y:S02]  /*1870*/  USHF.R.S32.HI UR6, URZ, 0x1f, UR5 ;  /* 0x0000001f3f067899 */ /* 0x000fe40008011405 */
[----:B------:R-:W-:Y:S01]  /*1880*/  USHF.R.S32.HI UR11, URZ, 0x1f, UR10 ;  /* 0x0000001f3f0b7899 */ /* 0x000fe2000801140a */
[----:B------:R-:W-:Y:S01]  /*1890*/  @UP0 ULDC UR8, c[0x0][0x44c] ;  /* 0x0001130000080ab9 */ /* 0x000fe20000000800 */
[----:B------:R-:W-:Y:S02]  /*18a0*/  ULEA.HI UR6, UR6, UR5, URZ, 0x6 ;  /* 0x0000000506067291 */ /* 0x000fe4000f8f303f */
[----:B------:R-:W-:-:S02]  /*18b0*/  UIMAD.WIDE.U32 UR8, UR61, UR8, URZ ;  /* 0x000000083d0872a5 */ /* 0x000fc4000f8e003f */
[----:B------:R-:W-:Y:S01]  /*18c0*/  ULEA.HI UR11, UR11, UR10, URZ, 0x6 ;  /* 0x0000000a0b0b7291 */ /* 0x000fe2000f8f303f */
[----:B------:R-:W-:Y:S01]  /*18d0*/  @UP0 ULDC UR13, c[0x0][0x450] ;  /* 0x00011400000d0ab9 */ /* 0x000fe20000000800 */
[----:B------:R-:W-:Y:S01]  /*18e0*/  UMOV UR12, UR61 ;  /* 0x0000003d000c7c82 */ /* 0x000fe20008000000 */
[----:B------:R-:W-:Y:S02]  /*18f0*/  UIADD3 UR52, UR60, -UR39, URZ ;  /* 0x800000273c347290 */ /* 0x000fe4000fffe03f */
[----:B------:R-:W-:Y:S02]  /*1900*/  USHF.R.S32.HI UR6, URZ, 0x6, UR6 ;  /* 0x000000063f067899 */ /* 0x000fe40008011406 */
[----:B------:R-:W-:Y:S02]  /*1910*/  USHF.R.S32.HI UR11, URZ, 0x6, UR11 ;  /* 0x000000063f0b7899 */ /* 0x000fe4000801140b */
[----:B------:R-:W-:Y:S02]  /*1920*/  @UP0 USHF.R.U32.HI UR12, URZ, UR13, UR9 ;  /* 0x0000000d3f0c0299 */ /* 0x000fe40008011609 */
[----:B------:R-:W-:-:S02]  /*1930*/  UISETP.LT.AND UP0, UPT, UR6, UR11, UPT ;  /* 0x0000000b0600728c */ /* 0x000fc4000bf01270 */
        /* <DEDUP_REMOVED lines=15> */
.L_x_1204:
[----:B------:R-:W-:-:S11]  /*1a30*/  UISETP.NE.AND UP0, UPT, UR7, 0x1, UPT ;  /* 0x000000010700788c */ /* 0x000fd6000bf05270 */
[----:B------:R-:W-:Y:S02]  /*1a40*/  @UP0 ULDC.64 UR12, c[0x0][0x9e8] ;  /* 0x00027a00000c0ab9 */ /* 0x000fe40000000a00 */
[----:B------:R-:W-:-:S04]  /*1a50*/  UIMAD.WIDE.U32 UR8, UR5, UR12, URZ ;  /* 0x0000000c050872a5 */ /* 0x000fc8000f8e003f */
[----:B------:R-:W-:-:S12]  /*1a60*/  @UP0 USHF.R.U32.HI UR5, URZ, UR13, UR9 ;  /* 0x0000000d3f050299 */ /* 0x000fd80008011609 */
.L_x_1205:
[----:B------:R-:W-:-:S04]  /*1a70*/  UIMAD UR5, UR5, UR7, URZ ;  /* 0x00000007050572a4 */ /* 0x000fc8000f8e023f */
[----:B------:R-:W-:-:S04]  /*1a80*/  UISETP.LT.AND UP0, UPT, UR10, UR5, UPT ;  /* 0x000000050a00728c */ /* 0x000fc8000bf01270 */
[----:B------:R-:W-:-:S12]  /*1a90*/  USEL UR10, UR10, UR5, !UP0 ;  /* 0x000000050a0a7287 */ /* 0x000fd8000c000000 */
.L_x_1203:
[----:B------:R-:W-:Y:S02]  /*1aa0*/  USHF.R.S32.HI UR5, URZ, 0x1f, UR10 ;  /* 0x0000001f3f057899 */ /* 0x000fe4000801140a */
[----:B------:R-:W-:Y:S02]  /*1ab0*/  ULOP3.LUT UR7, UR4, 0xff, URZ, 0xc0, !UPT ;  /* 0x000000ff04077892 */ /* 0x000fe4000f8ec03f */
[----:B------:R-:W-:-:S04]  /*1ac0*/  ULEA.HI UR5, UR5, UR10, URZ, 0x6 ;  /* 0x0000000a05057291 */ /* 0x000fc8000f8f303f */
[----:B------:R-:W-:Y:S01]  /*1ad0*/  USHF.R.S32.HI UR5, URZ, 0x6, UR5 ;  /* 0x000000063f057899 */ /* 0x000fe20008011405 */
[----:B------:R-:W-:-:S03]  /*1ae0*/  IMAD.U32 R201, RZ, RZ, UR7 ;  /* 0x00000007ffc97e24 */ /* 0x000fc6000f8e00ff */
[----:B------:R-:W-:-:S04]  /*1af0*/  UISETP.LT.AND UP0, UPT, URZ, UR5, UPT ;  /* 0x000000053f00728c */ /* 0x000fc8000bf01270 */
[----:B------:R-:W-:Y:S02]  /*1b00*/  USEL UR10, URZ, UR5, !UP0 ;  /* 0x000000053f0a7287 */ /* 0x000fe4000c000000 */
[----:B------:R-:W-:Y:S02]  /*1b10*/  USHF.R.U32.HI UR5, URZ, 0x10, UR4 ;  /* 0x000000103f057899 */ /* 0x000fe40008011604 */
[----:B------:R-:W-:Y:S01]  /*1b20*/  UISETP.GT.AND UP0, UPT, UR6, UR10, UPT ;  /* 0x0000000a0600728c */ /* 0x000fe2000bf04270 */
[----:B------:R-:W-:-:S03]  /*1b30*/  UMOV UR4, URZ ;  /* 0x0000003f00047c82 */ /* 0x000fc60008000000 */
[----:B------:R-:W-:Y:S02]  /*1b40*/  IMAD.U32 R23, RZ, RZ, UR5 ;  /* 0x00000005ff177e24 */ /* 0x000fe4000f8e00ff */
[----:B------:R-:W-:-:S13]  /*1b50*/  PLOP3.LUT P0, PT, PT, PT, UP0, 0x80, 0x0 ;  /* 0x000000000000781c */ /* 0x000fda0003f0f008 */
[----:B------:R-:W-:Y:S05]  /*1b60*/  @!P0 BRA `(.L_x_1206) ;  /* 0x0000000000988947 */ /* 0x000fea0003800000 */
[----:B------:R-:W-:Y:S01]  /*1b70*/  R2UR UR5, R23 ;  /* 0x00000000170572ca */ /* 0x000fe200000e0000 */
[----:B------:R-:W-:-:S12]  /*1b80*/  ULDC UR4, c[0x0][0x9f0] ;  /* 0x00027c0000047ab9 */ /* 0x000fd80000000800 */
[----:B------:R-:W-:-:S04]  /*1b90*/  UISETP.NE.AND UP0, UPT, UR5, URZ, UPT ;  /* 0x0000003f0500728c */ /* 0x000fc8000bf05270 */
[----:B------:R-:W-:-:S04]  /*1ba0*/  USEL UR11, UR5, UR4, UP0 ;  /* 0x00000004050b7287 */ /* 0x000fc80008000000 */
[----:B------:R-:W-:Y:S02]  /*1bb0*/  UIADD3 UR4, UR11, -0x1, UR6 ;  /* 0xffffffff0b047890 */ /* 0x000fe4000fffe006 */
[----:B------:R-:W-:Y:S02]  /*1bc0*/  IMAD.U32 R3, RZ, RZ, UR11 ;  /* 0x0000000bff037e24 */ /* 0x000fe4000f8e00ff */
[----:B------:R-:W-:-:S03]  /*1bd0*/  UIADD3 UR7, -UR10, UR4, URZ ;  /* 0x000000040a077290 */ /* 0x000fc6000fffe13f */
[-C--:B------:R-:W-:Y:S01]  /*1be0*/  IABS R0, R3.reuse ;  /* 0x0000000300007213 */ /* 0x080fe20000000000 */
[----:B------:R-:W-:Y:S01]  /*1bf0*/  UMOV UR4, URZ ;  /* 0x0000003f00047c82 */ /* 0x000fe20008000000 */
[----:B------:R-:W-:Y:S01]  /*1c00*/  IABS R5, R3 ;  /* 0x0000000300057213 */ /* 0x000fe20000000000 */
[----:B------:R-:W-:Y:S01]  /*1c10*/  IMAD.U32 R4, RZ, RZ, UR7 ;  /* 0x00000007ff047e24 */ /* 0x000fe2000f8e00ff */
[----:B------:R-:W-:Y:S01]  /*1c20*/  R2UR UR12, R0 ;  /* 0x00000000000c72ca */ /* 0x000fe200000e0000 */
[----:B------:R-:W-:-:S03]  /*1c30*/  ULOP3.LUT UR7, UR7, UR11, URZ, 0x3c, !UPT ;  /* 0x0000000b07077292 */ /* 0x000fc6000f8e3c3f */
[----:B------:R-:W-:-:S05]  /*1c40*/  IABS R4, R4 ;  /* 0x0000000400047213 */ /* 0x000fca0000000000 */
[----:B------:R-:W-:-:S04]  /*1c50*/  IMAD.MOV.U32 R3, RZ, RZ, R4 ;  /* 0x000000ffff037224 */ /* 0x000fc800078e0004 */
[----:B------:R-:W0:Y:S01]  /*1c60*/  I2F.RP R0, UR12 ;  /* 0x0000000c00007d06 */ /* 0x000e220008209400 */
[----:B------:R-:W-:-:S07]  /*1c70*/  R2UR UR9, R3 ;  /* 0x00000000030972ca */ /* 0x000fce00000e0000 */
[----:B0-----:R-:W0:Y:S02]  /*1c80*/  MUFU.RCP R0, R0 ;  /* 0x0000000000007308 */ /* 0x001e240000001000 */
        /* <DEDUP_REMOVED lines=20> */
.L_x_1206:
[----:B------:R-:W-:Y:S01]  /*1dd0*/  R2UR UR5, R201 ;  /* 0x00000000c90572ca */ /* 0x000fe200000e0000 */
[----:B------:R-:W-:Y:S01]  /*1de0*/  IMAD.U32 R152, RZ, RZ, UR6 ;  /* 0x00000006ff987e24 */ /* 0x000fe2000f8e00ff */
[----:B------:R-:W-:Y:S01]  /*1df0*/  PLOP3.LUT P0, PT, PT, PT, PT, 0x80, 0x0 ;  /* 0x000000000000781c */ /* 0x000fe20003f0f070 */
[----:B------:R-:W-:Y:S01]  /*1e00*/  IMAD.U32 R3, RZ, RZ, UR4 ;  /* 0x00000004ff037e24 */ /* 0x000fe2000f8e00ff */
[----:B------:R-:W-:Y:S01]  /*1e10*/  CS2R R150, SRZ ;  /* 0x0000000000967805 */ /* 0x000fe2000001ff00 */
[----:B------:R-:W-:Y:S01]  /*1e20*/  IMAD.MOV.U32 R0, RZ, RZ, RZ ;  /* 0x000000ffff007224 */ /* 0x000fe200078e00ff */
[----:B------:R-:W-:Y:S01]  /*1e30*/  CS2R R148, SRZ ;  /* 0x0000000000947805 */ /* 0x000fe2000001ff00 */
[----:B------:R-:W-:Y:S01]  /*1e40*/  IMAD.MOV.U32 R2, RZ, RZ, RZ ;  /* 0x000000ffff027224 */ /* 0x000fe200078e00ff */
[----:B------:R-:W-:Y:S02]  /*1e50*/  CS2R R146, SRZ ;  /* 0x0000000000927805 */ /* 0x000fe4000001ff00 */
[----:B------:R-:W-:-:S02]  /*1e60*/  CS2R R144, SRZ ;  /* 0x0000000000907805 */ /* 0x000fc4000001ff00 */
[----:B------:R-:W-:Y:S02]  /*1e70*/  CS2R R142, SRZ ;  /* 0x00000000008e7805 */ /* 0x000fe4000001ff00 */
[----:B------:R-:W-:Y:S02]  /*1e80*/  CS2R R140, SRZ ;  /* 0x00000000008c7805 */ /* 0x000fe4000001ff00 */
[----:B------:R-:W-:Y:S01]  /*1e90*/  CS2R R138, SRZ ;  /* 0x00000000008a7805 */ /* 0x000fe2000001ff00 */
[----:B------:R-:W-:Y:S01]  /*1ea0*/  UIMAD UR5, UR5, UR4, UR10 ;  /* 0x00000004050572a4 */ /* 0x000fe2000f8e020a */
[----:B------:R-:W-:Y:S02]  /*1eb0*/  CS2R R136, SRZ ;  /* 0x0000000000887805 */ /* 0x000fe4000001ff00 */
[----:B------:R-:W-:Y:S02]  /*1ec0*/  CS2R R134, SRZ ;  /* 0x0000000000867805 */ /* 0x000fe4000001ff00 */
[----:B------:R-:W-:-:S02]  /*1ed0*/  CS2R R132, SRZ ;  /* 0x0000000000847805 */ /* 0x000fc4000001ff00 */
[----:B------:R-:W-:Y:S02]  /*1ee0*/  CS2R R130, SRZ ;  /* 0x0000000000827805 */ /* 0x000fe4000001ff00 */
[----:B------:R-:W-:Y:S02]  /*1ef0*/  CS2R R128, SRZ ;  /* 0x0000000000807805 */ /* 0x000fe4000001ff00 */
[----:B------:R-:W-:Y:S01]  /*1f00*/  VIADDMNMX R152, R3, UR5, R152, PT ;  /* 0x0000000503987c46 */ /* 0x000fe2000b800198 */
[----:B------:R-:W-:Y:S01]  /*1f10*/  IMAD.U32 R22, RZ, RZ, UR5 ;  /* 0x00000005ff167e24 */ /* 0x000fe2000f8e00ff */
[----:B------:R-:W-:Y:S02]  /*1f20*/  CS2R R126, SRZ ;  /* 0x00000000007e7805 */ /* 0x000fe4000001ff00 */
[----:B------:R-:W-:Y:S02]  /*1f30*/  CS2R R124, SRZ ;  /* 0x00000000007c7805 */ /* 0x000fe4000001ff00 */
[----:B------:R-:W-:-:S02]  /*1f40*/  ISETP.GT.AND P1, PT, R152, UR5, PT ;  /* 0x0000000598007c0c */ /* 0x000fc4000bf24270 */
        /* <DEDUP_REMOVED lines=87> */
.L_x_1208:
[----:B------:R-:W2:Y:S01]  /*24c0*/  LDL R2, [R1+0x64] ;  /* 0x0000640001027983 */ /* 0x000ea20000100800 */
[----:B------:R-:W-:-:S13]  /*24d0*/  R2UR UR6, R232 ;  /* 0x00000000e80672ca */ /* 0x000fda00000e0000 */
[----:B------:R-:W-:-:S04]  /*24e0*/  ULEA.HI UR4, UR6, UR6, URZ, 0x1 ;  /* 0x0000000606047291 */ /* 0x000fc8000f8f083f */
[----:B------:R-:W-:-:S04]  /*24f0*/  ULOP3.LUT UR4, UR4, 0xfffffffe, URZ, 0xc0, !UPT ;  /* 0xfffffffe04047892 */ /* 0x000fc8000f8ec03f */
[----:B------:R-:W-:-:S06]  /*2500*/  UIADD3 UR4, UR6, -UR4, URZ ;  /* 0x8000000406047290 */ /* 0x000fcc000fffe03f */
[----:B------:R-:W-:-:S05]  /*2510*/  IMAD.U32 R0, RZ, RZ, UR4 ;  /* 0x00000004ff007e24 */ /* 0x000fca000f8e00ff */
[----:B------:R-:W-:-:S04]  /*2520*/  SHF.L.U32 R0, R0, 0x1f, RZ ;  /* 0x0000001f00007819 */ /* 0x000fc800000006ff */
[----:B------:R-:W0:Y:S01]  /*2530*/  SYNCS.PHASECHK.TRANS64.TRYWAIT P1, [UR37+0x30800], R0 ;  /* 0x03080000ff0075a7 */ /* 0x000e220008020165 */
[----:B--2---:R-:W-:-:S13]  /*2540*/  R2UR UR5, R2 ;  /* 0x00000000020572ca */ /* 0x004fda00000e0000 */
[----:B------:R-:W-:-:S05]  /*2550*/  IMAD.U32 R2, RZ, RZ, UR5 ;  /* 0x00000005ff027e24 */ /* 0x000fca000f8e00ff */
[----:B------:R-:W-:Y:S01]  /*2560*/  ISETP.NE.AND P0, PT, R2, 0x3, PT ;  /* 0x000000030200780c */ /* 0x000fe20003f05270 */
[----:B0-----:R-:W-:-:S12]  /*2570*/  @!P1 BRA `(.L_x_1209) ;  /* 0x0000017400a49947 */ /* 0x001fd80003800000 */
.L_x_1446:
[----:B------:R-:W-:Y:S05]  /*2580*/  @!P0 BRA `(.L_x_1210) ;  /* 0x0000000000048947 */ /* 0x000fea0003800000 */
[----:B------:R-:W-:Y:S01]  /*2590*/  BPT.TRAP 0x1 ;  /* 0x000000040000795c */ /* 0x000fe20000300000 */
.L_x_1210:
[----:B0-----:R-:W-:Y:S02]  /*25a0*/  IMAD.U32 R3, RZ, RZ, UR36 ;  /* 0x00000024ff037e24 */ /* 0x001fe4000f8e00ff */
[----:B------:R-:W-:-:S03]  /*25b0*/  IMAD.U32 R0, RZ, RZ, UR38 ;  /* 0x00000026ff007e24 */ /* 0x000fc6000f8e00ff */
[----:B------:R-:W-:Y:S02]  /*25c0*/  LEA R3, R3, UR37, 0x3 ;  /* 0x0000002503037c11 */ /* 0x000fe4000f8e18ff */
[----:B------:R-:W-:-:S04]  /*25d0*/  SHF.L.U32 R0, R0, 0x1f, RZ ;  /* 0x0000001f00007819 */ /* 0x000fc800000006ff */
[----:B------:R0:W1:Y:S01]  /*25e0*/  SYNCS.PHASECHK.TRANS64.TRYWAIT P2, [R3+URZ+0x30830], R0 ;  /* 0x03083000030075a7 */ /* 0x000062000804017f */
[----:B------:R-:W-:Y:S05]  /*25f0*/  @!P0 BRA `(.L_x_1211) ;  /* 0x0000000000048947 */ /* 0x000fea0003800000 */
[----:B------:R-:W-:Y:S01]  /*2600*/  BPT.TRAP 0x1 ;  /* 0x000000040000795c */ /* 0x000fe20000300000 */
.L_x_1211:
[----:B------:R-:W2:Y:S02]  /*2610*/  S2R R2, SR_TID.X ;  /* 0x0000000000027919 */ /* 0x000ea40000002100 */
[----:B--2---:R-:W-:-:S04]  /*2620*/  LOP3.LUT R2, R2, 0x7f, RZ, 0xc0, !PT ;  /* 0x0000007f02027812 */ /* 0x004fc800078ec0ff */
[----:B------:R-:W-:Y:S01]  /*2630*/  ISETP.NE.AND P1, PT, R2, RZ, PT ;  /* 0x000000ff0200720c */ /* 0x000fe20003f25270 */
[----:B-1----:R-:W-:-:S12]  /*2640*/  @P2 BRA `(.L_x_1212) ;  /* 0x0000000000082947 */ /* 0x002fd80003800000 */
[----:B------:R-:W1:Y:S02]  /*2650*/  SYNCS.PHASECHK.TRANS64.TRYWAIT P2, [R3+URZ+0x30830], R0 ;  /* 0x03083000030075a7 */ /* 0x000e64000804017f */
[----:B-1----:R-:W-:Y:S05]  /*2660*/  @!P2 BRA `(.L_x_1213) ;  /* 0x000001740080a947 */ /* 0x002fea0003800000 */
.L_x_1212:
[----:B------:R-:W-:Y:S05]  /*2670*/  WARPSYNC.ALL ;  /* 0x0000000000007948 */ /* 0x000fea0003800000 */
[----:B------:R-:W-:Y:S01]  /*2680*/  UIADD3 UR4, UR37, 0x20400, URZ ;  /* 0x0002040025047890 */ /* 0x000fe2000fffe03f */
[----:B------:R-:W-:Y:S01]  /*2690*/  WARPGROUP.ARRIVE ;  /* 0x00000000000079c5 */ /* 0x000fe20000000000 */
[----:B------:R-:W-:Y:S01]  /*26a0*/  UMOV UR9, 0x40000040 ;  /* 0x4000004000097882 */ /* 0x000fe20000000000 */
[----:B------:R-:W-:Y:S01]  /*26b0*/  UMOV UR11, 0x40000040 ;  /* 0x40000040000b7882 */ /* 0x000fe20000000000 */
[----:B------:R-:W-:Y:S01]  /*26c0*/  USHF.R.U32.HI UR4, URZ, 0x4, UR4 ;  /* 0x000000043f047899 */ /* 0x000fe20008011604 */
[----:B------:R-:W-:Y:S01]  /*26d0*/  IMAD.U32 R15, RZ, RZ, UR9 ;  /* 0x00000009ff0f7e24 */ /* 0x000fe2000f8e00ff */
[----:B------:R-:W-:Y:S01]  /*26e0*/  UMOV UR13, 0x40000040 ;  /* 0x40000040000d7882 */ /* 0x000fe20000000000 */
[----:B------:R-:W-:Y:S01]  /*26f0*/  UMOV UR15, 0x40000040 ;  /* 0x40000040000f7882 */ /* 0x000fe20000000000 */
[----:B------:R-:W-:Y:S01]  /*2700*/  ULOP3.LUT UR4, UR4, 0x3fff, URZ, 0xc0, !UPT ;  /* 0x00003fff04047892 */ /* 0x000fe2000f8ec03f */
[----:B01----:R-:W-:Y:S01]  /*2710*/  VIADD R0, R19, UR61 ;  /* 0x0000003d13007c36 */ /* 0x003fe20008000000 */
[----:B------:R-:W-:Y:S01]  /*2720*/  UMOV UR17, 0x40000040 ;  /* 0x4000004000117882 */ /* 0x000fe20000000000 */
[----:B------:R-:W-:Y:S01]  /*2730*/  UMOV UR19, 0x40000040 ;  /* 0x4000004000137882 */ /* 0x000fe20000000000 */
[----:B------:R-:W-:Y:S01]  /*2740*/  ULOP3.LUT UR5, UR4, 0x10000, URZ, 0xfc, !UPT ;  /* 0x0001000004057892 */ /* 0x000fe2000f8efc3f */
[----:B------:R-:W-:Y:S01]  /*2750*/  IMAD.MOV.U32 R2, RZ, RZ, R0 ;  /* 0x000000ffff027224 */ /* 0x000fe200078e0000 */
[----:B------:R-:W-:Y:S01]  /*2760*/  ULOP3.LUT UR4, UR40, 0x10000, URZ, 0xfc, !UPT ;  /* 0x0001000028047892 */ /* 0x000fe2000f8efc3f */
[----:B------:R-:W-:Y:S01]  /*2770*/  LEA R17, R152, 0xffffffc0, 0x6 ;  /* 0xffffffc098117811 */ /* 0x000fe200078e30ff */
[----:B------:R-:W-:Y:S01]  /*2780*/  UMOV UR21, 0x40000040 ;  /* 0x4000004000157882 */ /* 0x000fe20000000000 */
[----:B------:R-:W-:Y:S01]  /*2790*/  UMOV UR23, 0x40000040 ;  /* 0x4000004000177882 */ /* 0x000fe20000000000 */
[----:B------:R-:W-:Y:S01]  /*27a0*/  IMAD.U32 R18, RZ, RZ, UR5 ;  /* 0x00000005ff127e24 */ /* 0x000fe2000f8e00ff */
[----:B------:R-:W-:-:S02]  /*27b0*/  ULEA UR5, UR36, UR5, 0xb ;  /* 0x0000000524057291 */ /* 0x000fc4000f8e583f */
[----:B------:R-:W-:Y:S01]  /*27c0*/  UMOV UR8, UR4 ;  /* 0x0000000400087c82 */ /* 0x000fe20008000000 */
[----:B------:R-:W-:Y:S01]  /*27d0*/  UIADD3 UR6, UR4, 0x2, URZ ;  /* 0x0000000204067890 */ /* 0x000fe2000fffe03f */
[----:B------:R-:W-:Y:S01]  /*27e0*/  IMAD.U32 R14, RZ, RZ, UR8 ;  /* 0x00000008ff0e7e24 */ /* 0x000fe2000f8e00ff */
[----:B------:R-:W-:Y:S02]  /*27f0*/  UIADD3 UR7, UR5, 0x2, URZ ;  /* 0x0000000205077890 */ /* 0x000fe4000fffe03f */
[----:B------:R-:W-:Y:S01]  /*2800*/  UMOV UR10, UR5 ;  /* 0x00000005000a7c82 */ /* 0x000fe20008000000 */
[----:B------:R-:W-:Y:S01]  /*2810*/  UIADD3 UR12, UR4, 0x404, URZ ;  /* 0x00000404040c7890 */ /* 0x000fe2000fffe03f */
[----:B------:R-:W-:Y:S01]  /*2820*/  HGMMA.64x64x16.F32 R24, gdesc[UR8], RZ, !UPT, gsb0 ;  /* 0x00e00000081879f0 */ /* 0x000fe2000c0008ff */
        /* <DEDUP_REMOVED lines=8> */
[----:B------:R-:W-:-:S02]  /*28b0*/  UIADD3 UR14, UR5, 0x204, URZ ;  /* 0x00000204050e7890 */ /* 0x000fc4000fffe03f */
[----:B------:R-:W-:Y:S02]  /*28c0*/  UIADD3 UR16, UR4, 0x406, URZ ;  /* 0x0000040604107890 */ /* 0x000fe4000fffe03f */
[----:B------:R-:W-:Y:S02]  /*28d0*/  UIADD3 UR18, UR5, 0x206, URZ ;  /* 0x0000020605127890 */ /* 0x000fe4000fffe03f */
[----:B------:R-:W-:Y:S02]  /*28e0*/  UIADD3 UR20, UR4, 0x800, URZ ;  /* 0x0000080004147890 */ /* 0x000fe4000fffe03f */
[----:B------:R-:W-:Y:S02]  /*28f0*/  UIADD3 UR22, UR5, 0x400, URZ ;  /* 0x0000040005167890 */ /* 0x000fe4000fffe03f */
[----:B------:R-:W-:Y:S02]  /*2900*/  UIADD3 UR24, UR4, 0x802, URZ ;  /* 0x0000080204187890 */ /* 0x000fe4000fffe03f */
[----:B------:R-:W-:Y:S01]  /*2910*/  UIADD3 UR26, UR5, 0x402, URZ ;  /* 0x00000402051a7890 */ /* 0x000fe2000fffe03f */
[----:B------:R-:W-:Y:S01]  /*2920*/  UMOV UR25, 0x40000040 ;  /* 0x4000004000197882 */ /* 0x000fe20000000000 */
[----:B------:R-:W-:Y:S01]  /*2930*/  UMOV UR27, 0x40000040 ;  /* 0x40000040001b7882 */ /* 0x000fe20000000000 */
[----:B------:R-:W-:-:S02]  /*2940*/  UIADD3 UR28, UR4, 0x804, URZ ;  /* 0x00000804041c7890 */ /* 0x000fc4000fffe03f */
[----:B------:R-:W-:Y:S01]  /*2950*/  UIADD3 UR30, UR5, 0x404, URZ ;  /* 0x00000404051e7890 */ /* 0x000fe2000fffe03f */
[----:B------:R-:W-:Y:S01]  /*2960*/  UMOV UR29, 0x40000040 ;  /* 0x40000040001d7882 */ /* 0x000fe20000000000 */
[----:B------:R-:W-:Y:S01]  /*2970*/  UMOV UR31, 0x40000040 ;  /* 0x40000040001f7882 */ /* 0x000fe20000000000 */
[----:B------:R-:W-:Y:S02]  /*2980*/  UIADD3 UR32, UR4, 0x806, URZ ;  /* 0x0000080604207890 */ /* 0x000fe4000fffe03f */
[----:B------:R-:W-:Y:S01]  /*2990*/  UIADD3 UR34, UR5, 0x406, URZ ;  /* 0x0000040605227890 */ /* 0x000fe2000fffe03f */
[----:B------:R-:W-:Y:S01]  /*29a0*/  UMOV UR33, 0x40000040 ;  /* 0x4000004000217882 */ /* 0x000fe20000000000 */
[----:B------:R-:W-:Y:S01]  /*29b0*/  UMOV UR35, 0x40000040 ;  /* 0x4000004000237882 */ /* 0x000fe20000000000 */
        /* <DEDUP_REMOVED lines=16> */
[----:B------:R-:W-:-:S02]  /*2ac0*/  WARPGROUP.DEPBAR.LE gsb0, 0x0 ;  /* 0x00008000000079c5 */ /* 0x000fc40000010000 */
[----:B------:R-:W-:-:S06]  /*2ad0*/  WARPGROUP.ARRIVE ;  /* 0x00000000000079c5 */ /* 0x000fcc0000000000 */
[----:B------:R-:W-:Y:S01]  /*2ae0*/  HGMMA.64x64x16.F32 R24, gdesc[UR8], R24, gsb0 ;  /* 0x00e00000081879f0 */ /* 0x000fe20008000818 */
        /* <DEDUP_REMOVED lines=8> */
[----:B------:R-:W-:Y:S02]  /*2b70*/  WARPGROUP.DEPBAR.LE gsb0, 0x0 ;  /* 0x00008000000079c5 */ /* 0x000fe40000010000 */
        /* <DEDUP_REMOVED lines=17> */
[----:B------:R-:W-:Y:S01]  /*2c90*/  IMAD.U32 R6, RZ, RZ, UR8 ;  /* 0x00000008ff067e24 */ /* 0x000fe2000f8e00ff */
[----:B------:R-:W-:Y:S01]  /*2ca0*/  ULDC.64 UR6, c[0x0][0x9e0] ;  /* 0x0002780000067ab9 */ /* 0x000fe20000000a00 */
[----:B------:R-:W-:Y:S01]  /*2cb0*/  IMAD.U32 R7, RZ, RZ, UR9 ;  /* 0x00000009ff077e24 */ /* 0x000fe2000f8e00ff */
[----:B------:R-:W-:Y:S01]  /*2cc0*/  UISETP.GE.AND UP1, UPT, UR7, 0x1, UPT ;  /* 0x000000010700788c */ /* 0x000fe2000bf26270 */
[----:B------:R-:W-:Y:S02]  /*2cd0*/  WARPGROUP.DEPBAR.LE gsb0, 0x0 ;  /* 0x00008000000079c5 */ /* 0x000fe40000010000 */
[----:B------:R-:W-:-:S06]  /*2ce0*/  WARPGROUP.ARRIVE ;  /* 0x00000000000079c5 */ /* 0x000fcc0000000000 */
[----:B------:R-:W-:Y:S01]  /*2cf0*/  HGMMA.64x64x16.F32 R24, gdesc[UR8], R24, gsb0 ;  /* 0x00e00000081879f0 */ /* 0x000fe20008000818 */
[----:B------:R-:W-:Y:S02]  /*2d00*/  UIADD3 UR8, UR4, 0x402, URZ ;  /* 0x0000040204087890 */ /* 0x000fe4000fffe03f */
[----:B------:R-:W-:Y:S01]  /*2d10*/  UIADD3 UR10, UR5, 0x202, URZ ;  /* 0x00000202050a7890 */ /* 0x000fe2000fffe03f */
[----:B------:R-:W-:Y:S01]  /*2d20*/  UMOV UR9, 0x40000040 ;  /* 0x4000004000097882 */ /* 0x000fe20000000000 */
[----:B------:R-:W-:Y:S01]  /*2d30*/  UMOV UR11, 0x40000040 ;  /* 0x40000040000b7882 */ /* 0x000fe20000000000 */
[----:B------:R-:W-:Y:S02]  /*2d40*/  ULDC UR4, c[0x0][0x448] ;  /* 0x0001120000047ab9 */ /* 0x000fe40000000800 */
[----:B------:R-:W-:-:S06]  /*2d50*/  UISETP.NE.AND UP0, UPT, UR4, 0x1, UPT ;  /* 0x000000010400788c */ /* 0x000fcc000bf05270 */
[----:B------:R-:W-:Y:S02]  /*2d60*/  PLOP3.LUT P2, PT, PT, PT, UP0, 0x80, 0x0 ;  /* 0x000000000000781c */ /* 0x000fe40003f4f008 */
[----:B------:R-:W-:-:S03]  /*2d70*/  PLOP3.LUT P3, PT, PT, PT, UP0, 0x80, 0x0 ;  /* 0x000000000000781c */ /* 0x000fc60003f6f008 */
[----:B------:R-:W-:-:S08]  /*2d80*/  @UP0 ULDC UR4, c[0x0][0x44c] ;  /* 0x0001130000040ab9 */ /* 0x000fd00000000800 */
[----:B------:R-:W-:Y:S01]  /*2d90*/  @P2 IMAD.HI.U32 R4, R0, UR4, RZ ;  /* 0x0000000400042c27 */ /* 0x000fe2000f8e00ff */
[----:B------:R-:W-:Y:S01]  /*2da0*/  @UP0 ULDC UR4, c[0x0][0x450] ;  /* 0x0001140000040ab9 */ /* 0x000fe20000000800 */
[----:B------:R-:W-:Y:S02]  /*2db0*/  PLOP3.LUT P2, PT, PT, PT, UP1, 0x40, 0x0 ;  /* 0x000000000000781c */ /* 0x000fe40003f4e818 */
[----:B------:R-:W-:Y:S01]  /*2dc0*/  @!P1 VIADD R0, R3, 0x30840 ;  /* 0x0003084003009836 */ /* 0x000fe20000000000 */
[----:B------:R-:W-:Y:S01]  /*2dd0*/  @P3 SHF.R.U32.HI R2, RZ, UR4, R4 ;  /* 0x00000004ff023c19 */ /* 0x000fe20008011604 */
[----:B------:R-:W-:-:S03]  /*2de0*/  IMAD.MOV.U32 R3, RZ, RZ, -0x40 ;  /* 0xffffffc0ff037424 */ /* 0x000fc600078e00ff */
[----:B------:R-:W-:Y:S01]  /*2df0*/  @!P1 PRMT R0, RZ, 0x654, R0 ;  /* 0x00000654ff009816 */ /* 0x000fe20000000000 */
[----:B------:R-:W0:Y:S01]  /*2e00*/  SHFL.IDX PT, R5, R2, RZ, 0x1c1f ;  /* 0x001c1fff02057589 */ /* 0x000e2200000e0000 */
[----:B------:R-:W-:Y:S02]  /*2e10*/  IMAD R21, R152, R3, 0x40 ;  /* 0x0000004098157424 */ /* 0x000fe400078e0203 */
[----:B------:R-:W-:-:S03]  /*2e20*/  IMAD.U32 R3, RZ, RZ, UR39 ;  /* 0x00000027ff037e24 */ /* 0x000fc6000f8e00ff */
[----:B------:R-:W-:Y:S01]  /*2e30*/  IADD3 R20, -R16, UR60, R21 ;  /* 0x0000003c10147c10 */ /* 0x000fe2000fffe115 */
        /* <DEDUP_REMOVED lines=8> */
[----:B------:R-:W-:Y:S01]  /*2ec0*/  HGMMA.64x64x16.F32 R24, gdesc[UR16], R24, gsb0 ;  /* 0x00e00000101879f0 */ /* 0x000fe20008000818 */
[----:B------:R-:W-:Y:S02]  /*2ed0*/  ULDC UR18, c[0x0][0x9dc] ;  /* 0x0002770000127ab9 */ /* 0x000fe40000000800 */
[----:B------:R-:W-:Y:S01]  /*2ee0*/  ULOP3.LUT UR4, URZ, UR18, URZ, 0x33, !UPT ;  /* 0x000000123f047292 */ /* 0x000fe2000f8e333f */
        /* <DEDUP_REMOVED lines=25> */
[----:B------:R1:W-:Y:S02]  /*3080*/  @!P1 SYNCS.ARRIVE.TRANS64.RED.A1T0 RZ, [R0+URZ], RZ ;  /* 0x000000ff00ff99a7 */ /* 0x0003e4000810043f */
[----:B-1----:R-:W-:-:S04]  /*3090*/  IADD3 R0, -R16, 0x1, R21 ;  /* 0x0000000110007810 */ /* 0x002fc80007ffe115 */
[----:B------:R-:W-:-:S05]  /*30a0*/  IADD3 R0, -R3, UR60, R0 ;  /* 0x0000003c03007c10 */ /* 0x000fca000fffe100 */
[C---:B------:R-:W-:Y:S02]  /*30b0*/  VIADD R57, R0.reuse, UR6 ;  /* 0x0000000600397c36 */ /* 0x040fe40008000000 */
[----:B------:R-:W-:-:S03]  /*30c0*/  VIADD R56, R0, UR4 ;  /* 0x0000000400387c36 */ /* 0x000fc60008000000 */
[----:B0-----:R-:W-:Y:S01]  /*30d0*/  VIADDMNMX R0, R5, R57, R20, PT ;  /* 0x0000003905007246 */ /* 0x001fe20003800114 */
[----:B------:R-:W-:Y:S01]  /*30e0*/  IMAD.IADD R3, R56, 0x1, R5 ;  /* 0x0000000138037824 */ /* 0x000fe200078e0205 */
[----:B------:R-:W-:Y:S06]  /*30f0*/  @P2 BRA `(.L_x_1214) ;  /* 0x00000000005c2947 */ /* 0x000fec0003800000 */
[----:B------:R-:W-:Y:S01]  /*3100*/  IMAD.U32 R4, RZ, RZ, UR39 ;  /* 0x00000027ff047e24 */ /* 0x000fe2000f8e00ff */
[----:B------:R-:W-:Y:S04]  /*3110*/  BSSY B0, `(.L_x_1215) ;  /* 0x0000011000007945 */ /* 0x000fe80003800000 */
[----:B------:R-:W-:-:S04]  /*3120*/  IADD3 R4, -R4, UR60, R5 ;  /* 0x0000003c04047c10 */ /* 0x000fc8000fffe105 */
[----:B------:R-:W-:-:S13]  /*3130*/  ISETP.GT.AND P2, PT, R4, -0x1, PT ;  /* 0xffffffff0400780c */ /* 0x000fda0003f44270 */
[----:B------:R-:W-:Y:S05]  /*3140*/  @P2 BRA `(.L_x_1216) ;  /* 0x0000000000202947 */ /* 0x000fea0003800000 */
[----:B------:R-:W-:Y:S01]  /*3150*/  UISETP.NE.AND UP2, UPT, UR7, 0x1, UPT ;  /* 0x000000010700788c */ /* 0x000fe2000bf45270 */
[----:B------:R-:W-:-:S05]  /*3160*/  LOP3.LUT R4, RZ, R4, RZ, 0x33, !PT ;  /* 0x00000004ff047212 */ /* 0x000fca00078e33ff */
[----:B------:R-:W-:-:S05]  /*3170*/  PLOP3.LUT P2, PT, PT, PT, UP2, 0x80, 0x0 ;  /* 0x000000000000781c */ /* 0x000fca0003f4f028 */
[----:B------:R-:W-:-:S08]  /*3180*/  @UP2 ULDC.64 UR4, c[0x0][0x9e8] ;  /* 0x00027a0000042ab9 */ /* 0x000fd00000000a00 */
[----:B------:R-:W-:-:S05]  /*3190*/  @P2 IMAD.HI.U32 R5, R4, UR4, RZ ;  /* 0x0000000404052c27 */ /* 0x000fca000f8e00ff */
[----:B------:R-:W-:-:S04]  /*31a0*/  @P2 SHF.R.U32.HI R4, RZ, UR5, R5 ;  /* 0x00000005ff042c19 */ /* 0x000fc80008011605 */
[----:B------:R-:W-:Y:S01]  /*31b0*/  LOP3.LUT R4, RZ, R4, RZ, 0x33, !PT ;  /* 0x00000004ff047212 */ /* 0x000fe200078e33ff */
[----:B------:R-:W-:Y:S06]  /*31c0*/  BRA `(.L_x_1217) ;  /* 0x0000000000147947 */ /* 0x000fec0003800000 */
.L_x_1216:
[----:B------:R-:W-:-:S06]  /*31d0*/  UISETP.NE.AND UP2, UPT, UR7, 0x1, UPT ;  /* 0x000000010700788c */ /* 0x000fcc000bf45270 */
[----:B------:R-:W-:-:S05]  /*31e0*/  PLOP3.LUT P2, PT, PT, PT, UP2, 0x80, 0x0 ;  /* 0x000000000000781c */ /* 0x000fca0003f4f028 */
[----:B------:R-:W-:-:S08]  /*31f0*/  @UP2 ULDC.64 UR4, c[0x0][0x9e8] ;  /* 0x00027a0000042ab9 */ /* 0x000fd00000000a00 */
[----:B------:R-:W-:-:S05]  /*3200*/  @P2 IMAD.HI.U32 R5, R4, UR4, RZ ;  /* 0x0000000404052c27 */ /* 0x000fca000f8e00ff */
[----:B------:R-:W-:-:S07]  /*3210*/  @P2 SHF.R.U32.HI R4, RZ, UR5, R5 ;  /* 0x00000005ff042c19 */ /* 0x000fce0008011605 */
.L_x_1217:
[----:B------:R-:W-:Y:S05]  /*3220*/  BSYNC B0 ;  /* 0x0000000000007941 */ /* 0x000fea0003800000 */
.L_x_1215:
[----:B------:R-:W-:-:S04]  /*3230*/  IMAD R5, R4, UR7, -R17 ;  /* 0x0000000704057c24 */ /* 0x000fc8000f8e0a11 */
[----:B------:R-:W-:-:S05]  /*3240*/  IMAD.IADD R5, R5, 0x1, -R16 ;  /* 0x0000000105057824 */ /* 0x000fca00078e0a10 */
[----:B------:R-:W-:Y:S02]  /*3250*/  VIMNMX R3, R3, R5, !PT ;  /* 0x0000000503037248 */ /* 0x000fe40007fe0100 */
[----:B------:R-:W-:-:S07]  /*3260*/  VIADDMNMX R0, R5, UR7, R0, PT ;  /* 0x0000000705007c46 */ /* 0x000fce000b800100 */
.L_x_1214:
[C---:B------:R-:W-:Y:S01]  /*3270*/  ISETP.GE.AND P2, PT, R21.reuse, 0x2, PT ;  /* 0x000000021500780c */ /* 0x040fe20003f46270 */
[----:B------:R-:W0:Y:S01]  /*3280*/  SHFL.IDX PT, R5, R2, 0x1, 0x1c1f ;  /* 0x003c1f0002057f89 */ /* 0x000e2200000e0000 */
[----:B------:R-:W-:Y:S02]  /*3290*/  ISETP.GE.AND P6, PT, R21, 0xa, PT ;  /* 0x0000000a1500780c */ /* 0x000fe40003fc6270 */
[----:B------:R-:W-:Y:S02]  /*32a0*/  ISETP.GT.AND P4, PT, R3, 0x1, !P2 ;  /* 0x000000010300780c */ /* 0x000fe40005784270 */
[----:B------:R-:W-:Y:S02]  /*32b0*/  ISETP.GE.AND P3, PT, R21, 0x9, PT ;  /* 0x000000091500780c */ /* 0x000fe40003f66270 */
[----:B------:R-:W-:Y:S02]  /*32c0*/  ISETP.LT.OR P4, PT, R0, 0x2, P4 ;  /* 0x000000020000780c */ /* 0x000fe40002781670 */
[----:B------:R-:W-:-:S02]  /*32d0*/  ISETP.GT.AND P5, PT, R3, 0x8, !P3 ;  /* 0x000000080300780c */ /* 0x000fc40005fa4270 */
[----:B------:R-:W-:Y:S02]  /*32e0*/  FSEL R58, R25, -INF , !P4 ;  /* 0xff800000193a7808 */ /* 0x000fe40006000000 */
[----:B------:R-:W-:Y:S02]  /*32f0*/  ISETP.GT.AND P4, PT, R3, 0x9, !P6 ;  /* 0x000000090300780c */ /* 0x000fe40007784270 */
[----:B------:R-:W-:Y:S02]  /*3300*/  P2R R25, PR, RZ, 0x40 ;  /* 0x00000040ff197803 */ /* 0x000fe40000000000 */
[----:B------:R-:W-:Y:S02]  /*3310*/  ISETP.LT.OR P4, PT, R0, 0xa, P4 ;  /* 0x0000000a0000780c */ /* 0x000fe40002781670 */
[----:B------:R-:W-:Y:S02]  /*3320*/  ISETP.GE.AND P6, PT, R21, 0x11, PT ;  /* 0x000000111500780c */ /* 0x000fe40003fc6270 */
[----:B------:R-:W-:-:S02]  /*3330*/  FSEL R60, R29, -INF , !P4 ;  /* 0xff8000001d3c7808 */ /* 0x000fc40006000000 */
[----:B------:R-:W-:Y:S02]  /*3340*/  ISETP.LT.OR P5, PT, R0, 0x9, P5 ;  /* 0x000000090000780c */ /* 0x000fe40002fa1670 */
[----:B------:R-:W-:Y:S02]  /*3350*/  ISETP.GT.AND P4, PT, R3, 0x10, !P6 ;  /* 0x000000100300780c */ /* 0x000fe40007784270 */
[----:B------:R-:W-:Y:S02]  /*3360*/  FSEL R28, R28, -INF , !P5 ;  /* 0xff8000001c1c7808 */ /* 0x000fe40006800000 */
[----:B------:R-:W-:Y:S02]  /*3370*/  ISETP.LT.OR P4, PT, R0, 0x11, P4 ;  /* 0x000000110000780c */ /* 0x000fe40002781670 */
[----:B------:R-:W-:Y:S02]  /*3380*/  ISETP.GE.AND P5, PT, R21, 0x12, PT ;  /* 0x000000121500780c */ /* 0x000fe40003fa6270 */
[----:B------:R-:W-:-:S02]  /*3390*/  FSEL R32, R32, -INF , !P4 ;  /* 0xff80000020207808 */ /* 0x000fc40006000000 */
[----:B------:R-:W-:Y:S02]  /*33a0*/  ISETP.GT.AND P4, PT, R3, 0x11, !P5 ;  /* 0x000000110300780c */ /* 0x000fe40006f84270 */
[----:B------:R-:W-:Y:S02]  /*33b0*/  P2R R59, PR, RZ, 0x20 ;  /* 0x00000020ff3b7803 */ /* 0x000fe40000000000 */
[----:B------:R-:W-:Y:S02]  /*33c0*/  ISETP.LT.OR P4, PT, R0, 0x12, P4 ;  /* 0x000000120000780c */ /* 0x000fe40002781670 */
[----:B------:R-:W-:Y:S02]  /*33d0*/  ISETP.GE.AND P5, PT, R21, 0x19, PT ;  /* 0x000000191500780c */ /* 0x000fe40003fa6270 */
[----:B------:R-:W-:Y:S02]  /*33e0*/  FSEL R62, R33, -INF , !P4 ;  /* 0xff800000213e7808 */ /* 0x000fe40006000000 */
[----:B------:R-:W-:-:S02]  /*33f0*/  ISETP.GT.AND P4, PT, R3, 0x18, !P5 ;  /* 0x000000180300780c */ /* 0x000fc40006f84270 */
[----:B------:R-:W-:Y:S02]  /*3400*/  P2R R33, PR, RZ, 0x20 ;  /* 0x00000020ff217803 */ /* 0x000fe40000000000 */
[----:B------:R-:W-:Y:S02]  /*3410*/  ISETP.LT.OR P4, PT, R0, 0x19, P4 ;  /* 0x000000190000780c */ /* 0x000fe40002781670 */
[----:B------:R-:W-:Y:S02]  /*3420*/  ISETP.GE.AND P5, PT, R21, 0x1a, PT ;  /* 0x0000001a1500780c */ /* 0x000fe40003fa6270 */
[----:B------:R-:W-:Y:S02]  /*3430*/  FSEL R36, R36, -INF , !P4 ;  /* 0xff80000024247808 */ /* 0x000fe40006000000 */
[----:B------:R-:W-:Y:S02]  /*3440*/  ISETP.GT.AND P4, PT, R3, 0x19, !P5 ;  /* 0x000000190300780c */ /* 0x000fe40006f84270 */
[----:B------:R-:W-:-:S02]  /*3450*/  P2R R61, PR, RZ, 0x20 ;  /* 0x00000020ff3d7803 */ /* 0x000fc40000000000 */
[C---:B------:R-:W-:Y:S02]  /*3460*/  ISETP.LT.OR P4, PT, R0.reuse, 0x1a, P4 ;  /* 0x0000001a0000780c */ /* 0x040fe40002781670 */
[----:B------:R-:W-:Y:S02]  /*3470*/  ISETP.GE.AND P5, PT, R21, 0x21, PT ;  /* 0x000000211500780c */ /* 0x000fe40003fa6270 */
[----:B------:R-:W-:Y:S02]  /*3480*/  FSEL R64, R37, -INF , !P4 ;  /* 0xff80000025407808 */ /* 0x000fe40006000000 */
[----:B------:R-:W-:Y:S02]  /*3490*/  ISETP.GT.AND P4, PT, R3, 0x20, !P5 ;  /* 0x000000200300780c */ /* 0x000fe40006f84270 */
[----:B------:R-:W-:Y:S02]  /*34a0*/  P2R R37, PR, RZ, 0x20 ;  /* 0x00000020ff257803 */ /* 0x000fe40000000000 */
[----:B------:R-:W-:-:S02]  /*34b0*/  ISETP.LT.OR P4, PT, R0, 0x21, P4 ;  /* 0x000000210000780c */ /* 0x000fc40002781670 */
[----:B------:R-:W-:Y:S02]  /*34c0*/  ISETP.GE.AND P5, PT, R21, 0x22, PT ;  /* 0x000000221500780c */ /* 0x000fe40003fa6270 */
[----:B------:R-:W-:Y:S02]  /*34d0*/  FSEL R40, R40, -INF , !P4 ;  /* 0xff80000028287808 */ /* 0x000fe40006000000 */
[----:B------:R-:W-:Y:S02]  /*34e0*/  ISETP.GT.AND P4, PT, R3, 0x21, !P5 ;  /* 0x000000210300780c */ /* 0x000fe40006f84270 */
[----:B------:R-:W-:Y:S02]  /*34f0*/  P2R R63, PR, RZ, 0x20 ;  /* 0x00000020ff3f7803 */ /* 0x000fe40000000000 */
[----:B------:R-:W-:Y:S02]  /*3500*/  ISETP.LT.OR P4, PT, R0, 0x22, P4 ;  /* 0x000000220000780c */ /* 0x000fe40002781670 */
[----:B------:R-:W-:-:S02]  /*3510*/  ISETP.GE.AND P5, PT, R21, 0x29, PT ;  /* 0x000000291500780c */ /* 0x000fc40003fa6270 */
[----:B------:R-:W-:Y:S02]  /*3520*/  FSEL R66, R41, -INF , !P4 ;  /* 0xff80000029427808 */ /* 0x000fe40006000000 */
[----:B------:R-:W-:Y:S02]  /*3530*/  ISETP.GT.AND P4, PT, R3, 0x28, !P5 ;  /* 0x000000280300780c */ /* 0x000fe40006f84270 */
[----:B------:R-:W-:Y:S02]  /*3540*/  P2R R41, PR, RZ, 0x20 ;  /* 0x00000020ff297803 */ /* 0x000fe40000000000 */
        /* <DEDUP_REMOVED lines=11> */
[----:B------:R-:W-:Y:S02]  /*3600*/  P2R R29, PR, RZ, 0x40 ;  /* 0x00000040ff1d7803 */ /* 0x000fe40000000000 */
[----:B------:R-:W-:Y:S02]  /*3610*/  FSEL R48, R48, -INF , !P4 ;  /* 0xff80000030307808 */ /* 0x000fe40006000000 */
[----:B------:R-:W-:-:S04]  /*3620*/  ISETP.GE.AND P4, PT, R21, 0x32, PT ;  /* 0x000000321500780c */ /* 0x000fc80003f86270 */
[----:B------:R-:W-:-:S04]  /*3630*/  ISETP.GT.AND P5, PT, R3, 0x31, !P4 ;  /* 0x000000310300780c */ /* 0x000fc800067a4270 */
[----:B------:R-:W-:-:S04]  /*3640*/  ISETP.LT.OR P5, PT, R0, 0x32, P5 ;  /* 0x000000320000780c */ /* 0x000fc80002fa1670 */
[----:B------:R-:W-:Y:S02]  /*3650*/  FSEL R70, R49, -INF , !P5 ;  /* 0xff80000031467808 */ /* 0x000fe40006800000 */
[----:B------:R-:W-:-:S04]  /*3660*/  ISETP.GE.AND P5, PT, R21, 0x39, PT ;  /* 0x000000391500780c */ /* 0x000fc80003fa6270 */
[----:B------:R-:W-:-:S04]  /*3670*/  ISETP.GT.AND P6, PT, R3, 0x38, !P5 ;  /* 0x000000380300780c */ /* 0x000fc80006fc4270 */
[----:B------:R-:W-:-:S04]  /*3680*/  ISETP.LT.OR P6, PT, R0, 0x39, P6 ;  /* 0x000000390000780c */ /* 0x000fc800037c1670 */
[----:B------:R-:W-:Y:S02]  /*3690*/  FSEL R52, R52, -INF , !P6 ;  /* 0xff80000034347808 */ /* 0x000fe40007000000 */
[----:B------:R-:W-:-:S04]  /*36a0*/  ISETP.GE.AND P6, PT, R21, 0x1, PT ;  /* 0x000000011500780c */ /* 0x000fc80003fc6270 */
[----:B------:R-:W-:Y:S02]  /*36b0*/  P2R R4, PR, RZ, 0x40 ;  /* 0x00000040ff047803 */ /* 0x000fe40000000000 */
[----:B------:R-:W-:-:S04]  /*36c0*/  ISETP.GT.AND P6, PT, R3, RZ, !P6 ;  /* 0x000000ff0300720c */ /* 0x000fc800077c4270 */
[----:B------:R-:W-:-:S04]  /*36d0*/  ISETP.LT.OR P6, PT, R0, 0x1, P6 ;  /* 0x000000010000780c */ /* 0x000fc800037c1670 */
[----:B------:R-:W-:Y:S02]  /*36e0*/  FSEL R24, R24, -INF , !P6 ;  /* 0xff80000018187808 */ /* 0x000fe40007000000 */
[----:B------:R-:W-:-:S04]  /*36f0*/  ISETP.GE.AND P6, PT, R21, 0x3a, PT ;  /* 0x0000003a1500780c */ /* 0x000fc80003fc6270 */
[----:B------:R-:W-:Y:S02]  /*3700*/  P2R R21, PR, RZ, 0x40 ;  /* 0x00000040ff157803 */ /* 0x000fe40000000000 */
[----:B------:R-:W-:Y:S01]  /*3710*/  ISETP.GT.AND P6, PT, R3, 0x39, !P6 ;  /* 0x000000390300780c */ /* 0x000fe200077c4270 */
[----:B0-----:R-:W-:-:S03]  /*3720*/  IMAD.IADD R3, R56, 0x1, R5 ;  /* 0x0000000138037824 */ /* 0x001fc600078e0205 */
[----:B------:R-:W-:Y:S02]  /*3730*/  ISETP.LT.OR P6, PT, R0, 0x3a, P6 ;  /* 0x0000003a0000780c */ /* 0x000fe400037c1670 */
[----:B------:R-:W-:Y:S02]  /*3740*/  VIADDMNMX R0, R5, R57, R20, PT ;  /* 0x0000003905007246 */ /* 0x000fe40003800114 */
[----:B------:R-:W-:Y:S02]  /*3750*/  FSEL R72, R53, -INF , !P6 ;  /* 0xff80000035487808 */ /* 0x000fe40007000000 */
[----:B------:R-:W-:-:S13]  /*3760*/  PLOP3.LUT P6, PT, PT, PT, UP1, 0x40, 0x0 ;  /* 0x000000000000781c */ /* 0x000fda0003fce818 */
[----:B------:R-:W-:Y:S05]  /*3770*/  @P6 BRA `(.L_x_1218) ;  /* 0x0000000000646947 */ /* 0x000fea0003800000 */
        /* <DEDUP_REMOVED lines=9> */
[----:B------:R-:W-:Y:S01]  /*3810*/  @P6 IMAD.HI.U32 R5, R2, UR4, RZ ;  /* 0x0000000402056c27 */ /* 0x000fe2000f8e00ff */
[----:B------:R-:W-:-:S13]  /*3820*/  PLOP3.LUT P6, PT, PT, PT, UP2, 0x80, 0x0 ;  /* 0x000000000000781c */ /* 0x000fda0003fcf028 */
[----:B------:R-:W-:-:S04]  /*3830*/  @P6 SHF.R.U32.HI R2, RZ, UR5, R5 ;  /* 0x00000005ff026c19 */ /* 0x000fc80008011605 */
[----:B------:R-:W-:Y:S01]  /*3840*/  LOP3.LUT R2, RZ, R2, RZ, 0x33, !PT ;  /* 0x00000002ff027212 */ /* 0x000fe200078e33ff */
[----:B------:R-:W-:Y:S06]  /*3850*/  BRA `(.L_x_1221) ;  /* 0x0000000000187947 */ /* 0x000fec0003800000 */
.L_x_1220:
[----:B------:R-:W-:-:S06]  /*3860*/  UISETP.NE.AND UP2, UPT, UR7, 0x1, UPT ;  /* 0x000000010700788c */ /* 0x000fcc000bf45270 */
[----:B------:R-:W-:-:S05]  /*3870*/  PLOP3.LUT P6, PT, PT, PT, UP2, 0x80, 0x0 ;  /* 0x000000000000781c */ /* 0x000fca0003fcf028 */
[----:B------:R-:W-:-:S08]  /*3880*/  @UP2 ULDC.64 UR4, c[0x0][0x9e8] ;  /* 0x00027a0000042ab9 */ /* 0x000fd00000000a00 */
[----:B------:R-:W-:Y:S01]  /*3890*/  @P6 IMAD.HI.U32 R5, R2, UR4, RZ ;  /* 0x0000000402056c27 */ /* 0x000fe2000f8e00ff */
[----:B------:R-:W-:-:S13]  /*38a0*/  PLOP3.LUT P6, PT, PT, PT, UP2, 0x80, 0x0 ;  /* 0x000000000000781c */ /* 0x000fda0003fcf028 */
[----:B------:R-:W-:-:S07]  /*38b0*/  @P6 SHF.R.U32.HI R2, RZ, UR5, R5 ;  /* 0x00000005ff026c19 */ /* 0x000fce0008011605 */
.L_x_1221:
[----:B------:R-:W-:Y:S05]  /*38c0*/  BSYNC B0 ;  /* 0x0000000000007941 */ /* 0x000fea0003800000 */
.L_x_1219:
[----:B------:R-:W-:-:S04]  /*38d0*/  IMAD R5, R2, UR7, -R17 ;  /* 0x0000000702057c24 */ /* 0x000fc8000f8e0a11 */
[----:B------:R-:W-:-:S05]  /*38e0*/  IMAD.IADD R5, R5, 0x1, -R16 ;  /* 0x0000000105057824 */ /* 0x000fca00078e0a10 */
[----:B------:R-:W-:Y:S02]  /*38f0*/  VIMNMX R3, R3, R5, !PT ;  /* 0x0000000503037248 */ /* 0x000fe40007fe0100 */
[----:B------:R-:W-:-:S07]  /*3900*/  VIADDMNMX R0, R5, UR7, R0, PT ;  /* 0x0000000705007c46 */ /* 0x000fce000b800100 */
.L_x_1218:
[----:B------:R-:W-:Y:S01]  /*3910*/  ISETP.GT.AND P2, PT, R3, 0x1, !P2 ;  /* 0x000000010300780c */ /* 0x000fe20005744270 */
[----:B------:R-:W-:Y:S01]  /*3920*/  ULDC UR5, c[0x0][0x988] ;  /* 0x0002620000057ab9 */ /* 0x000fe20000000800 */
[----:B------:R-:W-:Y:S01]  /*3930*/  FMNMX.FTZ R2, R24, R58, !PT ;  /* 0x0000003a18027209 */ /* 0x000fe20007810000 */
[----:B------:R-:W-:Y:S01]  /*3940*/  @UP0 ULDC UR10, c[0x0][0x44c] ;  /* 0x00011300000a0ab9 */ /* 0x000fe20000000800 */
[----:B------:R-:W-:Y:S01]  /*3950*/  ISETP.LT.OR P2, PT, R0, 0x2, P2 ;  /* 0x000000020000780c */ /* 0x000fe20001741670 */
[----:B------:R-:W-:Y:S01]  /*3960*/  UIMAD.WIDE.U32 UR10, UR61, UR10, URZ ;  /* 0x0000000a3d0a72a5 */ /* 0x000fe2000f8e003f */
[----:B------:R-:W-:Y:S01]  /*3970*/  FMNMX.FTZ R2, R28, R2, !PT ;  /* 0x000000021c027209 */ /* 0x000fe20007810000 */
[----:B------:R-:W-:Y:S01]  /*3980*/  @UP0 ULDC UR14, c[0x0][0x450] ;  /* 0x00011400000e0ab9 */ /* 0x000fe20000000800 */
[----:B------:R-:W-:Y:S01]  /*3990*/  FSEL R27, R27, -INF , !P2 ;  /* 0xff8000001b1b7808 */ /* 0x000fe20005000000 */
[----:B------:R-:W-:Y:S01]  /*39a0*/  UMOV UR4, UR61 ;  /* 0x0000003d00047c82 */ /* 0x000fe20008000000 */
[----:B------:R-:W-:Y:S01]  /*39b0*/  ISETP.NE.AND P2, PT, R25, RZ, PT ;  /* 0x000000ff1900720c */ /* 0x000fe20003f45270 */
[----:B------:R-:W-:Y:S01]  /*39c0*/  @UP0 USHF.R.U32.HI UR4, URZ, UR14, UR11 ;  /* 0x0000000e3f040299 */ /* 0x000fe2000801160b */
[----:B------:R-:W-:-:S02]  /*39d0*/  FMNMX.FTZ R2, R60, R2, !PT ;  /* 0x000000023c027209 */ /* 0x000fc40007810000 */
[----:B------:R-:W-:Y:S01]  /*39e0*/  ISETP.GT.AND P2, PT, R3, 0x9, !P2 ;  /* 0x000000090300780c */ /* 0x000fe20005744270 */
[----:B------:R-:W-:Y:S01]  /*39f0*/  UIADD3 UR52, UR52, UR4, URZ ;  /* 0x0000000434347290 */ /* 0x000fe2000fffe03f */
[----:B------:R-:W-:Y:S02]  /*3a00*/  FMNMX.FTZ R2, R32, R2, !PT ;  /* 0x0000000220027209 */ /* 0x000fe40007810000 */
[----:B------:R-:W-:Y:S01]  /*3a10*/  ISETP.LT.OR P2, PT, R0, 0xa, P2 ;  /* 0x0000000a0000780c */ /* 0x000fe20001741670 */
[----:B------:R-:W-:Y:S01]  /*3a20*/  UIADD3 UR6, UR52, UR6, URZ ;  /* 0x0000000634067290 */ /* 0x000fe2000fffe03f */
[----:B------:R-:W-:Y:S02]  /*3a30*/  FMNMX.FTZ R2, R62, R2, !PT ;  /* 0x000000023e027209 */ /* 0x000fe40007810000 */
[----:B------:R-:W-:Y:S02]  /*3a40*/  FSEL R31, R31, -INF , !P2 ;  /* 0xff8000001f1f7808 */ /* 0x000fe40005000000 */
[----:B------:R-:W-:-:S02]  /*3a50*/  ISETP.NE.AND P2, PT, R29, RZ, PT ;  /* 0x000000ff1d00720c */ /* 0x000fc40003f45270 */
[----:B------:R-:W-:Y:S02]  /*3a60*/  FMNMX.FTZ R2, R36, R2, !PT ;  /* 0x0000000224027209 */ /* 0x000fe40007810000 */
[----:B------:R-:W-:Y:S02]  /*3a70*/  ISETP.GT.AND P2, PT, R3, 0x10, !P2 ;  /* 0x000000100300780c */ /* 0x000fe40005744270 */
[----:B------:R-:W-:Y:S02]  /*3a80*/  FMNMX.FTZ R2, R64, R2, !PT ;  /* 0x0000000240027209 */ /* 0x000fe40007810000 */
[----:B------:R-:W-:Y:S02]  /*3a90*/  ISETP.LT.OR P2, PT, R0, 0x11, P2 ;  /* 0x000000110000780c */ /* 0x000fe40001741670 */
[----:B------:R-:W-:Y:S02]  /*3aa0*/  FMNMX.FTZ R2, R40, R2, !PT ;  /* 0x0000000228027209 */ /* 0x000fe40007810000 */
[----:B------:R-:W-:-:S02]  /*3ab0*/  FSEL R34, R34, -INF , !P2 ;  /* 0xff80000022227808 */ /* 0x000fc40005000000 */
[----:B------:R-:W-:Y:S02]  /*3ac0*/  ISETP.NE.AND P2, PT, R59, RZ, PT ;  /* 0x000000ff3b00720c */ /* 0x000fe40003f45270 */
[----:B------:R-:W-:Y:S02]  /*3ad0*/  FMNMX.FTZ R2, R66, R2, !PT ;  /* 0x0000000242027209 */ /* 0x000fe40007810000 */
[----:B------:R-:W-:Y:S02]  /*3ae0*/  ISETP.GT.AND P2, PT, R3, 0x11, !P2 ;  /* 0x000000110300780c */ /* 0x000fe40005744270 */
[----:B------:R-:W-:Y:S02]  /*3af0*/  FMNMX.FTZ R2, R44, R2, !PT ;  /* 0x000000022c027209 */ /* 0x000fe40007810000 */
[----:B------:R-:W-:Y:S02]  /*3b00*/  ISETP.LT.OR P2, PT, R0, 0x12, P2 ;  /* 0x000000120000780c */ /* 0x000fe40001741670 */
[----:B------:R-:W-:-:S02]  /*3b10*/  FMNMX.FTZ R2, R68, R2, !PT ;  /* 0x0000000244027209 */ /* 0x000fc40007810000 */
[----:B------:R-:W-:Y:S02]  /*3b20*/  FSEL R35, R35, -INF , !P2 ;  /* 0xff80000023237808 */ /* 0x000fe40005000000 */
[----:B------:R-:W-:Y:S02]  /*3b30*/  ISETP.NE.AND P2, PT, R33, RZ, PT ;  /* 0x000000ff2100720c */ /* 0x000fe40003f45270 */
[----:B------:R-:W-:Y:S02]  /*3b40*/  FMNMX.FTZ R2, R48, R2, !PT ;  /* 0x0000000230027209 */ /* 0x000fe40007810000 */
[----:B------:R-:W-:Y:S02]  /*3b50*/  ISETP.GT.AND P2, PT, R3, 0x18, !P2 ;  /* 0x000000180300780c */ /* 0x000fe40005744270 */
[----:B------:R-:W-:Y:S02]  /*3b60*/  FMNMX.FTZ R2, R70, R2, !PT ;  /* 0x0000000246027209 */ /* 0x000fe40007810000 */
[----:B------:R-:W-:-:S02]  /*3b70*/  ISETP.LT.OR P2, PT, R0, 0x19, P2 ;  /* 0x000000190000780c */ /* 0x000fc40001741670 */
[----:B------:R-:W-:Y:S02]  /*3b80*/  ISETP.GT.AND P3, PT, R3, 0x8, !P3 ;  /* 0x000000080300780c */ /* 0x000fe40005f64270 */
[----:B------:R-:W-:Y:S02]  /*3b90*/  FSEL R38, R38, -INF , !P2 ;  /* 0xff80000026267808 */ /* 0x000fe40005000000 */
[----:B------:R-:W-:Y:S02]  /*3ba0*/  ISETP.NE.AND P2, PT, R61, RZ, PT ;  /* 0x000000ff3d00720c */ /* 0x000fe40003f45270 */
[----:B------:R-:W-:Y:S02]  /*3bb0*/  FMNMX.FTZ R2, R52, R2, !PT ;  /* 0x0000000234027209 */ /* 0x000fe40007810000 */
[----:B------:R-:W-:Y:S02]  /*3bc0*/  ISETP.GT.AND P2, PT, R3, 0x19, !P2 ;  /* 0x000000190300780c */ /* 0x000fe40005744270 */
[----:B------:R-:W-:-:S02]  /*3bd0*/  ISETP.LT.OR P3, PT, R0, 0x9, P3 ;  /* 0x000000090000780c */ /* 0x000fc40001f61670 */
[----:B------:R-:W-:Y:S02]  /*3be0*/  ISETP.LT.OR P2, PT, R0, 0x1a, P2 ;  /* 0x0000001a0000780c */ /* 0x000fe40001741670 */
[----:B------:R-:W-:Y:S02]  /*3bf0*/  FMNMX.FTZ R17, R72, R2, !PT ;  /* 0x0000000248117209 */ /* 0x000fe40007810000 */
[----:B------:R-:W-:Y:S02]  /*3c00*/  FSEL R39, R39, -INF , !P2 ;  /* 0xff80000027277808 */ /* 0x000fe40005000000 */
[----:B------:R-:W-:Y:S01]  /*3c10*/  ISETP.NE.AND P2, PT, R37, RZ, PT ;  /* 0x000000ff2500720c */ /* 0x000fe20003f45270 */
[----:B------:R-:W0:Y:S01]  /*3c20*/  SHFL.BFLY PT, R2, R17, 0x2, 0x1f ;  /* 0x0c401f0011027f89 */ /* 0x000e2200000e0000 */
[----:B------:R-:W-:Y:S02]  /*3c30*/  FSEL R30, R30, -INF , !P3 ;  /* 0xff8000001e1e7808 */ /* 0x000fe40005800000 */
[----:B------:R-:W-:-:S02]  /*3c40*/  ISETP.GT.AND P2, PT, R3, 0x20, !P2 ;  /* 0x000000200300780c */ /* 0x000fc40005744270 */
[----:B------:R-:W-:Y:S02]  /*3c50*/  ISETP.NE.AND P3, PT, R41, RZ, PT ;  /* 0x000000ff2900720c */ /* 0x000fe40003f65270 */
[----:B------:R-:W-:Y:S02]  /*3c60*/  ISETP.LT.OR P2, PT, R0, 0x21, P2 ;  /* 0x000000210000780c */ /* 0x000fe40001741670 */
[----:B------:R-:W-:Y:S02]  /*3c70*/  ISETP.NE.AND P6, PT, R4, RZ, PT ;  /* 0x000000ff0400720c */ /* 0x000fe40003fc5270 */
[----:B------:R-:W-:Y:S02]  /*3c80*/  FSEL R42, R42, -INF , !P2 ;  /* 0xff8000002a2a7808 */ /* 0x000fe40005000000 */
[----:B------:R-:W-:Y:S02]  /*3c90*/  ISETP.NE.AND P2, PT, R63, RZ, PT ;  /* 0x000000ff3f00720c */ /* 0x000fe40003f45270 */
[----:B------:R-:W-:-:S02]  /*3ca0*/  ISETP.GT.AND P4, PT, R3, 0x31, !P4 ;  /* 0x000000310300780c */ /* 0x000fc40006784270 */
[C---:B------:R-:W-:Y:S02]  /*3cb0*/  ISETP.GT.AND P2, PT, R3.reuse, 0x21, !P2 ;  /* 0x000000210300780c */ /* 0x040fe40005744270 */
[----:B------:R-:W-:Y:S02]  /*3cc0*/  ISETP.GT.AND P5, PT, R3, 0x38, !P5 ;  /* 0x000000380300780c */ /* 0x000fe40006fa4270 */
[C---:B------:R-:W-:Y:S02]  /*3cd0*/  ISETP.LT.OR P2, PT, R0.reuse, 0x22, P2 ;  /* 0x000000220000780c */ /* 0x040fe40001741670 */
[----:B------:R-:W-:Y:S02]  /*3ce0*/  ISETP.LT.OR P4, PT, R0, 0x32, P4 ;  /* 0x000000320000780c */ /* 0x000fe40002781670 */
[----:B------:R-:W-:Y:S02]  /*3cf0*/  FSEL R43, R43, -INF , !P2 ;  /* 0xff8000002b2b7808 */ /* 0x000fe40005000000 */
[----:B------:R-:W-:-:S02]  /*3d00*/  ISETP.GT.AND P2, PT, R3, 0x28, !P3 ;  /* 0x000000280300780c */ /* 0x000fc40005f44270 */
[----:B0-----:R-:W-:Y:S02]  /*3d10*/  FMNMX.FTZ R20, R17, R2, !PT ;  /* 0x0000000211147209 */ /* 0x001fe40007810000 */
[----:B------:R-:W-:Y:S02]  /*3d20*/  ISETP.LT.OR P2, PT, R0, 0x29, P2 ;  /* 0x000000290000780c */ /* 0x000fe40001741670 */
[----:B------:R-:W-:Y:S02]  /*3d30*/  ISETP.NE.AND P3, PT, R45, RZ, PT ;  /* 0x000000ff2d00720c */ /* 0x000fe40003f65270 */
[----:B------:R-:W-:Y:S02]  /*3d40*/  FSEL R46, R46, -INF , !P2 ;  /* 0xff8000002e2e7808 */ /* 0x000fe40005000000 */
[----:B------:R-:W-:Y:S02]  /*3d50*/  ISETP.GT.AND P2, PT, R3, RZ, !P6 ;  /* 0x000000ff0300720c */ /* 0x000fe40007744270 */
[----:B------:R-:W-:-:S02]  /*3d60*/  ISETP.NE.AND P6, PT, R21, RZ, PT ;  /* 0x000000ff1500720c */ /* 0x000fc40003fc5270 */
[----:B------:R-:W-:Y:S01]  /*3d70*/  ISETP.LT.OR P2, PT, R0, 0x1, P2 ;  /* 0x000000010000780c */ /* 0x000fe20001741670 */
[----:B------:R-:W0:Y:S01]  /*3d80*/  SHFL.BFLY PT, R21, R20, 0x1, 0x1f ;  /* 0x0c201f0014157f89 */ /* 0x000e2200000e0000 */
[----:B------:R-:W-:Y:S02]  /*3d90*/  ISETP.GT.AND P3, PT, R3, 0x30, !P3 ;  /* 0x000000300300780c */ /* 0x000fe40005f64270 */
[----:B------:R-:W-:Y:S02]  /*3da0*/  FSEL R26, R26, -INF , !P2 ;  /* 0xff8000001a1a7808 */ /* 0x000fe40005000000 */
[----:B------:R-:W-:Y:S02]  /*3db0*/  ISETP.NE.AND P2, PT, R65, RZ, PT ;  /* 0x000000ff4100720c */ /* 0x000fe40003f45270 */
[----:B------:R-:W-:Y:S02]  /*3dc0*/  FMNMX.FTZ R5, R26, R27, !PT ;  /* 0x0000001b1a057209 */ /* 0x000fe40007810000 */
[----:B------:R-:W-:-:S02]  /*3dd0*/  ISETP.GT.AND P2, PT, R3, 0x29, !P2 ;  /* 0x000000290300780c */ /* 0x000fc40005744270 */
[----:B------:R-:W-:Y:S02]  /*3de0*/  FMNMX.FTZ R2, R30, R5, !PT ;  /* 0x000000051e027209 */ /* 0x000fe40007810000 */
[----:B------:R-:W-:Y:S02]  /*3df0*/  ISETP.LT.OR P2, PT, R0, 0x2a, P2 ;  /* 0x0000002a0000780c */ /* 0x000fe40001741670 */
[----:B------:R-:W-:Y:S02]  /*3e00*/  FMNMX.FTZ R5, R31, R2, !PT ;  /* 0x000000021f057209 */ /* 0x000fe40007810000 */
[----:B------:R-:W-:Y:S02]  /*3e10*/  FSEL R47, R47, -INF , !P2 ;  /* 0xff8000002f2f7808 */ /* 0x000fe40005000000 */
[----:B------:R-:W-:Y:S02]  /*3e20*/  FMNMX.FTZ R2, R34, R5, !PT ;  /* 0x0000000522027209 */ /* 0x000fe40007810000 */
[----:B------:R-:W-:-:S02]  /*3e30*/  ISETP.LT.OR P3, PT, R0, 0x31, P3 ;  /* 0x000000310000780c */ /* 0x000fc40001f61670 */
[----:B------:R-:W-:Y:S02]  /*3e40*/  FMNMX.FTZ R5, R35, R2, !PT ;  /* 0x0000000223057209 */ /* 0x000fe40007810000 */
[----:B0-----:R-:W-:Y:S02]  /*3e50*/  FMNMX.FTZ R4, R20, R21, !PT ;  /* 0x0000001514047209 */ /* 0x001fe40007810000 */
[----:B------:R-:W-:Y:S02]  /*3e60*/  FMNMX.FTZ R2, R38, R5, !PT ;  /* 0x0000000526027209 */ /* 0x000fe40007810000 */
[C---:B------:R-:W-:Y:S01]  /*3e70*/  FSETP.NEU.FTZ.AND P2, PT, R4.reuse, -INF , PT ;  /* 0xff8000000400780b */ /* 0x040fe20003f5d000 */
[----:B------:R-:W-:Y:S01]  /*3e80*/  FMUL.FTZ R17, R4, UR5 ;  /* 0x0000000504117c20 */ /* 0x000fe20008410000 */
[----:B------:R-:W-:Y:S02]  /*3e90*/  FMNMX.FTZ R5, R39, R2, !PT ;  /* 0x0000000227057209 */ /* 0x000fe40007810000 */
[----:B------:R-:W-:-:S02]  /*3ea0*/  FSEL R50, R50, -INF , !P3 ;  /* 0xff80000032327808 */ /* 0x000fc40005800000 */
[----:B------:R-:W-:Y:S02]  /*3eb0*/  FMNMX.FTZ R2, R42, R5, !PT ;  /* 0x000000052a027209 */ /* 0x000fe40007810000 */
[----:B------:R-:W-:Y:S02]  /*3ec0*/  FSEL R17, R17, RZ, P2 ;  /* 0x000000ff11117208 */ /* 0x000fe40001000000 */
[----:B------:R-:W-:Y:S02]  /*3ed0*/  FMNMX.FTZ R5, R43, R2, !PT ;  /* 0x000000022b057209 */ /* 0x000fe40007810000 */
[----:B------:R-:W-:Y:S01]  /*3ee0*/  ISETP.GT.AND P2, PT, R3, 0x39, !P6 ;  /* 0x000000390300780c */ /* 0x000fe20007744270 */
        /* <DEDUP_REMOVED lines=14> */
[----:B------:R-:W0:Y:S01]  /*3fd0*/  MUFU.EX2 R5, R5 ;  /* 0x0000000500057308 */ /* 0x000e220000000800 */
[----:B------:R-:W-:Y:S01]  /*3fe0*/  FMNMX.FTZ R3, R51, R2, !PT ;  /* 0x0000000233037209 */ /* 0x000fe20007810000 */
[--C-:B------:R-:W-:Y:S01]  /*3ff0*/  FFMA.FTZ R2, R28, UR5, -R17.reuse ;  /* 0x000000051c027c23 */ /* 0x100fe20008010811 */
[----:B------:R-:W-:Y:S01]  /*4000*/  FSEL R55, R55, -INF , !P2 ;  /* 0xff80000037377808 */ /* 0x000fe20005000000 */
[--C-:B------:R-:W-:Y:S01]  /*4010*/  FFMA.FTZ R28, R36, UR5, -R17.reuse ;  /* 0x00000005241c7c23 */ /* 0x100fe20008010811 */
[----:B------:R-:W-:Y:S01]  /*4020*/  FMNMX.FTZ R0, R54, R3, !PT ;  /* 0x0000000336007209 */ /* 0x000fe20007810000 */
[--C-:B------:R-:W-:Y:S01]  /*4030*/  FFMA.FTZ R29, R64, UR5, -R17.reuse ;  /* 0x00000005401d7c23 */ /* 0x100fe20008010811 */
[--C-:B------:R-:W-:Y:S01]  /*4040*/  FFMA.FTZ R36, R44, UR5, -R17.reuse ;  /* 0x000000052c247c23 */ /* 0x100fe20008010811 */
[----:B------:R1:W-:Y:S01]  /*4050*/  MUFU.EX2 R198, R2 ;  /* 0x0000000200c67308 */ /* 0x0003e20000000800 */
[----:B------:R-:W-:Y:S01]  /*4060*/  FMNMX.FTZ R0, R55, R0, !PT ;  /* 0x0000000037007209 */ /* 0x000fe20007810000 */
[--C-:B------:R-:W-:Y:S01]  /*4070*/  FFMA.FTZ R37, R68, UR5, -R17.reuse ;  /* 0x0000000544257c23 */ /* 0x100fe20008010811 */
[--C-:B------:R-:W-:Y:S01]  /*4080*/  FFMA.FTZ R40, R48, UR5, -R17.reuse ;  /* 0x0000000530287c23 */ /* 0x100fe20008010811 */
[----:B------:R-:W-:-:S02]  /*4090*/  FFMA.FTZ R41, R70, UR5, -R17 ;  /* 0x0000000546297c23 */ /* 0x000fc40008010811 */
[----:B------:R-:W1:Y:S02]  /*40a0*/  SHFL.BFLY PT, R3, R0, 0x2, 0x1f ;  /* 0x0c401f0000037f89 */ /* 0x000e6400000e0000 */
[----:B------:R-:W-:Y:S01]  /*40b0*/  MUFU.EX2 R21, R21 ;  /* 0x0000001500157308 */ /* 0x000fe20000000800 */
[----:B0-----:R-:W-:-:S07]  /*40c0*/  F2FP.F16.F32.PACK_AB R196, R5, R20 ;  /* 0x0000001405c4723e */ /* 0x001fce00000000ff */
[----:B------:R-:W-:Y:S08]  /*40d0*/  MUFU.EX2 R24, R24 ;  /* 0x0000001800187308 */ /* 0x000ff00000000800 */
[----:B------:R-:W0:Y:S01]  /*40e0*/  MUFU.EX2 R25, R25 ;  /* 0x0000001900197308 */ /* 0x000e220000000800 */
[----:B-1----:R-:W-:Y:S01]  /*40f0*/  FMNMX.FTZ R2, R0, R3, !PT ;  /* 0x0000000300027209 */ /* 0x002fe20007810000 */
[----:B------:R-:W-:-:S06]  /*4100*/  FFMA.FTZ R0, R66, UR5, -R17 ;  /* 0x0000000542007c23 */ /* 0x000fcc0008010811 */
[----:B------:R-:W-:Y:S01]  /*4110*/  MUFU.EX2 R28, R28 ;  /* 0x0000001c001c7308 */ /* 0x000fe20000000800 */
[----:B------:R-:W1:Y:S07]  /*4120*/  SHFL.BFLY PT, R3, R2, 0x1, 0x1f ;  /* 0x0c201f0002037f89 */ /* 0x000e6e00000e0000 */
[----:B------:R2:W-:Y:S01]  /*4130*/  MUFU.EX2 R33, R0 ;  /* 0x0000000000217308 */ /* 0x0005e20000000800 */
[----:B0-----:R-:W-:-:S07]  /*4140*/  F2FP.F16.F32.PACK_AB R192, R25, R24 ;  /* 0x0000001819c0723e */ /* 0x001fce00000000ff */
[----:B------:R-:W0:Y:S08]  /*4150*/  MUFU.EX2 R29, R29 ;  /* 0x0000001d001d7308 */ /* 0x000e300000000800 */
[----:B------:R-:W3:Y:S01]  /*4160*/  MUFU.EX2 R32, R32 ;  /* 0x0000002000207308 */ /* 0x000ee20000000800 */
[----:B-1----:R-:W-:Y:S01]  /*4170*/  FMNMX.FTZ R3, R2, R3, !PT ;  /* 0x0000000302037209 */ /* 0x002fe20007810000 */
[--C-:B------:R-:W-:Y:S01]  /*4180*/  FFMA.FTZ R2, R52, UR5, -R17.reuse ;  /* 0x0000000534027c23 */ /* 0x100fe20008010811 */
[----:B------:R-:W-:-:S02]  /*4190*/  FFMA.FTZ R17, R72, UR5, -R17 ;  /* 0x0000000548117c23 */ /* 0x000fc40008010811 */
[C---:B------:R-:W-:Y:S01]  /*41a0*/  FSETP.NEU.FTZ.AND P2, PT, R3.reuse, -INF , PT ;  /* 0xff8000000300780b */ /* 0x040fe20003f5d000 */
[----:B--2---:R-:W-:Y:S02]  /*41b0*/  FMUL.FTZ R0, R3, UR5 ;  /* 0x0000000503007c20 */ /* 0x004fe40008410000 */
[----:B------:R1:W-:Y:S01]  /*41c0*/  MUFU.EX2 R45, R17 ;  /* 0x00000011002d7308 */ /* 0x0003e20000000800 */
[----:B0-----:R-:W-:Y:S02]  /*41d0*/  F2FP.F16.F32.PACK_AB R194, R29, R28 ;  /* 0x0000001c1dc2723e */ /* 0x001fe400000000ff */
[----:B------:R-:W-:Y:S02]  /*41e0*/  FSEL R0, R0, RZ, P2 ;  /* 0x000000ff00007208 */ /* 0x000fe40001000000 */
[----:B------:R-:W-:-:S03]  /*41f0*/  PLOP3.LUT P2, PT, PT, PT, UP1, 0x40, 0x0 ;  /* 0x000000000000781c */ /* 0x000fc60003f4e818 */
[----:B------:R-:W-:Y:S01]  /*4200*/  MUFU.EX2 R36, R36 ;  /* 0x0000002400247308 */ /* 0x000fe20000000800 */
[--C-:B------:R-:W-:Y:S01]  /*4210*/  FFMA.FTZ R26, R26, UR5, -R0.reuse ;  /* 0x000000051a1a7c23 */ /* 0x100fe20008010800 */
[--C-:B------:R-:W-:Y:S01]  /*4220*/  FFMA.FTZ R27, R27, UR5, -R0.reuse ;  /* 0x000000051b1b7c23 */ /* 0x100fe20008010800 */
[----:B-1----:R-:W-:Y:S01]  /*4230*/  FADD.FTZ R17, R20, R5 ;  /* 0x0000000514117221 */ /* 0x002fe20000010000 */
[--C-:B------:R-:W-:Y:S01]  /*4240*/  FFMA.FTZ R30, R30, UR5, -R0.reuse ;  /* 0x000000051e1e7c23 */ /* 0x100fe20008010800 */
[--C-:B------:R-:W-:Y:S01]  /*4250*/  FFMA.FTZ R31, R31, UR5, -R0.reuse ;  /* 0x000000051f1f7c23 */ /* 0x100fe20008010800 */
[--C-:B------:R-:W-:Y:S01]  /*4260*/  FFMA.FTZ R34, R34, UR5, -R0.reuse ;  /* 0x0000000522227c23 */ /* 0x100fe20008010800 */
[----:B------:R-:W-:Y:S01]  /*4270*/  FADD.FTZ R44, R198, R17 ;  /* 0x00000011c62c7221 */ /* 0x000fe20000010000 */
        /* <DEDUP_REMOVED lines=8> */
[----:B------:R-:W0:Y:S01]  /*4300*/  MUFU.EX2 R27, R27 ;  /* 0x0000001b001b7308 */ /* 0x000e220000000800 */
[--C-:B------:R-:W-:Y:S01]  /*4310*/  FFMA.FTZ R46, R46, UR5, -R0.reuse ;  /* 0x000000052e2e7c23 */ /* 0x100fe20008010800 */
[----:B------:R-:W-:Y:S01]  /*4320*/  FFMA.FTZ R47, R47, UR5, -R0 ;  /* 0x000000052f2f7c23 */ /* 0x000fe20008010800 */
[----:B------:R-:W-:Y:S01]  /*4330*/  FADD.FTZ R17, R25, R44 ;  /* 0x0000002c19117221 */ /* 0x000fe20000010000 */
[--C-:B------:R-:W-:Y:S01]  /*4340*/  FFMA.FTZ R50, R50, UR5, -R0.reuse ;  /* 0x0000000532327c23 */ /* 0x100fe20008010800 */
[--C-:B------:R-:W-:Y:S01]  /*4350*/  FFMA.FTZ R51, R51, UR5, -R0.reuse ;  /* 0x0000000533337c23 */ /* 0x100fe20008010800 */
[--C-:B------:R-:W-:Y:S01]  /*4360*/  FFMA.FTZ R54, R54, UR5, -R0.reuse ;  /* 0x0000000536367c23 */ /* 0x100fe20008010800 */
[----:B------:R-:W-:Y:S01]  /*4370*/  FADD.FTZ R44, R28, R17 ;  /* 0x000000111c2c7221 */ /* 0x000fe20000010000 */
[----:B------:R-:W1:Y:S01]  /*4380*/  MUFU.EX2 R30, R30 ;  /* 0x0000001e001e7308 */ /* 0x000e620000000800 */
[----:B------:R-:W-:Y:S01]  /*4390*/  FFMA.FTZ R0, R55, UR5, -R0 ;  /* 0x0000000537007c23 */ /* 0x000fe20008010800 */
[----:B------:R-:W-:Y:S01]  /*43a0*/  F2FP.F16.F32.PACK_AB R198, R21, R198 ;  /* 0x000000c615c6723e */ /* 0x000fe200000000ff */
[----:B------:R-:W-:Y:S01]  /*43b0*/  FADD.FTZ R49, R29, R44 ;  /* 0x0000002c1d317221 */ /* 0x000fe20000010000 */
[----:B---3--:R-:W-:-:S03]  /*43c0*/  F2FP.F16.F32.PACK_AB R188, R33, R32 ;  /* 0x0000002021bc723e */ /* 0x008fc600000000ff */
[----:B------:R-:W-:Y:S01]  /*43d0*/  FADD.FTZ R48, R32, R49 ;  /* 0x0000003120307221 */ /* 0x000fe20000010000 */
[----:B------:R-:W2:Y:S01]  /*43e0*/  MUFU.EX2 R31, R31 ;  /* 0x0000001f001f7308 */ /* 0x000ea20000000800 */
[----:B0-----:R-:W-:Y:S01]  /*43f0*/  FADD.FTZ R17, R26, R27 ;  /* 0x0000001b1a117221 */ /* 0x001fe20000010000 */
[----:B------:R-:W-:Y:S01]  /*4400*/  F2FP.F16.F32.PACK_AB R197, R27, R26 ;  /* 0x0000001a1bc5723e */ /* 0x000fe200000000ff */
[----:B------:R-:W-:-:S04]  /*4410*/  FADD.FTZ R49, R33, R48 ;  /* 0x0000003021317221 */ /* 0x000fc80000010000 */
[----:B------:R-:W-:Y:S01]  /*4420*/  FADD.FTZ R48, R36, R49 ;  /* 0x0000003124307221 */ /* 0x000fe20000010000 */
        /* <DEDUP_REMOVED lines=10> */
[----:B------:R-:W1:Y:S01]  /*44d0*/  MUFU.EX2 R39, R39 ;  /* 0x0000002700277308 */ /* 0x000e620000000800 */
[----:B--2---:R-:W-:-:S07]  /*44e0*/  FADD.FTZ R20, R38, R5 ;  /* 0x0000000526147221 */ /* 0x004fce0000010000 */
[----:B------:R-:W2:Y:S01]  /*44f0*/  MUFU.EX2 R40, R40 ;  /* 0x0000002800287308 */ /* 0x000ea20000000800 */
[C---:B0-----:R-:W-:Y:S01]  /*4500*/  FADD.FTZ R17, R37.reuse, R48 ;  /* 0x0000003025117221 */ /* 0x041fe20000010000 */
[----:B------:R-:W-:-:S06]  /*4510*/  F2FP.F16.F32.PACK_AB R190, R37, R36 ;  /* 0x0000002425be723e */ /* 0x000fcc00000000ff */
[----:B------:R-:W0:Y:S01]  /*4520*/  MUFU.EX2 R42, R42 ;  /* 0x0000002a002a7308 */ /* 0x000e220000000800 */
[C---:B-1----:R-:W-:Y:S01]  /*4530*/  FADD.FTZ R5, R39.reuse, R20 ;  /* 0x0000001427057221 */ /* 0x042fe20000010000 */
[----:B------:R-:W-:-:S06]  /*4540*/  F2FP.F16.F32.PACK_AB R195, R39, R38 ;  /* 0x0000002627c3723e */ /* 0x000fcc00000000ff */
[----:B------:R-:W1:Y:S01]  /*4550*/  MUFU.EX2 R41, R41 ;  /* 0x0000002900297308 */ /* 0x000e620000000800 */
[----:B--2---:R-:W-:-:S07]  /*4560*/  FADD.FTZ R24, R40, R17 ;  /* 0x0000001128187221 */ /* 0x004fce0000010000 */
[----:B------:R-:W2:Y:S01]  /*4570*/  MUFU.EX2 R43, R43 ;  /* 0x0000002b002b7308 */ /* 0x000ea20000000800 */
[----:B0-----:R-:W-:-:S07]  /*4580*/  FADD.FTZ R20, R42, R5 ;  /* 0x000000052a147221 */ /* 0x001fce0000010000 */
[----:B------:R-:W0:Y:S01]  /*4590*/  MUFU.EX2 R2, R2 ;  /* 0x0000000200027308 */ /* 0x000e220000000800 */
[C---:B-1----:R-:W-:Y:S01]  /*45a0*/  FADD.FTZ R17, R41.reuse, R24 ;  /* 0x0000001829117221 */ /* 0x042fe20000010000 */
[----:B------:R-:W-:-:S06]  /*45b0*/  F2FP.F16.F32.PACK_AB R184, R41, R40 ;  /* 0x0000002829b8723e */ /* 0x000fcc00000000ff */
[----:B------:R-:W1:Y:S01]  /*45c0*/  MUFU.EX2 R46, R46 ;  /* 0x0000002e002e7308 */ /* 0x000e620000000800 */
[C---:B--2---:R-:W-:Y:S01]  /*45d0*/  FADD.FTZ R5, R43.reuse, R20 ;  /* 0x000000142b057221 */ /* 0x044fe20000010000 */
[----:B------:R-:W-:Y:S01]  /*45e0*/  F2FP.F16.F32.PACK_AB R189, R43, R42 ;  /* 0x0000002a2bbd723e */ /* 0x000fe200000000ff */
[----:B------:R-:W-:-:S05]  /*45f0*/  VIADD R20, R152, 0xfffffffe ;  /* 0xfffffffe98147836 */ /* 0x000fca0000000000 */
[----:B------:R-:W2:Y:S01]  /*4600*/  MUFU.EX2 R47, R47 ;  /* 0x0000002f002f7308 */ /* 0x000ea20000000800 */
[----:B0-----:R-:W-:Y:S01]  /*4610*/  FADD.FTZ R24, R2, R17 ;  /* 0x0000001102187221 */ /* 0x001fe20000010000 */
[----:B------:R-:W-:-:S03]  /*4620*/  F2FP.F16.F32.PACK_AB R186, R45, R2 ;  /* 0x000000022dba723e */ /* 0x000fc600000000ff */
[----:B------:R-:W-:-:S03]  /*4630*/  FADD.FTZ R17, R45, R24 ;  /* 0x000000182d117221 */ /* 0x000fc60000010000 */
[----:B------:R-:W0:Y:S01]  /*4640*/  MUFU.EX2 R50, R50 ;  /* 0x0000003200327308 */ /* 0x000e220000000800 */
[----:B-1----:R-:W-:-:S07]  /*4650*/  FADD.FTZ R2, R46, R5 ;  /* 0x000000052e027221 */ /* 0x002fce0000010000 */
[----:B------:R-:W1:Y:S01]  /*4660*/  MUFU.EX2 R51, R51 ;  /* 0x0000003300337308 */ /* 0x000e620000000800 */
[C---:B--2---:R-:W-:Y:S01]  /*4670*/  FADD.FTZ R5, R47.reuse, R2 ;  /* 0x000000022f057221 */ /* 0x044fe20000010000 */
[----:B------:R-:W-:-:S06]  /*4680*/  F2FP.F16.F32.PACK_AB R191, R47, R46 ;  /* 0x0000002e2fbf723e */ /* 0x000fcc00000000ff */
[----:B------:R-:W2:Y:S01]  /*4690*/  MUFU.EX2 R54, R54 ;  /* 0x0000003600367308 */ /* 0x000ea20000000800 */
[----:B0-----:R-:W-:-:S07]  /*46a0*/  FADD.FTZ R2, R50, R5 ;  /* 0x0000000532027221 */ /* 0x001fce0000010000 */
[----:B------:R2:W0:Y:S01]  /*46b0*/  MUFU.EX2 R187, R0 ;  /* 0x0000000000bb7308 */ /* 0x0004220000000800 */
[C---:B-1----:R-:W-:Y:S01]  /*46c0*/  FADD.FTZ R5, R51.reuse, R2 ;  /* 0x0000000233057221 */ /* 0x042fe20000010000 */
[----:B------:R-:W-:-:S03]  /*46d0*/  F2FP.F16.F32.PACK_AB R185, R51, R50 ;  /* 0x0000003233b9723e */ /* 0x000fc600000000ff */
[----:B--2---:R-:W-:-:S04]  /*46e0*/  FADD.FTZ R0, R54, R5 ;  /* 0x0000000536007221 */ /* 0x004fc80000010000 */
[C---:B0-----:R-:W-:Y:S01]  /*46f0*/  FADD.FTZ R5, R187.reuse, R0 ;  /* 0x00000000bb057221 */ /* 0x041fe20000010000 */
[----:B------:R-:W-:Y:S01]  /*4700*/  F2FP.F16.F32.PACK_AB R187, R187, R54 ;  /* 0x00000036bbbb723e */ /* 0x000fe200000000ff */
[----:B------:R-:W-:Y:S06]  /*4710*/  @P2 BRA `(.L_x_1222) ;  /* 0x0000000000442947 */ /* 0x000fec0003800000 */
        /* <DEDUP_REMOVED lines=10> */
.L_x_1223:
[----:B------:R-:W-:-:S11]  /*47c0*/  UISETP.NE.AND UP2, UPT, UR7, 0x1, UPT ;  /* 0x000000010700788c */ /* 0x000fd6000bf45270 */
[----:B------:R-:W-:Y:S02]  /*47d0*/  @UP2 ULDC.64 UR10, c[0x0][0x9e8] ;  /* 0x00027a00000a2ab9 */ /* 0x000fe40000000a00 */
[----:B------:R-:W-:-:S04]  /*47e0*/  UIMAD.WIDE.U32 UR14, UR4, UR10, URZ ;  /* 0x0000000a040e72a5 */ /* 0x000fc8000f8e003f */
[----:B------:R-:W-:-:S12]  /*47f0*/  @UP2 USHF.R.U32.HI UR4, URZ, UR11, UR15 ;  /* 0x0000000b3f042299 */ /* 0x000fd8000801160f */
.L_x_1224:
[----:B------:R-:W-:-:S04]  /*4800*/  UIMAD UR4, UR4, UR7, UR7 ;  /* 0x00000007040472a4 */ /* 0x000fc8000f8e0207 */
[----:B------:R-:W-:-:S04]  /*4810*/  UISETP.LT.AND UP2, UPT, UR6, UR4, UPT ;  /* 0x000000040600728c */ /* 0x000fc8000bf41270 */
[----:B------:R-:W-:-:S12]  /*4820*/  USEL UR6, UR6, UR4, UP2 ;  /* 0x0000000406067287 */ /* 0x000fd80009000000 */
.L_x_1222:
[----:B------:R-:W-:Y:S01]  /*4830*/  R2UR UR7, R22 ;  /* 0x00000000160772ca */ /* 0x000fe200000e0000 */
[----:B------:R-:W-:Y:S01]  /*4840*/  USHF.R.S32.HI UR4, URZ, 0x1f, UR6 ;  /* 0x0000001f3f047899 */ /* 0x000fe20008011406 */
[----:B------:R-:W-:Y:S01]  /*4850*/  IMAD.MOV.U32 R0, RZ, RZ, 0x3f800000 ;  /* 0x3f800000ff007424 */ /* 0x000fe200078e00ff */
[----:B------:R-:W-:Y:S01]  /*4860*/  CS2R R150, SRZ ;  /* 0x0000000000967805 */ /* 0x000fe2000001ff00 */
[----:B------:R-:W-:Y:S01]  /*4870*/  IMAD.MOV.U32 R2, RZ, RZ, 0x3f800000 ;  /* 0x3f800000ff027424 */ /* 0x000fe200078e00ff */
[----:B------:R-:W-:Y:S01]  /*4880*/  ULEA.HI UR4, UR4, UR6, URZ, 0x6 ;  /* 0x0000000604047291 */ /* 0x000fe2000f8f303f */
[----:B------:R-:W-:Y:S02]  /*4890*/  CS2R R148, SRZ ;  /* 0x0000000000947805 */ /* 0x000fe4000001ff00 */
[----:B------:R-:W-:Y:S02]  /*48a0*/  CS2R R146, SRZ ;  /* 0x0000000000927805 */ /* 0x000fe4000001ff00 */
[----:B------:R-:W-:Y:S01]  /*48b0*/  CS2R R144, SRZ ;  /* 0x0000000000907805 */ /* 0x000fe2000001ff00 */
[----:B------:R-:W-:Y:S01]  /*48c0*/  USHF.R.S32.HI UR4, URZ, 0x6, UR4 ;  /* 0x000000063f047899 */ /* 0x000fe20008011404 */
[----:B------:R-:W-:-:S02]  /*48d0*/  CS2R R142, SRZ ;  /* 0x00000000008e7805 */ /* 0x000fc4000001ff00 */
[----:B------:R-:W-:Y:S02]  /*48e0*/  CS2R R140, SRZ ;  /* 0x00000000008c7805 */ /* 0x000fe4000001ff00 */
[----:B------:R-:W-:Y:S01]  /*48f0*/  CS2R R138, SRZ ;  /* 0x00000000008a7805 */ /* 0x000fe2000001ff00 */
[----:B------:R-:W-:Y:S01]  /*4900*/  UISETP.LT.AND UP2, UPT, UR7, UR4, UPT ;  /* 0x000000040700728c */ /* 0x000fe2000bf41270 */
[----:B------:R-:W-:Y:S02]  /*4910*/  CS2R R136, SRZ ;  /* 0x0000000000887805 */ /* 0x000fe4000001ff00 */
[----:B------:R-:W-:Y:S02]  /*4920*/  CS2R R134, SRZ ;  /* 0x0000000000867805 */ /* 0x000fe4000001ff00 */
[----:B------:R-:W-:Y:S01]  /*4930*/  CS2R R132, SRZ ;  /* 0x0000000000847805 */ /* 0x000fe2000001ff00 */
[----:B------:R-:W-:Y:S01]  /*4940*/  USEL UR58, UR7, UR4, !UP2 ;  /* 0x00000004073a7287 */ /* 0x000fe2000d000000 */
[----:B------:R-:W-:-:S02]  /*4950*/  CS2R R130, SRZ ;  /* 0x0000000000827805 */ /* 0x000fc4000001ff00 */
[----:B------:R-:W-:Y:S02]  /*4960*/  CS2R R128, SRZ ;  /* 0x0000000000807805 */ /* 0x000fe4000001ff00 */
[----:B------:R-:W-:Y:S02]  /*4970*/  CS2R R126, SRZ ;  /* 0x00000000007e7805 */ /* 0x000fe4000001ff00 */
[----:B------:R-:W-:Y:S02]  /*4980*/  CS2R R124, SRZ ;  /* 0x00000000007c7805 */ /* 0x000fe4000001ff00 */
[----:B------:R-:W-:Y:S02]  /*4990*/  CS2R R122, SRZ ;  /* 0x00000000007a7805 */ /* 0x000fe4000001ff00 */
[----:B------:R-:W-:Y:S02]  /*49a0*/  ISETP.GE.AND P2, PT, R20, UR58, PT ;  /* 0x0000003a14007c0c */ /* 0x000fe4000bf46270 */
        /* <DEDUP_REMOVED lines=49> */
[----:B------:R-:W-:Y:S06]  /*4cc0*/  @!P2 BRA `(.L_x_1225) ;  /* 0x0000002400f0a947 */ /* 0x000fec0003800000 */
[----:B------:R-:W-:Y:S01]  /*4cd0*/  IMAD.MOV.U32 R0, RZ, RZ, 0x3f800000 ;  /* 0x3f800000ff007424 */ /* 0x000fe200078e00ff */
[----:B------:R-:W-:Y:S01]  /*4ce0*/  ULDC UR59, c[0x0][0x9e4] ;  /* 0x00027900003b7ab9 */ /* 0x000fe20000000800 */
[----:B------:R-:W-:-:S07]  /*4cf0*/  IMAD.MOV.U32 R151, RZ, RZ, RZ ;  /* 0x000000ffff977224 */ /* 0x000fce00078e00ff */
.L_x_1242:
[----:B------:R-:W-:-:S04]  /*4d00*/  UIADD3 UR4, UR36, 0x1, URZ ;  /* 0x0000000124047890 */ /* 0x000fc8000fffe03f */
[----:B------:R-:W-:-:S04]  /*4d10*/  UISETP.NE.AND UP2, UPT, UR4, 0x2, UPT ;  /* 0x000000020400788c */ /* 0x000fc8000bf45270 */
[----:B------:R-:W-:Y:S02]  /*4d20*/  USEL UR7, URZ, 0x1, UP2 ;  /* 0x000000013f077887 */ /* 0x000fe40009000000 */
[----:B------:R-:W-:Y:S02]  /*4d30*/  USEL UR4, UR4, URZ, UP2 ;  /* 0x0000003f04047287 */ /* 0x000fe40009000000 */
[----:B------:R-:W-:Y:S01]  /*4d40*/  ULOP3.LUT UR7, UR38, UR7, URZ, 0x3c, !UPT ;  /* 0x0000000726077292 */ /* 0x000fe2000f8e3c3f */
[----:B------:R-:W-:Y:S11]  /*4d50*/  @!P0 BRA `(.L_x_1226) ;  /* 0x0000000000048947 */ /* 0x000ff60003800000 */
[----:B------:R-:W-:Y:S01]  /*4d60*/  BPT.TRAP 0x1 ;  /* 0x000000040000795c */ /* 0x000fe20000300000 */
.L_x_1226:
[----:B------:R-:W-:Y:S01]  /*4d70*/  ULEA UR6, UR4, UR37, 0x3 ;  /* 0x0000002504067291 */ /* 0x000fe2000f8e183f */
[----:B------:R-:W-:-:S05]  /*4d80*/  IMAD.U32 R21, RZ, RZ, UR7 ;  /* 0x00000007ff157e24 */ /* 0x000fca000f8e00ff */
[----:B------:R-:W-:-:S04]  /*4d90*/  SHF.L.U32 R21, R21, 0x1f, RZ ;  /* 0x0000001f15157819 */ /* 0x000fc800000006ff */
[----:B------:R0:W1:Y:S01]  /*4da0*/  SYNCS.PHASECHK.TRANS64.TRYWAIT P2, [UR6+0x30830], R21 ;  /* 0x03083015ff0075a7 */ /* 0x0000620008040146 */
[----:B------:R-:W-:Y:S05]  /*4db0*/  @!P0 BRA `(.L_x_1227) ;  /* 0x0000000000048947 */ /* 0x000fea0003800000 */
[----:B------:R-:W-:Y:S01]  /*4dc0*/  BPT.TRAP 0x1 ;  /* 0x000000040000795c */ /* 0x000fe20000300000 */
.L_x_1227:
[-C--:B------:R-:W-:Y:S01]  /*4dd0*/  FMUL.FTZ R24, R24, R2.reuse ;  /* 0x0000000218187220 */ /* 0x080fe20000410000 */
[----:B------:R-:W-:Y:S01]  /*4de0*/  FMUL.FTZ R25, R25, R2 ;  /* 0x0000000219197220 */ /* 0x000fe20000410000 */
[----:B-1----:R-:W-:Y:S06]  /*4df0*/  @P2 BRA `(.L_x_1228) ;  /* 0x0000000000082947 */ /* 0x002fec0003800000 */
[----:B------:R-:W1:Y:S02]  /*4e00*/  SYNCS.PHASECHK.TRANS64.TRYWAIT P2, [UR6+0x30830], R21 ;  /* 0x03083015ff0075a7 */ /* 0x000e640008040146 */
[----:B-1----:R-:W-:Y:S05]  /*4e10*/  @!P2 BRA `(.L_x_1229) ;  /* 0x0000014c00a8a947 */ /* 0x002fea0003800000 */
.L_x_1228:
[----:B------:R-:W-:Y:S01]  /*4e20*/  R2UR UR5, R18 ;  /* 0x00000000120572ca */ /* 0x000fe200000e0000 */
[----:B-1----:R-:W-:Y:S01]  /*4e30*/  WARPGROUP.ARRIVE ;  /* 0x00000000000079c5 */ /* 0x002fe20000000000 */
        /* <DEDUP_REMOVED lines=171> */
[----:B------:R-:W-:-:S09]  /*58f0*/  WARPGROUP.ARRIVE ;  /* 0x00000000000079c5 */ /* 0x000fd20000000000 */
        /* <DEDUP_REMOVED lines=8> */
[----:B------:R-:W-:Y:S01]  /*5980*/  UIADD3 UR54, UR5, 0x606, URZ ;  /* 0x0000060605367890 */ /* 0x000fe2000fffe03f */
[----:B------:R-:W-:Y:S01]  /*5990*/  UMOV UR52, UR56 ;  /* 0x0000003800347c82 */ /* 0x000fe20008000000 */
[----:B------:R-:W-:Y:S01]  /*59a0*/  UMOV UR53, UR57 ;  /* 0x0000003900357c82 */ /* 0x000fe20008000000 */
        /* <DEDUP_REMOVED lines=37> */
.L_x_1230:
[----:B------:R-:W-:Y:S01]  /*5c00*/  ULEA UR10, UR36, UR37, 0x3 ;  /* 0x00000025240a7291 */ /* 0x000fe2000f8e183f */
[----:B------:R-:W-:-:S05]  /*5c10*/  IMAD.U32 R0, RZ, RZ, UR38 ;  /* 0x00000026ff007e24 */ /* 0x000fca000f8e00ff */
[----:B------:R-:W-:-:S04]  /*5c20*/  SHF.L.U32 R0, R0, 0x1f, RZ ;  /* 0x0000001f00007819 */ /* 0x000fc800000006ff */
[----:B------:R1:W2:Y:S01]  /*5c30*/  SYNCS.PHASECHK.TRANS64.TRYWAIT P2, [UR10+0x30850], R0 ;  /* 0x03085000ff0075a7 */ /* 0x0002a2000804014a */
[----:B------:R-:W-:Y:S05]  /*5c40*/  @!P0 BRA `(.L_x_1231) ;  /* 0x0000000000048947 */ /* 0x000fea0003800000 */
[----:B------:R-:W-:Y:S01]  /*5c50*/  BPT.TRAP 0x1 ;  /* 0x000000040000795c */ /* 0x000fe20000300000 */
.L_x_1231:
[----:B--2---:R-:W-:Y:S05]  /*5c60*/  @P2 BRA `(.L_x_1232) ;  /* 0x0000000000082947 */ /* 0x004fea0003800000 */
[----:B------:R-:W2:Y:S02]  /*5c70*/  SYNCS.PHASECHK.TRANS64.TRYWAIT P2, [UR10+0x30850], R0 ;  /* 0x03085000ff0075a7 */ /* 0x000ea4000804014a */
[----:B--2---:R-:W-:Y:S05]  /*5c80*/  @!P2 BRA `(.L_x_1233) ;  /* 0x000001400024a947 */ /* 0x004fea0003800000 */
.L_x_1232:
[----:B------:R-:W-:Y:S01]  /*5c90*/  UIADD3 UR5, UR37, 0x400, URZ ;  /* 0x0000040025057890 */ /* 0x000fe2000fffe03f */
[----:B------:R-:W-:Y:S01]  /*5ca0*/  WARPGROUP.ARRIVE ;  /* 0x00000000000079c5 */ /* 0x000fe20000000000 */
[----:B------:R-:W-:Y:S01]  /*5cb0*/  UMOV UR15, 0x40000040 ;  /* 0x40000040000f7882 */ /* 0x000fe20000000000 */
[----:B------:R-:W-:Y:S01]  /*5cc0*/  PLOP3.LUT P2, PT, PT, PT, UP0, 0x80, 0x0 ;  /* 0x000000000000781c */ /* 0x000fe20003f4f008 */
[----:B------:R-:W-:Y:S01]  /*5cd0*/  USHF.R.U32.HI UR5, URZ, 0x4, UR5 ;  /* 0x000000043f057899 */ /* 0x000fe20008011605 */
[----:B------:R-:W-:Y:S01]  /*5ce0*/  PLOP3.LUT P3, PT, PT, PT, UP0, 0x80, 0x0 ;  /* 0x000000000000781c */ /* 0x000fe20003f6f008 */
[----:B-12---:R-:W-:Y:S01]  /*5cf0*/  IMAD.U32 R0, RZ, RZ, UR6 ;  /* 0x00000006ff007e24 */ /* 0x006fe2000f8e00ff */
[----:B------:R-:W-:Y:S01]  /*5d00*/  ULDC UR11, c[0x0][0x9dc] ;  /* 0x00027700000b7ab9 */ /* 0x000fe20000000800 */
[----:B------:R-:W-:Y:S02]  /*5d10*/  ULOP3.LUT UR5, UR5, 0x3fff, URZ, 0xc0, !UPT ;  /* 0x00003fff05057892 */ /* 0x000fe4000f8ec03f */
[----:B------:R-:W-:Y:S01]  /*5d20*/  @!P1 VIADD R0, R0, 0x30840 ;  /* 0x0003084000009836 */ /* 0x000fe20000000000 */
[----:B------:R-:W-:Y:S01]  /*5d30*/  UMOV UR18, UR11 ;  /* 0x0000000b00127c82 */ /* 0x000fe20008000000 */
[----:B------:R-:W-:Y:S01]  /*5d40*/  ULOP3.LUT UR5, UR5, 0x2000000, URZ, 0xfc, !UPT ;  /* 0x0200000005057892 */ /* 0x000fe2000f8efc3f */
[----:B------:R-:W-:-:S02]  /*5d50*/  ULDC UR6, c[0x0][0x9e0] ;  /* 0x0002780000067ab9 */ /* 0x000fc40000000800 */
[----:B------:R-:W-:Y:S01]  /*5d60*/  @!P1 PRMT R0, RZ, 0x654, R0 ;  /* 0x00000654ff009816 */ /* 0x000fe20000000000 */
[----:B------:R-:W-:-:S07]  /*5d70*/  ULEA UR5, UR36, UR5, 0xb ;  /* 0x0000000524057291 */ /* 0x000fce000f8e583f */
        /* <DEDUP_REMOVED lines=16> */
[----:B------:R-:W-:Y:S01]  /*5e80*/  @UP0 ULDC UR5, c[0x0][0x44c] ;  /* 0x0001130000050ab9 */ /* 0x000fe20000000800 */
[----:B------:R-:W-:Y:S02]  /*5e90*/  WARPGROUP.DEPBAR.LE gsb0, 0x0 ;  /* 0x00008000000079c5 */ /* 0x000fe40000010000 */
[----:B------:R-:W-:Y:S01]  /*5ea0*/  WARPGROUP.ARRIVE ;  /* 0x00000000000079c5 */ /* 0x000fe20000000000 */
[----:B------:R-:W-:-:S04]  /*5eb0*/  VIADD R188, R19, UR61 ;  /* 0x0000003d13bc7c36 */ /* 0x000fc80008000000 */
[----:B------:R-:W-:-:S15]  /*5ec0*/  @P2 IMAD.HI.U32 R2, R188, UR5, RZ ;  /* 0x00000005bc022c27 */ /* 0x000fde000f8e00ff */
[----:B------:R-:W-:-:S01]  /*5ed0*/  NOP ;  /* 0x0000000000007918 */ /* 0x000fc20000000000 */
[----:B------:R-:W-:Y:S01]  /*5ee0*/  HGMMA.64x256x16.F32 R24, R184, gdesc[UR12].tnspB, R24, gsb0 ;  /* 0x43e0000cb8187df0 */ /* 0x000fe20008000818 */
[----:B------:R-:W-:Y:S01]  /*5ef0*/  @UP0 ULDC UR5, c[0x0][0x450] ;  /* 0x0001140000050ab9 */ /* 0x000fe20000000800 */
[----:B------:R-:W-:Y:S02]  /*5f00*/  PLOP3.LUT P2, PT, PT, PT, UP1, 0x40, 0x0 ;  /* 0x000000000000781c */ /* 0x000fe40003f4e818 */
[----:B------:R-:W-:Y:S01]  /*5f10*/  @P3 SHF.R.U32.HI R188, RZ, UR5, R2 ;  /* 0x00000005ffbc3c19 */ /* 0x000fe20008011602 */
[----:B------:R-:W-:Y:S01]  /*5f20*/  IMAD.U32 R2, RZ, RZ, UR39 ;  /* 0x00000027ff027e24 */ /* 0x000fe2000f8e00ff */
[----:B------:R-:W-:-:S03]  /*5f30*/  ULOP3.LUT UR5, URZ, UR18, URZ, 0x33, !UPT ;  /* 0x000000123f057292 */ /* 0x000fc6000f8e333f */
[----:B------:R-:W1:Y:S01]  /*5f40*/  SHFL.IDX PT, R189, R188, RZ, 0x1c1f ;  /* 0x001c1fffbcbd7589 */ /* 0x000e6200000e0000 */
[----:B------:R-:W-:Y:S02]  /*5f50*/  WARPGROUP.DEPBAR.LE gsb0, 0x0 ;  /* 0x00008000000079c5 */ /* 0x000fe40000010000 */
[----:B------:R2:W-:Y:S02]  /*5f60*/  @!P1 SYNCS.ARRIVE.TRANS64.RED.A1T0 RZ, [R0+URZ], RZ ;  /* 0x000000ff00ff99a7 */ /* 0x0005e4000810043f */
[----:B--2---:R-:W-:-:S05]  /*5f70*/  IMAD.SHL.U32 R0, R20, 0x40, RZ ;  /* 0x0000004014007824 */ /* 0x004fca00078e00ff */
[----:B0-----:R-:W-:-:S04]  /*5f80*/  IADD3 R21, -R16, 0x1, -R0 ;  /* 0x0000000110157810 */ /* 0x001fc80007ffe900 */
[----:B------:R-:W-:-:S05]  /*5f90*/  IADD3 R2, -R2, UR60, R21 ;  /* 0x0000003c02027c10 */ /* 0x000fca000fffe115 */
[C---:B------:R-:W-:Y:S02]  /*5fa0*/  VIADD R187, R2.reuse, UR6 ;  /* 0x0000000602bb7c36 */ /* 0x040fe40008000000 */
[----:B------:R-:W-:Y:S02]  /*5fb0*/  VIADD R186, R2, UR5 ;  /* 0x0000000502ba7c36 */ /* 0x000fe40008000000 */
[--C-:B-1----:R-:W-:Y:S02]  /*5fc0*/  IMAD.IADD R21, R187, 0x1, R189.reuse ;  /* 0x00000001bb157824 */ /* 0x102fe400078e02bd */
[----:B------:R-:W-:Y:S01]  /*5fd0*/  IMAD.IADD R2, R186, 0x1, R189 ;  /* 0x00000001ba027824 */ /* 0x000fe200078e02bd */
[----:B------:R-:W-:Y:S06]  /*5fe0*/  @P2 BRA `(.L_x_1234) ;  /* 0x00000000005c2947 */ /* 0x000fec0003800000 */
[----:B------:R-:W-:Y:S01]  /*5ff0*/  IMAD.U32 R184, RZ, RZ, UR39 ;  /* 0x00000027ffb87e24 */ /* 0x000fe2000f8e00ff */
[----:B------:R-:W-:Y:S04]  /*6000*/  BSSY B0, `(.L_x_1235) ;  /* 0x0000011000007945 */ /* 0x000fe80003800000 */
[----:B------:R-:W-:-:S04]  /*6010*/  IADD3 R189, -R184, UR60, R189 ;  /* 0x0000003cb8bd7c10 */ /* 0x000fc8000fffe1bd */
[----:B------:R-:W-:-:S13]  /*6020*/  ISETP.GT.AND P2, PT, R189, -0x1, PT ;  /* 0xffffffffbd00780c */ /* 0x000fda0003f44270 */
[----:B------:R-:W-:Y:S05]  /*6030*/  @P2 BRA `(.L_x_1236) ;  /* 0x0000000000202947 */ /* 0x000fea0003800000 */
[----:B------:R-:W-:Y:S01]  /*6040*/  IMAD.U32 R190, RZ, RZ, UR59 ;  /* 0x0000003bffbe7e24 */ /* 0x000fe2000f8e00ff */
[----:B------:R-:W-:-:S04]  /*6050*/  LOP3.LUT R189, RZ, R189, RZ, 0x33, !PT ;  /* 0x000000bdffbd7212 */ /* 0x000fc800078e33ff */
[----:B------:R-:W-:-:S13]  /*6060*/  ISETP.NE.AND P2, PT, R190, 0x1, PT ;  /* 0x00000001be00780c */ /* 0x000fda0003f45270 */
[----:B------:R-:W0:Y:S02]  /*6070*/  @P2 LDC.64 R184, c[0x0][0x9e8] ;  /* 0x00027a00ffb82b82 */ /* 0x000e240000000a00 */
[----:B0-----:R-:W-:-:S05]  /*6080*/  @P2 IMAD.HI.U32 R184, R189, R184, RZ ;  /* 0x000000b8bdb82227 */ /* 0x001fca00078e00ff */
[----:B------:R-:W-:-:S04]  /*6090*/  @P2 SHF.R.U32.HI R189, RZ, R185, R184 ;  /* 0x000000b9ffbd2219 */ /* 0x000fc800000116b8 */
[----:B------:R-:W-:Y:S01]  /*60a0*/  LOP3.LUT R189, RZ, R189, RZ, 0x33, !PT ;  /* 0x000000bdffbd7212 */ /* 0x000fe200078e33ff */
[----:B------:R-:W-:Y:S06]  /*60b0*/  BRA `(.L_x_1237) ;  /* 0x0000000000147947 */ /* 0x000fec0003800000 */
.L_x_1236:
[----:B------:R-:W-:-:S05]  /*60c0*/  IMAD.U32 R190, RZ, RZ, UR59 ;  /* 0x0000003bffbe7e24 */ /* 0x000fca000f8e00ff */
[----:B------:R-:W-:-:S13]  /*60d0*/  ISETP.NE.AND P2, PT, R190, 0x1, PT ;  /* 0x00000001be00780c */ /* 0x000fda0003f45270 */
[----:B------:R-:W0:Y:S02]  /*60e0*/  @P2 LDC.64 R184, c[0x0][0x9e8] ;  /* 0x00027a00ffb82b82 */ /* 0x000e240000000a00 */
[----:B0-----:R-:W-:-:S05]  /*60f0*/  @P2 IMAD.HI.U32 R184, R189, R184, RZ ;  /* 0x000000b8bdb82227 */ /* 0x001fca00078e00ff */
[----:B------:R-:W-:-:S07]  /*6100*/  @P2 SHF.R.U32.HI R189, RZ, R185, R184 ;  /* 0x000000b9ffbd2219 */ /* 0x000fce00000116b8 */
.L_x_1237:
[----:B------:R-:W-:Y:S05]  /*6110*/  BSYNC B0 ;  /* 0x0000000000007941 */ /* 0x000fea0003800000 */
.L_x_1235:
[----:B------:R-:W-:-:S04]  /*6120*/  IMAD R189, R189, R190, -R0 ;  /* 0x000000bebdbd7224 */ /* 0x000fc800078e0a00 */
[----:B------:R-:W-:-:S05]  /*6130*/  IMAD.IADD R189, R189, 0x1, -R16 ;  /* 0x00000001bdbd7824 */ /* 0x000fca00078e0a10 */
[----:B------:R-:W-:Y:S02]  /*6140*/  VIADDMNMX R21, R189, R190, R21, PT ;  /* 0x000000bebd157246 */ /* 0x000fe40003800115 */
[----:B------:R-:W-:-:S07]  /*6150*/  VIMNMX R2, R2, R189, !PT ;  /* 0x000000bd02027248 */ /* 0x000fce0007fe0100 */
.L_x_1234:
[----:B------:R-:W-:Y:S01]  /*6160*/  ISETP.GT.AND P2, PT, R20, -0x1, PT ;  /* 0xffffffff1400780c */ /* 0x000fe20003f44270 */
[----:B------:R-:W0:Y:S03]  /*6170*/  SHFL.IDX PT, R188, R188, 0x1, 0x1c1f ;  /* 0x003c1f00bcbc7f89 */ /* 0x000e2600000e0000 */
[C---:B------:R-:W-:Y:S02]  /*6180*/  ISETP.GT.AND P5, PT, R2.reuse, RZ, P2 ;  /* 0x000000ff0200720c */ /* 0x040fe400017a4270 */
[C---:B------:R-:W-:Y:S02]  /*6190*/  ISETP.GT.AND P4, PT, R2.reuse, 0x1, P2 ;  /* 0x000000010200780c */ /* 0x040fe40001784270 */
[----:B------:R-:W-:Y:S02]  /*61a0*/  ISETP.LT.OR P5, PT, R21, 0x1, P5 ;  /* 0x000000011500780c */ /* 0x000fe40002fa1670 */
[----:B------:R-:W-:-:S02]  /*61b0*/  ISETP.GT.AND P6, PT, R2, 0x8, P2 ;  /* 0x000000080200780c */ /* 0x000fc400017c4270 */
[----:B------:R-:W-:Y:S02]  /*61c0*/  FSEL R184, R152, -INF , !P5 ;  /* 0xff80000098b87808 */ /* 0x000fe40006800000 */
[C---:B------:R-:W-:Y:S02]  /*61d0*/  ISETP.GT.AND P5, PT, R2.reuse, 0x10, P2 ;  /* 0x000000100200780c */ /* 0x040fe400017a4270 */
[----:B------:R-:W-:Y:S02]  /*61e0*/  ISETP.GT.AND P3, PT, R2, 0x9, P2 ;  /* 0x000000090200780c */ /* 0x000fe40001764270 */
[C---:B------:R-:W-:Y:S02]  /*61f0*/  ISETP.LT.OR P5, PT, R21.reuse, 0x11, P5 ;  /* 0x000000111500780c */ /* 0x040fe40002fa1670 */
[----:B------:R-:W-:Y:S02]  /*6200*/  ISETP.LT.OR P4, PT, R21, 0x2, P4 ;  /* 0x000000021500780c */ /* 0x000fe40002781670 */
[----:B------:R-:W-:-:S02]  /*6210*/  FSEL R160, R160, -INF , !P5 ;  /* 0xff800000a0a07808 */ /* 0x000fc40006800000 */
[----:B------:R-:W-:Y:S01]  /*6220*/  ISETP.GT.AND P5, PT, R2, 0x20, P2 ;  /* 0x000000200200780c */ /* 0x000fe200017a4270 */
[--C-:B0-----:R-:W-:Y:S01]  /*6230*/  IMAD.IADD R187, R187, 0x1, R188.reuse ;  /* 0x00000001bbbb7824 */ /* 0x101fe200078e02bc */
[C---:B------:R-:W-:Y:S01]  /*6240*/  ISETP.LT.OR P6, PT, R21.reuse, 0x9, P6 ;  /* 0x000000091500780c */ /* 0x040fe200037c1670 */
[----:B------:R-:W-:Y:S01]  /*6250*/  IMAD.IADD R186, R186, 0x1, R188 ;  /* 0x00000001baba7824 */ /* 0x000fe200078e02bc */
[C---:B------:R-:W-:Y:S02]  /*6260*/  ISETP.LT.OR P3, PT, R21.reuse, 0xa, P3 ;  /* 0x0000000a1500780c */ /* 0x040fe40001f61670 */
[----:B------:R-:W-:Y:S02]  /*6270*/  ISETP.LT.OR P5, PT, R21, 0x21, P5 ;  /* 0x000000211500780c */ /* 0x000fe40002fa1670 */
[----:B------:R-:W-:Y:S02]  /*6280*/  FSEL R185, R153, -INF , !P4 ;  /* 0xff80000099b97808 */ /* 0x000fe40006000000 */
[----:B------:R-:W-:-:S02]  /*6290*/  FSEL R156, R156, -INF , !P6 ;  /* 0xff8000009c9c7808 */ /* 0x000fc40007000000 */
[----:B------:R-:W-:Y:S02]  /*62a0*/  FSEL R157, R157, -INF , !P3 ;  /* 0xff8000009d9d7808 */ /* 0x000fe40005800000 */
[C---:B------:R-:W-:Y:S02]  /*62b0*/  ISETP.GT.AND P4, PT, R2.reuse, 0x11, P2 ;  /* 0x000000110200780c */ /* 0x040fe40001784270 */
[C---:B------:R-:W-:Y:S02]  /*62c0*/  ISETP.GT.AND P6, PT, R2.reuse, 0x18, P2 ;  /* 0x000000180200780c */ /* 0x040fe400017c4270 */
[----:B------:R-:W-:Y:S02]  /*62d0*/  ISETP.GT.AND P3, PT, R2, 0x19, P2 ;  /* 0x000000190200780c */ /* 0x000fe40001764270 */
[----:B------:R-:W-:Y:S02]  /*62e0*/  FSEL R168, R168, -INF , !P5 ;  /* 0xff800000a8a87808 */ /* 0x000fe40006800000 */
[----:B------:R-:W-:-:S02]  /*62f0*/  ISETP.GT.AND P5, PT, R2, 0x30, P2 ;  /* 0x000000300200780c */ /* 0x000fc400017a4270 */
[C---:B------:R-:W-:Y:S02]  /*6300*/  ISETP.LT.OR P4, PT, R21.reuse, 0x12, P4 ;  /* 0x000000121500780c */ /* 0x040fe40002781670 */
[C---:B------:R-:W-:Y:S02]  /*6310*/  ISETP.LT.OR P6, PT, R21.reuse, 0x19, P6 ;  /* 0x000000191500780c */ /* 0x040fe400037c1670 */
        /* <DEDUP_REMOVED lines=9> */
[----:B------:R-:W-:-:S02]  /*63b0*/  PLOP3.LUT P5, PT, PT, PT, UP1, 0x40, 0x0 ;  /* 0x000000000000781c */ /* 0x000fc40003fae818 */
        /* <DEDUP_REMOVED lines=14> */
[----:B------:R-:W-:Y:S01]  /*64a0*/  FSEL R181, R181, -INF , !P3 ;  /* 0xff800000b5b57808 */ /* 0x000fe20005800000 */
        /* <DEDUP_REMOVED lines=14> */
.L_x_1240:
[----:B------:R-:W-:-:S05]  /*6590*/  IMAD.U32 R2, RZ, RZ, UR59 ;  /* 0x0000003bff027e24 */ /* 0x000fca000f8e00ff */
[----:B------:R-:W-:-:S13]  /*65a0*/  ISETP.NE.AND P3, PT, R2, 0x1, PT ;  /* 0x000000010200780c */ /* 0x000fda0003f65270 */
[----:B------:R-:W0:Y:S02]  /*65b0*/  @P3 LDC.64 R152, c[0x0][0x9e8] ;  /* 0x00027a00ff983b82 */ /* 0x000e240000000a00 */
[----:B0-----:R-:W-:-:S05]  /*65c0*/  @P3 IMAD.HI.U32 R152, R188, R152, RZ ;  /* 0x00000098bc983227 */ /* 0x001fca00078e00ff */
[----:B------:R-:W-:-:S07]  /*65d0*/  @P3 SHF.R.U32.HI R188, RZ, R153, R152 ;  /* 0x00000099ffbc3219 */ /* 0x000fce0000011698 */
.L_x_1241:
[----:B------:R-:W-:Y:S05]  /*65e0*/  BSYNC B0 ;  /* 0x0000000000007941 */ /* 0x000fea0003800000 */
.L_x_1239:
[----:B------:R-:W-:-:S04]  /*65f0*/  IMAD R0, R188, R2, -R0 ;  /* 0x00000002bc007224 */ /* 0x000fc800078e0a00 */
[----:B------:R-:W-:-:S05]  /*6600*/  IMAD.IADD R0, R0, 0x1, -R16 ;  /* 0x0000000100007824 */ /* 0x000fca00078e0a10 */
[----:B------:R-:W-:Y:S02]  /*6610*/  VIADDMNMX R187, R0, R2, R187, PT ;  /* 0x0000000200bb7246 */ /* 0x000fe400038001bb */
[----:B------:R-:W-:-:S07]  /*6620*/  VIMNMX R186, R186, R0, !PT ;  /* 0x00000000baba7248 */ /* 0x000fce0007fe0100 */
.L_x_1238:
[----:B------:R-:W-:Y:S01]  /*6630*/  ISETP.GT.AND P4, PT, R186, 0x9, P2 ;  /* 0x00000009ba00780c */ /* 0x000fe20001784270 */
[----:B------:R-:W-:Y:S01]  /*6640*/  ULDC UR5, c[0x0][0x988] ;  /* 0x0002620000057ab9 */ /* 0x000fe20000000800 */
[----:B------:R-:W-:Y:S01]  /*6650*/  FMNMX.FTZ R0, R184, R4, !PT ;  /* 0x00000004b8007209 */ /* 0x000fe20007810000 */
[----:B------:R-:W-:Y:S01]  /*6660*/  UMOV UR38, UR7 ;  /* 0x0000000700267c82 */ /* 0x000fe20008000000 */
[----:B------:R-:W-:Y:S01]  /*6670*/  ISETP.LT.OR P4, PT, R187, 0xa, P4 ;  /* 0x0000000abb00780c */ /* 0x000fe20002781670 */
[----:B------:R-:W-:Y:S01]  /*6680*/  UMOV UR36, UR4 ;  /* 0x0000000400247c82 */ /* 0x000fe20008000000 */
[----:B------:R-:W-:Y:S02]  /*6690*/  FMNMX.FTZ R0, R185, R0, !PT ;  /* 0x00000000b9007209 */ /* 0x000fe40007810000 */
[----:B------:R-:W-:Y:S02]  /*66a0*/  FSEL R159, R159, -INF , !P4 ;  /* 0xff8000009f9f7808 */ /* 0x000fe40006000000 */
[----:B------:R-:W-:-:S02]  /*66b0*/  ISETP.GT.AND P4, PT, R186, 0x19, P2 ;  /* 0x00000019ba00780c */ /* 0x000fc40001784270 */
[----:B------:R-:W-:Y:S02]  /*66c0*/  FMNMX.FTZ R0, R156, R0, !PT ;  /* 0x000000009c007209 */ /* 0x000fe40007810000 */
[----:B------:R-:W-:Y:S02]  /*66d0*/  ISETP.LT.OR P4, PT, R187, 0x1a, P4 ;  /* 0x0000001abb00780c */ /* 0x000fe40002781670 */
[C---:B------:R-:W-:Y:S02]  /*66e0*/  ISETP.GT.AND P3, PT, R186.reuse, 0x1, P2 ;  /* 0x00000001ba00780c */ /* 0x040fe40001764270 */
[----:B------:R-:W-:Y:S02]  /*66f0*/  FSEL R167, R167, -INF , !P4 ;  /* 0xff800000a7a77808 */ /* 0x000fe40006000000 */
[----:B------:R-:W-:Y:S02]  /*6700*/  ISETP.GT.AND P4, PT, R186, RZ, P2 ;  /* 0x000000ffba00720c */ /* 0x000fe40001784270 */
[----:B------:R-:W-:-:S02]  /*6710*/  FMNMX.FTZ R0, R157, R0, !PT ;  /* 0x000000009d007209 */ /* 0x000fc40007810000 */
[C---:B------:R-:W-:Y:S02]  /*6720*/  ISETP.LT.OR P4, PT, R187.reuse, 0x1, P4 ;  /* 0x00000001bb00780c */ /* 0x040fe40002781670 */
[----:B------:R-:W-:Y:S02]  /*6730*/  ISETP.GT.AND P6, PT, R186, 0x8, P2 ;  /* 0x00000008ba00780c */ /* 0x000fe400017c4270 */
[C---:B------:R-:W-:Y:S02]  /*6740*/  ISETP.LT.OR P3, PT, R187.reuse, 0x2, P3 ;  /* 0x00000002bb00780c */ /* 0x040fe40001f61670 */
[----:B------:R-:W-:Y:S02]  /*6750*/  FSEL R154, R154, -INF , !P4 ;  /* 0xff8000009a9a7808 */ /* 0x000fe40006000000 */
[----:B------:R-:W-:Y:S02]  /*6760*/  FMNMX.FTZ R0, R160, R0, !PT ;  /* 0x00000000a0007209 */ /* 0x000fe40007810000 */
[----:B------:R-:W-:-:S02]  /*6770*/  ISETP.LT.OR P6, PT, R187, 0x9, P6 ;  /* 0x00000009bb00780c */ /* 0x000fc400037c1670 */
[----:B------:R-:W-:Y:S02]  /*6780*/  FSEL R155, R155, -INF , !P3 ;  /* 0xff8000009b9b7808 */ /* 0x000fe40005800000 */
[----:B------:R-:W-:Y:S02]  /*6790*/  FMNMX.FTZ R2, R154, R3, !PT ;  /* 0x000000039a027209 */ /* 0x000fe40007810000 */
[----:B------:R-:W-:Y:S02]  /*67a0*/  FMNMX.FTZ R0, R161, R0, !PT ;  /* 0x00000000a1007209 */ /* 0x000fe40007810000 */
[----:B------:R-:W-:Y:S02]  /*67b0*/  ISETP.GT.AND P5, PT, R186, 0x10, P2 ;  /* 0x00000010ba00780c */ /* 0x000fe400017a4270 */
[----:B------:R-:W-:Y:S02]  /*67c0*/  FSEL R158, R158, -INF , !P6 ;  /* 0xff8000009e9e7808 */ /* 0x000fe40007000000 */
[----:B------:R-:W-:-:S02]  /*67d0*/  FMNMX.FTZ R2, R155, R2, !PT ;  /* 0x000000029b027209 */ /* 0x000fc40007810000 */
[----:B------:R-:W-:Y:S02]  /*67e0*/  FMNMX.FTZ R0, R164, R0, !PT ;  /* 0x00000000a4007209 */ /* 0x000fe40007810000 */
[----:B------:R-:W-:Y:S02]  /*67f0*/  ISETP.GT.AND P3, PT, R186, 0x11, P2 ;  /* 0x00000011ba00780c */ /* 0x000fe40001764270 */
[----:B------:R-:W-:Y:S02]  /*6800*/  ISETP.LT.OR P5, PT, R187, 0x11, P5 ;  /* 0x00000011bb00780c */ /* 0x000fe40002fa1670 */
[----:B------:R-:W-:Y:S02]  /*6810*/  FMNMX.FTZ R2, R158, R2, !PT ;  /* 0x000000029e027209 */ /* 0x000fe40007810000 */
[----:B------:R-:W-:Y:S02]  /*6820*/  FMNMX.FTZ R0, R165, R0, !PT ;  /* 0x00000000a5007209 */ /* 0x000fe40007810000 */
[----:B------:R-:W-:-:S02]  /*6830*/  ISETP.GT.AND P6, PT, R186, 0x18, P2 ;  /* 0x00000018ba00780c */ /* 0x000fc400017c4270 */
[----:B------:R-:W-:Y:S02]  /*6840*/  ISETP.LT.OR P3, PT, R187, 0x12, P3 ;  /* 0x00000012bb00780c */ /* 0x000fe40001f61670 */
[----:B------:R-:W-:Y:S02]  /*6850*/  FSEL R162, R162, -INF , !P5 ;  /* 0xff800000a2a27808 */ /* 0x000fe40006800000 */
[----:B------:R-:W-:Y:S02]  /*6860*/  FMNMX.FTZ R2, R159, R2, !PT ;  /* 0x000000029f027209 */ /* 0x000fe40007810000 */
[----:B------:R-:W-:Y:S02]  /*6870*/  FMNMX.FTZ R0, R168, R0, !PT ;  /* 0x00000000a8007209 */ /* 0x000fe40007810000 */
[----:B------:R-:W-:Y:S02]  /*6880*/  ISETP.LT.OR P6, PT, R187, 0x19, P6 ;  /* 0x00000019bb00780c */ /* 0x000fe400037c1670 */
[----:B------:R-:W-:-:S02]  /*6890*/  FSEL R163, R163, -INF , !P3 ;  /* 0xff800000a3a37808 */ /* 0x000fc40005800000 */
[----:B------:R-:W-:Y:S02]  /*68a0*/  FMNMX.FTZ R2, R162, R2, !PT ;  /* 0x00000002a2027209 */ /* 0x000fe40007810000 */
[----:B------:R-:W-:Y:S02]  /*68b0*/  FMNMX.FTZ R0, R169, R0, !PT ;  /* 0x00000000a9007209 */ /* 0x000fe40007810000 */
[----:B------:R-:W-:Y:S02]  /*68c0*/  ISETP.GT.AND P5, PT, R186, 0x20, P2 ;  /* 0x00000020ba00780c */ /* 0x000fe400017a4270 */
[----:B------:R-:W-:Y:S02]  /*68d0*/  FSEL R166, R166, -INF , !P6 ;  /* 0xff800000a6a67808 */ /* 0x000fe40007000000 */
[----:B------:R-:W-:Y:S02]  /*68e0*/  FMNMX.FTZ R2, R163, R2, !PT ;  /* 0x00000002a3027209 */ /* 0x000fe40007810000 */
[----:B------:R-:W-:-:S02]  /*68f0*/  FMNMX.FTZ R0, R172, R0, !PT ;  /* 0x00000000ac007209 */ /* 0x000fc40007810000 */
[----:B------:R-:W-:Y:S02]  /*6900*/  ISETP.GT.AND P3, PT, R186, 0x21, P2 ;  /* 0x00000021ba00780c */ /* 0x000fe40001764270 */
[----:B------:R-:W-:Y:S02]  /*6910*/  ISETP.LT.OR P5, PT, R187, 0x21, P5 ;  /* 0x00000021bb00780c */ /* 0x000fe40002fa1670 */
[----:B------:R-:W-:Y:S02]  /*6920*/  FMNMX.FTZ R2, R166, R2, !PT ;  /* 0x00000002a6027209 */ /* 0x000fe40007810000 */
[----:B------:R-:W-:Y:S02]  /*6930*/  FMNMX.FTZ R0, R173, R0, !PT ;  /* 0x00000000ad007209 */ /* 0x000fe40007810000 */
[----:B------:R-:W-:Y:S02]  /*6940*/  ISETP.GT.AND P6, PT, R186, 0x28, P2 ;  /* 0x00000028ba00780c */ /* 0x000fe400017c4270 */
[----:B------:R-:W-:-:S02]  /*6950*/  FSEL R170, R170, -INF , !P5 ;  /* 0xff800000aaaa7808 */ /* 0x000fc40006800000 */
[----:B------:R-:W-:Y:S02]  /*6960*/  ISETP.LT.OR P3, PT, R187, 0x22, P3 ;  /* 0x00000022bb00780c */ /* 0x000fe40001f61670 */
[----:B------:R-:W-:Y:S02]  /*6970*/  FMNMX.FTZ R2, R167, R2, !PT ;  /* 0x00000002a7027209 */ /* 0x000fe40007810000 */
[----:B------:R-:W-:Y:S02]  /*6980*/  FMNMX.FTZ R0, R176, R0, !PT ;  /* 0x00000000b0007209 */ /* 0x000fe40007810000 */
[----:B------:R-:W-:Y:S02]  /*6990*/  ISETP.GT.AND P5, PT, R186, 0x29, P2 ;  /* 0x00000029ba00780c */ /* 0x000fe400017a4270 */
[----:B------:R-:W-:Y:S02]  /*69a0*/  ISETP.LT.OR P6, PT, R187, 0x29, P6 ;  /* 0x00000029bb00780c */ /* 0x000fe400037c1670 */
[----:B------:R-:W-:-:S02]  /*69b0*/  FSEL R171, R171, -INF , !P3 ;  /* 0xff800000abab7808 */ /* 0x000fc40005800000 */
[----:B------:R-:W-:Y:S02]  /*69c0*/  FMNMX.FTZ R2, R170, R2, !PT ;  /* 0x00000002aa027209 */ /* 0x000fe40007810000 */
[----:B------:R-:W-:Y:S02]  /*69d0*/  FMNMX.FTZ R0, R177, R0, !PT ;  /* 0x00000000b1007209 */ /* 0x000fe40007810000 */
[----:B------:R-:W-:Y:S02]  /*69e0*/  ISETP.GT.AND P3, PT, R186, 0x30, P2 ;  /* 0x00000030ba00780c */ /* 0x000fe40001764270 */
[----:B------:R-:W-:Y:S02]  /*69f0*/  FSEL R174, R174, -INF , !P6 ;  /* 0xff800000aeae7808 */ /* 0x000fe40007000000 */
[----:B------:R-:W-:Y:S02]  /*6a00*/  ISETP.LT.OR P5, PT, R187, 0x2a, P5 ;  /* 0x0000002abb00780c */ /* 0x000fe40002fa1670 */
[----:B------:R-:W-:-:S02]  /*6a10*/  FMNMX.FTZ R2, R171, R2, !PT ;  /* 0x00000002ab027209 */ /* 0x000fc40007810000 */
[----:B------:R-:W-:Y:S02]  /*6a20*/  FMNMX.FTZ R0, R180, R0, !PT ;  /* 0x00000000b4007209 */ /* 0x000fe40007810000 */
[----:B------:R-:W-:Y:S02]  /*6a30*/  ISETP.GT.AND P4, PT, R186, 0x31, P2 ;  /* 0x00000031ba00780c */ /* 0x000fe40001784270 */
[----:B------:R-:W-:Y:S02]  /*6a40*/  ISETP.LT.OR P3, PT, R187, 0x31, P3 ;  /* 0x00000031bb00780c */ /* 0x000fe40001f61670 */
[----:B------:R-:W-:Y:S02]  /*6a50*/  FSEL R175, R175, -INF , !P5 ;  /* 0xff800000afaf7808 */ /* 0x000fe40006800000 */
[----:B------:R-:W-:Y:S02]  /*6a60*/  FMNMX.FTZ R2, R174, R2, !PT ;  /* 0x00000002ae027209 */ /* 0x000fe40007810000 */
[----:B------:R-:W-:-:S02]  /*6a70*/  FMNMX.FTZ R21, R181, R0, !PT ;  /* 0x00000000b5157209 */ /* 0x000fc40007810000 */
[----:B------:R-:W-:Y:S02]  /*6a80*/  ISETP.GT.AND P6, PT, R186, 0x38, P2 ;  /* 0x00000038ba00780c */ /* 0x000fe400017c4270 */
[----:B------:R-:W-:Y:S01]  /*6a90*/  ISETP.LT.OR P4, PT, R187, 0x32, P4 ;  /* 0x00000032bb00780c */ /* 0x000fe20002781670 */
[----:B------:R-:W0:Y:S01]  /*6aa0*/  SHFL.BFLY PT, R0, R21, 0x2, 0x1f ;  /* 0x0c401f0015007f89 */ /* 0x000e2200000e0000 */
[----:B------:R-:W-:Y:S02]  /*6ab0*/  FSEL R178, R178, -INF , !P3 ;  /* 0xff800000b2b27808 */ /* 0x000fe40005800000 */
[----:B------:R-:W-:Y:S02]  /*6ac0*/  FMNMX.FTZ R2, R175, R2, !PT ;  /* 0x00000002af027209 */ /* 0x000fe40007810000 */
[----:B------:R-:W-:Y:S02]  /*6ad0*/  ISETP.GT.AND P2, PT, R186, 0x39, P2 ;  /* 0x00000039ba00780c */ /* 0x000fe40001744270 */
[----:B------:R-:W-:-:S02]  /*6ae0*/  ISETP.LT.OR P6, PT, R187, 0x39, P6 ;  /* 0x00000039bb00780c */ /* 0x000fc400037c1670 */
[----:B------:R-:W-:Y:S02]  /*6af0*/  FSEL R179, R179, -INF , !P4 ;  /* 0xff800000b3b37808 */ /* 0x000fe40006000000 */
[----:B------:R-:W-:Y:S02]  /*6b00*/  FMNMX.FTZ R2, R178, R2, !PT ;  /* 0x00000002b2027209 */ /* 0x000fe40007810000 */
[----:B------:R-:W-:Y:S02]  /*6b10*/  ISETP.LT.OR P2, PT, R187, 0x3a, P2 ;  /* 0x0000003abb00780c */ /* 0x000fe40001741670 */
[----:B------:R-:W-:Y:S02]  /*6b20*/  FSEL R182, R182, -INF , !P6 ;  /* 0xff800000b6b67808 */ /* 0x000fe40007000000 */
[----:B------:R-:W-:Y:S02]  /*6b30*/  FMNMX.FTZ R2, R179, R2, !PT ;  /* 0x00000002b3027209 */ /* 0x000fe40007810000 */
[----:B------:R-:W-:-:S02]  /*6b40*/  FSEL R183, R183, -INF , !P2 ;  /* 0xff800000b7b77808 */ /* 0x000fc40005000000 */
[----:B------:R-:W-:Y:S02]  /*6b50*/  FMNMX.FTZ R2, R182, R2, !PT ;  /* 0x00000002b6027209 */ /* 0x000fe40007810000 */
[----:B0-----:R-:W-:Y:S02]  /*6b60*/  FMNMX.FTZ R21, R21, R0, !PT ;  /* 0x0000000015157209 */ /* 0x001fe40007810000 */
[----:B------:R-:W-:-:S03]  /*6b70*/  FMNMX.FTZ R2, R183, R2, !PT ;  /* 0x00000002b7027209 */ /* 0x000fc60007810000 */
[----:B------:R-:W0:Y:S04]  /*6b80*/  SHFL.BFLY PT, R0, R21, 0x1, 0x1f ;  /* 0x0c201f0015007f89 */ /* 0x000e2800000e0000 */
[----:B------:R-:W1:Y:S01]  /*6b90*/  SHFL.BFLY PT, R153, R2, 0x2, 0x1f ;  /* 0x0c401f0002997f89 */ /* 0x000e6200000e0000 */
[----:B0-----:R-:W-:Y:S02]  /*6ba0*/  FMNMX.FTZ R21, R21, R0, !PT ;  /* 0x0000000015157209 */ /* 0x001fe40007810000 */
[----:B-1----:R-:W-:-:S03]  /*6bb0*/  FMNMX.FTZ R153, R2, R153, !PT ;  /* 0x0000009902997209 */ /* 0x002fc60007810000 */
[C---:B------:R-:W-:Y:S01]  /*6bc0*/  FMUL.FTZ R0, R21.reuse, UR5 ;  /* 0x0000000515007c20 */ /* 0x040fe20008410000 */
[----:B------:R-:W-:Y:S01]  /*6bd0*/  FSETP.NEU.FTZ.AND P5, PT, R21, -INF , PT ;  /* 0xff8000001500780b */ /* 0x000fe20003fbd000 */
[----:B------:R-:W0:Y:S03]  /*6be0*/  SHFL.BFLY PT, R2, R153, 0x1, 0x1f ;  /* 0x0c201f0099027f89 */ /* 0x000e2600000e0000 */
[----:B------:R-:W-:-:S05]  /*6bf0*/  FSEL R0, R0, RZ, P5 ;  /* 0x000000ff00007208 */ /* 0x000fca0002800000 */
        /* <DEDUP_REMOVED lines=17> */
[----:B0-----:R-:W-:-:S02]  /*6d10*/  FMNMX.FTZ R153, R153, R2, !PT ;  /* 0x0000000299997209 */ /* 0x001fc40007810000 */
[----:B------:R-:W-:Y:S02]  /*6d20*/  FSEL R2, R21, RZ, P5 ;  /* 0x000000ff15027208 */ /* 0x000fe40002800000 */
[----:B------:R-:W-:-:S03]  /*6d30*/  FSETP.NEU.FTZ.AND P2, PT, R153, -INF , PT ;  /* 0xff8000009900780b */ /* 0x000fc60003f5d000 */
[----:B------:R-:W-:Y:S01]  /*6d40*/  MUFU.EX2 R152, R152 ;  /* 0x0000009800987308 */ /* 0x000fe20000000800 */
[----:B------:R-:W-:-:S04]  /*6d50*/  FADD.FTZ R2, -R2, R4 ;  /* 0x0000000402027221 */ /* 0x000fc80000010100 */
[----:B------:R-:W-:-:S03]  /*6d60*/  FMUL.FTZ R2, R2, UR5 ;  /* 0x0000000502027c20 */ /* 0x000fc60008410000 */
[----:B------:R0:W-:Y:S08]  /*6d70*/  MUFU.EX2 R4, R0 ;  /* 0x0000000000047308 */ /* 0x0001f00000000800 */
[----:B------:R-:W1:Y:S01]  /*6d80*/  MUFU.EX2 R2, R2 ;  /* 0x0000000200027308 */ /* 0x000e620000000800 */
[----:B0-----:R-:W-:-:S05]  /*6d90*/  FMUL.FTZ R0, R153, UR5 ;  /* 0x0000000599007c20 */ /* 0x001fca0008410000 */
[----:B------:R-:W-:Y:S02]  /*6da0*/  FSEL R0, R0, RZ, P2 ;  /* 0x000000ff00007208 */ /* 0x000fe40001000000 */
[----:B------:R-:W0:Y:S03]  /*6db0*/  MUFU.EX2 R198, R198 ;  /* 0x000000c600c67308 */ /* 0x000e260000000800 */
[--C-:B------:R-:W-:Y:S01]  /*6dc0*/  FFMA.FTZ R197, R154, UR5, -R0.reuse ;  /* 0x000000059ac57c23 */ /* 0x100fe20008010800 */
[--C-:B------:R-:W-:Y:S01]  /*6dd0*/  FFMA.FTZ R154, R155, UR5, -R0.reuse ;  /* 0x000000059b9a7c23 */ /* 0x100fe20008010800 */
[--C-:B------:R-:W-:Y:S01]  /*6de0*/  FFMA.FTZ R155, R159, UR5, -R0.reuse ;  /* 0x000000059f9b7c23 */ /* 0x100fe20008010800 */
[----:B------:R-:W-:Y:S01]  /*6df0*/  FSEL R159, R153, RZ, P2 ;  /* 0x000000ff999f7208 */ /* 0x000fe20001000000 */
[--C-:B------:R-:W-:Y:S01]  /*6e00*/  FFMA.FTZ R199, R158, UR5, -R0.reuse ;  /* 0x000000059ec77c23 */ /* 0x100fe20008010800 */
[--C-:B------:R-:W-:Y:S01]  /*6e10*/  FFMA.FTZ R193, R162, UR5, -R0.reuse ;  /* 0x00000005a2c17c23 */ /* 0x100fe20008010800 */
[--C-:B------:R-:W-:Y:S01]  /*6e20*/  FFMA.FTZ R163, R163, UR5, -R0.reuse ;  /* 0x00000005a3a37c23 */ /* 0x100fe20008010800 */
[--C-:B------:R-:W-:Y:S01]  /*6e30*/  FFMA.FTZ R195, R166, UR5, -R0.reuse ;  /* 0x00000005a6c37c23 */ /* 0x100fe20008010800 */
[----:B------:R-:W-:Y:S01]  /*6e40*/  FADD.FTZ R159, -R159, R3 ;  /* 0x000000039f9f7221 */ /* 0x000fe20000010100 */
[--C-:B------:R-:W-:Y:S01]  /*6e50*/  FFMA.FTZ R3, R167, UR5, -R0.reuse ;  /* 0x00000005a7037c23 */ /* 0x100fe20008010800 */
[--C-:B------:R-:W-:Y:S01]  /*6e60*/  FFMA.FTZ R170, R170, UR5, -R0.reuse ;  /* 0x00000005aaaa7c23 */ /* 0x100fe20008010800 */
[--C-:B------:R-:W-:Y:S01]  /*6e70*/  FFMA.FTZ R171, R171, UR5, -R0.reuse ;  /* 0x00000005abab7c23 */ /* 0x100fe20008010800 */
[----:B------:R-:W-:Y:S01]  /*6e80*/  FMUL.FTZ R159, R159, UR5 ;  /* 0x000000059f9f7c20 */ /* 0x000fe20008410000 */
[--C-:B------:R-:W-:Y:S01]  /*6e90*/  FFMA.FTZ R174, R174, UR5, -R0.reuse ;  /* 0x00000005aeae7c23 */ /* 0x100fe20008010800 */
[--C-:B------:R-:W-:Y:S01]  /*6ea0*/  FFMA.FTZ R175, R175, UR5, -R0.reuse ;  /* 0x00000005afaf7c23 */ /* 0x100fe20008010800 */
[--C-:B------:R-:W-:Y:S01]  /*6eb0*/  FFMA.FTZ R178, R178, UR5, -R0.reuse ;  /* 0x00000005b2b27c23 */ /* 0x100fe20008010800 */
[--C-:B------:R-:W-:Y:S01]  /*6ec0*/  FFMA.FTZ R179, R179, UR5, -R0.reuse ;  /* 0x00000005b3b37c23 */ /* 0x100fe20008010800 */
[--C-:B------:R-:W-:Y:S01]  /*6ed0*/  FFMA.FTZ R182, R182, UR5, -R0.reuse ;  /* 0x00000005b6b67c23 */ /* 0x100fe20008010800 */
[----:B------:R-:W-:Y:S01]  /*6ee0*/  FFMA.FTZ R183, R183, UR5, -R0 ;  /* 0x00000005b7b77c23 */ /* 0x000fe20008010800 */
[----:B------:R-:W-:Y:S01]  /*6ef0*/  MUFU.EX2 R197, R197 ;  /* 0x000000c500c57308 */ /* 0x000fe20000000800 */
[----:B------:R-:W-:-:S02]  /*6f00*/  IMAD.U32 R158, RZ, RZ, UR10 ;  /* 0x0000000aff9e7e24 */ /* 0x000fc4000f8e00ff */
[----:B-1----:R-:W-:Y:S01]  /*6f10*/  FFMA.FTZ R17, R2, R17, R196 ;  /* 0x0000001102117223 */ /* 0x002fe200000100c4 */
[C---:B------:R-:W-:Y:S01]  /*6f20*/  ISETP.GT.AND P2, PT, R20.reuse, UR58, PT ;  /* 0x0000003a14007c0c */ /* 0x040fe2000bf44270 */
[----:B------:R-:W-:Y:S01]  /*6f30*/  VIADD R20, R20, 0xffffffff ;  /* 0xffffffff14147836 */ /* 0x000fe20000000000 */
[----:B------:R-:W-:Y:S01]  /*6f40*/  F2FP.F16.F32.PACK_AB R196, R152, R196 ;  /* 0x000000c498c4723e */ /* 0x000fe200000000ff */
[----:B------:R-:W-:Y:S02]  /*6f50*/  @!P1 VIADD R158, R158, 0x30860 ;  /* 0x000308609e9e9836 */ /* 0x000fe40000000000 */
[----:B------:R-:W-:Y:S01]  /*6f60*/  FADD.FTZ R17, R152, R17 ;  /* 0x0000001198117221 */ /* 0x000fe20000010000 */
[----:B------:R-:W1:Y:S02]  /*6f70*/  MUFU.EX2 R0, R159 ;  /* 0x0000009f00007308 */ /* 0x000e640000000800 */
[----:B------:R-:W-:Y:S01]  /*6f80*/  @!P1 PRMT R158, RZ, 0x654, R158 ;  /* 0x00000654ff9e9816 */ /* 0x000fe2000000009e */
[----:B0-----:R-:W-:-:S03]  /*6f90*/  FADD.FTZ R17, R198, R17 ;  /* 0x00000011c6117221 */ /* 0x001fc60000010000 */
[----:B------:R0:W-:Y:S02]  /*6fa0*/  @!P1 SYNCS.ARRIVE.TRANS64.RED.A1T0 RZ, [R158+URZ], RZ ;  /* 0x000000ff9eff99a7 */ /* 0x0001e4000810043f */
[----:B------:R-:W2:Y:S08]  /*6fb0*/  MUFU.EX2 R154, R154 ;  /* 0x0000009a009a7308 */ /* 0x000eb00000000800 */
[----:B------:R-:W3:Y:S01]  /*6fc0*/  MUFU.EX2 R156, R156 ;  /* 0x0000009c009c7308 */ /* 0x000ee20000000800 */
[----:B-1----:R-:W-:-:S07]  /*6fd0*/  FFMA.FTZ R5, R0, R5, R197 ;  /* 0x0000000500057223 */ /* 0x002fce00000100c5 */
        /* <DEDUP_REMOVED lines=16> */
[----:B0-----:R-:W0:Y:S01]  /*70e0*/  MUFU.EX2 R158, R163 ;  /* 0x000000a3009e7308 */ /* 0x001e220000000800 */
[----:B--2---:R-:W-:-:S07]  /*70f0*/  FADD.FTZ R5, R193, R5 ;  /* 0x00000005c1057221 */ /* 0x004fce0000010000 */
[----:B------:R-:W1:Y:S01]  /*7100*/  MUFU.EX2 R160, R160 ;  /* 0x000000a000a07308 */ /* 0x000e620000000800 */
[----:B---3--:R-:W-:-:S07]  /*7110*/  FADD.FTZ R17, R194, R17 ;  /* 0x00000011c2117221 */ /* 0x008fce0000010000 */
        /* <DEDUP_REMOVED lines=12> */
[----:B------:R-:W-:Y:S01]  /*71e0*/  F2FP.F16.F32.PACK_AB R195, R3, R195 ;  /* 0x000000c303c3723e */ /* 0x000fe200000000ff */
[----:B------:R-:W-:-:S05]  /*71f0*/  IMAD.MOV.U32 R3, RZ, RZ, R153 ;  /* 0x000000ffff037224 */ /* 0x000fca00078e0099 */
[----:B------:R-:W1:Y:S01]  /*7200*/  MUFU.EX2 R190, R190 ;  /* 0x000000be00be7308 */ /* 0x000e620000000800 */
[C---:B--2---:R-:W-:Y:S01]  /*7210*/  FADD.FTZ R17, R161.reuse, R17 ;  /* 0x00000011a1117221 */ /* 0x044fe20000010000 */
[----:B------:R-:W-:-:S06]  /*7220*/  F2FP.F16.F32.PACK_AB R188, R161, R188 ;  /* 0x000000bca1bc723e */ /* 0x000fcc00000000ff */
[----:B------:R-:W2:Y:S01]  /*7230*/  MUFU.EX2 R171, R171 ;  /* 0x000000ab00ab7308 */ /* 0x000ea20000000800 */
[----:B0-----:R-:W-:-:S07]  /*7240*/  FADD.FTZ R5, R170, R5 ;  /* 0x00000005aa057221 */ /* 0x001fce0000010000 */
[----:B------:R-:W0:Y:S01]  /*7250*/  MUFU.EX2 R164, R164 ;  /* 0x000000a400a47308 */ /* 0x000e220000000800 */
[----:B-1----:R-:W-:-:S07]  /*7260*/  FADD.FTZ R17, R190, R17 ;  /* 0x00000011be117221 */ /* 0x002fce0000010000 */
[----:B------:R-:W1:Y:S01]  /*7270*/  MUFU.EX2 R174, R174 ;  /* 0x000000ae00ae7308 */ /* 0x000e620000000800 */
[C---:B--2---:R-:W-:Y:S01]  /*7280*/  FADD.FTZ R5, R171.reuse, R5 ;  /* 0x00000005ab057221 */ /* 0x044fe20000010000 */
[----:B------:R-:W-:-:S06]  /*7290*/  F2FP.F16.F32.PACK_AB R189, R171, R170 ;  /* 0x000000aaabbd723e */ /* 0x000fcc00000000ff */
[----:B------:R-:W2:Y:S01]  /*72a0*/  MUFU.EX2 R184, R184 ;  /* 0x000000b800b87308 */ /* 0x000ea20000000800 */
[C---:B0-----:R-:W-:Y:S01]  /*72b0*/  FADD.FTZ R17, R164.reuse, R17 ;  /* 0x00000011a4117221 */ /* 0x041fe20000010000 */
[----:B------:R-:W-:-:S06]  /*72c0*/  F2FP.F16.F32.PACK_AB R190, R164, R190 ;  /* 0x000000bea4be723e */ /* 0x000fcc00000000ff */
[----:B------:R-:W0:Y:S01]  /*72d0*/  MUFU.EX2 R175, R175 ;  /* 0x000000af00af7308 */ /* 0x000e220000000800 */
[----:B-1----:R-:W-:-:S07]  /*72e0*/  FADD.FTZ R5, R174, R5 ;  /* 0x00000005ae057221 */ /* 0x002fce0000010000 */
        /* <DEDUP_REMOVED lines=11> */
[----:B0-----:R-:W-:Y:S01]  /*73a0*/  FADD.FTZ R17, R186, R17 ;  /* 0x00000011ba117221 */ /* 0x001fe20000010000 */
[----:B------:R-:W-:-:S03]  /*73b0*/  F2FP.F16.F32.PACK_AB R186, R4, R186 ;  /* 0x000000ba04ba723e */ /* 0x000fc600000000ff */
[----:B------:R-:W-:-:S03]  /*73c0*/  FADD.FTZ R17, R4, R17 ;  /* 0x0000001104117221 */ /* 0x000fc60000010000 */
[----:B------:R-:W0:Y:S01]  /*73d0*/  MUFU.EX2 R183, R183 ;  /* 0x000000b700b77308 */ /* 0x000e220000000800 */
[C---:B-1----:R-:W-:Y:S01]  /*73e0*/  FADD.FTZ R5, R179.reuse, R5 ;  /* 0x00000005b3057221 */ /* 0x042fe20000010000 */
[----:B------:R-:W-:-:S03]  /*73f0*/  F2FP.F16.F32.PACK_AB R185, R179, R178 ;  /* 0x000000b2b3b9723e */ /* 0x000fc600000000ff */
[----:B--2---:R-:W-:-:S04]  /*7400*/  FADD.FTZ R4, R182, R5 ;  /* 0x00000005b6047221 */ /* 0x004fc80000010000 */
[C---:B0-----:R-:W-:Y:S01]  /*7410*/  FADD.FTZ R5, R183.reuse, R4 ;  /* 0x00000004b7057221 */ /* 0x041fe20000010000 */
[----:B------:R-:W-:Y:S01]  /*7420*/  F2FP.F16.F32.PACK_AB R187, R183, R182 ;  /* 0x000000b6b7bb723e */ /* 0x000fe200000000ff */
[----:B------:R-:W-:Y:S01]  /*7430*/  IMAD.MOV.U32 R4, RZ, RZ, R21 ;  /* 0x000000ffff047224 */ /* 0x000fe200078e0015 */
[----:B------:R-:W-:Y:S06]  /*7440*/  @P2 BRA `(.L_x_1242) ;  /* 0xffffffd8002c2947 */ /* 0x000fec000383ffff */
[----:B------:R-:W-:Y:S01]  /*7450*/  IMAD.MOV.U32 R3, RZ, RZ, R153 ;  /* 0x000000ffff037224 */ /* 0x000fe200078e0099 */
[----:B------:R-:W-:Y:S01]  /*7460*/  UMOV UR36, UR4 ;  /* 0x0000000400247c82 */ /* 0x000fe20008000000 */
[----:B------:R-:W-:Y:S01]  /*7470*/  IMAD.MOV.U32 R4, RZ, RZ, R21 ;  /* 0x000000ffff047224 */ /* 0x000fe200078e0015 */
[----:B------:R-:W-:-:S06]  /*7480*/  UMOV UR38, UR7 ;  /* 0x0000000700267c82 */ /* 0x000fcc0008000000 */
.L_x_1225:
[----:B------:R-:W-:Y:S01]  /*7490*/  ULDC UR4, c[0x0][0x448] ;  /* 0x0001120000047ab9 */ /* 0x000fe20000000800 */
[----:B------:R-:W-:Y:S02]  /*74a0*/  UIADD3 UR11, UR61, 0x7f, URZ ;  /* 0x0000007f3d0b7890 */ /* 0x000fe4000fffe03f */
[----:B------:R-:W-:Y:S02]  /*74b0*/  UISETP.NE.AND UP0, UPT, UR4, 0x1, UPT ;  /* 0x000000010400788c */ /* 0x000fe4000bf05270 */
[----:B------:R-:W-:Y:S01]  /*74c0*/  UIADD3 UR10, UR60, 0x1, -UR39 ;  /* 0x000000013c0a7890 */ /* 0x000fe2000fffe827 */
[----:B------:R-:W-:Y:S02]  /*74d0*/  ULDC UR4, c[0x0][0x9e4] ;  /* 0x0002790000047ab9 */ /* 0x000fe40000000800 */
[----:B------:R-:W-:-:S06]  /*74e0*/  UISETP.GE.AND UP1, UPT, UR4, 0x1, UPT ;  /* 0x000000010400788c */ /* 0x000fcc000bf26270 */
[----:B------:R-:W-:Y:S01]  /*74f0*/  @UP0 ULDC UR6, c[0x0][0x44c] ;  /* 0x0001130000060ab9 */ /* 0x000fe20000000800 */
[----:B------:R-:W-:Y:S01]  /*7500*/  PLOP3.LUT P5, PT, PT, PT, UP1, 0x80, 0x0 ;  /* 0x000000000000781c */ /* 0x000fe20003faf018 */
[----:B------:R-:W-:Y:S01]  /*7510*/  UIMAD.WIDE.U32 UR6, UR11, UR6, URZ ;  /* 0x000000060b0672a5 */ /* 0x000fe2000f8e003f */
[----:B------:R-:W-:-:S03]  /*7520*/  @UP0 ULDC UR14, c[0x0][0x450] ;  /* 0x00011400000e0ab9 */ /* 0x000fc60000000800 */
[----:B------:R-:W-:-:S04]  /*7530*/  @UP0 USHF.R.U32.HI UR11, URZ, UR14, UR7 ;  /* 0x0000000e3f0b0299 */ /* 0x000fc80008011607 */
[----:B------:R-:W-:-:S04]  /*7540*/  UIADD3 UR10, UR10, UR11, URZ ;  /* 0x0000000b0a0a7290 */ /* 0x000fc8000fffe03f */
[----:B------:R-:W-:Y:S01]  /*7550*/  UIADD3 UR18, UR10, -UR18, URZ ;  /* 0x800000120a127290 */ /* 0x000fe2000fffe03f */
[----:B------:R-:W-:Y:S11]  /*7560*/  @!P5 BRA `(.L_x_1243) ;  /* 0x000000000048d947 */ /* 0x000ff60003800000 */
        /* <DEDUP_REMOVED lines=11> */
.L_x_1244:
[----:B------:R-:W-:-:S11]  /*7620*/  UISETP.NE.AND UP1, UPT, UR4, 0x1, UPT ;  /* 0x000000010400788c */ /* 0x000fd6000bf25270 */
[----:B------:R-:W-:Y:S02]  /*7630*/  @UP1 ULDC.64 UR6, c[0x0][0x9e8] ;  /* 0x00027a0000061ab9 */ /* 0x000fe40000000a00 */
[----:B------:R-:W-:-:S04]  /*7640*/  UIMAD.WIDE.U32 UR10, UR14, UR6, URZ ;  /* 0x000000060e0a72a5 */ /* 0x000fc8000f8e003f */
[----:B------:R-:W-:-:S12]  /*7650*/  @UP1 USHF.R.U32.HI UR14, URZ, UR7, UR11 ;  /* 0x000000073f0e1299 */ /* 0x000fd8000801160b */
.L_x_1245:
[----:B------:R-:W-:-:S04]  /*7660*/  UIMAD UR4, UR14, UR4, URZ ;  /* 0x000000040e0472a4 */ /* 0x000fc8000f8e023f */
[----:B------:R-:W-:-:S04]  /*7670*/  UISETP.LT.AND UP1, UPT, UR18, UR4, UPT ;  /* 0x000000041200728c */ /* 0x000fc8000bf21270 */
[----:B------:R-:W-:-:S12]  /*7680*/  USEL UR18, UR18, UR4, !UP1 ;  /* 0x0000000412127287 */ /* 0x000fd8000c800000 */
.L_x_1243:
[----:B------:R-:W-:Y:S01]  /*7690*/  UIADD3 UR18, UR18, 0x3f, URZ ;  /* 0x0000003f12127890 */ /* 0x000fe2000fffe03f */
[----:B------:R-:W-:-:S03]  /*76a0*/  R2UR UR6, R22 ;  /* 0x00000000160672ca */ /* 0x000fc600000e0000 */
[----:B------:R-:W-:-:S04]  /*76b0*/  USHF.R.S32.HI UR4, URZ, 0x1f, UR18 ;  /* 0x0000001f3f047899 */ /* 0x000fc80008011412 */
[----:B------:R-:W-:-:S04]  /*76c0*/  ULEA.HI UR4, UR4, UR18, URZ, 0x6 ;  /* 0x0000001204047291 */ /* 0x000fc8000f8f303f */
[----:B------:R-:W-:-:S04]  /*76d0*/  USHF.R.S32.HI UR4, URZ, 0x6, UR4 ;  /* 0x000000063f047899 */ /* 0x000fc80008011404 */
[----:B------:R-:W-:-:S04]  /*76e0*/  UISETP.LT.AND UP1, UPT, UR6, UR4, UPT ;  /* 0x000000040600728c */ /* 0x000fc8000bf21270 */
[----:B------:R-:W-:-:S06]  /*76f0*/  USEL UR58, UR6, UR4, !UP1 ;  /* 0x00000004063a7287 */ /* 0x000fcc000c800000 */
[----:B------:R-:W-:-:S13]  /*7700*/  ISETP.GE.AND P2, PT, R20, UR58, PT ;  /* 0x0000003a14007c0c */ /* 0x000fda000bf46270 */
[----:B------:R-:W-:Y:S05]  /*7710*/  @!P2 BRA `(.L_x_1246) ;  /* 0x0000001c0024a947 */ /* 0x000fea0003800000 */
[----:B------:R-:W-:Y:S01]  /*7720*/  IMAD.MOV.U32 R230, RZ, RZ, R3 ;  /* 0x000000ffffe67224 */ /* 0x000fe200078e0003 */
[----:B------:R-:W-:Y:S01]  /*7730*/  UMOV UR6, UR38 ;  /* 0x0000002600067c82 */ /* 0x000fe20008000000 */
[----:B------:R-:W-:Y:S01]  /*7740*/  IMAD.MOV.U32 R21, RZ, RZ, R4 ;  /* 0x000000ffff157224 */ /* 0x000fe200078e0004 */
[----:B------:R-:W-:Y:S01]  /*7750*/  UMOV UR4, UR36 ;  /* 0x0000002400047c82 */ /* 0x000fe20008000000 */
[----:B------:R-:W-:-:S05]  /*7760*/  ULDC UR59, c[0x0][0x988] ;  /* 0x00026200003b7ab9 */ /* 0x000fca0000000800 */
.L_x_1255:
[----:B------:R-:W-:-:S04]  /*7770*/  UIADD3 UR7, UR4, 0x1, URZ ;  /* 0x0000000104077890 */ /* 0x000fc8000fffe03f */
[----:B------:R-:W-:-:S04]  /*7780*/  UISETP.NE.AND UP1, UPT, UR7, 0x2, UPT ;  /* 0x000000020700788c */ /* 0x000fc8000bf25270 */
[----:B------:R-:W-:Y:S02]  /*7790*/  USEL UR7, UR7, URZ, UP1 ;  /* 0x0000003f07077287 */ /* 0x000fe40008800000 */
[----:B------:R-:W-:-:S04]  /*77a0*/  USEL UR38, URZ, 0x1, UP1 ;  /* 0x000000013f267887 */ /* 0x000fc80008800000 */
[----:B------:R-:W-:Y:S01]  /*77b0*/  ULOP3.LUT UR38, UR6, UR38, URZ, 0x3c, !UPT ;  /* 0x0000002606267292 */ /* 0x000fe2000f8e3c3f */
[----:B------:R-:W-:Y:S01]  /*77c0*/  UMOV UR36, UR7 ;  /* 0x0000000700247c82 */ /* 0x000fe20008000000 */
[----:B------:R-:W-:Y:S10]  /*77d0*/  @!P0 BRA `(.L_x_1247) ;  /* 0x0000000000048947 */ /* 0x000ff40003800000 */
[----:B------:R-:W-:Y:S01]  /*77e0*/  BPT.TRAP 0x1 ;  /* 0x000000040000795c */ /* 0x000fe20000300000 */
.L_x_1247:
[----:B------:R-:W-:Y:S01]  /*77f0*/  ULEA UR5, UR36, UR37, 0x3 ;  /* 0x0000002524057291 */ /* 0x000fe2000f8e183f */
[----:B------:R-:W-:-:S05]  /*7800*/  IMAD.U32 R3, RZ, RZ, UR38 ;  /* 0x00000026ff037e24 */ /* 0x000fca000f8e00ff */
[----:B------:R-:W-:-:S04]  /*7810*/  SHF.L.U32 R3, R3, 0x1f, RZ ;  /* 0x0000001f03037819 */ /* 0x000fc800000006ff */
[----:B------:R0:W1:Y:S01]  /*7820*/  SYNCS.PHASECHK.TRANS64.TRYWAIT P2, [UR5+0x30830], R3 ;  /* 0x03083003ff0075a7 */ /* 0x0000620008040145 */
[----:B------:R-:W-:Y:S05]  /*7830*/  @!P0 BRA `(.L_x_1248) ;  /* 0x0000000000048947 */ /* 0x000fea0003800000 */
[----:B------:R-:W-:Y:S01]  /*7840*/  BPT.TRAP 0x1 ;  /* 0x000000040000795c */ /* 0x000fe20000300000 */
.L_x_1248:
[-C--:B------:R-:W-:Y:S01]  /*7850*/  FMUL.FTZ R24, R24, R2.reuse ;  /* 0x0000000218187220 */ /* 0x080fe20000410000 */
[----:B------:R-:W-:Y:S01]  /*7860*/  FMUL.FTZ R25, R25, R2 ;  /* 0x0000000219197220 */ /* 0x000fe20000410000 */
[----:B-1----:R-:W-:Y:S06]  /*7870*/  @P2 BRA `(.L_x_1249) ;  /* 0x0000000000082947 */ /* 0x002fec0003800000 */
[----:B------:R-:W1:Y:S02]  /*7880*/  SYNCS.PHASECHK.TRANS64.TRYWAIT P2, [UR5+0x30830], R3 ;  /* 0x03083003ff0075a7 */ /* 0x000e640008040145 */
[----:B-1----:R-:W-:Y:S05]  /*7890*/  @!P2 BRA `(.L_x_1250) ;  /* 0x000001240038a947 */ /* 0x002fea0003800000 */
.L_x_1249:
        /* <DEDUP_REMOVED lines=222> */
.L_x_1251:
[----:B------:R-:W-:Y:S01]  /*8680*/  ULEA UR14, UR4, UR37, 0x3 ;  /* 0x00000025040e7291 */ /* 0x000fe2000f8e183f */
[----:B------:R-:W-:-:S05]  /*8690*/  IMAD.U32 R0, RZ, RZ, UR6 ;  /* 0x00000006ff007e24 */ /* 0x000fca000f8e00ff */
[----:B------:R-:W-:-:S04]  /*86a0*/  SHF.L.U32 R0, R0, 0x1f, RZ ;  /* 0x0000001f00007819 */ /* 0x000fc800000006ff */
[----:B------:R2:W3:Y:S01]  /*86b0*/  SYNCS.PHASECHK.TRANS64.TRYWAIT P2, [UR14+0x30850], R0 ;  /* 0x03085000ff0075a7 */ /* 0x0004e2000804014e */
[----:B------:R-:W-:Y:S05]  /*86c0*/  @!P0 BRA `(.L_x_1252) ;  /* 0x0000000000048947 */ /* 0x000fea0003800000 */
[----:B------:R-:W-:Y:S01]  /*86d0*/  BPT.TRAP 0x1 ;  /* 0x000000040000795c */ /* 0x000fe20000300000 */
.L_x_1252:
[----:B---3--:R-:W-:Y:S05]  /*86e0*/  @P2 BRA `(.L_x_1253) ;  /* 0x0000000000082947 */ /* 0x008fea0003800000 */
[----:B------:R-:W3:Y:S02]  /*86f0*/  SYNCS.PHASECHK.TRANS64.TRYWAIT P2, [UR14+0x30850], R0 ;  /* 0x03085000ff0075a7 */ /* 0x000ee4000804014e */
[----:B---3--:R-:W-:Y:S05]  /*8700*/  @!P2 BRA `(.L_x_1254) ;  /* 0x0000011400b4a947 */ /* 0x008fea0003800000 */
.L_x_1253:
[----:B------:R-:W-:Y:S01]  /*8710*/  UIADD3 UR5, UR37, 0x400, URZ ;  /* 0x0000040025057890 */ /* 0x000fe2000fffe03f */
[----:B------:R-:W-:Y:S01]  /*8720*/  WARPGROUP.ARRIVE ;  /* 0x00000000000079c5 */ /* 0x000fe20000000000 */
[----:B------:R-:W-:Y:S01]  /*8730*/  UMOV UR11, 0x40000040 ;  /* 0x40000040000b7882 */ /* 0x000fe20000000000 */
[----:B--23--:R-:W-:Y:S01]  /*8740*/  FMNMX.FTZ R0, R152, R21, !PT ;  /* 0x0000001598007209 */ /* 0x00cfe20007810000 */
[----:B------:R-:W-:Y:S01]  /*8750*/  USHF.R.U32.HI UR5, URZ, 0x4, UR5 ;  /* 0x000000043f057899 */ /* 0x000fe20008011605 */
[C---:B------:R-:W-:Y:S01]  /*8760*/  ISETP.GT.AND P2, PT, R20.reuse, UR58, PT ;  /* 0x0000003a14007c0c */ /* 0x040fe2000bf44270 */
[----:B------:R-:W-:Y:S01]  /*8770*/  UMOV UR6, UR38 ;  /* 0x0000002600067c82 */ /* 0x000fe20008000000 */
[----:B------:R-:W-:Y:S01]  /*8780*/  FMNMX.FTZ R0, R153, R0, !PT ;  /* 0x0000000099007209 */ /* 0x000fe20007810000 */
[----:B------:R-:W-:Y:S01]  /*8790*/  ULOP3.LUT UR5, UR5, 0x3fff, URZ, 0xc0, !UPT ;  /* 0x00003fff05057892 */ /* 0x000fe2000f8ec03f */
[----:B------:R-:W-:Y:S02]  /*87a0*/  VIADD R20, R20, 0xffffffff ;  /* 0xffffffff14147836 */ /* 0x000fe40000000000 */
[----:B------:R-:W-:Y:S01]  /*87b0*/  FMNMX.FTZ R0, R156, R0, !PT ;  /* 0x000000009c007209 */ /* 0x000fe20007810000 */
[----:B------:R-:W-:-:S03]  /*87c0*/  ULOP3.LUT UR5, UR5, 0x2000000, URZ, 0xfc, !UPT ;  /* 0x0200000005057892 */ /* 0x000fc6000f8efc3f */
[----:B------:R-:W-:Y:S01]  /*87d0*/  FMNMX.FTZ R0, R157, R0, !PT ;  /* 0x000000009d007209 */ /* 0x000fe20007810000 */
[----:B------:R-:W-:-:S03]  /*87e0*/  ULEA UR4, UR4, UR5, 0xb ;  /* 0x0000000504047291 */ /* 0x000fc6000f8e583f */
[----:B------:R-:W-:Y:S01]  /*87f0*/  FMNMX.FTZ R0, R160, R0, !PT ;  /* 0x00000000a0007209 */ /* 0x000fe20007810000 */
[----:B------:R-:W-:-:S03]  /*8800*/  UMOV UR5, UR59 ;  /* 0x0000003b00057c82 */ /* 0x000fc60008000000 */
        /* <DEDUP_REMOVED lines=15> */
[----:B------:R-:W2:Y:S02]  /*8900*/  SHFL.BFLY PT, R2, R0, 0x2, 0x1f ;  /* 0x0c401f0000027f89 */ /* 0x000ea400000e0000 */
[----:B--2---:R-:W-:Y:S02]  /*8910*/  FMNMX.FTZ R2, R0, R2, !PT ;  /* 0x0000000200027209 */ /* 0x004fe40007810000 */
[----:B------:R-:W-:-:S03]  /*8920*/  FMNMX.FTZ R0, R154, R230, !PT ;  /* 0x000000e69a007209 */ /* 0x000fc60007810000 */
[----:B-1----:R-:W1:Y:S01]  /*8930*/  SHFL.BFLY PT, R4, R2, 0x1, 0x1f ;  /* 0x0c201f0002047f89 */ /* 0x002e6200000e0000 */
[----:B------:R-:W-:-:S04]  /*8940*/  FMNMX.FTZ R0, R155, R0, !PT ;  /* 0x000000009b007209 */ /* 0x000fc80007810000 */
[----:B------:R-:W-:-:S04]  /*8950*/  FMNMX.FTZ R0, R158, R0, !PT ;  /* 0x000000009e007209 */ /* 0x000fc80007810000 */
[----:B------:R-:W-:-:S04]  /*8960*/  FMNMX.FTZ R0, R159, R0, !PT ;  /* 0x000000009f007209 */ /* 0x000fc80007810000 */
[----:B------:R-:W-:-:S04]  /*8970*/  FMNMX.FTZ R0, R162, R0, !PT ;  /* 0x00000000a2007209 */ /* 0x000fc80007810000 */
[----:B------:R-:W-:-:S04]  /*8980*/  FMNMX.FTZ R0, R163, R0, !PT ;  /* 0x00000000a3007209 */ /* 0x000fc80007810000 */
[----:B------:R-:W-:Y:S02]  /*8990*/  FMNMX.FTZ R0, R166, R0, !PT ;  /* 0x00000000a6007209 */ /* 0x000fe40007810000 */
[----:B-1----:R-:W-:Y:S02]  /*89a0*/  FMNMX.FTZ R4, R2, R4, !PT ;  /* 0x0000000402047209 */ /* 0x002fe40007810000 */
[----:B0-----:R-:W-:-:S03]  /*89b0*/  FMNMX.FTZ R3, R167, R0, !PT ;  /* 0x00000000a7037209 */ /* 0x001fc60007810000 */
[----:B------:R-:W-:Y:S01]  /*89c0*/  FMUL.FTZ R0, R4, UR5 ;  /* 0x0000000504007c20 */ /* 0x000fe20008410000 */
[----:B------:R-:W-:Y:S01]  /*89d0*/  FMNMX.FTZ R3, R170, R3, !PT ;  /* 0x00000003aa037209 */ /* 0x000fe20007810000 */
[----:B------:R-:W-:Y:S02]  /*89e0*/  FADD.FTZ R2, -R4, R21 ;  /* 0x0000001504027221 */ /* 0x000fe40000010100 */
[--C-:B------:R-:W-:Y:S01]  /*89f0*/  FFMA.FTZ R21, R153, UR5, -R0.reuse ;  /* 0x0000000599157c23 */ /* 0x100fe20008010800 */
[----:B------:R-:W-:Y:S01]  /*8a00*/  FMNMX.FTZ R3, R171, R3, !PT ;  /* 0x00000003ab037209 */ /* 0x000fe20007810000 */
[----:B------:R-:W-:Y:S01]  /*8a10*/  FMUL.FTZ R2, R2, UR5 ;  /* 0x0000000502027c20 */ /* 0x000fe20008410000 */
[----:B------:R-:W-:Y:S02]  /*8a20*/  FFMA.FTZ R153, R165, UR5, -R0 ;  /* 0x00000005a5997c23 */ /* 0x000fe40008010800 */
[----:B------:R-:W-:Y:S01]  /*8a30*/  FMNMX.FTZ R3, R174, R3, !PT ;  /* 0x00000003ae037209 */ /* 0x000fe20007810000 */
[----:B------:R-:W-:Y:S03]  /*8a40*/  MUFU.EX2 R21, R21 ;  /* 0x0000001500157308 */ /* 0x000fe60000000800 */
[----:B------:R-:W-:-:S04]  /*8a50*/  FMNMX.FTZ R3, R175, R3, !PT ;  /* 0x00000003af037209 */ /* 0x000fc80007810000 */
[----:B------:R-:W-:Y:S01]  /*8a60*/  FMNMX.FTZ R3, R178, R3, !PT ;  /* 0x00000003b2037209 */ /* 0x000fe20007810000 */
[----:B------:R-:W-:Y:S03]  /*8a70*/  MUFU.EX2 R2, R2 ;  /* 0x0000000200027308 */ /* 0x000fe60000000800 */
[----:B------:R-:W-:-:S04]  /*8a80*/  FMNMX.FTZ R3, R179, R3, !PT ;  /* 0x00000003b3037209 */ /* 0x000fc80007810000 */
[----:B------:R-:W-:Y:S01]  /*8a90*/  FMNMX.FTZ R3, R182, R3, !PT ;  /* 0x00000003b6037209 */ /* 0x000fe20007810000 */
[----:B------:R-:W-:Y:S03]  /*8aa0*/  MUFU.EX2 R153, R153 ;  /* 0x0000009900997308 */ /* 0x000fe60000000800 */
[----:B------:R-:W-:Y:S01]  /*8ab0*/  FMNMX.FTZ R3, R183, R3, !PT ;  /* 0x00000003b7037209 */ /* 0x000fe20007810000 */
[----:B------:R-:W-:Y:S02]  /*8ac0*/  WARPGROUP.DEPBAR.LE gsb0, 0x0 ;  /* 0x00008000000079c5 */ /* 0x000fe40000010000 */
[----:B------:R-:W-:Y:S01]  /*8ad0*/  WARPGROUP.ARRIVE ;  /* 0x00000000000079c5 */ /* 0x000fe20000000000 */
[--C-:B------:R-:W-:Y:S01]  /*8ae0*/  FFMA.FTZ R198, R156, UR5, -R0.reuse ;  /* 0x000000059cc67c23 */ /* 0x100fe20008010800 */
[--C-:B------:R-:W-:Y:S01]  /*8af0*/  FFMA.FTZ R196, R152, UR5, -R0.reuse ;  /* 0x0000000598c47c23 */ /* 0x100fe20008010800 */
[----:B------:R-:W0:Y:S01]  /*8b00*/  SHFL.BFLY PT, R156, R3, 0x2, 0x1f ;  /* 0x0c401f00039c7f89 */ /* 0x000e2200000e0000 */
[----:B------:R-:W-:-:S02]  /*8b10*/  FFMA.FTZ R152, R161, UR5, -R0 ;  /* 0x00000005a1987c23 */ /* 0x000fc40008010800 */
[----:B------:R-:W-:Y:S01]  /*8b20*/  HGMMA.64x256x16.F32 R24, R192, gdesc[UR8].tnspB, R24, gsb0 ;  /* 0x43e00008c0187df0 */ /* 0x000fe20008000818 */
[----:B------:R-:W-:Y:S01]  /*8b30*/  UIADD3 UR10, UR4, 0x100, URZ ;  /* 0x00000100040a7890 */ /* 0x000fe2000fffe03f */
[----:B------:R-:W1:Y:S01]  /*8b40*/  MUFU.EX2 R196, R196 ;  /* 0x000000c400c47308 */ /* 0x000e620000000800 */
[----:B------:R-:W-:-:S07]  /*8b50*/  UMOV UR11, 0x40000040 ;  /* 0x40000040000b7882 */ /* 0x000fce0000000000 */
[----:B------:R-:W2:Y:S08]  /*8b60*/  MUFU.EX2 R198, R198 ;  /* 0x000000c600c67308 */ /* 0x000eb00000000800 */
[----:B------:R-:W-:Y:S01]  /*8b70*/  MUFU.EX2 R152, R152 ;  /* 0x0000009800987308 */ /* 0x000fe20000000800 */
[----:B-1----:R-:W-:Y:S01]  /*8b80*/  FFMA.FTZ R17, R2, R17, R196 ;  /* 0x0000001102117223 */ /* 0x002fe200000100c4 */
[----:B------:R-:W-:-:S02]  /*8b90*/  F2FP.F16.F32.PACK_AB R196, R21, R196 ;  /* 0x000000c415c4723e */ /* 0x000fc400000000ff */
[----:B0-----:R-:W-:Y:S01]  /*8ba0*/  FMNMX.FTZ R3, R3, R156, !PT ;  /* 0x0000009c03037209 */ /* 0x001fe20007810000 */
[----:B------:R-:W-:Y:S01]  /*8bb0*/  FFMA.FTZ R156, R169, UR5, -R0 ;  /* 0x00000005a99c7c23 */ /* 0x000fe20008010800 */
[----:B------:R-:W-:-:S03]  /*8bc0*/  FADD.FTZ R17, R21, R17 ;  /* 0x0000001115117221 */ /* 0x000fc60000010000 */
[----:B------:R-:W0:Y:S01]  /*8bd0*/  SHFL.BFLY PT, R161, R3, 0x1, 0x1f ;  /* 0x0c201f0003a17f89 */ /* 0x000e2200000e0000 */
[----:B--2---:R-:W-:Y:S01]  /*8be0*/  FADD.FTZ R17, R198, R17 ;  /* 0x00000011c6117221 */ /* 0x004fe20000010000 */
[----:B------:R-:W-:Y:S01]  /*8bf0*/  MUFU.EX2 R156, R156 ;  /* 0x0000009c009c7308 */ /* 0x000fe20000000800 */
[----:B0-----:R-:W-:Y:S01]  /*8c00*/  FMNMX.FTZ R3, R3, R161, !PT ;  /* 0x000000a103037209 */ /* 0x001fe20007810000 */
[----:B------:R-:W-:-:S06]  /*8c10*/  FFMA.FTZ R161, R181, UR5, -R0 ;  /* 0x00000005b5a17c23 */ /* 0x000fcc0008010800 */
[----:B------:R-:W-:Y:S01]  /*8c20*/  MUFU.EX2 R161, R161 ;  /* 0x000000a100a17308 */ /* 0x000fe20000000800 */
[----:B------:R-:W-:Y:S02]  /*8c30*/  WARPGROUP.DEPBAR.LE gsb0, 0x0 ;  /* 0x00008000000079c5 */ /* 0x000fe40000010000 */
[----:B------:R-:W-:Y:S01]  /*8c40*/  WARPGROUP.ARRIVE ;  /* 0x00000000000079c5 */ /* 0x000fe20000000000 */
[--C-:B------:R-:W-:Y:S01]  /*8c50*/  FFMA.FTZ R194, R164, UR5, -R0.reuse ;  /* 0x00000005a4c27c23 */ /* 0x100fe20008010800 */
[----:B------:R-:W-:Y:S01]  /*8c60*/  FMUL.FTZ R164, R3, UR5 ;  /* 0x0000000503a47c20 */ /* 0x000fe20008410000 */
[--C-:B------:R-:W-:Y:S01]  /*8c70*/  FFMA.FTZ R192, R160, UR5, -R0.reuse ;  /* 0x00000005a0c07c23 */ /* 0x100fe20008010800 */
[----:B------:R-:W-:Y:S02]  /*8c80*/  FFMA.FTZ R160, R177, UR5, -R0 ;  /* 0x00000005b1a07c23 */ /* 0x000fe40008010800 */
[----:B------:R-:W-:Y:S01]  /*8c90*/  HGMMA.64x256x16.F32 R24, R188, gdesc[UR8].tnspB, R24, gsb0 ;  /* 0x43e00008bc187df0 */ /* 0x000fe20008000818 */
[----:B------:R-:W-:Y:S01]  /*8ca0*/  UIADD3 UR10, UR4, 0x180, URZ ;  /* 0x00000180040a7890 */ /* 0x000fe2000fffe03f */
[--C-:B------:R-:W-:Y:S01]  /*8cb0*/  FFMA.FTZ R197, R154, UR5, -R164.reuse ;  /* 0x000000059ac57c23 */ /* 0x100fe200080108a4 */
[----:B------:R-:W-:Y:S01]  /*8cc0*/  UMOV UR11, 0x40000040 ;  /* 0x40000040000b7882 */ /* 0x000fe20000000000 */
[----:B------:R-:W-:Y:S01]  /*8cd0*/  FFMA.FTZ R154, R155, UR5, -R164 ;  /* 0x000000059b9a7c23 */ /* 0x000fe200080108a4 */
[----:B------:R-:W-:-:S02]  /*8ce0*/  IMAD.U32 R155, RZ, RZ, UR7 ;  /* 0x00000007ff9b7e24 */ /* 0x000fc4000f8e00ff */
[--C-:B------:R-:W-:Y:S01]  /*8cf0*/  FFMA.FTZ R199, R158, UR5, -R164.reuse ;  /* 0x000000059ec77c23 */ /* 0x100fe200080108a4 */
[--C-:B------:R-:W-:Y:S01]  /*8d00*/  FFMA.FTZ R158, R159, UR5, -R164.reuse ;  /* 0x000000059f9e7c23 */ /* 0x100fe200080108a4 */
[----:B------:R-:W-:Y:S01]  /*8d10*/  MUFU.EX2 R197, R197 ;  /* 0x000000c500c57308 */ /* 0x000fe20000000800 */
[--C-:B------:R-:W-:Y:S01]  /*8d20*/  FFMA.FTZ R193, R162, UR5, -R164.reuse ;  /* 0x00000005a2c17c23 */ /* 0x100fe200080108a4 */
[----:B------:R-:W-:Y:S01]  /*8d30*/  @!P1 LEA R155, R155, UR37, 0x3 ;  /* 0x000000259b9b9c11 */ /* 0x000fe2000f8e18ff */
[--C-:B------:R-:W-:Y:S01]  /*8d40*/  FFMA.FTZ R163, R163, UR5, -R164.reuse ;  /* 0x00000005a3a37c23 */ /* 0x100fe200080108a4 */
[--C-:B------:R-:W-:Y:S01]  /*8d50*/  FFMA.FTZ R195, R166, UR5, -R164.reuse ;  /* 0x00000005a6c37c23 */ /* 0x100fe200080108a4 */
[--C-:B------:R-:W-:Y:S01]  /*8d60*/  FFMA.FTZ R170, R170, UR5, -R164.reuse ;  /* 0x00000005aaaa7c23 */ /* 0x100fe200080108a4 */
[--C-:B------:R-:W-:Y:S01]  /*8d70*/  FFMA.FTZ R171, R171, UR5, -R164.reuse ;  /* 0x00000005abab7c23 */ /* 0x100fe200080108a4 */
[----:B------:R-:W-:Y:S01]  /*8d80*/  @!P1 VIADD R155, R155, 0x30840 ;  /* 0x000308409b9b9836 */ /* 0x000fe20000000000 */
[----:B------:R-:W-:Y:S01]  /*8d90*/  MUFU.EX2 R154, R154 ;  /* 0x0000009a009a7308 */ /* 0x000fe20000000800 */
[--C-:B------:R-:W-:Y:S01]  /*8da0*/  FFMA.FTZ R174, R174, UR5, -R164.reuse ;  /* 0x00000005aeae7c23 */ /* 0x100fe200080108a4 */
[--C-:B------:R-:W-:Y:S01]  /*8db0*/  FFMA.FTZ R175, R175, UR5, -R164.reuse ;  /* 0x00000005afaf7c23 */ /* 0x100fe200080108a4 */
[--C-:B------:R-:W-:Y:S01]  /*8dc0*/  FFMA.FTZ R178, R178, UR5, -R164.reuse ;  /* 0x00000005b2b27c23 */ /* 0x100fe200080108a4 */
[----:B------:R-:W-:Y:S01]  /*8dd0*/  @!P1 PRMT R155, RZ, 0x654, R155 ;  /* 0x00000654ff9b9816 */ /* 0x000fe2000000009b */
[--C-:B------:R-:W-:Y:S01]  /*8de0*/  FFMA.FTZ R179, R179, UR5, -R164.reuse ;  /* 0x00000005b3b37c23 */ /* 0x100fe200080108a4 */
[----:B------:R-:W-:Y:S01]  /*8df0*/  FFMA.FTZ R182, R182, UR5, -R164 ;  /* 0x00000005b6b67c23 */ /* 0x000fe200080108a4 */
[----:B------:R-:W-:Y:S01]  /*8e00*/  UMOV UR4, UR36 ;  /* 0x0000002400047c82 */ /* 0x000fe20008000000 */
[----:B------:R-:W-:Y:S08]  /*8e10*/  MUFU.EX2 R199, R199 ;  /* 0x000000c700c77308 */ /* 0x000ff00000000800 */
[----:B------:R-:W-:Y:S08]  /*8e20*/  MUFU.EX2 R158, R158 ;  /* 0x0000009e009e7308 */ /* 0x000ff00000000800 */
[----:B------:R-:W-:Y:S08]  /*8e30*/  MUFU.EX2 R192, R192 ;  /* 0x000000c000c07308 */ /* 0x000ff00000000800 */
[----:B------:R-:W-:Y:S08]  /*8e40*/  MUFU.EX2 R193, R193 ;  /* 0x000000c100c17308 */ /* 0x000ff00000000800 */
[----:B------:R-:W-:Y:S08]  /*8e50*/  MUFU.EX2 R194, R194 ;  /* 0x000000c200c27308 */ /* 0x000ff00000000800 */
[----:B------:R-:W-:Y:S08]  /*8e60*/  MUFU.EX2 R195, R195 ;  /* 0x000000c300c37308 */ /* 0x000ff00000000800 */
[----:B------:R-:W-:Y:S08]  /*8e70*/  MUFU.EX2 R170, R170 ;  /* 0x000000aa00aa7308 */ /* 0x000ff00000000800 */
[----:B------:R-:W0:Y:S08]  /*8e80*/  MUFU.EX2 R171, R171 ;  /* 0x000000ab00ab7308 */ /* 0x000e300000000800 */
[----:B------:R-:W-:Y:S08]  /*8e90*/  MUFU.EX2 R174, R174 ;  /* 0x000000ae00ae7308 */ /* 0x000ff00000000800 */
[----:B------:R-:W1:Y:S08]  /*8ea0*/  MUFU.EX2 R175, R175 ;  /* 0x000000af00af7308 */ /* 0x000e700000000800 */
[----:B------:R-:W-:Y:S08]  /*8eb0*/  MUFU.EX2 R178, R178 ;  /* 0x000000b200b27308 */ /* 0x000ff00000000800 */
[----:B------:R-:W-:Y:S08]  /*8ec0*/  MUFU.EX2 R160, R160 ;  /* 0x000000a000a07308 */ /* 0x000ff00000000800 */
[----:B------:R-:W-:Y:S08]  /*8ed0*/  MUFU.EX2 R179, R179 ;  /* 0x000000b300b37308 */ /* 0x000ff00000000800 */
[----:B------:R-:W-:Y:S01]  /*8ee0*/  MUFU.EX2 R182, R182 ;  /* 0x000000b600b67308 */ /* 0x000fe20000000800 */
[----:B------:R-:W-:-:S02]  /*8ef0*/  WARPGROUP.DEPBAR.LE gsb0, 0x0 ;  /* 0x00008000000079c5 */ /* 0x000fc40000010000 */
[----:B------:R-:W-:Y:S01]  /*8f00*/  WARPGROUP.ARRIVE ;  /* 0x00000000000079c5 */ /* 0x000fe20000000000 */
[--C-:B------:R-:W-:Y:S01]  /*8f10*/  FFMA.FTZ R188, R168, UR5, -R0.reuse ;  /* 0x00000005a8bc7c23 */ /* 0x100fe20008010800 */
[----:B------:R-:W-:Y:S01]  /*8f20*/  FFMA.FTZ R190, R172, UR5, -R0 ;  /* 0x00000005acbe7c23 */ /* 0x000fe20008010800 */
[----:B0-----:R-:W-:Y:S02]  /*8f30*/  F2FP.F16.F32.PACK_AB R189, R171, R170 ;  /* 0x000000aaabbd723e */ /* 0x001fe400000000ff */
[----:B-1----:R-:W-:Y:S01]  /*8f40*/  F2FP.F16.F32.PACK_AB R191, R175, R174 ;  /* 0x000000aeafbf723e */ /* 0x002fe200000000ff */
[----:B------:R-:W-:Y:S01]  /*8f50*/  HGMMA.64x256x16.F32 R24, R184, gdesc[UR8].tnspB, R24, gsb0 ;  /* 0x43e00008b8187df0 */ /* 0x000fe20008000818 */
[----:B------:R-:W-:Y:S08]  /*8f60*/  MUFU.EX2 R188, R188 ;  /* 0x000000bc00bc7308 */ /* 0x000ff00000000800 */
[----:B------:R-:W-:Y:S01]  /*8f70*/  MUFU.EX2 R190, R190 ;  /* 0x000000be00be7308 */ /* 0x000fe20000000800 */
[----:B------:R-:W-:-:S02]  /*8f80*/  WARPGROUP.DEPBAR.LE gsb0, 0x0 ;  /* 0x00008000000079c5 */ /* 0x000fc40000010000 */
[--C-:B------:R-:W-:Y:S01]  /*8f90*/  FFMA.FTZ R185, R157, UR5, -R0.reuse ;  /* 0x000000059db97c23 */ /* 0x100fe20008010800 */
[--C-:B------:R-:W-:Y:S01]  /*8fa0*/  FFMA.FTZ R157, R173, UR5, -R0.reuse ;  /* 0x00000005ad9d7c23 */ /* 0x100fe20008010800 */
[--C-:B------:R-:W-:Y:S01]  /*8fb0*/  FFMA.FTZ R184, R176, UR5, -R0.reuse ;  /* 0x00000005b0b87c23 */ /* 0x100fe20008010800 */
[----:B------:R-:W-:Y:S01]  /*8fc0*/  FFMA.FTZ R186, R180, UR5, -R0 ;  /* 0x00000005b4ba7c23 */ /* 0x000fe20008010800 */
[----:B------:R-:W-:Y:S01]  /*8fd0*/  FADD.FTZ R0, -R3, R230 ;  /* 0x000000e603007221 */ /* 0x000fe20000010100 */
[----:B------:R0:W-:Y:S01]  /*8fe0*/  @!P1 SYNCS.ARRIVE.TRANS64.RED.A1T0 RZ, [R155+URZ], RZ ;  /* 0x000000ff9bff99a7 */ /* 0x0001e2000810043f */
[----:B------:R-:W1:Y:S01]  /*8ff0*/  MUFU.EX2 R185, R185 ;  /* 0x000000b900b97308 */ /* 0x000e620000000800 */
[----:B------:R-:W-:Y:S02]  /*9000*/  IMAD.MOV.U32 R230, RZ, RZ, R3 ;  /* 0x000000ffffe67224 */ /* 0x000fe400078e0003 */
[----:B------:R-:W-:Y:S01]  /*9010*/  FMUL.FTZ R0, R0, UR5 ;  /* 0x0000000500007c20 */ /* 0x000fe20008410000 */
[----:B0-----:R-:W-:-:S05]  /*9020*/  IMAD.U32 R155, RZ, RZ, UR14 ;  /* 0x0000000eff9b7e24 */ /* 0x001fca000f8e00ff */
[----:B------:R-:W0:Y:S01]  /*9030*/  MUFU.EX2 R0, R0 ;  /* 0x0000000000007308 */ /* 0x000e220000000800 */
[----:B------:R-:W-:-:S05]  /*9040*/  @!P1 VIADD R159, R155, 0x30860 ;  /* 0x000308609b9f9836 */ /* 0x000fca0000000000 */
[----:B------:R-:W-:Y:S02]  /*9050*/  @!P1 PRMT R159, RZ, 0x654, R159 ;  /* 0x00000654ff9f9816 */ /* 0x000fe4000000009f */
[----:B------:R-:W2:Y:S01]  /*9060*/  MUFU.EX2 R155, R163 ;  /* 0x000000a3009b7308 */ /* 0x000ea20000000800 */
[C---:B-1----:R-:W-:Y:S01]  /*9070*/  F2FP.F16.F32.PACK_AB R198, R185.reuse, R198 ;  /* 0x000000c6b9c6723e */ /* 0x042fe200000000ff */
[----:B------:R1:W-:Y:S01]  /*9080*/  @!P1 SYNCS.ARRIVE.TRANS64.RED.A1T0 RZ, [R159+URZ], RZ ;  /* 0x000000ff9fff99a7 */ /* 0x0003e2000810043f */
[----:B0-----:R-:W-:Y:S01]  /*9090*/  FFMA.FTZ R21, R0, R5, R197 ;  /* 0x0000000500157223 */ /* 0x001fe200000100c5 */
[----:B------:R-:W-:-:S04]  /*90a0*/  FADD.FTZ R5, R185, R17 ;  /* 0x00000011b9057221 */ /* 0x000fc80000010000 */
[----:B------:R-:W-:Y:S01]  /*90b0*/  MUFU.EX2 R157, R157 ;  /* 0x0000009d009d7308 */ /* 0x000fe20000000800 */
[--C-:B-1----:R-:W-:Y:S01]  /*90c0*/  FFMA.FTZ R159, R167, UR5, -R164.reuse ;  /* 0x00000005a79f7c23 */ /* 0x102fe200080108a4 */
[----:B------:R-:W-:Y:S01]  /*90d0*/  FADD.FTZ R21, R154, R21 ;  /* 0x000000159a157221 */ /* 0x000fe20000010000 */
[----:B------:R-:W-:Y:S01]  /*90e0*/  FADD.FTZ R5, R192, R5 ;  /* 0x00000005c0057221 */ /* 0x000fe20000010000 */
[----:B------:R-:W-:Y:S01]  /*90f0*/  FFMA.FTZ R164, R183, UR5, -R164 ;  /* 0x00000005b7a47c23 */ /* 0x000fe200080108a4 */
[C---:B------:R-:W-:Y:S01]  /*9100*/  F2FP.F16.F32.PACK_AB R192, R152.reuse, R192 ;  /* 0x000000c098c0723e */ /* 0x040fe200000000ff */
[----:B------:R-:W-:Y:S01]  /*9110*/  FADD.FTZ R21, R199, R21 ;  /* 0x00000015c7157221 */ /* 0x000fe20000010000 */
[----:B------:R-:W-:Y:S01]  /*9120*/  FADD.FTZ R5, R152, R5 ;  /* 0x0000000598057221 */ /* 0x000fe20000010000 */
[----:B------:R-:W0:Y:S01]  /*9130*/  MUFU.EX2 R159, R159 ;  /* 0x0000009f009f7308 */ /* 0x000e220000000800 */
[----:B------:R-:W-:Y:S01]  /*9140*/  F2FP.F16.F32.PACK_AB R197, R154, R197 ;  /* 0x000000c59ac5723e */ /* 0x000fe200000000ff */
[----:B------:R-:W-:Y:S01]  /*9150*/  FADD.FTZ R21, R158, R21 ;  /* 0x000000159e157221 */ /* 0x000fe20000010000 */
[----:B------:R-:W-:Y:S01]  /*9160*/  FADD.FTZ R17, R194, R5 ;  /* 0x00000005c2117221 */ /* 0x000fe20000010000 */
[----:B------:R-:W-:-:S02]  /*9170*/  F2FP.F16.F32.PACK_AB R199, R158, R199 ;  /* 0x000000c79ec7723e */ /* 0x000fc400000000ff */
[----:B------:R-:W-:Y:S01]  /*9180*/  FADD.FTZ R21, R193, R21 ;  /* 0x00000015c1157221 */ /* 0x000fe20000010000 */
[----:B------:R-:W-:Y:S01]  /*9190*/  FADD.FTZ R17, R153, R17 ;  /* 0x0000001199117221 */ /* 0x000fe20000010000 */
[----:B------:R-:W1:Y:S01]  /*91a0*/  MUFU.EX2 R184, R184 ;  /* 0x000000b800b87308 */ /* 0x000e620000000800 */
[C---:B--2---:R-:W-:Y:S01]  /*91b0*/  F2FP.F16.F32.PACK_AB R193, R155.reuse, R193 ;  /* 0x000000c19bc1723e */ /* 0x044fe200000000ff */
[----:B------:R-:W-:Y:S01]  /*91c0*/  FADD.FTZ R21, R155, R21 ;  /* 0x000000159b157221 */ /* 0x000fe20000010000 */
[----:B------:R-:W-:Y:S01]  /*91d0*/  FADD.FTZ R17, R188, R17 ;  /* 0x00000011bc117221 */ /* 0x000fe20000010000 */
[----:B------:R-:W-:Y:S02]  /*91e0*/  F2FP.F16.F32.PACK_AB R194, R153, R194 ;  /* 0x000000c299c2723e */ /* 0x000fe400000000ff */
[----:B------:R-:W-:Y:S01]  /*91f0*/  FADD.FTZ R5, R195, R21 ;  /* 0x00000015c3057221 */ /* 0x000fe20000010000 */
[----:B------:R-:W-:Y:S01]  /*9200*/  FADD.FTZ R17, R156, R17 ;  /* 0x000000119c117221 */ /* 0x000fe20000010000 */
[----:B------:R-:W2:Y:S01]  /*9210*/  MUFU.EX2 R186, R186 ;  /* 0x000000ba00ba7308 */ /* 0x000ea20000000800 */
[C---:B0-----:R-:W-:Y:S01]  /*9220*/  F2FP.F16.F32.PACK_AB R195, R159.reuse, R195 ;  /* 0x000000c39fc3723e */ /* 0x041fe200000000ff */
[----:B------:R-:W-:Y:S01]  /*9230*/  FADD.FTZ R5, R159, R5 ;  /* 0x000000059f057221 */ /* 0x000fe20000010000 */
[----:B------:R-:W-:Y:S01]  /*9240*/  FADD.FTZ R17, R190, R17 ;  /* 0x00000011be117221 */ /* 0x000fe20000010000 */
[----:B------:R-:W-:Y:S01]  /*9250*/  F2FP.F16.F32.PACK_AB R188, R156, R188 ;  /* 0x000000bc9cbc723e */ /* 0x000fe200000000ff */
[----:B------:R-:W-:-:S02]  /*9260*/  IMAD.MOV.U32 R21, RZ, RZ, R4 ;  /* 0x000000ffff157224 */ /* 0x000fc400078e0004 */
[----:B------:R-:W-:Y:S01]  /*9270*/  FADD.FTZ R5, R170, R5 ;  /* 0x00000005aa057221 */ /* 0x000fe20000010000 */
[C---:B------:R-:W-:Y:S01]  /*9280*/  FADD.FTZ R17, R157.reuse, R17 ;  /* 0x000000119d117221 */ /* 0x040fe20000010000 */
[----:B------:R-:W0:Y:S01]  /*9290*/  MUFU.EX2 R164, R164 ;  /* 0x000000a400a47308 */ /* 0x000e220000000800 */
[----:B------:R-:W-:Y:S01]  /*92a0*/  F2FP.F16.F32.PACK_AB R190, R157, R190 ;  /* 0x000000be9dbe723e */ /* 0x000fe200000000ff */
[----:B------:R-:W-:Y:S01]  /*92b0*/  FADD.FTZ R5, R171, R5 ;  /* 0x00000005ab057221 */ /* 0x000fe20000010000 */
[----:B-1----:R-:W-:Y:S01]  /*92c0*/  FADD.FTZ R17, R184, R17 ;  /* 0x00000011b8117221 */ /* 0x002fe20000010000 */
[----:B------:R-:W-:Y:S02]  /*92d0*/  F2FP.F16.F32.PACK_AB R184, R160, R184 ;  /* 0x000000b8a0b8723e */ /* 0x000fe400000000ff */
[----:B------:R-:W-:Y:S01]  /*92e0*/  FADD.FTZ R5, R174, R5 ;  /* 0x00000005ae057221 */ /* 0x000fe20000010000 */
[----:B------:R-:W-:Y:S01]  /*92f0*/  FADD.FTZ R17, R160, R17 ;  /* 0x00000011a0117221 */ /* 0x000fe20000010000 */
[----:B------:R-:W-:-:S02]  /*9300*/  F2FP.F16.F32.PACK_AB R185, R179, R178 ;  /* 0x000000b2b3b9723e */ /* 0x000fc400000000ff */
[----:B------:R-:W-:Y:S01]  /*9310*/  FADD.FTZ R5, R175, R5 ;  /* 0x00000005af057221 */ /* 0x000fe20000010000 */
[----:B--2---:R-:W-:Y:S01]  /*9320*/  FADD.FTZ R152, R186, R17 ;  /* 0x00000011ba987221 */ /* 0x004fe20000010000 */
[C---:B------:R-:W-:Y:S02]  /*9330*/  F2FP.F16.F32.PACK_AB R186, R161.reuse, R186 ;  /* 0x000000baa1ba723e */ /* 0x040fe400000000ff */
[----:B------:R-:W-:Y:S01]  /*9340*/  FADD.FTZ R5, R178, R5 ;  /* 0x00000005b2057221 */ /* 0x000fe20000010000 */
[----:B------:R-:W-:Y:S01]  /*9350*/  FADD.FTZ R17, R161, R152 ;  /* 0x00000098a1117221 */ /* 0x000fe20000010000 */
[----:B0-----:R-:W-:Y:S02]  /*9360*/  F2FP.F16.F32.PACK_AB R187, R164, R182 ;  /* 0x000000b6a4bb723e */ /* 0x001fe400000000ff */
[----:B------:R-:W-:-:S04]  /*9370*/  FADD.FTZ R5, R179, R5 ;  /* 0x00000005b3057221 */ /* 0x000fc80000010000 */
[----:B------:R-:W-:-:S04]  /*9380*/  FADD.FTZ R5, R182, R5 ;  /* 0x00000005b6057221 */ /* 0x000fc80000010000 */
[----:B------:R-:W-:Y:S01]  /*9390*/  FADD.FTZ R5, R164, R5 ;  /* 0x00000005a4057221 */ /* 0x000fe20000010000 */
[----:B------:R-:W-:Y:S06]  /*93a0*/  @P2 BRA `(.L_x_1255) ;  /* 0xffffffe000f02947 */ /* 0x000fec000383ffff */
.L_x_1246:
[----:B------:R-:W-:-:S13]  /*93b0*/  R2UR UR4, R22 ;  /* 0x00000000160472ca */ /* 0x000fda00000e0000 */
[----:B------:R-:W-:-:S13]  /*93c0*/  ISETP.GE.AND P2, PT, R20, UR4, PT ;  /* 0x0000000414007c0c */ /* 0x000fda000bf46270 */
[----:B------:R-:W-:Y:S05]  /*93d0*/  @!P2 BRA `(.L_x_1256) ;  /* 0x0000002400e8a947 */ /* 0x000fea0003800000 */
[----:B------:R-:W-:Y:S01]  /*93e0*/  IMAD.MOV.U32 R21, RZ, RZ, R3 ;  /* 0x000000ffff157224 */ /* 0x000fe200078e0003 */
[----:B------:R-:W-:Y:S01]  /*93f0*/  UMOV UR6, UR38 ;  /* 0x0000002600067c82 */ /* 0x000fe20008000000 */
[----:B------:R-:W-:Y:S01]  /*9400*/  IMAD.MOV.U32 R230, RZ, RZ, R4 ;  /* 0x000000ffffe67224 */ /* 0x000fe200078e0004 */
[----:B------:R-:W-:Y:S01]  /*9410*/  UMOV UR4, UR36 ;  /* 0x0000002400047c82 */ /* 0x000fe20008000000 */
[----:B------:R-:W-:Y:S01]  /*9420*/  ULDC UR58, c[0x0][0x9e4] ;  /* 0x00027900003a7ab9 */ /* 0x000fe20000000800 */
[----:B------:R-:W-:-:S05]  /*9430*/  ULDC UR59, c[0x0][0x9dc] ;  /* 0x00027700003b7ab9 */ /* 0x000fca0000000800 */
.L_x_1273:
        /* <DEDUP_REMOVED lines=8> */
.L_x_1257:
[----:B------:R-:W-:Y:S01]  /*94c0*/  ULEA UR5, UR36, UR37, 0x3 ;  /* 0x0000002524057291 */ /* 0x000fe2000f8e183f */
[----:B------:R-:W-:-:S05]  /*94d0*/  IMAD.U32 R3, RZ, RZ, UR38 ;  /* 0x00000026ff037e24 */ /* 0x000fca000f8e00ff */
[----:B------:R-:W-:-:S04]  /*94e0*/  SHF.L.U32 R3, R3, 0x1f, RZ ;  /* 0x0000001f03037819 */ /* 0x000fc800000006ff */
[----:B------:R0:W1:Y:S01]  /*94f0*/  SYNCS.PHASECHK.TRANS64.TRYWAIT P2, [UR5+0x30830], R3 ;  /* 0x03083003ff0075a7 */ /* 0x0000620008040145 */
[----:B------:R-:W-:Y:S05]  /*9500*/  @!P0 BRA `(.L_x_1258) ;  /* 0x0000000000048947 */ /* 0x000fea0003800000 */
[----:B------:R-:W-:Y:S01]  /*9510*/  BPT.TRAP 0x1 ;  /* 0x000000040000795c */ /* 0x000fe20000300000 */
.L_x_1258:
[-C--:B------:R-:W-:Y:S01]  /*9520*/  FMUL.FTZ R24, R24, R2.reuse ;  /* 0x0000000218187220 */ /* 0x080fe20000410000 */
[----:B------:R-:W-:Y:S01]  /*9530*/  FMUL.FTZ R25, R25, R2 ;  /* 0x0000000219197220 */ /* 0x000fe20000410000 */
[----:B-1----:R-:W-:Y:S06]  /*9540*/  @P2 BRA `(.L_x_1259) ;  /* 0x0000000000082947 */ /* 0x002fec0003800000 */
[----:B------:R-:W1:Y:S02]  /*9550*/  SYNCS.PHASECHK.TRANS64.TRYWAIT P2, [UR5+0x30830], R3 ;  /* 0x03083003ff0075a7 */ /* 0x000e640008040145 */
[----:B-1----:R-:W-:Y:S05]  /*9560*/  @!P2 BRA `(.L_x_1260) ;  /* 0x000001080034a947 */ /* 0x002fea0003800000 */
.L_x_1259:
        /* <DEDUP_REMOVED lines=222> */
.L_x_1261:
[----:B------:R-:W-:Y:S01]  /*a350*/  ULEA UR14, UR4, UR37, 0x3 ;  /* 0x00000025040e7291 */ /* 0x000fe2000f8e183f */
[----:B------:R-:W-:-:S05]  /*a360*/  IMAD.U32 R0, RZ, RZ, UR6 ;  /* 0x00000006ff007e24 */ /* 0x000fca000f8e00ff */
[----:B------:R-:W-:-:S04]  /*a370*/  SHF.L.U32 R0, R0, 0x1f, RZ ;  /* 0x0000001f00007819 */ /* 0x000fc800000006ff */
[----:B------:R2:W3:Y:S01]  /*a380*/  SYNCS.PHASECHK.TRANS64.TRYWAIT P2, [UR14+0x30850], R0 ;  /* 0x03085000ff0075a7 */ /* 0x0004e2000804014e */
[----:B------:R-:W-:Y:S05]  /*a390*/  @!P0 BRA `(.L_x_1262) ;  /* 0x0000000000048947 */ /* 0x000fea0003800000 */
[----:B------:R-:W-:Y:S01]  /*a3a0*/  BPT.TRAP 0x1 ;  /* 0x000000040000795c */ /* 0x000fe20000300000 */
.L_x_1262:
[----:B---3--:R-:W-:Y:S05]  /*a3b0*/  @P2 BRA `(.L_x_1263) ;  /* 0x0000000000082947 */ /* 0x008fea0003800000 */
[----:B------:R-:W3:Y:S02]  /*a3c0*/  SYNCS.PHASECHK.TRANS64.TRYWAIT P2, [UR14+0x30850], R0 ;  /* 0x03085000ff0075a7 */ /* 0x000ee4000804014e */
[----:B---3--:R-:W-:Y:S05]  /*a3d0*/  @!P2 BRA `(.L_x_1264) ;  /* 0x000000f800b0a947 */ /* 0x008fea0003800000 */
.L_x_1263:
[----:B------:R-:W-:Y:S01]  /*a3e0*/  UIADD3 UR5, UR37, 0x400, URZ ;  /* 0x0000040025057890 */ /* 0x000fe2000fffe03f */
[----:B------:R-:W-:Y:S01]  /*a3f0*/  WARPGROUP.ARRIVE ;  /* 0x00000000000079c5 */ /* 0x000fe20000000000 */
[----:B------:R-:W-:Y:S01]  /*a400*/  UMOV UR11, 0x40000040 ;  /* 0x40000040000b7882 */ /* 0x000fe20000000000 */
[----:B------:R-:W-:Y:S01]  /*a410*/  PLOP3.LUT P2, PT, PT, PT, UP0, 0x80, 0x0 ;  /* 0x000000000000781c */ /* 0x000fe20003f4f008 */
[----:B------:R-:W-:Y:S01]  /*a420*/  USHF.R.U32.HI UR5, URZ, 0x4, UR5 ;  /* 0x000000043f057899 */ /* 0x000fe20008011605 */
[----:B--23--:R-:W-:-:S03]  /*a430*/  IMAD.U32 R0, RZ, RZ, UR7 ;  /* 0x00000007ff007e24 */ /* 0x00cfc6000f8e00ff */
[----:B------:R-:W-:Y:S02]  /*a440*/  ULOP3.LUT UR5, UR5, 0x3fff, URZ, 0xc0, !UPT ;  /* 0x00003fff05057892 */ /* 0x000fe4000f8ec03f */
[----:B------:R-:W-:Y:S02]  /*a450*/  @!P1 LEA R0, R0, UR37, 0x3 ;  /* 0x0000002500009c11 */ /* 0x000fe4000f8e18ff */
[----:B------:R-:W-:-:S03]  /*a460*/  ULOP3.LUT UR5, UR5, 0x2000000, URZ, 0xfc, !UPT ;  /* 0x0200000005057892 */ /* 0x000fc6000f8efc3f */
[----:B------:R-:W-:Y:S01]  /*a470*/  @!P1 VIADD R0, R0, 0x30840 ;  /* 0x0003084000009836 */ /* 0x000fe20000000000 */
[----:B------:R-:W-:-:S03]  /*a480*/  ULEA UR4, UR4, UR5, 0xb ;  /* 0x0000000504047291 */ /* 0x000fc6000f8e583f */
[----:B------:R-:W-:Y:S01]  /*a490*/  ULDC UR5, c[0x0][0x9e0] ;  /* 0x0002780000057ab9 */ /* 0x000fe20000000800 */
[----:B------:R-:W-:-:S03]  /*a4a0*/  @!P1 PRMT R0, RZ, 0x654, R0 ;  /* 0x00000654ff009816 */ /* 0x000fc60000000000 */
        /* <DEDUP_REMOVED lines=18> */
[----:B------:R-:W-:-:S15]  /*a5d0*/  WARPGROUP.ARRIVE ;  /* 0x00000000000079c5 */ /* 0x000fde0000000000 */
[----:B------:R-:W-:-:S06]  /*a5e0*/  NOP ;  /* 0x0000000000007918 */ /* 0x000fcc0000000000 */
[----:B------:R-:W-:Y:S03]  /*a5f0*/  HGMMA.64x256x16.F32 R24, R184, gdesc[UR8].tnspB, R24, gsb0 ;  /* 0x43e00008b8187df0 */ /* 0x000fe60008000818 */
[----:B------:R-:W-:Y:S02]  /*a600*/  WARPGROUP.DEPBAR.LE gsb0, 0x0 ;  /* 0x00008000000079c5 */ /* 0x000fe40000010000 */
[----:B------:R-:W-:Y:S01]  /*a610*/  VIADD R187, R19, UR61 ;  /* 0x0000003d13bb7c36 */ /* 0x000fe20008000000 */
[----:B------:R2:W-:Y:S03]  /*a620*/  @!P1 SYNCS.ARRIVE.TRANS64.RED.A1T0 RZ, [R0+URZ], RZ ;  /* 0x000000ff00ff99a7 */ /* 0x0005e6000810043f */
[----:B------:R-:W-:Y:S01]  /*a630*/  @P2 IMAD.HI.U32 R2, R187, UR4, RZ ;  /* 0x00000004bb022c27 */ /* 0x000fe2000f8e00ff */
[----:B------:R-:W-:-:S04]  /*a640*/  @UP0 ULDC UR4, c[0x0][0x450] ;  /* 0x0001140000040ab9 */ /* 0x000fc80000000800 */
[----:B------:R-:W-:Y:S01]  /*a650*/  @P2 SHF.R.U32.HI R187, RZ, UR4, R2 ;  /* 0x00000004ffbb2c19 */ /* 0x000fe20008011602 */
[----:B--2---:R-:W-:Y:S01]  /*a660*/  IMAD.SHL.U32 R0, R20, 0x40, RZ ;  /* 0x0000004014007824 */ /* 0x004fe200078e00ff */
[----:B------:R-:W-:Y:S01]  /*a670*/  ULOP3.LUT UR4, URZ, UR59, URZ, 0x33, !UPT ;  /* 0x0000003b3f047292 */ /* 0x000fe2000f8e333f */
[----:B------:R-:W-:Y:S02]  /*a680*/  IMAD.U32 R2, RZ, RZ, UR39 ;  /* 0x00000027ff027e24 */ /* 0x000fe4000f8e00ff */
[----:B------:R-:W2:Y:S01]  /*a690*/  SHFL.IDX PT, R188, R187, RZ, 0x1c1f ;  /* 0x001c1fffbbbc7589 */ /* 0x000ea200000e0000 */
[----:B01----:R-:W-:-:S04]  /*a6a0*/  IADD3 R3, -R16, 0x1, -R0 ;  /* 0x0000000110037810 */ /* 0x003fc80007ffe900 */
[----:B------:R-:W-:-:S05]  /*a6b0*/  IADD3 R2, -R2, UR60, R3 ;  /* 0x0000003c02027c10 */ /* 0x000fca000fffe103 */
[C---:B------:R-:W-:Y:S02]  /*a6c0*/  VIADD R186, R2.reuse, UR5 ;  /* 0x0000000502ba7c36 */ /* 0x040fe40008000000 */
[----:B------:R-:W-:Y:S02]  /*a6d0*/  VIADD R185, R2, UR4 ;  /* 0x0000000402b97c36 */ /* 0x000fe40008000000 */
[--C-:B--2---:R-:W-:Y:S02]  /*a6e0*/  IMAD.IADD R184, R186, 0x1, R188.reuse ;  /* 0x00000001bab87824 */ /* 0x104fe400078e02bc */
[----:B------:R-:W-:Y:S01]  /*a6f0*/  IMAD.IADD R4, R185, 0x1, R188 ;  /* 0x00000001b9047824 */ /* 0x000fe200078e02bc */
[----:B------:R-:W-:Y:S06]  /*a700*/  @!P5 BRA `(.L_x_1265) ;  /* 0x00000000005cd947 */ /* 0x000fec0003800000 */
        /* <DEDUP_REMOVED lines=13> */
.L_x_1267:
[----:B------:R-:W-:-:S05]  /*a7e0*/  IMAD.U32 R189, RZ, RZ, UR58 ;  /* 0x0000003affbd7e24 */ /* 0x000fca000f8e00ff */
[----:B------:R-:W-:-:S13]  /*a7f0*/  ISETP.NE.AND P2, PT, R189, 0x1, PT ;  /* 0x00000001bd00780c */ /* 0x000fda0003f45270 */
[----:B------:R-:W0:Y:S02]  /*a800*/  @P2 LDC.64 R2, c[0x0][0x9e8] ;  /* 0x00027a00ff022b82 */ /* 0x000e240000000a00 */
[----:B0-----:R-:W-:-:S05]  /*a810*/  @P2 IMAD.HI.U32 R2, R188, R2, RZ ;  /* 0x00000002bc022227 */ /* 0x001fca00078e00ff */
[----:B------:R-:W-:-:S07]  /*a820*/  @P2 SHF.R.U32.HI R188, RZ, R3, R2 ;  /* 0x00000003ffbc2219 */ /* 0x000fce0000011602 */
.L_x_1268:
[----:B------:R-:W-:Y:S05]  /*a830*/  BSYNC B0 ;  /* 0x0000000000007941 */ /* 0x000fea0003800000 */
.L_x_1266:
[----:B------:R-:W-:-:S04]  /*a840*/  IMAD R188, R188, R189, -R0 ;  /* 0x000000bdbcbc7224 */ /* 0x000fc800078e0a00 */
[----:B------:R-:W-:-:S05]  /*a850*/  IMAD.IADD R188, R188, 0x1, -R16 ;  /* 0x00000001bcbc7824 */ /* 0x000fca00078e0a10 */
[----:B------:R-:W-:Y:S02]  /*a860*/  VIADDMNMX R184, R188, R189, R184, PT ;  /* 0x000000bdbcb87246 */ /* 0x000fe400038001b8 */
[----:B------:R-:W-:-:S07]  /*a870*/  VIMNMX R4, R4, R188, !PT ;  /* 0x000000bc04047248 */ /* 0x000fce0007fe0100 */
.L_x_1265:
[----:B------:R-:W-:Y:S01]  /*a880*/  ISETP.GT.AND P2, PT, R20, -0x1, PT ;  /* 0xffffffff1400780c */ /* 0x000fe20003f44270 */
[----:B------:R-:W0:Y:S03]  /*a890*/  SHFL.IDX PT, R187, R187, 0x1, 0x1c1f ;  /* 0x003c1f00bbbb7f89 */ /* 0x000e2600000e0000 */
[C---:B------:R-:W-:Y:S02]  /*a8a0*/  ISETP.GT.AND P3, PT, R4.reuse, RZ, P2 ;  /* 0x000000ff0400720c */ /* 0x040fe40001764270 */
[----:B------:R-:W-:Y:S02]  /*a8b0*/  ISETP.GT.AND P6, PT, R4, 0x1, P2 ;  /* 0x000000010400780c */ /* 0x000fe400017c4270 */
[----:B------:R-:W-:Y:S02]  /*a8c0*/  ISETP.LT.OR P4, PT, R184, 0x1, P3 ;  /* 0x00000001b800780c */ /* 0x000fe40001f81670 */
[----:B------:R-:W-:-:S02]  /*a8d0*/  ISETP.GT.AND P3, PT, R4, 0x8, P2 ;  /* 0x000000080400780c */ /* 0x000fc40001764270 */
[----:B------:R-:W-:Y:S02]  /*a8e0*/  FSEL R152, R152, -INF , !P4 ;  /* 0xff80000098987808 */ /* 0x000fe40006000000 */
[----:B------:R-:W-:Y:S02]  /*a8f0*/  ISETP.GT.AND P4, PT, R4, 0x9, P2 ;  /* 0x000000090400780c */ /* 0x000fe40001784270 */
[C---:B------:R-:W-:Y:S02]  /*a900*/  ISETP.LT.OR P6, PT, R184.reuse, 0x2, P6 ;  /* 0x00000002b800780c */ /* 0x040fe400037c1670 */
[C---:B------:R-:W-:Y:S02]  /*a910*/  ISETP.LT.OR P3, PT, R184.reuse, 0x9, P3 ;  /* 0x00000009b800780c */ /* 0x040fe40001f61670 */
[----:B------:R-:W-:Y:S02]  /*a920*/  ISETP.LT.OR P4, PT, R184, 0xa, P4 ;  /* 0x0000000ab800780c */ /* 0x000fe40002781670 */
[----:B------:R-:W-:-:S02]  /*a930*/  FSEL R153, R153, -INF , !P6 ;  /* 0xff80000099997808 */ /* 0x000fc40007000000 */
[----:B------:R-:W-:Y:S01]  /*a940*/  FSEL R156, R156, -INF , !P3 ;  /* 0xff8000009c9c7808 */ /* 0x000fe20005800000 */
[--C-:B0-----:R-:W-:Y:S01]  /*a950*/  IMAD.IADD R186, R186, 0x1, R187.reuse ;  /* 0x00000001baba7824 */ /* 0x101fe200078e02bb */
[----:B------:R-:W-:Y:S01]  /*a960*/  FSEL R157, R157, -INF , !P4 ;  /* 0xff8000009d9d7808 */ /* 0x000fe20006000000 */
[----:B------:R-:W-:Y:S01]  /*a970*/  IMAD.IADD R185, R185, 0x1, R187 ;  /* 0x00000001b9b97824 */ /* 0x000fe200078e02bb */
        /* <DEDUP_REMOVED lines=35> */
[----:B------:R-:W-:Y:S01]  /*abb0*/  FSEL R181, R181, -INF , !P4 ;  /* 0xff800000b5b57808 */ /* 0x000fe20006000000 */
        /* <DEDUP_REMOVED lines=14> */
.L_x_1271:
[----:B------:R-:W-:-:S05]  /*aca0*/  IMAD.U32 R4, RZ, RZ, UR58 ;  /* 0x0000003aff047e24 */ /* 0x000fca000f8e00ff */
[----:B------:R-:W-:-:S13]  /*acb0*/  ISETP.NE.AND P3, PT, R4, 0x1, PT ;  /* 0x000000010400780c */ /* 0x000fda0003f65270 */
[----:B------:R-:W0:Y:S02]  /*acc0*/  @P3 LDC.64 R2, c[0x0][0x9e8] ;  /* 0x00027a00ff023b82 */ /* 0x000e240000000a00 */
[----:B0-----:R-:W-:-:S05]  /*acd0*/  @P3 IMAD.HI.U32 R2, R187, R2, RZ ;  /* 0x00000002bb023227 */ /* 0x001fca00078e00ff */
[----:B------:R-:W-:-:S07]  /*ace0*/  @P3 SHF.R.U32.HI R187, RZ, R3, R2 ;  /* 0x00000003ffbb3219 */ /* 0x000fce0000011602 */
.L_x_1272:
[----:B------:R-:W-:Y:S05]  /*acf0*/  BSYNC B0 ;  /* 0x0000000000007941 */ /* 0x000fea0003800000 */
.L_x_1270:
[----:B------:R-:W-:-:S04]  /*ad00*/  IMAD R0, R187, R4, -R0 ;  /* 0x00000004bb007224 */ /* 0x000fc800078e0a00 */
[----:B------:R-:W-:-:S05]  /*ad10*/  IMAD.IADD R0, R0, 0x1, -R16 ;  /* 0x0000000100007824 */ /* 0x000fca00078e0a10 */
[----:B------:R-:W-:Y:S02]  /*ad20*/  VIADDMNMX R186, R0, R4, R186, PT ;  /* 0x0000000400ba7246 */ /* 0x000fe400038001ba */
[----:B------:R-:W-:-:S07]  /*ad30*/  VIMNMX R185, R185, R0, !PT ;  /* 0x00000000b9b97248 */ /* 0x000fce0007fe0100 */
.L_x_1269:
        /* <DEDUP_REMOVED lines=11> */
[----:B------:R-:W-:Y:S02]  /*adf0*/  FMNMX.FTZ R0, R157, R0, !PT ;  /* 0x000000009d007209 */ /* 0x000fe40007810000 */
[----:B------:R-:W-:Y:S02]  /*ae00*/  FSEL R166, R166, -INF , !P6 ;  /* 0xff800000a6a67808 */ /* 0x000fe40007000000 */
[C---:B------:R-:W-:Y:S02]  /*ae10*/  ISETP.GT.AND P6, PT, R185.reuse, 0x21, P2 ;  /* 0x00000021b900780c */ /* 0x040fe400017c4270 */
[----:B------:R-:W-:-:S02]  /*ae20*/  ISETP.GT.AND P4, PT, R185, 0x1, P2 ;  /* 0x00000001b900780c */ /* 0x000fc40001784270 */
[----:B------:R-:W-:Y:S02]  /*ae30*/  ISETP.LT.OR P6, PT, R186, 0x22, P6 ;  /* 0x00000022ba00780c */ /* 0x000fe400037c1670 */
[----:B------:R-:W-:Y:S02]  /*ae40*/  FMNMX.FTZ R0, R160, R0, !PT ;  /* 0x00000000a0007209 */ /* 0x000fe40007810000 */
[----:B------:R-:W-:Y:S02]  /*ae50*/  FSEL R171, R171, -INF , !P6 ;  /* 0xff800000abab7808 */ /* 0x000fe40007000000 */
[C---:B------:R-:W-:Y:S02]  /*ae60*/  ISETP.GT.AND P6, PT, R185.reuse, RZ, P2 ;  /* 0x000000ffb900720c */ /* 0x040fe400017c4270 */
[----:B------:R-:W-:Y:S02]  /*ae70*/  ISETP.GT.AND P3, PT, R185, 0x8, P2 ;  /* 0x00000008b900780c */ /* 0x000fe40001764270 */
[----:B------:R-:W-:-:S02]  /*ae80*/  ISETP.LT.OR P6, PT, R186, 0x1, P6 ;  /* 0x00000001ba00780c */ /* 0x000fc400037c1670 */
[----:B------:R-:W-:Y:S02]  /*ae90*/  ISETP.LT.OR P4, PT, R186, 0x2, P4 ;  /* 0x00000002ba00780c */ /* 0x000fe40002781670 */
[----:B------:R-:W-:Y:S02]  /*aea0*/  FSEL R154, R154, -INF , !P6 ;  /* 0xff8000009a9a7808 */ /* 0x000fe40007000000 */
[----:B------:R-:W-:Y:S02]  /*aeb0*/  FMNMX.FTZ R0, R161, R0, !PT ;  /* 0x00000000a1007209 */ /* 0x000fe40007810000 */
[----:B------:R-:W-:Y:S02]  /*aec0*/  ISETP.LT.OR P3, PT, R186, 0x9, P3 ;  /* 0x00000009ba00780c */ /* 0x000fe40001f61670 */
[----:B------:R-:W-:Y:S02]  /*aed0*/  FSEL R155, R155, -INF , !P4 ;  /* 0xff8000009b9b7808 */ /* 0x000fe40006000000 */
[----:B------:R-:W-:-:S02]  /*aee0*/  FMNMX.FTZ R2, R154, R21, !PT ;  /* 0x000000159a027209 */ /* 0x000fc40007810000 */
[----:B------:R-:W-:Y:S02]  /*aef0*/  FMNMX.FTZ R0, R164, R0, !PT ;  /* 0x00000000a4007209 */ /* 0x000fe40007810000 */
[----:B------:R-:W-:Y:S02]  /*af00*/  ISETP.GT.AND P4, PT, R185, 0x10, P2 ;  /* 0x00000010b900780c */ /* 0x000fe40001784270 */
[----:B------:R-:W-:Y:S02]  /*af10*/  FSEL R158, R158, -INF , !P3 ;  /* 0xff8000009e9e7808 */ /* 0x000fe40005800000 */
[----:B------:R-:W-:Y:S02]  /*af20*/  FMNMX.FTZ R2, R155, R2, !PT ;  /* 0x000000029b027209 */ /* 0x000fe40007810000 */
[----:B------:R-:W-:Y:S02]  /*af30*/  FMNMX.FTZ R0, R165, R0, !PT ;  /* 0x00000000a5007209 */ /* 0x000fe40007810000 */
[----:B------:R-:W-:-:S02]  /*af40*/  ISETP.GT.AND P3, PT, R185, 0x11, P2 ;  /* 0x00000011b900780c */ /* 0x000fc40001764270 */
[----:B------:R-:W-:Y:S02]  /*af50*/  ISETP.LT.OR P4, PT, R186, 0x11, P4 ;  /* 0x00000011ba00780c */ /* 0x000fe40002781670 */
[----:B------:R-:W-:Y:S02]  /*af60*/  FMNMX.FTZ R2, R158, R2, !PT ;  /* 0x000000029e027209 */ /* 0x000fe40007810000 */
        /* <DEDUP_REMOVED lines=10> */
[C---:B------:R-:W-:Y:S02]  /*b010*/  ISETP.LT.OR P4, PT, R186.reuse, 0x1a, P4 ;  /* 0x0000001aba00780c */ /* 0x040fe40002781670 */
[----:B------:R-:W-:Y:S02]  /*b020*/  FMNMX.FTZ R2, R163, R2, !PT ;  /* 0x00000002a3027209 */ /* 0x000fe40007810000 */
[----:B------:R-:W-:Y:S02]  /*b030*/  FMNMX.FTZ R0, R173, R0, !PT ;  /* 0x00000000ad007209 */ /* 0x000fe40007810000 */
[----:B------:R-:W-:Y:S02]  /*b040*/  ISETP.LT.OR P3, PT, R186, 0x21, P3 ;  /* 0x00000021ba00780c */ /* 0x000fe40001f61670 */
[----:B------:R-:W-:Y:S02]  /*b050*/  FSEL R167, R167, -INF , !P4 ;  /* 0xff800000a7a77808 */ /* 0x000fe40006000000 */
[----:B------:R-:W-:-:S02]  /*b060*/  FMNMX.FTZ R2, R166, R2, !PT ;  /* 0x00000002a6027209 */ /* 0x000fc40007810000 */
[----:B------:R-:W-:Y:S02]  /*b070*/  ISETP.GT.AND P4, PT, R185, 0x28, P2 ;  /* 0x00000028b900780c */ /* 0x000fe40001784270 */
[----:B------:R-:W-:Y:S02]  /*b080*/  FMNMX.FTZ R0, R176, R0, !PT ;  /* 0x00000000b0007209 */ /* 0x000fe40007810000 */
[----:B------:R-:W-:Y:S02]  /*b090*/  FSEL R170, R170, -INF , !P3 ;  /* 0xff800000aaaa7808 */ /* 0x000fe40005800000 */
[----:B------:R-:W-:Y:S02]  /*b0a0*/  FMNMX.FTZ R2, R167, R2, !PT ;  /* 0x00000002a7027209 */ /* 0x000fe40007810000 */
[----:B------:R-:W-:Y:S02]  /*b0b0*/  ISETP.LT.OR P4, PT, R186, 0x29, P4 ;  /* 0x00000029ba00780c */ /* 0x000fe40002781670 */
[----:B------:R-:W-:-:S02]  /*b0c0*/  FMNMX.FTZ R0, R177, R0, !PT ;  /* 0x00000000b1007209 */ /* 0x000fc40007810000 */
[C---:B------:R-:W-:Y:S02]  /*b0d0*/  ISETP.GT.AND P3, PT, R185.reuse, 0x29, P2 ;  /* 0x00000029b900780c */ /* 0x040fe40001764270 */
[----:B------:R-:W-:Y:S02]  /*b0e0*/  FMNMX.FTZ R2, R170, R2, !PT ;  /* 0x00000002aa027209 */ /* 0x000fe40007810000 */
[----:B------:R-:W-:Y:S02]  /*b0f0*/  FSEL R174, R174, -INF , !P4 ;  /* 0xff800000aeae7808 */ /* 0x000fe40006000000 */
[----:B------:R-:W-:Y:S02]  /*b100*/  FMNMX.FTZ R0, R180, R0, !PT ;  /* 0x00000000b4007209 */ /* 0x000fe40007810000 */
[----:B------:R-:W-:Y:S02]  /*b110*/  ISETP.LT.OR P3, PT, R186, 0x2a, P3 ;  /* 0x0000002aba00780c */ /* 0x000fe40001f61670 */
[----:B------:R-:W-:-:S02]  /*b120*/  ISETP.GT.AND P4, PT, R185, 0x30, P2 ;  /* 0x00000030b900780c */ /* 0x000fc40001784270 */
[----:B------:R-:W-:Y:S02]  /*b130*/  FMNMX.FTZ R2, R171, R2, !PT ;  /* 0x00000002ab027209 */ /* 0x000fe40007810000 */
[----:B------:R-:W-:Y:S02]  /*b140*/  FMNMX.FTZ R4, R181, R0, !PT ;  /* 0x00000000b5047209 */ /* 0x000fe40007810000 */
[----:B------:R-:W-:Y:S02]  /*b150*/  FSEL R175, R175, -INF , !P3 ;  /* 0xff800000afaf7808 */ /* 0x000fe40005800000 */
[----:B------:R-:W-:Y:S01]  /*b160*/  ISETP.GT.AND P6, PT, R185, 0x31, P2 ;  /* 0x00000031b900780c */ /* 0x000fe200017c4270 */
[----:B------:R-:W0:Y:S01]  /*b170*/  SHFL.BFLY PT, R0, R4, 0x2, 0x1f ;  /* 0x0c401f0004007f89 */ /* 0x000e2200000e0000 */
[----:B------:R-:W-:Y:S02]  /*b180*/  ISETP.LT.OR P4, PT, R186, 0x31, P4 ;  /* 0x00000031ba00780c */ /* 0x000fe40002781670 */
[----:B------:R-:W-:-:S02]  /*b190*/  FMNMX.FTZ R2, R174, R2, !PT ;  /* 0x00000002ae027209 */ /* 0x000fc40007810000 */
[----:B------:R-:W-:Y:S02]  /*b1a0*/  ISETP.GT.AND P3, PT, R185, 0x38, P2 ;  /* 0x00000038b900780c */ /* 0x000fe40001764270 */
[----:B------:R-:W-:Y:S02]  /*b1b0*/  ISETP.LT.OR P6, PT, R186, 0x32, P6 ;  /* 0x00000032ba00780c */ /* 0x000fe400037c1670 */
        /* <DEDUP_REMOVED lines=12> */
[----:B------:R-:W-:Y:S02]  /*b280*/  FMNMX.FTZ R2, R183, R2, !PT ;  /* 0x00000002b7027209 */ /* 0x000fe40007810000 */
[----:B------:R-:W-:Y:S01]  /*b290*/  R2UR UR4, R22 ;  /* 0x00000000160472ca */ /* 0x000fe200000e0000 */
[----:B------:R-:W0:Y:S04]  /*b2a0*/  SHFL.BFLY PT, R0, R4, 0x1, 0x1f ;  /* 0x0c201f0004007f89 */ /* 0x000e2800000e0000 */
[----:B------:R-:W1:Y:S01]  /*b2b0*/  SHFL.BFLY PT, R3, R2, 0x2, 0x1f ;  /* 0x0c401f0002037f89 */ /* 0x000e6200000e0000 */
[----:B0-----:R-:W-:-:S02]  /*b2c0*/  FMNMX.FTZ R4, R4, R0, !PT ;  /* 0x0000000004047209 */ /* 0x001fc40007810000 */
        /* <DEDUP_REMOVED lines=21> */
[----:B------:R-:W-:Y:S01]  /*b420*/  FSEL R0, R4, RZ, P4 ;  /* 0x000000ff04007208 */ /* 0x000fe20002000000 */
[----:B------:R-:W-:Y:S01]  /*b430*/  MUFU.EX2 R196, R196 ;  /* 0x000000c400c47308 */ /* 0x000fe20000000800 */
[----:B0-----:R-:W-:-:S03]  /*b440*/  FMNMX.FTZ R3, R3, R2, !PT ;  /* 0x0000000203037209 */ /* 0x001fc60007810000 */
[----:B------:R-:W-:Y:S01]  /*b450*/  FADD.FTZ R0, -R0, R230 ;  /* 0x000000e600007221 */ /* 0x000fe20000010100 */
[C---:B------:R-:W-:Y:S01]  /*b460*/  FSETP.NEU.FTZ.AND P2, PT, R3.reuse, -INF , PT ;  /* 0xff8000000300780b */ /* 0x040fe20003f5d000 */
[----:B------:R-:W-:Y:S01]  /*b470*/  FMUL.FTZ R2, R3, UR5 ;  /* 0x0000000503027c20 */ /* 0x000fe20008410000 */
[----:B------:R-:W-:Y:S02]  /*b480*/  IMAD.MOV.U32 R230, RZ, RZ, R4 ;  /* 0x000000ffffe67224 */ /* 0x000fe400078e0004 */
[----:B------:R-:W-:Y:S01]  /*b490*/  FMUL.FTZ R168, R0, UR5 ;  /* 0x0000000500a87c20 */ /* 0x000fe20008410000 */
[----:B------:R-:W-:Y:S01]  /*b4a0*/  MUFU.EX2 R152, R152 ;  /* 0x0000009800987308 */ /* 0x000fe20000000800 */
[----:B------:R-:W-:-:S05]  /*b4b0*/  FSEL R0, R2, RZ, P2 ;  /* 0x000000ff02007208 */ /* 0x000fca0001000000 */
        /* <DEDUP_REMOVED lines=19> */
[----:B------:R-:W0:Y:S01]  /*b5f0*/  MUFU.EX2 R2, R168 ;  /* 0x000000a800027308 */ /* 0x000e220000000800 */
[----:B------:R-:W-:Y:S01]  /*b600*/  IMAD.U32 R158, RZ, RZ, UR14 ;  /* 0x0000000eff9e7e24 */ /* 0x000fe2000f8e00ff */
[C---:B------:R-:W-:Y:S01]  /*b610*/  ISETP.GT.AND P2, PT, R20.reuse, UR4, PT ;  /* 0x0000000414007c0c */ /* 0x040fe2000bf44270 */
[----:B------:R-:W-:Y:S01]  /*b620*/  UMOV UR4, UR36 ;  /* 0x0000002400047c82 */ /* 0x000fe20008000000 */
[----:B------:R-:W-:-:S02]  /*b630*/  VIADD R20, R20, 0xffffffff ;  /* 0xffffffff14147836 */ /* 0x000fc40000000000 */
[----:B------:R-:W-:Y:S02]  /*b640*/  @!P1 VIADD R158, R158, 0x30860 ;  /* 0x000308609e9e9836 */ /* 0x000fe40000000000 */
[----:B------:R-:W-:Y:S03]  /*b650*/  MUFU.EX2 R197, R197 ;  /* 0x000000c500c57308 */ /* 0x000fe60000000800 */
[----:B------:R-:W-:-:S04]  /*b660*/  @!P1 PRMT R158, RZ, 0x654, R158 ;  /* 0x00000654ff9e9816 */ /* 0x000fc8000000009e */
[----:B------:R1:W-:Y:S01]  /*b670*/  @!P1 SYNCS.ARRIVE.TRANS64.RED.A1T0 RZ, [R158+URZ], RZ ;  /* 0x000000ff9eff99a7 */ /* 0x0003e2000810043f */
[----:B------:R-:W2:Y:S01]  /*b680*/  MUFU.EX2 R0, R159 ;  /* 0x0000009f00007308 */ /* 0x000ea20000000800 */
[----:B0-----:R-:W-:Y:S01]  /*b690*/  FFMA.FTZ R17, R2, R17, R196 ;  /* 0x0000001102117223 */ /* 0x001fe200000100c4 */
[----:B------:R-:W-:-:S03]  /*b6a0*/  F2FP.F16.F32.PACK_AB R196, R152, R196 ;  /* 0x000000c498c4723e */ /* 0x000fc600000000ff */
[----:B------:R-:W-:-:S03]  /*b6b0*/  FADD.FTZ R17, R152, R17 ;  /* 0x0000001198117221 */ /* 0x000fc60000010000 */
[----:B------:R-:W0:Y:S08]  /*b6c0*/  MUFU.EX2 R154, R154 ;  /* 0x0000009a009a7308 */ /* 0x000e300000000800 */
[----:B------:R-:W3:Y:S01]  /*b6d0*/  MUFU.EX2 R198, R198 ;  /* 0x000000c600c67308 */ /* 0x000ee20000000800 */
[----:B--2---:R-:W-:-:S07]  /*b6e0*/  FFMA.FTZ R5, R0, R5, R197 ;  /* 0x0000000500057223 */ /* 0x004fce00000100c5 */
[----:B------:R-:W2:Y:S01]  /*b6f0*/  MUFU.EX2 R199, R199 ;  /* 0x000000c700c77308 */ /* 0x000ea20000000800 */
[C---:B0-----:R-:W-:Y:S01]  /*b700*/  FADD.FTZ R5, R154.reuse, R5 ;  /* 0x000000059a057221 */ /* 0x041fe20000010000 */
[----:B------:R-:W-:-:S06]  /*b710*/  F2FP.F16.F32.PACK_AB R197, R154, R197 ;  /* 0x000000c59ac5723e */ /* 0x000fcc00000000ff */
[----:B------:R-:W0:Y:S01]  /*b720*/  MUFU.EX2 R153, R153 ;  /* 0x0000009900997308 */ /* 0x000e220000000800 */
[----:B---3--:R-:W-:-:S07]  /*b730*/  FADD.FTZ R17, R198, R17 ;  /* 0x00000011c6117221 */ /* 0x008fce0000010000 */
[----:B------:R-:W3:Y:S01]  /*b740*/  MUFU.EX2 R155, R155 ;  /* 0x0000009b009b7308 */ /* 0x000ee20000000800 */
[----:B--2---:R-:W-:-:S07]  /*b750*/  FADD.FTZ R5, R199, R5 ;  /* 0x00000005c7057221 */ /* 0x004fce0000010000 */
[----:B------:R-:W2:Y:S01]  /*b760*/  MUFU.EX2 R192, R192 ;  /* 0x000000c000c07308 */ /* 0x000ea20000000800 */
[C---:B0-----:R-:W-:Y:S01]  /*b770*/  FADD.FTZ R17, R153.reuse, R17 ;  /* 0x0000001199117221 */ /* 0x041fe20000010000 */
[----:B------:R-:W-:-:S06]  /*b780*/  F2FP.F16.F32.PACK_AB R198, R153, R198 ;  /* 0x000000c699c6723e */ /* 0x000fcc00000000ff */
[----:B------:R-:W0:Y:S01]  /*b790*/  MUFU.EX2 R193, R193 ;  /* 0x000000c100c17308 */ /* 0x000e220000000800 */
[C---:B---3--:R-:W-:Y:S01]  /*b7a0*/  FADD.FTZ R5, R155.reuse, R5 ;  /* 0x000000059b057221 */ /* 0x048fe20000010000 */
[----:B------:R-:W-:-:S06]  /*b7b0*/  F2FP.F16.F32.PACK_AB R199, R155, R199 ;  /* 0x000000c79bc7723e */ /* 0x000fcc00000000ff */
[----:B------:R-:W3:Y:S01]  /*b7c0*/  MUFU.EX2 R156, R156 ;  /* 0x0000009c009c7308 */ /* 0x000ee20000000800 */
[----:B--2---:R-:W-:-:S07]  /*b7d0*/  FADD.FTZ R17, R192, R17 ;  /* 0x00000011c0117221 */ /* 0x004fce0000010000 */
[----:B-1----:R-:W1:Y:S01]  /*b7e0*/  MUFU.EX2 R158, R163 ;  /* 0x000000a3009e7308 */ /* 0x002e620000000800 */
[----:B0-----:R-:W-:-:S07]  /*b7f0*/  FADD.FTZ R5, R193, R5 ;  /* 0x00000005c1057221 */ /* 0x001fce0000010000 */
[----:B------:R-:W0:Y:S01]  /*b800*/  MUFU.EX2 R194, R194 ;  /* 0x000000c200c27308 */ /* 0x000e220000000800 */
[C---:B---3--:R-:W-:Y:S01]  /*b810*/  FADD.FTZ R17, R156.reuse, R17 ;  /* 0x000000119c117221 */ /* 0x048fe20000010000 */
[----:B------:R-:W-:-:S06]  /*b820*/  F2FP.F16.F32.PACK_AB R192, R156, R192 ;  /* 0x000000c09cc0723e */ /* 0x000fcc00000000ff */
[----:B------:R-:W2:Y:S01]  /*b830*/  MUFU.EX2 R195, R195 ;  /* 0x000000c300c37308 */ /* 0x000ea20000000800 */
[C---:B-1----:R-:W-:Y:S01]  /*b840*/  FADD.FTZ R5, R158.reuse, R5 ;  /* 0x000000059e057221 */ /* 0x042fe20000010000 */
[----:B------:R-:W-:-:S06]  /*b850*/  F2FP.F16.F32.PACK_AB R193, R158, R193 ;  /* 0x000000c19ec1723e */ /* 0x000fcc00000000ff */
        /* <DEDUP_REMOVED lines=9> */
[----:B------:R-:W-:Y:S01]  /*b8f0*/  F2FP.F16.F32.PACK_AB R195, R21, R195 ;  /* 0x000000c315c3723e */ /* 0x000fe200000000ff */
[----:B------:R-:W-:-:S05]  /*b900*/  IMAD.MOV.U32 R21, RZ, RZ, R3 ;  /* 0x000000ffff157224 */ /* 0x000fca00078e0003 */
[----:B------:R-:W0:Y:S01]  /*b910*/  MUFU.EX2 R160, R160 ;  /* 0x000000a000a07308 */ /* 0x000e220000000800 */
[----:B--2---:R-:W-:-:S07]  /*b920*/  FADD.FTZ R17, R188, R17 ;  /* 0x00000011bc117221 */ /* 0x004fce0000010000 */
[----:B------:R-:W2:Y:S01]  /*b930*/  MUFU.EX2 R171, R171 ;  /* 0x000000ab00ab7308 */ /* 0x000ea20000000800 */
[----:B-1----:R-:W-:-:S07]  /*b940*/  FADD.FTZ R5, R170, R5 ;  /* 0x00000005aa057221 */ /* 0x002fce0000010000 */
[----:B------:R-:W1:Y:S01]  /*b950*/  MUFU.EX2 R190, R190 ;  /* 0x000000be00be7308 */ /* 0x000e620000000800 */
[C---:B0-----:R-:W-:Y:S01]  /*b960*/  FADD.FTZ R17, R160.reuse, R17 ;  /* 0x00000011a0117221 */ /* 0x041fe20000010000 */
[----:B------:R-:W-:-:S06]  /*b970*/  F2FP.F16.F32.PACK_AB R188, R160, R188 ;  /* 0x000000bca0bc723e */ /* 0x000fcc00000000ff */
[----:B------:R-:W0:Y:S01]  /*b980*/  MUFU.EX2 R174, R174 ;  /* 0x000000ae00ae7308 */ /* 0x000e220000000800 */
[C---:B--2---:R-:W-:Y:S01]  /*b990*/  FADD.FTZ R5, R171.reuse, R5 ;  /* 0x00000005ab057221 */ /* 0x044fe20000010000 */
[----:B------:R-:W-:-:S06]  /*b9a0*/  F2FP.F16.F32.PACK_AB R189, R171, R170 ;  /* 0x000000aaabbd723e */ /* 0x000fcc00000000ff */
[----:B------:R-:W2:Y:S01]  /*b9b0*/  MUFU.EX2 R161, R161 ;  /* 0x000000a100a17308 */ /* 0x000ea20000000800 */
[----:B-1----:R-:W-:-:S07]  /*b9c0*/  FADD.FTZ R17, R190, R17 ;  /* 0x00000011be117221 */ /* 0x002fce0000010000 */
[----:B------:R-:W1:Y:S01]  /*b9d0*/  MUFU.EX2 R175, R175 ;  /* 0x000000af00af7308 */ /* 0x000e620000000800 */
[----:B0-----:R-:W-:-:S07]  /*b9e0*/  FADD.FTZ R5, R174, R5 ;  /* 0x00000005ae057221 */ /* 0x001fce0000010000 */
[----:B------:R-:W0:Y:S01]  /*b9f0*/  MUFU.EX2 R184, R184 ;  /* 0x000000b800b87308 */ /* 0x000e220000000800 */
[C---:B--2---:R-:W-:Y:S01]  /*ba00*/  FADD.FTZ R17, R161.reuse, R17 ;  /* 0x00000011a1117221 */ /* 0x044fe20000010000 */
        /* <DEDUP_REMOVED lines=15> */
[----:B--2---:R-:W-:-:S07]  /*bb00*/  FADD.FTZ R17, R186, R17 ;  /* 0x00000011ba117221 */ /* 0x004fce0000010000 */
[----:B------:R-:W2:Y:S01]  /*bb10*/  MUFU.EX2 R183, R183 ;  /* 0x000000b700b77308 */ /* 0x000ea20000000800 */
[----:B-1----:R-:W-:Y:S01]  /*bb20*/  FADD.FTZ R152, R182, R5 ;  /* 0x00000005b6987221 */ /* 0x002fe20000010000 */
[C---:B0-----:R-:W-:Y:S01]  /*bb30*/  FADD.FTZ R17, R165.reuse, R17 ;  /* 0x00000011a5117221 */ /* 0x041fe20000010000 */
[----:B------:R-:W-:Y:S02]  /*bb40*/  F2FP.F16.F32.PACK_AB R186, R165, R186 ;  /* 0x000000baa5ba723e */ /* 0x000fe400000000ff */
[C---:B--2---:R-:W-:Y:S01]  /*bb50*/  FADD.FTZ R5, R183.reuse, R152 ;  /* 0x00000098b7057221 */ /* 0x044fe20000010000 */
[----:B------:R-:W-:Y:S01]  /*bb60*/  F2FP.F16.F32.PACK_AB R187, R183, R182 ;  /* 0x000000b6b7bb723e */ /* 0x000fe200000000ff */
[----:B------:R-:W-:Y:S06]  /*bb70*/  @P2 BRA `(.L_x_1273) ;  /* 0xffffffd800302947 */ /* 0x000fec000383ffff */
.L_x_1256:
        /* <DEDUP_REMOVED lines=131> */
.L_x_1274:
[----:B------:R-:W-:Y:S01]  /*c3b0*/  ULEA UR8, UR36, UR37, 0x3 ;  /* 0x0000002524087291 */ /* 0x000fe2000f8e183f */
[----:B------:R-:W-:-:S05]  /*c3c0*/  IMAD.U32 R0, RZ, RZ, UR38 ;  /* 0x00000026ff007e24 */ /* 0x000fca000f8e00ff */
[----:B------:R-:W-:-:S04]  /*c3d0*/  SHF.L.U32 R0, R0, 0x1f, RZ ;  /* 0x0000001f00007819 */ /* 0x000fc800000006ff */
[----:B------:R0:W1:Y:S01]  /*c3e0*/  SYNCS.PHASECHK.TRANS64.TRYWAIT P2, [UR8+0x30850], R0 ;  /* 0x03085000ff0075a7 */ /* 0x0000620008040148 */
[----:B------:R-:W-:Y:S05]  /*c3f0*/  @!P0 BRA `(.L_x_1275) ;  /* 0x0000000000048947 */ /* 0x000fea0003800000 */
[----:B------:R-:W-:Y:S01]  /*c400*/  BPT.TRAP 0x1 ;  /* 0x000000040000795c */ /* 0x000fe20000300000 */
.L_x_1275:
[----:B-1----:R-:W-:Y:S05]  /*c410*/  @P2 BRA `(.L_x_1276) ;  /* 0x0000000000082947 */ /* 0x002fea0003800000 */
[----:B------:R-:W1:Y:S02]  /*c420*/  SYNCS.PHASECHK.TRANS64.TRYWAIT P0, [UR8+0x30850], R0 ;  /* 0x03085000ff0075a7 */ /* 0x000e640008000148 */
[----:B-1----:R-:W-:Y:S05]  /*c430*/  @!P0 BRA `(.L_x_1277) ;  /* 0x000000d800b08947 */ /* 0x002fea0003800000 */
.L_x_1276:
[----:B------:R-:W-:Y:S01]  /*c440*/  UIADD3 UR37, UR37, 0x400, URZ ;  /* 0x0000040025257890 */ /* 0x000fe2000fffe03f */
[----:B------:R-:W-:Y:S01]  /*c450*/  WARPGROUP.ARRIVE ;  /* 0x00000000000079c5 */ /* 0x000fe20000000000 */
[----:B------:R-:W-:Y:S01]  /*c460*/  UMOV UR7, 0x40000040 ;  /* 0x4000004000077882 */ /* 0x000fe20000000000 */
[----:B01----:R-:W0:Y:S01]  /*c470*/  SHFL.BFLY PT, R0, R17, 0x2, 0x1f ;  /* 0x0c401f0011007f89 */ /* 0x003e2200000e0000 */
[----:B------:R-:W-:Y:S01]  /*c480*/  USHF.R.U32.HI UR37, URZ, 0x4, UR37 ;  /* 0x000000043f257899 */ /* 0x000fe20008011625 */
[----:B------:R-:W-:Y:S01]  /*c490*/  IMAD.U32 R11, RZ, RZ, UR8 ;  /* 0x00000008ff0b7e24 */ /* 0x000fe2000f8e00ff */
[----:B------:R-:W-:Y:S01]  /*c4a0*/  R2UR UR9, R232 ;  /* 0x00000000e80972ca */ /* 0x000fe200000e0000 */
[----:B------:R-:W1:Y:S01]  /*c4b0*/  SHFL.BFLY PT, R2, R5, 0x2, 0x1f ;  /* 0x0c401f0005027f89 */ /* 0x000e6200000e0000 */
[----:B------:R-:W-:Y:S01]  /*c4c0*/  ULOP3.LUT UR37, UR37, 0x3fff, URZ, 0xc0, !UPT ;  /* 0x00003fff25257892 */ /* 0x000fe2000f8ec03f */
[----:B------:R-:W-:Y:S02]  /*c4d0*/  @!P1 VIADD R11, R11, 0x30860 ;  /* 0x000308600b0b9836 */ /* 0x000fe40000000000 */
[----:B------:R-:W-:Y:S01]  /*c4e0*/  IMAD.MOV.U32 R6, RZ, RZ, RZ ;  /* 0x000000ffff067224 */ /* 0x000fe200078e00ff */
[----:B------:R-:W-:Y:S01]  /*c4f0*/  ULOP3.LUT UR4, UR37, 0x2000000, URZ, 0xfc, !UPT ;  /* 0x0200000025047892 */ /* 0x000fe2000f8efc3f */
[----:B------:R-:W-:Y:S01]  /*c500*/  IMAD.U32 R13, RZ, RZ, UR5 ;  /* 0x00000005ff0d7e24 */ /* 0x000fe2000f8e00ff */
[----:B------:R-:W-:-:S02]  /*c510*/  @!P1 PRMT R11, RZ, 0x654, R11 ;  /* 0x00000654ff0b9816 */ /* 0x000fc4000000000b */
[----:B------:R-:W-:Y:S02]  /*c520*/  ULEA UR4, UR36, UR4, 0xb ;  /* 0x0000000424047291 */ /* 0x000fe4000f8e583f */
[----:B------:R-:W-:Y:S02]  /*c530*/  UIADD3 UR36, UR36, 0x1, URZ ;  /* 0x0000000124247890 */ /* 0x000fe4000fffe03f */
[----:B------:R-:W-:Y:S02]  /*c540*/  UIADD3 UR9, UR9, 0x1, URZ ;  /* 0x0000000109097890 */ /* 0x000fe4000fffe03f */
[----:B------:R-:W-:Y:S01]  /*c550*/  UISETP.NE.AND UP0, UPT, UR36, 0x2, UPT ;  /* 0x000000022400788c */ /* 0x000fe2000bf05270 */
[----:B------:R-:W-:Y:S02]  /*c560*/  UMOV UR6, UR4 ;  /* 0x0000000400067c82 */ /* 0x000fe40008000000 */
[----:B------:R-:W-:Y:S01]  /*c570*/  HGMMA.64x256x16.F32 R24, R196, gdesc[UR4].tnspB, R24, gsb0 ;  /* 0x43e00004c4187df0 */ /* 0x000fe20008000818 */
[----:B------:R-:W-:Y:S01]  /*c580*/  UIADD3 UR6, UR4, 0x80, URZ ;  /* 0x0000008004067890 */ /* 0x000fe2000fffe03f */
[----:B0-----:R-:W-:Y:S01]  /*c590*/  FADD.FTZ R0, R0, R17 ;  /* 0x0000001100007221 */ /* 0x001fe20000010000 */
[----:B------:R-:W-:Y:S01]  /*c5a0*/  UMOV UR7, 0x40000040 ;  /* 0x4000004000077882 */ /* 0x000fe20000000000 */
[----:B------:R-:W-:-:S02]  /*c5b0*/  IMAD.U32 R232, RZ, RZ, UR9 ;  /* 0x00000009ffe87e24 */ /* 0x000fc4000f8e00ff */
[----:B-1----:R-:W-:Y:S01]  /*c5c0*/  FADD.FTZ R2, R2, R5 ;  /* 0x0000000502027221 */ /* 0x002fe20000010000 */
[----:B------:R-:W-:Y:S01]  /*c5d0*/  IMAD.MOV.U32 R5, RZ, RZ, RZ ;  /* 0x000000ffff057224 */ /* 0x000fe200078e00ff */
[----:B------:R-:W0:Y:S01]  /*c5e0*/  SHFL.BFLY PT, R7, R0, 0x1, 0x1f ;  /* 0x0c201f0000077f89 */ /* 0x000e2200000e0000 */
[----:B------:R-:W-:-:S03]  /*c5f0*/  USEL UR36, UR36, URZ, UP0 ;  /* 0x0000003f24247287 */ /* 0x000fc60008000000 */
[----:B------:R-:W1:Y:S01]  /*c600*/  SHFL.BFLY PT, R9, R2, 0x1, 0x1f ;  /* 0x0c201f0002097f89 */ /* 0x000e6200000e0000 */
[----:B0-----:R-:W-:Y:S01]  /*c610*/  FADD.FTZ R10, R0, R7 ;  /* 0x00000007000a7221 */ /* 0x001fe20000010000 */
[----:B------:R-:W-:Y:S02]  /*c620*/  IMAD.U32 R7, RZ, RZ, UR5 ;  /* 0x00000005ff077e24 */ /* 0x000fe4000f8e00ff */
[----:B------:R-:W-:Y:S02]  /*c630*/  IMAD.MOV.U32 R0, RZ, RZ, -0x800000 ;  /* 0xff800000ff007424 */ /* 0x000fe400078e00ff */
[----:B-1----:R-:W-:Y:S01]  /*c640*/  FADD.FTZ R12, R2, R9 ;  /* 0x00000009020c7221 */ /* 0x002fe20000010000 */
[----:B------:R-:W-:Y:S01]  /*c650*/  FSETP.NE.FTZ.AND P0, PT, R10, RZ, PT ;  /* 0x000000ff0a00720b */ /* 0x000fe20003f15000 */
[----:B------:R-:W-:-:S03]  /*c660*/  IMAD.MOV.U32 R2, RZ, RZ, -0x800000 ;  /* 0xff800000ff027424 */ /* 0x000fc600078e00ff */
[----:B------:R-:W-:-:S09]  /*c670*/  FSETP.NE.FTZ.AND P2, PT, R12, RZ, PT ;  /* 0x000000ff0c00720b */ /* 0x000fd20003f55000 */
        /* <DEDUP_REMOVED lines=23> */
[----:B------:R-:W-:-:S04]  /*c7f0*/  USEL UR4, URZ, 0x1, UP0 ;  /* 0x000000013f047887 */ /* 0x000fc80008000000 */
[----:B------:R-:W-:Y:S01]  /*c800*/  ULOP3.LUT UR38, UR38, UR4, URZ, 0x3c, !UPT ;  /* 0x0000000426267292 */ /* 0x000fe2000f8e3c3f */
[----:B------:R-:W-:Y:S02]  /*c810*/  WARPGROUP.DEPBAR.LE gsb0, 0x0 ;  /* 0x00008000000079c5 */ /* 0x000fe40000010000 */
[----:B------:R-:W-:-:S15]  /*c820*/  WARPGROUP.ARRIVE ;  /* 0x00000000000079c5 */ /* 0x000fde0000000000 */
[----:B------:R-:W-:-:S03]  /*c830*/  NOP ;  /* 0x0000000000007918 */ /* 0x000fc60000000000 */
        /* <DEDUP_REMOVED lines=131> */
.L_x_1207:
        /* <DEDUP_REMOVED lines=11> */
[----:B------:R-:W2:Y:S01]  /*d120*/  LDL R3, [R1+0x60] ;  /* 0x0000600001037983 */ /* 0x000ea20000100800 */
[----:B------:R-:W0:Y:S01]  /*d130*/  S2UR UR4, SR_SWINHI ;  /* 0x00000000000479c3 */ /* 0x000e220000002f00 */
[----:B------:R-:W-:Y:S01]  /*d140*/  IMAD.MOV.U32 R20, RZ, RZ, 0x2 ;  /* 0x00000002ff147424 */ /* 0x000fe200078e00ff */
[----:B------:R-:W-:Y:S01]  /*d150*/  R2UR UR19, R23 ;  /* 0x00000000171372ca */ /* 0x000fe200000e0000 */
[----:B------:R-:W-:Y:S01]  /*d160*/  ULDC.64 UR16, c[0x0][0xc00] ;  /* 0x0003000000107ab9 */ /* 0x000fe20000000a00 */
[----:B------:R-:W-:Y:S01]  /*d170*/  F2FP.F16.F32.PACK_AB R6, R29, R28 ;  /* 0x0000001c1d06723e */ /* 0x000fe200000000ff */
[----:B------:R-:W-:Y:S01]  /*d180*/  ULDC.64 UR12, c[0x0][0xc00] ;  /* 0x00030000000c7ab9 */ /* 0x000fe20000000a00 */
[----:B------:R-:W-:Y:S01]  /*d190*/  F2FP.F16.F32.PACK_AB R7, R31, R30 ;  /* 0x0000001e1f07723e */ /* 0x000fe200000000ff */
[----:B------:R-:W-:Y:S01]  /*d1a0*/  ULDC.64 UR20, c[0x0][0x208] ;  /* 0x0000820000147ab9 */ /* 0x000fe20000000a00 */
[----:B------:R-:W-:Y:S01]  /*d1b0*/  R2UR UR9, R231 ;  /* 0x00000000e70972ca */ /* 0x000fe200000e0000 */
[----:B------:R-:W-:Y:S01]  /*d1c0*/  ULDC.64 UR14, c[0x0][0xc08] ;  /* 0x00030200000e7ab9 */ /* 0x000fe20000000a00 */
[----:B------:R-:W-:Y:S01]  /*d1d0*/  ULDC UR22, c[0x0][0xbe8] ;  /* 0x0002fa0000167ab9 */ /* 0x000fe20000000800 */
[----:B------:R-:W-:-:S02]  /*d1e0*/  R2UR UR18, R201 ;  /* 0x00000000c91272ca */ /* 0x000fc400000e0000 */
[----:B------:R-:W-:-:S08]  /*d1f0*/  R2UR UR26, R202 ;  /* 0x00000000ca1a72ca */ /* 0x000fd000000e0000 */
[----:B------:R-:W-:Y:S01]  /*d200*/  UIMAD.WIDE UR12, UR9, 0x4, UR12 ;  /* 0x00000004090c78a5 */ /* 0x000fe2000f8e020c */
[----:B------:R-:W-:Y:S01]  /*d210*/  UMOV UR10, UR8 ;  /* 0x00000008000a7c82 */ /* 0x000fe20008000000 */
[----:B0-----:R-:W-:Y:S01]  /*d220*/  UMOV UR11, UR4 ;  /* 0x00000004000b7c82 */ /* 0x001fe20008000000 */
[----:B------:R-:W-:Y:S01]  /*d230*/  UISETP.NE.U32.AND UP0, UPT, UR14, URZ, UPT ;  /* 0x0000003f0e00728c */ /* 0x000fe2000bf05070 */
[----:B------:R-:W-:-:S03]  /*d240*/  ULDC UR4, c[0x0][0xad4] ;  /* 0x0002b50000047ab9 */ /* 0x000fc60000000800 */
[----:B------:R-:W-:-:S11]  /*d250*/  UISETP.NE.AND.EX UP0, UPT, UR15, URZ, UPT, UP0 ;  /* 0x0000003f0f00728c */ /* 0x000fd6000bf05300 */
[----:B------:R-:W-:Y:S02]  /*d260*/  @UP0 ULDC.64 UR14, c[0x0][0xc08] ;  /* 0x00030200000e0ab9 */ /* 0x000fe40000000a00 */
[----:B------:R-:W-:Y:S01]  /*d270*/  @UP0 UIMAD.WIDE UR14, UR9, 0x4, UR14 ;  /* 0x00000004090e08a5 */ /* 0x000fe2000f8e020e */
[----:B------:R-:W-:Y:S01]  /*d280*/  BAR.SYNC.DEFER_BLOCKING 0x1, 0x100 ;  /* 0x0044000000007b1d */ /* 0x000fe20000010000 */
[----:B--2---:R-:W-:-:S03]  /*d290*/  IMAD.WIDE R20, R3, R20, UR10 ;  /* 0x0000000a03147e25 */ /* 0x004fc6000f8e0214 */
[C---:B------:R-:W-:Y:S02]  /*d2a0*/  IADD3 R9, P1, R20.reuse, 0x20, RZ ;  /* 0x0000002014097810 */ /* 0x040fe40007f3e0ff */
[C---:B------:R-:W-:Y:S02]  /*d2b0*/  IADD3 R11, P0, R20.reuse, 0x40, RZ ;  /* 0x00000040140b7810 */ /* 0x040fe40007f1e0ff */
[----:B------:R-:W-:Y:S02]  /*d2c0*/  LOP3.LUT R8, R9, 0x380, RZ, 0xc0, !PT ;  /* 0x0000038009087812 */ /* 0x000fe400078ec0ff */
[----:B------:R-:W-:Y:S02]  /*d2d0*/  IADD3 R23, P4, R20, 0x60, RZ ;  /* 0x0000006014177810 */ /* 0x000fe40007f9e0ff */
[----:B------:R-:W-:Y:S02]  /*d2e0*/  LOP3.LUT R10, R11, 0x380, RZ, 0xc0, !PT ;  /* 0x000003800b0a7812 */ /* 0x000fe400078ec0ff */
[----:B------:R-:W-:-:S02]  /*d2f0*/  SHF.R.U64 R8, R8, 0x3, RZ ;  /* 0x0000000308087819 */ /* 0x000fc400000012ff */
[C---:B------:R-:W-:Y:S02]  /*d300*/  IADD3 R155, P6, R20.reuse, 0x4020, RZ ;  /* 0x00004020149b7810 */ /* 0x040fe40007fde0ff */
[----:B------:R-:W-:Y:S02]  /*d310*/  IADD3 R157, P5, R20, 0x4040, RZ ;  /* 0x00004040149d7810 */ /* 0x000fe40007fbe0ff */
[----:B------:R-:W-:Y:S02]  /*d320*/  LOP3.LUT R22, R23, 0x380, RZ, 0xc0, !PT ;  /* 0x0000038017167812 */ /* 0x000fe400078ec0ff */
[----:B------:R-:W-:Y:S02]  /*d330*/  SHF.R.U64 R10, R10, 0x3, RZ ;  /* 0x000000030a0a7819 */ /* 0x000fe400000012ff */
[----:B------:R-:W-:Y:S01]  /*d340*/  LOP3.LUT R8, R8, R9, RZ, 0x3c, !PT ;  /* 0x0000000908087212 */ /* 0x000fe200078e3cff */
[----:B------:R-:W-:Y:S01]  /*d350*/  IMAD.X R9, RZ, RZ, R21, P1 ;  /* 0x000000ffff097224 */ /* 0x000fe200008e0615 */
[----:B------:R-:W-:-:S02]  /*d360*/  LOP3.LUT R154, R155, 0x380, RZ, 0xc0, !PT ;  /* 0x000003809b9a7812 */ /* 0x000fc400078ec0ff */
[----:B------:R-:W-:Y:S02]  /*d370*/  LOP3.LUT R156, R157, 0x380, RZ, 0xc0, !PT ;  /* 0x000003809d9c7812 */ /* 0x000fe400078ec0ff */
[C---:B------:R-:W-:Y:S02]  /*d380*/  LOP3.LUT R5, R20.reuse, 0x380, RZ, 0xc0, !PT ;  /* 0x0000038014057812 */ /* 0x040fe400078ec0ff */
[C---:B------:R-:W-:Y:S02]  /*d390*/  IADD3 R153, P3, R20.reuse, 0x4000, RZ ;  /* 0x0000400014997810 */ /* 0x040fe40007f7e0ff */
[C---:B------:R-:W-:Y:S02]  /*d3a0*/  IADD3 R159, P2, R20.reuse, 0x4060, RZ ;  /* 0x00004060149f7810 */ /* 0x040fe40007f5e0ff */
[----:B------:R-:W-:Y:S02]  /*d3b0*/  IADD3 R161, P1, R20, 0x8000, RZ ;  /* 0x0000800014a17810 */ /* 0x000fe40007f3e0ff */
[----:B------:R-:W-:-:S02]  /*d3c0*/  SHF.R.U64 R22, R22, 0x3, RZ ;  /* 0x0000000316167819 */ /* 0x000fc400000012ff */
[----:B------:R-:W-:Y:S01]  /*d3d0*/  LOP3.LUT R10, R10, R11, RZ, 0x3c, !PT ;  /* 0x0000000b0a0a7212 */ /* 0x000fe200078e3cff */
[----:B------:R-:W-:Y:S01]  /*d3e0*/  IMAD.X R11, RZ, RZ, R21, P0 ;  /* 0x000000ffff0b7224 */ /* 0x000fe200000e0615 */
[----:B------:R-:W-:Y:S02]  /*d3f0*/  SHF.R.U64 R154, R154, 0x3, RZ ;  /* 0x000000039a9a7819 */ /* 0x000fe400000012ff */
[----:B------:R-:W-:Y:S02]  /*d400*/  SHF.R.U64 R156, R156, 0x3, RZ ;  /* 0x000000039c9c7819 */ /* 0x000fe400000012ff */
[----:B------:R-:W-:Y:S02]  /*d410*/  SHF.R.U64 R5, R5, 0x3, RZ ;  /* 0x0000000305057819 */ /* 0x000fe400000012ff */
[----:B------:R-:W-:Y:S02]  /*d420*/  LOP3.LUT R152, R153, 0x380, RZ, 0xc0, !PT ;  /* 0x0000038099987812 */ /* 0x000fe400078ec0ff */
[----:B------:R-:W-:-:S02]  /*d430*/  LOP3.LUT R158, R159, 0x380, RZ, 0xc0, !PT ;  /* 0x000003809f9e7812 */ /* 0x000fc400078ec0ff */
[----:B------:R-:W-:Y:S02]  /*d440*/  IADD3 R163, P0, R20, 0x8020, RZ ;  /* 0x0000802014a37810 */ /* 0x000fe40007f1e0ff */
[----:B------:R-:W-:Y:S02]  /*d450*/  LOP3.LUT R160, R161, 0x380, RZ, 0xc0, !PT ;  /* 0x00000380a1a07812 */ /* 0x000fe400078ec0ff */
[----:B------:R-:W-:Y:S01]  /*d460*/  LOP3.LUT R22, R22, R23, RZ, 0x3c, !PT ;  /* 0x0000001716167212 */ /* 0x000fe200078e3cff */
[--C-:B------:R-:W-:Y:S01]  /*d470*/  IMAD.X R23, RZ, RZ, R21.reuse, P4 ;  /* 0x000000ffff177224 */ /* 0x100fe200020e0615 */
[----:B------:R-:W-:Y:S01]  /*d480*/  LOP3.LUT R154, R154, R155, RZ, 0x3c, !PT ;  /* 0x0000009b9a9a7212 */ /* 0x000fe200078e3cff */
[--C-:B------:R-:W-:Y:S01]  /*d490*/  IMAD.X R155, RZ, RZ, R21.reuse, P6 ;  /* 0x000000ffff9b7224 */ /* 0x100fe200030e0615 */
[----:B------:R-:W-:Y:S01]  /*d4a0*/  LOP3.LUT R156, R156, R157, RZ, 0x3c, !PT ;  /* 0x0000009d9c9c7212 */ /* 0x000fe200078e3cff */
[----:B------:R-:W-:Y:S01]  /*d4b0*/  IMAD.X R157, RZ, RZ, R21, P5 ;  /* 0x000000ffff9d7224 */ /* 0x000fe200028e0615 */
[----:B------:R-:W-:-:S02]  /*d4c0*/  IADD3 R169, P4, R20, 0x8040, RZ ;  /* 0x0000804014a97810 */ /* 0x000fc40007f9e0ff */
[----:B------:R-:W-:Y:S01]  /*d4d0*/  LOP3.LUT R4, R5, R20, RZ, 0x3c, !PT ;  /* 0x0000001405047212 */ /* 0x000fe200078e3cff */
[----:B------:R-:W-:Y:S01]  /*d4e0*/  IMAD.MOV.U32 R5, RZ, RZ, R21 ;  /* 0x000000ffff057224 */ /* 0x000fe200078e0015 */
[----:B------:R-:W-:Y:S02]  /*d4f0*/  SHF.R.U64 R152, R152, 0x3, RZ ;  /* 0x0000000398987819 */ /* 0x000fe400000012ff */
[----:B------:R-:W-:Y:S02]  /*d500*/  SHF.R.U64 R158, R158, 0x3, RZ ;  /* 0x000000039e9e7819 */ /* 0x000fe400000012ff */
[----:B------:R-:W-:Y:S02]  /*d510*/  LOP3.LUT R162, R163, 0x380, RZ, 0xc0, !PT ;  /* 0x00000380a3a27812 */ /* 0x000fe400078ec0ff */
[----:B------:R-:W-:Y:S02]  /*d520*/  SHF.R.U64 R160, R160, 0x3, RZ ;  /* 0x00000003a0a07819 */ /* 0x000fe400000012ff */
[----:B------:R-:W-:-:S02]  /*d530*/  IADD3 R13, P6, R20, 0xc000, RZ ;  /* 0x0000c000140d7810 */ /* 0x000fc40007fde0ff */
[----:B------:R-:W-:Y:S02]  /*d540*/  IADD3 R15, P5, R20, 0xc020, RZ ;  /* 0x0000c020140f7810 */ /* 0x000fe40007fbe0ff */
[----:B------:R-:W-:Y:S02]  /*d550*/  LOP3.LUT R168, R169, 0x380, RZ, 0xc0, !PT ;  /* 0x00000380a9a87812 */ /* 0x000fe400078ec0ff */
[----:B------:R-:W-:Y:S01]  /*d560*/  LOP3.LUT R152, R152, R153, RZ, 0x3c, !PT ;  /* 0x0000009998987212 */ /* 0x000fe200078e3cff */
[--C-:B------:R-:W-:Y:S01]  /*d570*/  IMAD.X R153, RZ, RZ, R21.reuse, P3 ;  /* 0x000000ffff997224 */ /* 0x100fe200018e0615 */
[----:B------:R-:W-:Y:S01]  /*d580*/  LOP3.LUT R158, R158, R159, RZ, 0x3c, !PT ;  /* 0x0000009f9e9e7212 */ /* 0x000fe200078e3cff */
[--C-:B------:R-:W-:Y:S01]  /*d590*/  IMAD.X R159, RZ, RZ, R21.reuse, P2 ;  /* 0x000000ffff9f7224 */ /* 0x100fe200010e0615 */
[----:B------:R-:W-:Y:S02]  /*d5a0*/  SHF.R.U64 R162, R162, 0x3, RZ ;  /* 0x00000003a2a27819 */ /* 0x000fe400000012ff */
[----:B------:R-:W-:Y:S01]  /*d5b0*/  LOP3.LUT R160, R160, R161, RZ, 0x3c, !PT ;  /* 0x000000a1a0a07212 */ /* 0x000fe200078e3cff */
[----:B------:R-:W-:Y:S01]  /*d5c0*/  IMAD.X R161, RZ, RZ, R21, P1 ;  /* 0x000000ffffa17224 */ /* 0x000fe200008e0615 */
[----:B------:R-:W-:-:S02]  /*d5d0*/  LOP3.LUT R12, R13, 0x380, RZ, 0xc0, !PT ;  /* 0x000003800d0c7812 */ /* 0x000fc400078ec0ff */
[----:B------:R-:W-:Y:S02]  /*d5e0*/  LOP3.LUT R14, R15, 0x380, RZ, 0xc0, !PT ;  /* 0x000003800f0e7812 */ /* 0x000fe400078ec0ff */
[----:B------:R-:W-:Y:S02]  /*d5f0*/  MOV R3, R4 ;  /* 0x0000000400037202 */ /* 0x000fe40000000f00 */
[C---:B------:R-:W-:Y:S02]  /*d600*/  IADD3 R171, P3, R20.reuse, 0x8060, RZ ;  /* 0x0000806014ab7810 */ /* 0x040fe40007f7e0ff */
[----:B------:R-:W-:Y:S02]  /*d610*/  F2FP.F16.F32.PACK_AB R4, R25, R24 ;  /* 0x000000181904723e */ /* 0x000fe400000000ff */
[----:B------:R-:W-:Y:S02]  /*d620*/  F2FP.F16.F32.PACK_AB R5, R27, R26 ;  /* 0x0000001a1b05723e */ /* 0x000fe400000000ff */
[----:B------:R-:W-:-:S02]  /*d630*/  IADD3 R167, P2, R20, 0xc040, RZ ;  /* 0x0000c04014a77810 */ /* 0x000fc40007f5e0ff */
[----:B------:R-:W-:Y:S01]  /*d640*/  IADD3 R164, P1, R20, 0xc060, RZ ;  /* 0x0000c06014a47810 */ /* 0x000fe20007f3e0ff */
[----:B------:R0:W-:Y:S01]  /*d650*/  STSM.16.M88.4 [R3], R4 ;  /* 0x0000000403007844 */ /* 0x0001e20000000200 */
[----:B------:R-:W-:Y:S02]  /*d660*/  SHF.R.U64 R168, R168, 0x3, RZ ;  /* 0x00000003a8a87819 */ /* 0x000fe400000012ff */
[----:B------:R-:W-:Y:S01]  /*d670*/  LOP3.LUT R162, R162, R163, RZ, 0x3c, !PT ;  /* 0x000000a3a2a27212 */ /* 0x000fe200078e3cff */
[----:B------:R-:W-:Y:S01]  /*d680*/  IMAD.X R163, RZ, RZ, R21, P0 ;  /* 0x000000ffffa37224 */ /* 0x000fe200000e0615 */
[----:B------:R-:W-:Y:S02]  /*d690*/  SHF.R.U64 R12, R12, 0x3, RZ ;  /* 0x000000030c0c7819 */ /* 0x000fe400000012ff */
[----:B------:R-:W-:Y:S02]  /*d6a0*/  SHF.R.U64 R14, R14, 0x3, RZ ;  /* 0x000000030e0e7819 */ /* 0x000fe400000012ff */
[----:B------:R-:W-:-:S02]  /*d6b0*/  LOP3.LUT R170, R171, 0x380, RZ, 0xc0, !PT ;  /* 0x00000380abaa7812 */ /* 0x000fc400078ec0ff */
[----:B------:R-:W-:Y:S02]  /*d6c0*/  LOP3.LUT R166, R167, 0x380, RZ, 0xc0, !PT ;  /* 0x00000380a7a67812 */ /* 0x000fe400078ec0ff */
[----:B------:R-:W-:Y:S02]  /*d6d0*/  LOP3.LUT R165, R164, 0x380, RZ, 0xc0, !PT ;  /* 0x00000380a4a57812 */ /* 0x000fe400078ec0ff */
[----:B------:R-:W-:Y:S01]  /*d6e0*/  LOP3.LUT R168, R168, R169, RZ, 0x3c, !PT ;  /* 0x000000a9a8a87212 */ /* 0x000fe200078e3cff */
[--C-:B------:R-:W-:Y:S01]  /*d6f0*/  IMAD.X R169, RZ, RZ, R21.reuse, P4 ;  /* 0x000000ffffa97224 */ /* 0x100fe200020e0615 */
[----:B------:R-:W-:Y:S01]  /*d700*/  LOP3.LUT R12, R12, R13, RZ, 0x3c, !PT ;  /* 0x0000000d0c0c7212 */ /* 0x000fe200078e3cff */
[--C-:B------:R-:W-:Y:S01]  /*d710*/  IMAD.X R13, RZ, RZ, R21.reuse, P6 ;  /* 0x000000ffff0d7224 */ /* 0x100fe200030e0615 */
[----:B------:R-:W-:Y:S01]  /*d720*/  LOP3.LUT R14, R14, R15, RZ, 0x3c, !PT ;  /* 0x0000000f0e0e7212 */ /* 0x000fe200078e3cff */
[----:B------:R-:W-:Y:S01]  /*d730*/  IMAD.X R15, RZ, RZ, R21, P5 ;  /* 0x000000ffff0f7224 */ /* 0x000fe200028e0615 */
[----:B------:R-:W-:-:S02]  /*d740*/  MOV R18, R8 ;  /* 0x0000000800127202 */ /* 0x000fc40000000f00 */
[----:B------:R-:W-:Y:S02]  /*d750*/  MOV R20, R10 ;  /* 0x0000000a00147202 */ /* 0x000fe40000000f00 */
[----:B0-----:R-:W-:Y:S02]  /*d760*/  F2FP.F16.F32.PACK_AB R4, R33, R32 ;  /* 0x000000202104723e */ /* 0x001fe400000000ff */
[----:B------:R-:W-:Y:S02]  /*d770*/  F2FP.F16.F32.PACK_AB R5, R35, R34 ;  /* 0x000000222305723e */ /* 0x000fe400000000ff */
[----:B------:R-:W-:Y:S02]  /*d780*/  F2FP.F16.F32.PACK_AB R6, R37, R36 ;  /* 0x000000242506723e */ /* 0x000fe400000000ff */
[----:B------:R-:W-:Y:S02]  /*d790*/  F2FP.F16.F32.PACK_AB R7, R39, R38 ;  /* 0x000000262707723e */ /* 0x000fe400000000ff */
[----:B------:R-:W-:-:S02]  /*d7a0*/  MOV R173, R156 ;  /* 0x0000009c00ad7202 */ /* 0x000fc40000000f00 */
[----:B------:R-:W-:Y:S01]  /*d7b0*/  MOV R174, R158 ;  /* 0x0000009e00ae7202 */ /* 0x000fe20000000f00 */
[----:B------:R0:W-:Y:S01]  /*d7c0*/  STSM.16.M88.4 [R18], R4 ;  /* 0x0000000412007844 */ /* 0x0001e20000000200 */
[----:B------:R-:W-:Y:S02]  /*d7d0*/  F2FP.F16.F32.PACK_AB R8, R41, R40 ;  /* 0x000000282908723e */ /* 0x000fe400000000ff */
[----:B------:R-:W-:Y:S02]  /*d7e0*/  F2FP.F16.F32.PACK_AB R9, R43, R42 ;  /* 0x0000002a2b09723e */ /* 0x000fe400000000ff */
[----:B------:R-:W-:Y:S02]  /*d7f0*/  F2FP.F16.F32.PACK_AB R10, R45, R44 ;  /* 0x0000002c2d0a723e */ /* 0x000fe400000000ff */
[----:B------:R-:W-:Y:S02]  /*d800*/  F2FP.F16.F32.PACK_AB R11, R47, R46 ;  /* 0x0000002e2f0b723e */ /* 0x000fe400000000ff */
[----:B------:R-:W-:-:S02]  /*d810*/  SHF.R.U64 R170, R170, 0x3, RZ ;  /* 0x00000003aaaa7819 */ /* 0x000fc400000012ff */
[----:B------:R-:W-:Y:S01]  /*d820*/  SHF.R.U64 R166, R166, 0x3, RZ ;  /* 0x00000003a6a67819 */ /* 0x000fe200000012ff */
[----:B------:R1:W-:Y:S01]  /*d830*/  STSM.16.M88.4 [R20], R8 ;  /* 0x0000000814007844 */ /* 0x0003e20000000200 */
[----:B------:R-:W-:Y:S02]  /*d840*/  SHF.R.U64 R165, R165, 0x3, RZ ;  /* 0x00000003a5a57819 */ /* 0x000fe400000012ff */
[----:B------:R-:W-:Y:S02]  /*d850*/  MOV R22, R22 ;  /* 0x0000001600167202 */ /* 0x000fe40000000f00 */
[----:B------:R-:W-:Y:S02]  /*d860*/  MOV R3, R160 ;  /* 0x000000a000037202 */ /* 0x000fe40000000f00 */
[----:B------:R-:W-:Y:S02]  /*d870*/  MOV R17, R162 ;  /* 0x000000a200117202 */ /* 0x000fe40000000f00 */
[----:B------:R-:W-:-:S02]  /*d880*/  F2FP.F16.F32.PACK_AB R156, R49, R48 ;  /* 0x00000030319c723e */ /* 0x000fc400000000ff */
[----:B------:R-:W-:Y:S02]  /*d890*/  F2FP.F16.F32.PACK_AB R157, R51, R50 ;  /* 0x00000032339d723e */ /* 0x000fe400000000ff */
[----:B------:R-:W-:Y:S02]  /*d8a0*/  F2FP.F16.F32.PACK_AB R158, R53, R52 ;  /* 0x00000034359e723e */ /* 0x000fe400000000ff */
[----:B------:R-:W-:Y:S02]  /*d8b0*/  F2FP.F16.F32.PACK_AB R159, R55, R54 ;  /* 0x00000036379f723e */ /* 0x000fe400000000ff */
[----:B------:R-:W-:Y:S02]  /*d8c0*/  MOV R152, R152 ;  /* 0x0000009800987202 */ /* 0x000fe40000000f00 */
[----:B------:R-:W-:Y:S01]  /*d8d0*/  F2FP.F16.F32.PACK_AB R160, R57, R56 ;  /* 0x0000003839a0723e */ /* 0x000fe200000000ff */
[----:B------:R2:W-:Y:S01]  /*d8e0*/  STSM.16.M88.4 [R22], R156 ;  /* 0x0000009c16007844 */ /* 0x0005e20000000200 */
[----:B------:R-:W-:-:S02]  /*d8f0*/  F2FP.F16.F32.PACK_AB R161, R59, R58 ;  /* 0x0000003a3ba1723e */ /* 0x000fc400000000ff */
[----:B------:R-:W-:Y:S02]  /*d900*/  F2FP.F16.F32.PACK_AB R162, R61, R60 ;  /* 0x0000003c3da2723e */ /* 0x000fe400000000ff */
[----:B------:R-:W-:Y:S02]  /*d910*/  F2FP.F16.F32.PACK_AB R163, R63, R62 ;  /* 0x0000003e3fa3723e */ /* 0x000fe400000000ff */
[----:B------:R-:W-:Y:S02]  /*d920*/  MOV R169, R168 ;  /* 0x000000a800a97202 */ /* 0x000fe40000000f00 */
[----:B------:R-:W-:Y:S01]  /*d930*/  LOP3.LUT R170, R170, R171, RZ, 0x3c, !PT ;  /* 0x000000abaaaa7212 */ /* 0x000fe200078e3cff */
[--C-:B------:R-:W-:Y:S01]  /*d940*/  IMAD.X R171, RZ, RZ, R21.reuse, P3 ;  /* 0x000000ffffab7224 */ /* 0x100fe200018e0615 */
[----:B------:R-:W-:Y:S01]  /*d950*/  LOP3.LUT R166, R166, R167, RZ, 0x3c, !PT ;  /* 0x000000a7a6a67212 */ /* 0x000fe200078e3cff */
[--C-:B------:R-:W-:Y:S01]  /*d960*/  IMAD.X R167, RZ, RZ, R21.reuse, P2 ;  /* 0x000000ffffa77224 */ /* 0x100fe200010e0615 */
[----:B------:R-:W-:Y:S01]  /*d970*/  LOP3.LUT R164, R165, R164, RZ, 0x3c, !PT ;  /* 0x000000a4a5a47212 */ /* 0x000fe200078e3cff */
[----:B------:R-:W-:Y:S01]  /*d980*/  IMAD.X R165, RZ, RZ, R21, P1 ;  /* 0x000000ffffa57224 */ /* 0x000fe200008e0615 */
[----:B0-----:R-:W-:Y:S01]  /*d990*/  MOV R18, R12 ;  /* 0x0000000c00127202 */ /* 0x001fe20000000f00 */
[----:B------:R0:W-:Y:S01]  /*d9a0*/  STSM.16.M88.4 [R152], R160 ;  /* 0x000000a098007844 */ /* 0x0001e20000000200 */
[----:B------:R-:W-:-:S02]  /*d9b0*/  MOV R168, R14 ;  /* 0x0000000e00a87202 */ /* 0x000fc40000000f00 */
[----:B------:R-:W-:Y:S02]  /*d9c0*/  MOV R172, R154 ;  /* 0x0000009a00ac7202 */ /* 0x000fe40000000f00 */
[----:B------:R-:W-:Y:S02]  /*d9d0*/  F2FP.F16.F32.PACK_AB R12, R65, R64 ;  /* 0x00000040410c723e */ /* 0x000fe400000000ff */
[----:B------:R-:W-:Y:S02]  /*d9e0*/  F2FP.F16.F32.PACK_AB R13, R67, R66 ;  /* 0x00000042430d723e */ /* 0x000fe400000000ff */
[----:B------:R-:W-:Y:S02]  /*d9f0*/  F2FP.F16.F32.PACK_AB R14, R69, R68 ;  /* 0x00000044450e723e */ /* 0x000fe400000000ff */
[----:B------:R-:W-:Y:S02]  /*da00*/  F2FP.F16.F32.PACK_AB R15, R71, R70 ;  /* 0x00000046470f723e */ /* 0x000fe400000000ff */
[----:B-1----:R-:W-:-:S02]  /*da10*/  F2FP.F16.F32.PACK_AB R20, R73, R72 ;  /* 0x000000484914723e */ /* 0x002fc400000000ff */
[----:B------:R-:W-:Y:S01]  /*da20*/  F2FP.F16.F32.PACK_AB R21, R75, R74 ;  /* 0x0000004a4b15723e */ /* 0x000fe200000000ff */
[----:B------:R1:W-:Y:S01]  /*da30*/  STSM.16.M88.4 [R172], R12 ;  /* 0x0000000cac007844 */ /* 0x0003e20000000200 */
[----:B--2---:R-:W-:Y:S02]  /*da40*/  F2FP.F16.F32.PACK_AB R22, R77, R76 ;  /* 0x0000004c4d16723e */ /* 0x004fe400000000ff */
[----:B------:R-:W-:Y:S02]  /*da50*/  F2FP.F16.F32.PACK_AB R23, R79, R78 ;  /* 0x0000004e4f17723e */ /* 0x000fe400000000ff */
[----:B0-----:R-:W-:Y:S02]  /*da60*/  F2FP.F16.F32.PACK_AB R152, R81, R80 ;  /* 0x000000505198723e */ /* 0x001fe400000000ff */
[----:B------:R-:W-:Y:S01]  /*da70*/  F2FP.F16.F32.PACK_AB R153, R83, R82 ;  /* 0x000000525399723e */ /* 0x000fe200000000ff */
[----:B------:R0:W-:Y:S01]  /*da80*/  STSM.16.M88.4 [R173], R20 ;  /* 0x00000014ad007844 */ /* 0x0001e20000000200 */
[----:B------:R-:W-:-:S02]  /*da90*/  F2FP.F16.F32.PACK_AB R154, R85, R84 ;  /* 0x00000054559a723e */ /* 0x000fc400000000ff */
[----:B------:R-:W-:Y:S02]  /*daa0*/  F2FP.F16.F32.PACK_AB R155, R87, R86 ;  /* 0x00000056579b723e */ /* 0x000fe400000000ff */
[----:B------:R-:W-:Y:S02]  /*dab0*/  F2FP.F16.F32.PACK_AB R4, R89, R88 ;  /* 0x000000585904723e */ /* 0x000fe400000000ff */
[----:B------:R-:W-:Y:S01]  /*dac0*/  F2FP.F16.F32.PACK_AB R5, R91, R90 ;  /* 0x0000005a5b05723e */ /* 0x000fe200000000ff */
[----:B------:R2:W-:Y:S01]  /*dad0*/  STSM.16.M88.4 [R174], R152 ;  /* 0x00000098ae007844 */ /* 0x0005e20000000200 */
[----:B------:R-:W-:Y:S02]  /*dae0*/  F2FP.F16.F32.PACK_AB R6, R93, R92 ;  /* 0x0000005c5d06723e */ /* 0x000fe400000000ff */
[----:B------:R-:W-:Y:S02]  /*daf0*/  F2FP.F16.F32.PACK_AB R7, R95, R94 ;  /* 0x0000005e5f07723e */ /* 0x000fe400000000ff */
[----:B------:R-:W-:-:S02]  /*db00*/  F2FP.F16.F32.PACK_AB R8, R97, R96 ;  /* 0x000000606108723e */ /* 0x000fc400000000ff */
[----:B------:R-:W-:Y:S01]  /*db10*/  F2FP.F16.F32.PACK_AB R9, R99, R98 ;  /* 0x000000626309723e */ /* 0x000fe200000000ff */
[----:B------:R-:W-:Y:S01]  /*db20*/  STSM.16.M88.4 [R3], R4 ;  /* 0x0000000403007844 */ /* 0x000fe20000000200 */
[----:B------:R-:W-:Y:S02]  /*db30*/  F2FP.F16.F32.PACK_AB R10, R101, R100 ;  /* 0x00000064650a723e */ /* 0x000fe400000000ff */
[----:B------:R-:W-:Y:S02]  /*db40*/  F2FP.F16.F32.PACK_AB R11, R103, R102 ;  /* 0x00000066670b723e */ /* 0x000fe400000000ff */
[----:B-1----:R-:W-:Y:S02]  /*db50*/  F2FP.F16.F32.PACK_AB R12, R105, R104 ;  /* 0x00000068690c723e */ /* 0x002fe400000000ff */
[----:B------:R-:W-:Y:S01]  /*db60*/  F2FP.F16.F32.PACK_AB R13, R107, R106 ;  /* 0x0000006a6b0d723e */ /* 0x000fe200000000ff */
[----:B------:R-:W-:Y:S01]  /*db70*/  STSM.16.M88.4 [R17], R8 ;  /* 0x0000000811007844 */ /* 0x000fe20000000200 */
[----:B------:R-:W-:-:S02]  /*db80*/  F2FP.F16.F32.PACK_AB R14, R109, R108 ;  /* 0x0000006c6d0e723e */ /* 0x000fc400000000ff */
[----:B------:R-:W-:Y:S02]  /*db90*/  F2FP.F16.F32.PACK_AB R15, R111, R110 ;  /* 0x0000006e6f0f723e */ /* 0x000fe400000000ff */
[----:B------:R-:W-:Y:S02]  /*dba0*/  MOV R170, R170 ;  /* 0x000000aa00aa7202 */ /* 0x000fe40000000f00 */
[----:B0-----:R-:W-:Y:S01]  /*dbb0*/  F2FP.F16.F32.PACK_AB R20, R113, R112 ;  /* 0x000000707114723e */ /* 0x001fe200000000ff */
[----:B------:R0:W-:Y:S01]  /*dbc0*/  STSM.16.M88.4 [R169], R12 ;  /* 0x0000000ca9007844 */ /* 0x0001e20000000200 */
[----:B------:R-:W-:Y:S02]  /*dbd0*/  F2FP.F16.F32.PACK_AB R21, R115, R114 ;  /* 0x000000727315723e */ /* 0x000fe400000000ff */
[----:B------:R-:W-:Y:S02]  /*dbe0*/  F2FP.F16.F32.PACK_AB R22, R117, R116 ;  /* 0x000000747516723e */ /* 0x000fe400000000ff */
[----:B------:R-:W-:-:S02]  /*dbf0*/  F2FP.F16.F32.PACK_AB R23, R119, R118 ;  /* 0x000000767717723e */ /* 0x000fc400000000ff */
[----:B--2---:R-:W-:Y:S02]  /*dc00*/  F2FP.F16.F32.PACK_AB R152, R121, R120 ;  /* 0x000000787998723e */ /* 0x004fe400000000ff */
[----:B------:R-:W-:Y:S01]  /*dc10*/  F2FP.F16.F32.PACK_AB R153, R123, R122 ;  /* 0x0000007a7b99723e */ /* 0x000fe200000000ff */
[----:B------:R-:W-:Y:S01]  /*dc20*/  STSM.16.M88.4 [R170], R20 ;  /* 0x00000014aa007844 */ /* 0x000fe20000000200 */
[----:B------:R-:W-:Y:S02]  /*dc30*/  F2FP.F16.F32.PACK_AB R154, R125, R124 ;  /* 0x0000007c7d9a723e */ /* 0x000fe400000000ff */
[----:B------:R-:W-:Y:S02]  /*dc40*/  F2FP.F16.F32.PACK_AB R155, R127, R126 ;  /* 0x0000007e7f9b723e */ /* 0x000fe400000000ff */
[----:B------:R-:W-:Y:S01]  /*dc50*/  F2FP.F16.F32.PACK_AB R156, R129, R128 ;  /* 0x00000080819c723e */ /* 0x000fe200000000ff */
[----:B0-----:R-:W-:Y:S01]  /*dc60*/  IMAD.U32 R12, RZ, RZ, UR12 ;  /* 0x0000000cff0c7e24 */ /* 0x001fe2000f8e00ff */
[----:B------:R-:W-:Y:S01]  /*dc70*/  F2FP.F16.F32.PACK_AB R157, R131, R130 ;  /* 0x00000082839d723e */ /* 0x000fe200000000ff */
[----:B------:R-:W-:Y:S01]  /*dc80*/  STSM.16.M88.4 [R18], R152 ;  /* 0x0000009812007844 */ /* 0x000fe20000000200 */
[----:B------:R-:W-:Y:S01]  /*dc90*/  F2FP.F16.F32.PACK_AB R158, R133, R132 ;  /* 0x00000084859e723e */ /* 0x000fe200000000ff */
[----:B------:R-:W-:Y:S01]  /*dca0*/  IMAD.U32 R13, RZ, RZ, UR13 ;  /* 0x0000000dff0d7e24 */ /* 0x000fe2000f8e00ff */
[----:B------:R-:W-:-:S02]  /*dcb0*/  F2FP.F16.F32.PACK_AB R159, R135, R134 ;  /* 0x00000086879f723e */ /* 0x000fc400000000ff */
[----:B------:R-:W-:Y:S02]  /*dcc0*/  MOV R166, R166 ;  /* 0x000000a600a67202 */ /* 0x000fe40000000f00 */
[----:B------:R-:W-:Y:S01]  /*dcd0*/  F2FP.F16.F32.PACK_AB R4, R137, R136 ;  /* 0x000000888904723e */ /* 0x000fe200000000ff */
[----:B------:R-:W-:Y:S01]  /*dce0*/  STSM.16.M88.4 [R168], R156 ;  /* 0x0000009ca8007844 */ /* 0x000fe20000000200 */
[----:B------:R-:W-:Y:S02]  /*dcf0*/  F2FP.F16.F32.PACK_AB R5, R139, R138 ;  /* 0x0000008a8b05723e */ /* 0x000fe400000000ff */
[----:B------:R-:W-:Y:S02]  /*dd00*/  F2FP.F16.F32.PACK_AB R6, R141, R140 ;  /* 0x0000008c8d06723e */ /* 0x000fe400000000ff */
[----:B------:R-:W-:Y:S02]  /*dd10*/  F2FP.F16.F32.PACK_AB R7, R143, R142 ;  /* 0x0000008e8f07723e */ /* 0x000fe400000000ff */
[----:B------:R-:W-:-:S02]  /*dd20*/  MOV R164, R164 ;  /* 0x000000a400a47202 */ /* 0x000fc40000000f00 */
[----:B------:R-:W-:Y:S01]  /*dd30*/  F2FP.F16.F32.PACK_AB R8, R145, R144 ;  /* 0x000000909108723e */ /* 0x000fe200000000ff */
[----:B------:R0:W-:Y:S01]  /*dd40*/  STSM.16.M88.4 [R166], R4 ;  /* 0x00000004a6007844 */ /* 0x0001e20000000200 */
[----:B------:R-:W-:Y:S02]  /*dd50*/  F2FP.F16.F32.PACK_AB R9, R147, R146 ;  /* 0x000000929309723e */ /* 0x000fe400000000ff */
[----:B------:R-:W-:Y:S02]  /*dd60*/  F2FP.F16.F32.PACK_AB R10, R149, R148 ;  /* 0x00000094950a723e */ /* 0x000fe400000000ff */
[----:B------:R-:W-:Y:S02]  /*dd70*/  F2FP.F16.F32.PACK_AB R11, R151, R150 ;  /* 0x00000096970b723e */ /* 0x000fe400000000ff */
[----:B------:R-:W-:-:S03]  /*dd80*/  ISETP.NE.U32.AND P0, PT, RZ, UR16, PT ;  /* 0x00000010ff007c0c */ /* 0x000fc6000bf05070 */
[----:B------:R1:W-:Y:S01]  /*dd90*/  STSM.16.M88.4 [R164], R8 ;  /* 0x00000008a4007844 */ /* 0x0003e20000000200 */
[----:B------:R-:W-:Y:S01]  /*dda0*/  BAR.SYNC.DEFER_BLOCKING 0x1, 0x100 ;  /* 0x0044000000007b1d */ /* 0x000fe20000010000 */
[----:B------:R-:W-:-:S13]  /*ddb0*/  ISETP.NE.AND.EX P0, PT, RZ, UR17, PT, P0 ;  /* 0x00000011ff007c0c */ /* 0x000fda000bf05300 */
[----:B------:R-:W2:Y:S01]  /*ddc0*/  @P0 LDG.E R12, desc[UR20][R12.64] ;  /* 0x000000140c0c0981 */ /* 0x000ea2000c1e1900 */
[----:B------:R-:W-:Y:S01]  /*ddd0*/  PLOP3.LUT P4, PT, PT, PT, UP0, 0x80, 0x0 ;  /* 0x000000000000781c */ /* 0x000fe20003f8f008 */
[----:B0-----:R-:W-:Y:S02]  /*dde0*/  IMAD.U32 R4, RZ, RZ, UR14 ;  /* 0x0000000eff047e24 */ /* 0x001fe4000f8e00ff */
[----:B------:R-:W-:-:S10]  /*ddf0*/  IMAD.U32 R5, RZ, RZ, UR15 ;  /* 0x0000000fff057e24 */ /* 0x000fd4000f8e00ff */
[----:B------:R0:W3:Y:S01]  /*de00*/  @P4 LDG.E R3, desc[UR20][R4.64] ;  /* 0x0000001404034981 */ /* 0x0000e2000c1e1900 */
[----:B------:R-:W-:Y:S01]  /*de10*/  UISETP.NE.AND UP0, UPT, UR19, URZ, UPT ;  /* 0x0000003f1300728c */ /* 0x000fe2000bf05270 */
[----:B------:R-:W-:Y:S01]  /*de20*/  VIADD R14, R19, UR61 ;  /* 0x0000003d130e7c36 */ /* 0x000fe20008000000 */
[----:B------:R-:W-:Y:S02]  /*de30*/  UISETP.NE.AND UP1, UPT, UR22, 0x1, UPT ;  /* 0x000000011600788c */ /* 0x000fe4000bf25270 */
[----:B------:R-:W-:Y:S01]  /*de40*/  USEL UR4, UR19, UR4, UP0 ;  /* 0x0000000413047287 */ /* 0x000fe20008000000 */
[----:B------:R-:W-:Y:S01]  /*de50*/  UMOV UR25, 0x9b8 ;  /* 0x000009b800197882 */ /* 0x000fe20000000000 */
[----:B------:R-:W-:Y:S02]  /*de60*/  UISETP.NE.U32.AND UP0, UPT, UR16, URZ, UPT ;  /* 0x0000003f1000728c */ /* 0x000fe4000bf05070 */
[----:B------:R-:W-:Y:S01]  /*de70*/  PLOP3.LUT P1, PT, PT, PT, UP1, 0x80, 0x0 ;  /* 0x000000000000781c */ /* 0x000fe20003f2f018 */
[----:B------:R-:W-:Y:S01]  /*de80*/  UISETP.GT.AND UP2, UPT, UR4, 0x1, UPT ;  /* 0x000000010400788c */ /* 0x000fe2000bf44270 */
[----:B0-----:R-:W-:Y:S01]  /*de90*/  IMAD.MOV.U32 R5, RZ, RZ, R14 ;  /* 0x000000ffff057224 */ /* 0x001fe200078e000e */
[----:B------:R-:W-:-:S02]  /*dea0*/  UISETP.NE.AND.EX UP0, UPT, UR17, URZ, UPT, UP0 ;  /* 0x0000003f1100728c */ /* 0x000fc4000bf05300 */
[----:B------:R-:W-:Y:S01]  /*deb0*/  USEL UR25, UR25, 0x978, UP2 ;  /* 0x0000097819197887 */ /* 0x000fe20009000000 */
[----:B------:R-:W-:Y:S01]  /*dec0*/  UMOV UR4, URZ ;  /* 0x0000003f00047c82 */ /* 0x000fe20008000000 */
[----:B------:R-:W-:Y:S02]  /*ded0*/  USHF.R.S32.HI UR14, URZ, 0x1f, UR9 ;  /* 0x0000001f3f0e7899 */ /* 0x000fe40008011409 */
[----:B------:R-:W-:Y:S02]  /*dee0*/  USEL UR9, UR9, URZ, !UP0 ;  /* 0x0000003f09097287 */ /* 0x000fe4000c000000 */
[----:B------:R-:W-:Y:S01]  /*def0*/  USEL UR23, UR18, URZ, UP2 ;  /* 0x0000003f12177287 */ /* 0x000fe20009000000 */
[----:B------:R-:W-:Y:S01]  /*df00*/  @UP1 ULDC UR27, c[0x0][0xbec] ;  /* 0x0002fb00001b1ab9 */ /* 0x000fe20000000800 */
[----:B------:R-:W-:Y:S01]  /*df10*/  USEL UR24, UR14, URZ, !UP0 ;  /* 0x0000003f0e187287 */ /* 0x000fe2000c000000 */
[----:B------:R-:W-:-:S03]  /*df20*/  @P1 IMAD.HI.U32 R4, R14, UR27, RZ ;  /* 0x0000001b0e041c27 */ /* 0x000fc6000f8e00ff */
[----:B------:R-:W-:Y:S01]  /*df30*/  ULDC.64 UR18, c[0x0][UR25+0x220] ;  /* 0x0000880019127abb */ /* 0x000fe20008000a00 */
[----:B------:R-:W-:Y:S01]  /*df40*/  ULDC.64 UR16, c[0x0][UR25+0x218] ;  /* 0x0000860019107abb */ /* 0x000fe20008000a00 */
[----:B------:R-:W-:Y:S01]  /*df50*/  UIMAD UR19, UR19, UR9, URZ ;  /* 0x00000009131372a4 */ /* 0x000fe2000f8e023f */
[----:B------:R-:W-:Y:S01]  /*df60*/  ULDC.64 UR20, c[0x0][UR25+0x228] ;  /* 0x00008a0019147abb */ /* 0x000fe20008000a00 */
[----:B------:R-:W-:Y:S01]  /*df70*/  UIMAD.WIDE.U32 UR14, UR16, UR26, URZ ;  /* 0x0000001a100e72a5 */ /* 0x000fe2000f8e003f */
[----:B------:R-:W-:Y:S01]  /*df80*/  @UP1 ULDC UR30, c[0x0][0xbf0] ;  /* 0x0002fc00001e1ab9 */ /* 0x000fe20000000800 */
[----:B------:R-:W-:Y:S01]  /*df90*/  UIMAD UR26, UR17, UR26, URZ ;  /* 0x0000001a111a72a4 */ /* 0x000fe2000f8e023f */
[----:B------:R-:W-:Y:S01]  /*dfa0*/  @P1 SHF.R.U32.HI R5, RZ, UR30, R4 ;  /* 0x0000001eff051c19 */ /* 0x000fe20008011604 */
[----:B------:R-:W-:Y:S02]  /*dfb0*/  UIMAD.WIDE.U32 UR28, UR20, UR23, URZ ;  /* 0x00000017141c72a5 */ /* 0x000fe4000f8e003f */
[----:B------:R-:W-:-:S02]  /*dfc0*/  UIMAD.WIDE.U32 UR16, UR18, UR9, URZ ;  /* 0x00000009121072a5 */ /* 0x000fc4000f8e003f */
[----:B------:R-:W-:Y:S01]  /*dfd0*/  UIMAD UR20, UR21, UR23, URZ ;  /* 0x00000017151472a4 */ /* 0x000fe2000f8e023f */
[----:B------:R-:W-:Y:S01]  /*dfe0*/  IMAD.MOV R7, RZ, RZ, -R5 ;  /* 0x000000ffff077224 */ /* 0x000fe200078e0a05 */
[----:B------:R-:W-:Y:S01]  /*dff0*/  UIMAD UR19, UR18, UR24, UR19 ;  /* 0x00000018121372a4 */ /* 0x000fe2000f8e0213 */
[----:B------:R-:W-:Y:S01]  /*e000*/  IMAD.U32 R4, RZ, RZ, UR28 ;  /* 0x0000001cff047e24 */ /* 0x000fe2000f8e00ff */
[----:B------:R-:W-:Y:S01]  /*e010*/  UIADD3 UR20, UR29, UR20, URZ ;  /* 0x000000141d147290 */ /* 0x000fe2000fffe03f */
[----:B------:R-:W-:Y:S01]  /*e020*/  IMAD R7, R7, UR22, R14 ;  /* 0x0000001607077c24 */ /* 0x000fe2000f8e020e */
[----:B------:R-:W-:Y:S02]  /*e030*/  UIADD3 UR19, UR17, UR19, URZ ;  /* 0x0000001311137290 */ /* 0x000fe4000fffe03f */
[----:B------:R-:W-:Y:S02]  /*e040*/  UIADD3 UR26, UR15, UR26, URZ ;  /* 0x0000001a0f1a7290 */ /* 0x000fe4000fffe03f */
[----:B-1----:R-:W-:Y:S01]  /*e050*/  IMAD.U32 R8, RZ, RZ, UR20 ;  /* 0x00000014ff087e24 */ /* 0x002fe2000f8e00ff */
[----:B------:R-:W-:-:S02]  /*e060*/  SHF.R.S32.HI R6, RZ, 0x1f, R7 ;  /* 0x0000001fff067819 */ /* 0x000fc40000011407 */
[----:B--2---:R-:W-:-:S13]  /*e070*/  @P0 R2UR UR4, R12 ;  /* 0x000000000c0402ca */ /* 0x004fda00000e0000 */
[----:B------:R-:W-:Y:S02]  /*e080*/  UIADD3 UR14, UP0, UP3, UR16, UR14, UR4 ;  /* 0x0000000e100e7290 */ /* 0x000fe4000fb1e004 */
[----:B------:R-:W-:-:S04]  /*e090*/  USHF.R.S32.HI UR17, URZ, 0x1f, UR4 ;  /* 0x0000001f3f117899 */ /* 0x000fc80008011404 */
[----:B------:R-:W-:Y:S01]  /*e0a0*/  UIADD3.X UR16, UR19, UR26, UR17, UP0, UP3 ;  /* 0x0000001a13107290 */ /* 0x000fe200087e6411 */
[----:B------:R-:W-:Y:S01]  /*e0b0*/  IADD3 R4, P2, P3, R5, UR14, R4 ;  /* 0x0000000e05047c10 */ /* 0x000fe2000fb5e004 */
[----:B------:R-:W-:Y:S01]  /*e0c0*/  ULDC.64 UR14, c[0x0][UR25+0x210] ;  /* 0x00008400190e7abb */ /* 0x000fe20008000a00 */
[----:B------:R-:W-:Y:S01]  /*e0d0*/  SHF.R.S32.HI R5, RZ, 0x1f, R5 ;  /* 0x0000001fff057819 */ /* 0x000fe20000011405 */
[----:B------:R-:W-:Y:S01]  /*e0e0*/  IMAD R9, R7, UR15, RZ ;  /* 0x0000000f07097c24 */ /* 0x000fe2000f8e02ff */
[----:B------:R-:W-:Y:S01]  /*e0f0*/  ULDC.64 UR18, c[0x0][0xba8] ;  /* 0x0002ea0000127ab9 */ /* 0x000fe20000000a00 */
[----:B------:R-:W-:Y:S01]  /*e100*/  @!UP2 ULDC UR18, c[0x0][0xb50] ;  /* 0x0002d4000012aab9 */ /* 0x000fe20000000800 */
[----:B------:R-:W-:Y:S01]  /*e110*/  IADD3.X R5, R5, UR16, R8, P2, P3 ;  /* 0x0000001005057c10 */ /* 0x000fe200097e6408 */
[----:B------:R-:W-:Y:S01]  /*e120*/  IMAD R9, R6, UR14, R9 ;  /* 0x0000000e06097c24 */ /* 0x000fe2000f8e0209 */
[----:B------:R-:W-:Y:S01]  /*e130*/  @!UP2 ULDC UR19, c[0x0][0xb54] ;  /* 0x0002d5000013aab9 */ /* 0x000fe20000000800 */
[----:B------:R-:W-:Y:S01]  /*e140*/  IMAD.WIDE.U32 R4, R7, UR14, R4 ;  /* 0x0000000e07047c25 */ /* 0x000fe2000f8e0004 */
[----:B------:R-:W-:Y:S01]  /*e150*/  ULDC UR14, c[0x0][0xa88] ;  /* 0x0002a200000e7ab9 */ /* 0x000fe20000000800 */
[----:B---3--:R-:W-:-:S02]  /*e160*/  @P4 R2UR UR14, R3 ;  /* 0x00000000030e42ca */ /* 0x008fc400000e0000 */
[----:B------:R-:W-:Y:S01]  /*e170*/  IMAD.IADD R5, R5, 0x1, R9 ;  /* 0x0000000105057824 */ /* 0x000fe200078e0209 */
[----:B------:R-:W-:-:S04]  /*e180*/  LEA R9, P2, R4, UR18, 0x2 ;  /* 0x0000001204097c11 */ /* 0x000fc8000f8410ff */
[----:B------:R-:W-:Y:S01]  /*e190*/  LEA.HI.X R10, R4, UR19, R5, 0x2, P2 ;  /* 0x00000013040a7c11 */ /* 0x000fe200090f1405 */
[----:B------:R-:W-:Y:S08]  /*e1a0*/  @P4 BRA `(.L_x_1280) ;  /* 0x00000000002c4947 */ /* 0x000ff00003800000 */
[----:B------:R-:W-:Y:S05]  /*e1b0*/  @!P0 BRA `(.L_x_1280) ;  /* 0x0000000000288947 */ /* 0x000fea0003800000 */
[----:B------:R-:W-:Y:S01]  /*e1c0*/  IMAD.U32 R4, RZ, RZ, UR12 ;  /* 0x0000000cff047e24 */ /* 0x000fe2000f8e00ff */
[----:B------:R-:W-:Y:S01]  /*e1d0*/  ULDC.64 UR14, c[0x0][0x208] ;  /* 0x00008200000e7ab9 */ /* 0x000fe20000000a00 */
[----:B------:R-:W-:Y:S02]  /*e1e0*/  IMAD.U32 R6, RZ, RZ, UR12 ;  /* 0x0000000cff067e24 */ /* 0x000fe4000f8e00ff */
[----:B------:R-:W-:Y:S02]  /*e1f0*/  IMAD.U32 R5, RZ, RZ, UR13 ;  /* 0x0000000dff057e24 */ /* 0x000fe4000f8e00ff */
[----:B------:R-:W-:-:S03]  /*e200*/  IMAD.U32 R7, RZ, RZ, UR13 ;  /* 0x0000000dff077e24 */ /* 0x000fc6000f8e00ff */
[----:B------:R-:W2:Y:S04]  /*e210*/  LDG.E R4, desc[UR14][R4.64] ;  /* 0x0000000e04047981 */ /* 0x000ea8000c1e1900 */
[----:B------:R-:W3:Y:S01]  /*e220*/  LDG.E R6, desc[UR14][R6.64+0x4] ;  /* 0x0000040e06067981 */ /* 0x000ee2000c1e1900 */
[----:B--2---:R-:W-:Y:S02]  /*e230*/  R2UR UR12, R4 ;  /* 0x00000000040c72ca */ /* 0x004fe400000e0000 */
[----:B---3--:R-:W-:-:S13]  /*e240*/  R2UR UR14, R6 ;  /* 0x00000000060e72ca */ /* 0x008fda00000e0000 */
[----:B------:R-:W-:-:S12]  /*e250*/  UIADD3 UR14, -UR12, UR14, URZ ;  /* 0x0000000e0c0e7290 */ /* 0x000fd8000fffe13f */
.L_x_1280:
[----:B------:R-:W2:Y:S01]  /*e260*/  LDL R3, [R1+0x5c] ;  /* 0x00005c0001037983 */ /* 0x000ea20000100800 */
[----:B------:R-:W-:Y:S01]  /*e270*/  UIMAD UR12, UR14, UR22, URZ ;  /* 0x000000160e0c72a4 */ /* 0x000fe2000f8e023f */
[----:B------:R-:W-:Y:S01]  /*e280*/  LOP3.LUT P0, RZ, R233, 0x3, RZ, 0xc0, !PT ;  /* 0x00000003e9ff7812 */ /* 0x000fe2000780c0ff */
[----:B------:R-:W-:Y:S01]  /*e290*/  ULDC.64 UR18, c[0x0][0x208] ;  /* 0x0000820000127ab9 */ /* 0x000fe20000000a00 */
[----:B------:R-:W-:Y:S04]  /*e2a0*/  SHFL.IDX PT, R4, R9, RZ, 0x1c1f ;  /* 0x001c1fff09047589 */ /* 0x000fe800000e0000 */
[----:B------:R-:W0:Y:S04]  /*e2b0*/  SHFL.IDX PT, R5, R10, RZ, 0x1c1f ;  /* 0x001c1fff0a057589 */ /* 0x000e2800000e0000 */
[----:B------:R-:W-:Y:S04]  /*e2c0*/  SHFL.IDX PT, R6, R9, 0x1, 0x1c1f ;  /* 0x003c1f0009067f89 */ /* 0x000fe800000e0000 */
[----:B------:R-:W1:Y:S01]  /*e2d0*/  SHFL.IDX PT, R7, R10, 0x1, 0x1c1f ;  /* 0x003c1f000a077f89 */ /* 0x000e6200000e0000 */
[----:B--2---:R-:W-:-:S04]  /*e2e0*/  VIADD R11, R3, UR61 ;  /* 0x0000003d030b7c36 */ /* 0x004fc80008000000 */
        /* <DEDUP_REMOVED lines=116> */
[----:B0-----:R-:W-:Y:S01]  /*ea30*/  IMAD R2, R17, 0x20, R78 ;  /* 0x0000002011027824 */ /* 0x001fe200078e024e */
[----:B------:R-:W-:Y:S01]  /*ea40*/  UIMAD.WIDE.U32 UR10, UR4, UR14, URZ ;  /* 0x0000000e040a72a5 */ /* 0x000fe2000f8e003f */
[----:B------:R-:W-:Y:S01]  /*ea50*/  @!PT LDS RZ, [RZ] ;  /* 0x00000000fffff984 */ /* 0x000fe20000000800 */
[----:B------:R-:W-:Y:S01]  /*ea60*/  @!PT LDS RZ, [RZ] ;  /* 0x00000000fffff984 */ /* 0x000fe20000000800 */
[----:B------:R-:W-:Y:S01]  /*ea70*/  @!PT LDS RZ, [RZ] ;  /* 0x00000000fffff984 */ /* 0x000fe20000000800 */
[----:B------:R-:W-:Y:S01]  /*ea80*/  @!PT LDS RZ, [RZ] ;  /* 0x00000000fffff984 */ /* 0x000fe20000000800 */
[----:B------:R0:W-:Y:S06]  /*ea90*/  MEMBAR.ALL.CTA ;  /* 0x0000000000007992 */ /* 0x0001ec0000008000 */
[----:B0-----:R-:W0:Y:S01]  /*eaa0*/  FENCE.VIEW.ASYNC.S ;  /* 0x00000000000073c6 */ /* 0x001e220000000000 */
[----:B------:R-:W-:-:S03]  /*eab0*/  UIMAD UR13, UR4, UR15, UR13 ;  /* 0x0000000f040d72a4 */ /* 0x000fc6000f8e020d */
[----:B------:R-:W-:Y:S01]  /*eac0*/  ULDC.64 UR14, c[0x0][0xae8] ;  /* 0x0002ba00000e7ab9 */ /* 0x000fe20000000a00 */
[----:B------:R-:W-:Y:S02]  /*ead0*/  UIADD3 UR11, UR11, UR13, URZ ;  /* 0x0000000d0b0b7290 */ /* 0x000fe4000fffe03f */
[----:B------:R-:W-:Y:S02]  /*eae0*/  USHF.R.S32.HI UR4, URZ, 0x1f, UR9 ;  /* 0x0000001f3f047899 */ /* 0x000fe40008011409 */
[----:B------:R-:W-:Y:S01]  /*eaf0*/  UIMAD.WIDE.U32 UR10, UR16, UR14, UR10 ;  /* 0x0000000e100a72a5 */ /* 0x000fe2000f8e000a */
[----:B------:R-:W-:Y:S01]  /*eb00*/  VIADD R72, R2, UR61 ;  /* 0x0000003d02487c36 */ /* 0x000fe20008000000 */
        /* <DEDUP_REMOVED lines=25> */
[----:B------:R-:W-:Y:S02]  /*eca0*/  VIADD R78, R78, UR61 ;  /* 0x0000003d4e4e7c36 */ /* 0x000fe40008000000 */
[----:B------:R-:W-:-:S02]  /*ecb0*/  IMAD R17, R73, UR11, R18 ;  /* 0x0000000b49117c24 */ /* 0x000fc4000f8e0212 */
[----:B------:R-:W-:Y:S01]  /*ecc0*/  IMAD.WIDE.U32 R2, R73, UR10, R2 ;  /* 0x0000000a49027c25 */ /* 0x000fe2000f8e0002 */
[----:B------:R-:W-:-:S03]  /*ecd0*/  ULDC.64 UR10, c[0x0][0xa80] ;  /* 0x0002a000000a7ab9 */ /* 0x000fc60000000a00 */
[----:B------:R-:W-:Y:S02]  /*ece0*/  VIADD R18, R78, 0x20 ;  /* 0x000000204e127836 */ /* 0x000fe40000000000 */
[----:B------:R-:W-:Y:S01]  /*ecf0*/  IMAD.IADD R3, R3, 0x1, R17 ;  /* 0x0000000103037824 */ /* 0x000fe200078e0211 */
[----:B------:R-:W-:Y:S01]  /*ed00*/  LEA R17, P2, R2, UR10, 0x1 ;  /* 0x0000000a02117c11 */ /* 0x000fe2000f8408ff */
[----:B------:R-:W-:Y:S01]  /*ed10*/  UIADD3 UR8, UR8, 0x30820, URZ ;  /* 0x0003082008087890 */ /* 0x000fe2000fffe03f */
        /* <DEDUP_REMOVED lines=36> */
.L_x_1283:
[----:B------:R-:W-:Y:S05]  /*ef60*/  BSYNC B1 ;  /* 0x0000000000017941 */ /* 0x000fea0003800000 */
.L_x_1282:
[----:B0----5:R0:W3:Y:S01]  /*ef70*/  SHFL.IDX PT, R25, R18, 0x1, 0x181f ;  /* 0x00381f0012197f89 */ /* 0x0210e200000e0000 */
[----:B------:R-:W-:Y:S03]  /*ef80*/  BSSY B1, `(.L_x_1284) ;  /* 0x0000015000017945 */ /* 0x000fe60003800000 */
[----:B------:R0:W4:Y:S01]  /*ef90*/  SHFL.IDX PT, R7, R17, 0x1, 0x181f ;  /* 0x00381f0011077f89 */ /* 0x00012200000e0000 */
        /* <DEDUP_REMOVED lines=19> */
.L_x_1285:
[----:B------:R-:W-:Y:S05]  /*f0d0*/  BSYNC B1 ;  /* 0x0000000000017941 */ /* 0x000fea0003800000 */
.L_x_1284:
        /* <DEDUP_REMOVED lines=22> */
.L_x_1287:
[----:B------:R-:W-:Y:S05]  /*f240*/  BSYNC B1 ;  /* 0x0000000000017941 */ /* 0x000fea0003800000 */
.L_x_1286:
[----:B0-----:R-:W-:Y:S01]  /*f250*/  VIADD R2, R78, 0x60 ;  /* 0x000000604e027836 */ /* 0x001fe20000000000 */
[----:B------:R0:W0:Y:S04]  /*f260*/  SHFL.IDX PT, R9, R18, 0x3, 0x181f ;  /* 0x00781f0012097f89 */ /* 0x00002800000e0000 */
[----:B------:R-:W-:Y:S01]  /*f270*/  ISETP.GE.AND P0, PT, R2, UR12, PT ;  /* 0x0000000c02007c0c */ /* 0x000fe2000bf06270 */
[----:B---3--:R-:W3:-:S12]  /*f280*/  SHFL.IDX PT, R17, R17, 0x3, 0x181f ;  /* 0x00781f0011117f89 */ /* 0x008ed800000e0000 */
[----:B------:R-:W-:Y:S05]  /*f290*/  @P0 BRA `(.L_x_1288) ;  /* 0x0000002800000947 */ /* 0x000fea0003800000 */
[----:B------:R-:W-:Y:S01]  /*f2a0*/  ULDC UR4, c[0x0][0xac8] ;  /* 0x0002b20000047ab9 */ /* 0x000fe20000000800 */
[----:B------:R-:W-:Y:S01]  /*f2b0*/  ULDC.64 UR8, c[0x0][0x208] ;  /* 0x0000820000087ab9 */ /* 0x000fe20000000a00 */
[----:B------:R-:W-:Y:S02]  /*f2c0*/  ISETP.GE.AND P3, PT, R0, UR4, PT ;  /* 0x0000000400007c0c */ /* 0x000fe4000bf66270 */
[----:B------:R-:W-:Y:S02]  /*f2d0*/  ISETP.GE.AND P4, PT, R80, UR4, PT ;  /* 0x0000000450007c0c */ /* 0x000fe4000bf86270 */
[----:B------:R-:W-:-:S09]  /*f2e0*/  ISETP.GE.AND P5, PT, R82, UR4, PT ;  /* 0x0000000452007c0c */ /* 0x000fd2000bfa6270 */
[-C--:B---3--:R-:W-:Y:S02]  /*f2f0*/  @!P3 LEA R2, P0, R0, R17.reuse, 0x1 ;  /* 0x000000110002b211 */ /* 0x088fe400078008ff */
[----:B------:R-:W-:Y:S02]  /*f300*/  @!P4 LEA R4, P1, R80, R17, 0x1 ;  /* 0x000000115004c211 */ /* 0x000fe400078208ff */
[----:B0-----:R-:W-:Y:S02]  /*f310*/  @!P3 LEA.HI.X R3, R0, R9, R86, 0x1, P0 ;  /* 0x000000090003b211 */ /* 0x001fe400000f0c56 */
        /* <DEDUP_REMOVED lines=13> */
.L_x_1281:
        /* <DEDUP_REMOVED lines=9> */
[----:B------:R-:W-:Y:S01]  /*f480*/  BSSY B1, `(.L_x_1289) ;  /* 0x00000cc000017945 */ /* 0x000fe20003800000 */
[----:B------:R-:W-:Y:S01]  /*f490*/  UIADD3 UR11, UR11, UR13, URZ ;  /* 0x0000000d0b0b7290 */ /* 0x000fe2000fffe03f */
[----:B------:R-:W-:Y:S01]  /*f4a0*/  SHF.R.S32.HI R152, RZ, 0x1f, R207 ;  /* 0x0000001fff987819 */ /* 0x000fe200000114cf */
[----:B------:R-:W-:Y:S01]  /*f4b0*/  ULDC.64 UR14, c[0x0][0xb38] ;  /* 0x0002ce00000e7ab9 */ /* 0x000fe20000000a00 */
[----:B------:R-:W-:Y:S01]  /*f4c0*/  ULDC.64 UR16, c[0x0][0xb40] ;  /* 0x0002d00000107ab9 */ /* 0x000fe20000000a00 */
[----:B------:R-:W-:Y:S01]  /*f4d0*/  UIMAD.WIDE.U32 UR10, UR19, UR14, UR10 ;  /* 0x0000000e130a72a5 */ /* 0x000fe2000f8e000a */
[----:B------:R-:W-:Y:S01]  /*f4e0*/  SHF.R.S32.HI R153, RZ, 0x1f, R208 ;  /* 0x0000001fff997819 */ /* 0x000fe200000114d0 */
[----:B------:R-:W-:Y:S01]  /*f4f0*/  UIMAD UR4, UR4, UR16, URZ ;  /* 0x00000010040472a4 */ /* 0x000fe2000f8e023f */
[----:B------:R-:W-:Y:S01]  /*f500*/  SHF.R.S32.HI R154, RZ, 0x1f, R209 ;  /* 0x0000001fff9a7819 */ /* 0x000fe200000114d1 */
        /* <DEDUP_REMOVED lines=46> */
[----:B------:R-:W-:-:S02]  /*f7f0*/  LEA R0, P1, R2, UR10, 0x2 ;  /* 0x0000000a02007c11 */ /* 0x000fc4000f8210ff */
[----:B------:R-:W-:Y:S02]  /*f800*/  SHF.R.S32.HI R169, RZ, 0x1f, R224 ;  /* 0x0000001fffa97819 */ /* 0x000fe400000114e0 */
[----:B------:R-:W-:Y:S01]  /*f810*/  LEA.HI.X R9, R2, UR11, R9, 0x2, P1 ;  /* 0x0000000b02097c11 */ /* 0x000fe200088f1409 */
[----:B------:R0:W1:Y:S01]  /*f820*/  SHFL.IDX PT, R10, R0, RZ, 0x1c1f ;  /* 0x001c1fff000a7589 */ /* 0x00006200000e0000 */
[----:B------:R-:W-:Y:S02]  /*f830*/  SHF.R.S32.HI R170, RZ, 0x1f, R225 ;  /* 0x0000001fffaa7819 */ /* 0x000fe400000114e1 */
[----:B------:R-:W-:Y:S01]  /*f840*/  SHF.R.S32.HI R171, RZ, 0x1f, R226 ;  /* 0x0000001fffab7819 */ /* 0x000fe200000114e2 */
[----:B------:R0:W2:Y:S01]  /*f850*/  SHFL.IDX PT, R11, R9, RZ, 0x1c1f ;  /* 0x001c1fff090b7589 */ /* 0x0000a200000e0000 */
[----:B------:R-:W-:Y:S02]  /*f860*/  SHF.R.S32.HI R172, RZ, 0x1f, R227 ;  /* 0x0000001fffac7819 */ /* 0x000fe400000114e3 */
[----:B------:R-:W-:-:S02]  /*f870*/  SHF.R.S32.HI R173, RZ, 0x1f, R228 ;  /* 0x0000001fffad7819 */ /* 0x000fc400000114e4 */
[----:B------:R-:W-:Y:S02]  /*f880*/  SHF.R.S32.HI R174, RZ, 0x1f, R229 ;  /* 0x0000001fffae7819 */ /* 0x000fe400000114e5 */
[----:B------:R-:W-:Y:S01]  /*f890*/  SHF.R.S32.HI R175, RZ, 0x1f, R16 ;  /* 0x0000001fffaf7819 */ /* 0x000fe20000011410 */
[----:B0-----:R-:W-:Y:S06]  /*f8a0*/  @P0 BRA `(.L_x_1290) ;  /* 0x0000000800240947 */ /* 0x001fec0003800000 */
[----:B------:R-:W-:Y:S01]  /*f8b0*/  ULDC UR4, c[0x0][0xac8] ;  /* 0x0002b20000047ab9 */ /* 0x000fe20000000800 */
[----:B------:R-:W-:Y:S01]  /*f8c0*/  ULDC.64 UR8, c[0x0][0x208] ;  /* 0x0000820000087ab9 */ /* 0x000fe20000000a00 */
[C---:B------:R-:W-:Y:S01]  /*f8d0*/  ISETP.GE.AND P5, PT, R16.reuse, UR4, PT ;  /* 0x0000000410007c0c */ /* 0x040fe2000bfa6270 */
[----:B------:R-:W-:Y:S01]  /*f8e0*/  VIADD R17, R16, 0xe8 ;  /* 0x000000e810117836 */ /* 0x000fe20000000000 */
[----:B------:R-:W-:Y:S02]  /*f8f0*/  ISETP.GE.AND P4, PT, R229, UR4, PT ;  /* 0x00000004e5007c0c */ /* 0x000fe4000bf86270 */
[----:B------:R-:W-:Y:S02]  /*f900*/  ISETP.GE.AND P3, PT, R228, UR4, PT ;  /* 0x00000004e4007c0c */ /* 0x000fe4000bf66270 */
[----:B------:R-:W-:-:S07]  /*f910*/  ISETP.GE.AND P0, PT, R227, UR4, PT ;  /* 0x00000004e3007c0c */ /* 0x000fce000bf06270 */
[CC--:B-1----:R-:W-:Y:S02]  /*f920*/  @!P5 LEA R2, P1, R16.reuse, R10.reuse, 0x2 ;  /* 0x0000000a1002d211 */ /* 0x0c2fe400078210ff */
[CC--:B------:R-:W-:Y:S02]  /*f930*/  @!P4 LEA R4, P2, R229.reuse, R10.reuse, 0x2 ;  /* 0x0000000ae504c211 */ /* 0x0c0fe400078410ff */
[-C--:B--2---:R-:W-:Y:S02]  /*f940*/  @!P5 LEA.HI.X R3, R16, R11.reuse, R175, 0x2, P1 ;  /* 0x0000000b1003d211 */ /* 0x084fe400008f14af */
[----:B------:R-:W-:Y:S02]  /*f950*/  ISETP.GE.AND P1, PT, R226, UR4, PT ;  /* 0x00000004e2007c0c */ /* 0x000fe4000bf26270 */
[----:B------:R-:W-:Y:S01]  /*f960*/  @!P3 LEA R6, P6, R228, R10, 0x2 ;  /* 0x0000000ae406b211 */ /* 0x000fe200078c10ff */
[----:B------:R0:W-:Y:S01]  /*f970*/  @!P5 ST.E.64 desc[UR8][R2.64], R24 ;  /* 0x000000180200d985 */ /* 0x0001e2000c101b08 */
[----:B------:R-:W-:-:S02]  /*f980*/  @!P4 LEA.HI.X R5, R229, R11, R174, 0x2, P2 ;  /* 0x0000000be505c211 */ /* 0x000fc400010f14ae */
[----:B------:R-:W-:Y:S02]  /*f990*/  ISETP.GE.AND P2, PT, R225, UR4, PT ;  /* 0x00000004e1007c0c */ /* 0x000fe4000bf46270 */
[----:B------:R-:W-:Y:S01]  /*f9a0*/  @!P3 LEA.HI.X R7, R228, R11, R173, 0x2, P6 ;  /* 0x0000000be407b211 */ /* 0x000fe200030f14ad */
[----:B------:R1:W-:Y:S01]  /*f9b0*/  @!P4 ST.E.64 desc[UR8][R4.64], R28 ;  /* 0x0000001c0400c985 */ /* 0x0003e2000c101b08 */
[----:B------:R-:W-:-:S03]  /*f9c0*/  ISETP.GE.AND P4, PT, R223, UR4, PT ;  /* 0x00000004df007c0c */ /* 0x000fc6000bf86270 */
[----:B------:R2:W-:Y:S01]  /*f9d0*/  @!P3 ST.E.64 desc[UR8][R6.64], R32 ;  /* 0x000000200600b985 */ /* 0x0005e2000c101b08 */
[----:B------:R-:W-:Y:S02]  /*f9e0*/  ISETP.GE.AND P3, PT, R224, UR4, PT ;  /* 0x00000004e0007c0c */ /* 0x000fe4000bf66270 */
[----:B0-----:R-:W-:-:S04]  /*f9f0*/  @!P0 LEA R2, P6, R227, R10, 0x2 ;  /* 0x0000000ae3028211 */ /* 0x001fc800078c10ff */
[----:B------:R-:W-:Y:S02]  /*fa00*/  @!P0 LEA.HI.X R3, R227, R11, R172, 0x2, P6 ;  /* 0x0000000be3038211 */ /* 0x000fe400030f14ac */
[----:B-1----:R-:W-:-:S03]  /*fa10*/  @!P1 LEA R4, P5, R226, R10, 0x2 ;  /* 0x0000000ae2049211 */ /* 0x002fc600078a10ff */
[----:B------:R0:W-:Y:S01]  /*fa20*/  @!P0 ST.E.64 desc[UR8][R2.64], R36 ;  /* 0x0000002402008985 */ /* 0x0001e2000c101b08 */
[-C--:B------:R-:W-:Y:S02]  /*fa30*/  @!P1 LEA.HI.X R5, R226, R11.reuse, R171, 0x2, P5 ;  /* 0x0000000be2059211 */ /* 0x080fe400028f14ab */
[----:B------:R-:W-:Y:S02]  /*fa40*/  ISETP.GE.AND P5, PT, R222, UR4, PT ;  /* 0x00000004de007c0c */ /* 0x000fe4000bfa6270 */
[----:B--2---:R-:W-:Y:S01]  /*fa50*/  @!P2 LEA R6, P6, R225, R10, 0x2 ;  /* 0x0000000ae106a211 */ /* 0x004fe200078c10ff */
[----:B------:R1:W-:Y:S01]  /*fa60*/  @!P1 ST.E.64 desc[UR8][R4.64], R40 ;  /* 0x0000002804009985 */ /* 0x0003e2000c101b08 */
[----:B------:R-:W-:Y:S02]  /*fa70*/  ISETP.GE.AND P0, PT, R221, UR4, PT ;  /* 0x00000004dd007c0c */ /* 0x000fe4000bf06270 */
[----:B------:R-:W-:Y:S02]  /*fa80*/  @!P2 LEA.HI.X R7, R225, R11, R170, 0x2, P6 ;  /* 0x0000000be107a211 */ /* 0x000fe400030f14aa */
[----:B------:R-:W-:-:S02]  /*fa90*/  ISETP.GE.AND P1, PT, R220, UR4, PT ;  /* 0x00000004dc007c0c */ /* 0x000fc4000bf26270 */
[CC--:B0-----:R-:W-:Y:S01]  /*faa0*/  @!P3 LEA R2, P6, R224.reuse, R10.reuse, 0x2 ;  /* 0x0000000ae002b211 */ /* 0x0c1fe200078c10ff */
[----:B------:R0:W-:Y:S03]  /*fab0*/  @!P2 ST.E.64 desc[UR8][R6.64], R44 ;  /* 0x0000002c0600a985 */ /* 0x0001e6000c101b08 */
[----:B------:R-:W-:Y:S02]  /*fac0*/  @!P3 LEA.HI.X R3, R224, R11, R169, 0x2, P6 ;  /* 0x0000000be003b211 */ /* 0x000fe400030f14a9 */
[----:B-1----:R-:W-:-:S03]  /*fad0*/  @!P4 LEA R4, P2, R223, R10, 0x2 ;  /* 0x0000000adf04c211 */ /* 0x002fc600078410ff */
[----:B------:R1:W-:Y:S01]  /*fae0*/  @!P3 ST.E.64 desc[UR8][R2.64], R48 ;  /* 0x000000300200b985 */ /* 0x0003e2000c101b08 */
[----:B------:R-:W-:Y:S02]  /*faf0*/  @!P4 LEA.HI.X R5, R223, R11, R168, 0x2, P2 ;  /* 0x0000000bdf05c211 */ /* 0x000fe400010f14a8 */
[----:B------:R-:W-:Y:S02]  /*fb00*/  ISETP.GE.AND P2, PT, R219, UR4, PT ;  /* 0x00000004db007c0c */ /* 0x000fe4000bf46270 */
[----:B------:R-:W-:Y:S01]  /*fb10*/  ISETP.GE.AND P3, PT, R218, UR4, PT ;  /* 0x00000004da007c0c */ /* 0x000fe2000bf66270 */
[----:B------:R2:W-:Y:S01]  /*fb20*/  @!P4 ST.E.64 desc[UR8][R4.64], R52 ;  /* 0x000000340400c985 */ /* 0x0005e2000c101b08 */
[----:B0-----:R-:W-:-:S04]  /*fb30*/  @!P5 LEA R6, P6, R222, R10, 0x2 ;  /* 0x0000000ade06d211 */ /* 0x001fc800078c10ff */
[----:B------:R-:W-:Y:S02]  /*fb40*/  @!P5 LEA.HI.X R7, R222, R11, R167, 0x2, P6 ;  /* 0x0000000bde07d211 */ /* 0x000fe400030f14a7 */
[----:B-1----:R-:W-:-:S03]  /*fb50*/  @!P0 LEA R2, P4, R221, R10, 0x2 ;  /* 0x0000000add028211 */ /* 0x002fc600078810ff */
[----:B------:R0:W-:Y:S01]  /*fb60*/  @!P5 ST.E.64 desc[UR8][R6.64], R56 ;  /* 0x000000380600d985 */ /* 0x0001e2000c101b08 */
[-C--:B------:R-:W-:Y:S02]  /*fb70*/  @!P0 LEA.HI.X R3, R221, R11.reuse, R166, 0x2, P4 ;  /* 0x0000000bdd038211 */ /* 0x080fe400020f14a6 */
[C---:B--2---:R-:W-:Y:S02]  /*fb80*/  @!P1 LEA R4, P5, R220.reuse, R10, 0x2 ;  /* 0x0000000adc049211 */ /* 0x044fe400078a10ff */
[----:B------:R-:W-:Y:S01]  /*fb90*/  ISETP.GE.AND P4, PT, R217, UR4, PT ;  /* 0x00000004d9007c0c */ /* 0x000fe2000bf86270 */
[----:B------:R1:W-:Y:S01]  /*fba0*/  @!P0 ST.E.64 desc[UR8][R2.64], R60 ;  /* 0x0000003c02008985 */ /* 0x0003e2000c101b08 */
[----:B------:R-:W-:Y:S02]  /*fbb0*/  @!P1 LEA.HI.X R5, R220, R11, R165, 0x2, P5 ;  /* 0x0000000bdc059211 */ /* 0x000fe400028f14a5 */
[----:B------:R-:W-:-:S03]  /*fbc0*/  ISETP.GE.AND P5, PT, R216, UR4, PT ;  /* 0x00000004d8007c0c */ /* 0x000fc6000bfa6270 */
[----:B------:R2:W-:Y:S01]  /*fbd0*/  @!P1 ST.E.64 desc[UR8][R4.64], R64 ;  /* 0x0000004004009985 */ /* 0x0005e2000c101b08 */
[CC--:B0-----:R-:W-:Y:S02]  /*fbe0*/  @!P2 LEA R6, P6, R219.reuse, R10.reuse, 0x2 ;  /* 0x0000000adb06a211 */ /* 0x0c1fe400078c10ff */
[----:B------:R-:W-:Y:S02]  /*fbf0*/  ISETP.GE.AND P1, PT, R214, UR4, PT ;  /* 0x00000004d6007c0c */ /* 0x000fe4000bf26270 */
[----:B------:R-:W-:Y:S02]  /*fc00*/  @!P2 LEA.HI.X R7, R219, R11, R164, 0x2, P6 ;  /* 0x0000000bdb07a211 */ /* 0x000fe400030f14a4 */
[----:B-1----:R-:W-:-:S03]  /*fc10*/  @!P3 LEA R2, P6, R218, R10, 0x2 ;  /* 0x0000000ada02b211 */ /* 0x002fc600078c10ff */
        /* <DEDUP_REMOVED lines=8> */
[----:B------:R0:W-:Y:S01]  /*fca0*/  @!P4 ST.E.64 desc[UR8][R4.64], R76 ;  /* 0x0000004c0400c985 */ /* 0x0001e2000c101b08 */
[----:B------:R-:W-:Y:S02]  /*fcb0*/  ISETP.GE.AND P4, PT, R211, UR4, PT ;  /* 0x00000004d3007c0c */ /* 0x000fe4000bf86270 */
[----:B------:R-:W-:Y:S02]  /*fcc0*/  @!P5 LEA.HI.X R7, R216, R11, R161, 0x2, P6 ;  /* 0x0000000bd807d211 */ /* 0x000fe400030f14a1 */
[----:B-1----:R-:W-:-:S03]  /*fcd0*/  @!P2 LEA R2, P6, R215, R10, 0x2 ;  /* 0x0000000ad702a211 */ /* 0x002fc600078c10ff */
        /* <DEDUP_REMOVED lines=8> */
[C---:B-1----:R-:W-:Y:S01]  /*fd60*/  @!P0 LEA R6, P6, R213.reuse, R10, 0x2 ;  /* 0x0000000ad5068211 */ /* 0x042fe200078c10ff */
[----:B------:R1:W-:Y:S03]  /*fd70*/  @!P1 ST.E.64 desc[UR8][R4.64], R88 ;  /* 0x0000005804009985 */ /* 0x0003e6000c101b08 */
[----:B------:R-:W-:-:S02]  /*fd80*/  @!P0 LEA.HI.X R7, R213, R11, R158, 0x2, P6 ;  /* 0x0000000bd5078211 */ /* 0x000fc400030f149e */
[----:B0-----:R-:W-:-:S03]  /*fd90*/  @!P5 LEA R2, P1, R212, R10, 0x2 ;  /* 0x0000000ad402d211 */ /* 0x001fc600078210ff */
[----:B------:R0:W-:Y:S01]  /*fda0*/  @!P0 ST.E.64 desc[UR8][R6.64], R92 ;  /* 0x0000005c06008985 */ /* 0x0001e2000c101b08 */
[-C--:B------:R-:W-:Y:S02]  /*fdb0*/  @!P5 LEA.HI.X R3, R212, R11.reuse, R157, 0x2, P1 ;  /* 0x0000000bd403d211 */ /* 0x080fe400008f149d */
[----:B------:R-:W-:Y:S02]  /*fdc0*/  ISETP.GE.AND P1, PT, R208, UR4, PT ;  /* 0x00000004d0007c0c */ /* 0x000fe4000bf26270 */
[C---:B-1----:R-:W-:Y:S01]  /*fdd0*/  @!P4 LEA R4, P0, R211.reuse, R10, 0x2 ;  /* 0x0000000ad304c211 */ /* 0x042fe200078010ff */
[----:B------:R1:W-:Y:S03]  /*fde0*/  @!P5 ST.E.64 desc[UR8][R2.64], R96 ;  /* 0x000000600200d985 */ /* 0x0003e6000c101b08 */
[----:B------:R-:W-:Y:S02]  /*fdf0*/  @!P4 LEA.HI.X R5, R211, R11, R156, 0x2, P0 ;  /* 0x0000000bd305c211 */ /* 0x000fe400000f149c */
[----:B------:R-:W-:-:S02]  /*fe00*/  ISETP.GE.AND P0, PT, R207, UR4, PT ;  /* 0x00000004cf007c0c */ /* 0x000fc4000bf06270 */
[CC--:B0-----:R-:W-:Y:S01]  /*fe10*/  @!P3 LEA R6, P6, R210.reuse, R10.reuse, 0x2 ;  /* 0x0000000ad206b211 */ /* 0x0c1fe200078c10ff */
[----:B------:R-:W-:Y:S01]  /*fe20*/  @!P4 ST.E.64 desc[UR8][R4.64], R100 ;  /* 0x000000640400c985 */ /* 0x000fe2000c101b08 */
[----:B------:R-:W-:Y:S02]  /*fe30*/  ISETP.GE.AND P4, PT, R205, UR4, PT ;  /* 0x00000004cd007c0c */ /* 0x000fe4000bf86270 */
[----:B------:R-:W-:Y:S02]  /*fe40*/  @!P3 LEA.HI.X R7, R210, R11, R155, 0x2, P6 ;  /* 0x0000000bd207b211 */ /* 0x000fe400030f149b */
[-C--:B------:R-:W-:Y:S02]  /*fe50*/  @!P2 LEA R12, P6, R209, R10.reuse, 0x2 ;  /* 0x0000000ad10ca211 */ /* 0x080fe400078c10ff */
[----:B------:R-:W-:Y:S01]  /*fe60*/  @!P1 LEA R14, P5, R208, R10, 0x2 ;  /* 0x0000000ad00e9211 */ /* 0x000fe200078a10ff */
[----:B------:R-:W-:Y:S01]  /*fe70*/  @!P3 ST.E.64 desc[UR8][R6.64], R104 ;  /* 0x000000680600b985 */ /* 0x000fe2000c101b08 */
[----:B------:R-:W-:-:S02]  /*fe80*/  ISETP.GE.AND P3, PT, R206, UR4, PT ;  /* 0x00000004ce007c0c */ /* 0x000fc4000bf66270 */
[-C--:B------:R-:W-:Y:S02]  /*fe90*/  @!P2 LEA.HI.X R13, R209, R11.reuse, R154, 0x2, P6 ;  /* 0x0000000bd10da211 */ /* 0x080fe400030f149a */
[-C--:B------:R-:W-:Y:S02]  /*fea0*/  @!P1 LEA.HI.X R15, R208, R11.reuse, R153, 0x2, P5 ;  /* 0x0000000bd00f9211 */ /* 0x080fe400028f1499 */
[-C--:B------:R-:W-:Y:S01]  /*feb0*/  @!P0 LEA R20, P6, R207, R10.reuse, 0x2 ;  /* 0x0000000acf148211 */ /* 0x080fe200078c10ff */
[----:B------:R-:W-:Y:S01]  /*fec0*/  @!P2 ST.E.64 desc[UR8][R12.64], R108 ;  /* 0x0000006c0c00a985 */ /* 0x000fe2000c101b08 */
[----:B------:R-:W-:Y:S02]  /*fed0*/  @!P4 LEA R24, P5, R205, R10, 0x2 ;  /* 0x0000000acd18c211 */ /* 0x000fe400078a10ff */
[----:B------:R-:W-:Y:S01]  /*fee0*/  @!P0 LEA.HI.X R21, R207, R11, R152, 0x2, P6 ;  /* 0x0000000bcf158211 */ /* 0x000fe200030f1498 */
[----:B------:R0:W-:Y:S01]  /*fef0*/  @!P1 ST.E.64 desc[UR8][R14.64], R112 ;  /* 0x000000700e009985 */ /* 0x0001e2000c101b08 */
[----:B------:R-:W-:-:S02]  /*ff00*/  ISETP.GE.AND P2, PT, R204, UR4, PT ;  /* 0x00000004cc007c0c */ /* 0x000fc4000bf46270 */
[CC--:B------:R-:W-:Y:S01]  /*ff10*/  @!P3 LEA R22, P1, R206.reuse, R10.reuse, 0x2 ;  /* 0x0000000ace16b211 */ /* 0x0c0fe200078210ff */
[----:B------:R2:W-:Y:S01]  /*ff20*/  @!P0 ST.E.64 desc[UR8][R20.64], R116 ;  /* 0x0000007414008985 */ /* 0x0005e2000c101b08 */
[-C--:B------:R-:W-:Y:S02]  /*ff30*/  @!P4 LEA.HI.X R25, R205, R11.reuse, R236, 0x2, P5 ;  /* 0x0000000bcd19c211 */ /* 0x080fe400028f14ec */
[----:B------:R-:W-:Y:S02]  /*ff40*/  @!P3 LEA.HI.X R23, R206, R11, R237, 0x2, P1 ;  /* 0x0000000bce17b211 */ /* 0x000fe400008f14ed */
[----:B------:R-:W-:Y:S02]  /*ff50*/  ISETP.GE.AND P1, PT, R203, UR4, PT ;  /* 0x00000004cb007c0c */ /* 0x000fe4000bf26270 */
[----:B------:R-:W-:Y:S01]  /*ff60*/  ISETP.GE.AND P0, PT, R200, UR4, PT ;  /* 0x00000004c8007c0c */ /* 0x000fe2000bf06270 */
[----:B------:R3:W-:Y:S01]  /*ff70*/  @!P3 ST.E.64 desc[UR8][R22.64], R120 ;  /* 0x000000781600b985 */ /* 0x0007e2000c101b08 */
[----:B-1----:R-:W-:Y:S01]  /*ff80*/  SHF.R.S32.HI R3, RZ, 0x1f, R200 ;  /* 0x0000001fff037819 */ /* 0x002fe200000114c8 */
[----:B0-----:R-:W-:Y:S01]  /*ff90*/  VIADD R15, R16, 0xf0 ;  /* 0x000000f0100f7836 */ /* 0x001fe20000000000 */
[----:B------:R-:W-:Y:S01]  /*ffa0*/  @!P2 LEA R6, P5, R204, R10, 0x2 ;  /* 0x0000000acc06a211 */ /* 0x000fe200078a10ff */
[----:B------:R3:W-:Y:S01]  /*ffb0*/  @!P4 ST.E.64 desc[UR8][R24.64], R124 ;  /* 0x0000007c1800c985 */ /* 0x0007e2000c101b08 */
[----:B------:R-:W-:Y:S01]  /*ffc0*/  ISETP.GE.AND P4, PT, R17, UR4, PT ;  /* 0x0000000411007c0c */ /* 0x000fe2000bf86270 */
[----:B--2---:R-:W-:Y:S01]  /*ffd0*/  VIADD R20, R16, 0xf8 ;  /* 0x000000f810147836 */ /* 0x004fe20000000000 */
[----:B------:R-:W-:-:S02]  /*ffe0*/  ISETP.GE.AND P3, PT, R15, UR4, PT ;  /* 0x000000040f007c0c */ /* 0x000fc4000bf66270 */
[-C--:B------:R-:W-:Y:S02]  /*fff0*/  @!P2 LEA.HI.X R7, R204, R11.reuse, R235, 0x2, P5 ;  /* 0x0000000bcc07a211 */ /* 0x080fe400028f14eb */
[CC--:B------:R-:W-:Y:S02]  /*10000*/  @!P1 LEA R4, P6, R203.reuse, R10.reuse, 0x2 ;  /* 0x0000000acb049211 */ /* 0x0c0fe400078c10ff */
[----:B------:R-:W-:Y:S01]  /*10010*/  @!P0 LEA R2, P5, R200, R10, 0x2 ;  /* 0x0000000ac8028211 */ /* 0x000fe200078a10ff */
[----:B------:R3:W-:Y:S01]  /*10020*/  @!P2 ST.E.64 desc[UR8][R6.64], R128 ;  /* 0x000000800600a985 */ /* 0x0007e2000c101b08 */
        /* <DEDUP_REMOVED lines=8> */
[-C--:B------:R-:W-:Y:S02]  /*100b0*/  @!P4 LEA.HI.X R13, R17, R11.reuse, R14, 0x2, P5 ;  /* 0x0000000b110dc211 */ /* 0x080fe400028f140e */
[C---:B------:R-:W-:Y:S02]  /*100c0*/  @!P3 LEA R14, P5, R15.reuse, R10, 0x2 ;  /* 0x0000000a0f0eb211 */ /* 0x040fe400078a10ff */
[----:B------:R-:W-:Y:S01]  /*100d0*/  SHF.R.S32.HI R17, RZ, 0x1f, R20 ;  /* 0x0000001fff117819 */ /* 0x000fe20000011414 */
[----:B------:R3:W-:Y:S01]  /*100e0*/  @!P4 ST.E.64 desc[UR8][R12.64], R140 ;  /* 0x0000008c0c00c985 */ /* 0x0007e2000c101b08 */
[----:B------:R-:W-:-:S02]  /*100f0*/  @!P3 LEA.HI.X R15, R15, R11, R18, 0x2, P5 ;  /* 0x0000000b0f0fb211 */ /* 0x000fc400028f1412 */
[----:B------:R-:W-:-:S03]  /*10100*/  @!P6 LEA R10, P5, R20, R10, 0x2 ;  /* 0x0000000a140ae211 */ /* 0x000fc600078a10ff */
[----:B------:R3:W-:Y:S01]  /*10110*/  @!P3 ST.E.64 desc[UR8][R14.64], R144 ;  /* 0x000000900e00b985 */ /* 0x0007e2000c101b08 */
[----:B------:R-:W-:-:S05]  /*10120*/  @!P6 LEA.HI.X R11, R20, R11, R17, 0x2, P5 ;  /* 0x0000000b140be211 */ /* 0x000fca00028f1411 */
[----:B------:R3:W-:Y:S04]  /*10130*/  @!P6 ST.E.64 desc[UR8][R10.64], R148 ;  /* 0x000000940a00e985 */ /* 0x0007e8000c101b08 */
.L_x_1290:
[----:B------:R-:W-:Y:S05]  /*10140*/  BSYNC B1 ;  /* 0x0000000000017941 */ /* 0x000fea0003800000 */
.L_x_1289:
[----:B------:R-:W-:Y:S01]  /*10150*/  ISETP.GE.AND P0, PT, R8, UR12, PT ;  /* 0x0000000c08007c0c */ /* 0x000fe2000bf06270 */
[----:B---3--:R0:W3:Y:S04]  /*10160*/  SHFL.IDX PT, R15, R9, 0x1, 0x1c1f ;  /* 0x003c1f00090f7f89 */ /* 0x0080e800000e0000 */
[----:B------:R0:W4:Y:S08]  /*10170*/  SHFL.IDX PT, R17, R0, 0x1, 0x1c1f ;  /* 0x003c1f0000117f89 */ /* 0x00013000000e0000 */
[----:B0-----:R-:W-:Y:S05]  /*10180*/  @P0 BRA `(.L_x_1288) ;  /* 0x0000001800440947 */ /* 0x001fea0003800000 */
[----:B------:R-:W-:Y:S01]  /*10190*/  ULDC UR4, c[0x0][0xac8] ;  /* 0x0002b20000047ab9 */ /* 0x000fe20000000800 */
[----:B------:R-:W-:Y:S01]  /*101a0*/  ULDC.64 UR8, c[0x0][0x208] ;  /* 0x0000820000087ab9 */ /* 0x000fe20000000a00 */
[C---:B------:R-:W-:Y:S01]  /*101b0*/  ISETP.GE.AND P4, PT, R16.reuse, UR4, PT ;  /* 0x0000000410007c0c */ /* 0x040fe2000bf86270 */
[C---:B------:R-:W-:Y:S01]  /*101c0*/  VIADD R0, R16.reuse, 0xf0 ;  /* 0x000000f010007836 */ /* 0x040fe20000000000 */
[----:B------:R-:W-:Y:S01]  /*101d0*/  ISETP.GE.AND P5, PT, R229, UR4, PT ;  /* 0x00000004e5007c0c */ /* 0x000fe2000bfa6270 */
[----:B------:R-:W-:Y:S01]  /*101e0*/  VIADD R14, R16, 0xe8 ;  /* 0x000000e8100e7836 */ /* 0x000fe20000000000 */
[----:B------:R-:W-:Y:S02]  /*101f0*/  ISETP.GE.AND P2, PT, R228, UR4, PT ;  /* 0x00000004e4007c0c */ /* 0x000fe4000bf46270 */
[----:B------:R-:W-:-:S07]  /*10200*/  ISETP.GE.AND P1, PT, R227, UR4, PT ;  /* 0x00000004e3007c0c */ /* 0x000fce000bf26270 */
[CC--:B----4-:R-:W-:Y:S02]  /*10210*/  @!P4 LEA R2, P0, R16.reuse, R17.reuse, 0x2 ;  /* 0x000000111002c211 */ /* 0x0d0fe400078010ff */
[C---:B------:R-:W-:Y:S02]  /*10220*/  @!P5 LEA R4, P3, R229.reuse, R17, 0x2 ;  /* 0x00000011e504d211 */ /* 0x040fe400078610ff */
[-C--:B---3--:R-:W-:Y:S02]  /*10230*/  @!P4 LEA.HI.X R3, R16, R15.reuse, R175, 0x2, P0 ;  /* 0x0000000f1003c211 */ /* 0x088fe400000f14af */
[----:B------:R-:W-:Y:S02]  /*10240*/  ISETP.GE.AND P0, PT, R226, UR4, PT ;  /* 0x00000004e2007c0c */ /* 0x000fe4000bf06270 */
[----:B------:R-:W-:Y:S01]  /*10250*/  @!P5 LEA.HI.X R5, R229, R15, R174, 0x2, P3 ;  /* 0x0000000fe505d211 */ /* 0x000fe200018f14ae */
[----:B------:R0:W-:Y:S01]  /*10260*/  @!P4 ST.E.64 desc[UR8][R2.64], R26 ;  /* 0x0000001a0200c985 */ /* 0x0001e2000c101b08 */
[----:B------:R-:W-:-:S02]  /*10270*/  @!P2 LEA R6, P6, R228, R17, 0x2 ;  /* 0x00000011e406a211 */ /* 0x000fc400078c10ff */
[----:B------:R-:W-:Y:S01]  /*10280*/  ISETP.GE.AND P3, PT, R225, UR4, PT ;  /* 0x00000004e1007c0c */ /* 0x000fe2000bf66270 */
[----:B------:R3:W-:Y:S01]  /*10290*/  @!P5 ST.E.64 desc[UR8][R4.64], R30 ;  /* 0x0000001e0400d985 */ /* 0x0007e2000c101b08 */
[C---:B------:R-:W-:Y:S02]  /*102a0*/  @!P1 LEA R8, P5, R227.reuse, R17, 0x2 ;  /* 0x00000011e3089211 */ /* 0x040fe400078a10ff */
[----:B------:R-:W-:Y:S02]  /*102b0*/  @!P2 LEA.HI.X R7, R228, R15, R173, 0x2, P6 ;  /* 0x0000000fe407a211 */ /* 0x000fe400030f14ad */
[----:B------:R-:W-:Y:S02]  /*102c0*/  ISETP.GE.AND P4, PT, R224, UR4, PT ;  /* 0x00000004e0007c0c */ /* 0x000fe4000bf86270 */
[----:B-1----:R-:W-:Y:S01]  /*102d0*/  @!P0 LEA R10, P6, R226, R17, 0x2 ;  /* 0x00000011e20a8211 */ /* 0x002fe200078c10ff */
[----:B------:R1:W-:Y:S01]  /*102e0*/  @!P2 ST.E.64 desc[UR8][R6.64], R34 ;  /* 0x000000220600a985 */ /* 0x0003e2000c101b08 */
[----:B------:R-:W-:-:S02]  /*102f0*/  @!P1 LEA.HI.X R9, R227, R15, R172, 0x2, P5 ;  /* 0x0000000fe3099211 */ /* 0x000fc400028f14ac */
[----:B------:R-:W-:Y:S02]  /*10300*/  ISETP.GE.AND P5, PT, R223, UR4, PT ;  /* 0x00000004df007c0c */ /* 0x000fe4000bfa6270 */
[----:B--2---:R-:W-:Y:S01]  /*10310*/  @!P0 LEA.HI.X R11, R226, R15, R171, 0x2, P6 ;  /* 0x0000000fe20b8211 */ /* 0x004fe200030f14ab */
[----:B------:R2:W-:Y:S01]  /*10320*/  @!P1 ST.E.64 desc[UR8][R8.64], R38 ;  /* 0x0000002608009985 */ /* 0x0005e2000c101b08 */
[-C--:B0-----:R-:W-:Y:S02]  /*10330*/  @!P3 LEA R2, P6, R225, R17.reuse, 0x2 ;  /* 0x00000011e102b211 */ /* 0x081fe400078c10ff */
[----:B------:R-:W-:Y:S01]  /*10340*/  ISETP.GE.AND P1, PT, R221, UR4, PT ;  /* 0x00000004dd007c0c */ /* 0x000fe2000bf26270 */
[----:B------:R0:W-:Y:S01]  /*10350*/  @!P0 ST.E.64 desc[UR8][R10.64], R42 ;  /* 0x0000002a0a008985 */ /* 0x0001e2000c101b08 */
[----:B------:R-:W-:Y:S02]  /*10360*/  ISETP.GE.AND P0, PT, R222, UR4, PT ;  /* 0x00000004de007c0c */ /* 0x000fe4000bf06270 */
[----:B---3--:R-:W-:-:S02]  /*10370*/  @!P4 LEA R4, P2, R224, R17, 0x2 ;  /* 0x00000011e004c211 */ /* 0x008fc400078410ff */
[----:B------:R-:W-:Y:S02]  /*10380*/  @!P3 LEA.HI.X R3, R225, R15, R170, 0x2, P6 ;  /* 0x0000000fe103b211 */ /* 0x000fe400030f14aa */
[C---:B------:R-:W-:Y:S02]  /*10390*/  @!P5 LEA R12, P6, R223.reuse, R17, 0x2 ;  /* 0x00000011df0cd211 */ /* 0x040fe400078c10ff */
[-C--:B------:R-:W-:Y:S01]  /*103a0*/  @!P4 LEA.HI.X R5, R224, R15.reuse, R169, 0x2, P2 ;  /* 0x0000000fe005c211 */ /* 0x080fe200010f14a9 */
[----:B------:R3:W-:Y:S01]  /*103b0*/  @!P3 ST.E.64 desc[UR8][R2.64], R46 ;  /* 0x0000002e0200b985 */ /* 0x0007e2000c101b08 */
[----:B------:R-:W-:Y:S02]  /*103c0*/  ISETP.GE.AND P2, PT, R220, UR4, PT ;  /* 0x00000004dc007c0c */ /* 0x000fe4000bf46270 */
[----:B------:R-:W-:Y:S01]  /*103d0*/  @!P5 LEA.HI.X R13, R223, R15, R168, 0x2, P6 ;  /* 0x0000000fdf0dd211 */ /* 0x000fe200030f14a8 */
[----:B------:R4:W-:Y:S01]  /*103e0*/  @!P4 ST.E.64 desc[UR8][R4.64], R50 ;  /* 0x000000320400c985 */ /* 0x0009e2000c101b08 */
[----:B-1----:R-:W-:-:S02]  /*103f0*/  @!P0 LEA R6, P4, R222, R17, 0x2 ;  /* 0x00000011de068211 */ /* 0x002fc400078810ff */
[----:B------:R-:W-:Y:S01]  /*10400*/  ISETP.GE.AND P3, PT, R219, UR4, PT ;  /* 0x00000004db007c0c */ /* 0x000fe2000bf66270 */
[----:B------:R1:W-:Y:S01]  /*10410*/  @!P5 ST.E.64 desc[UR8][R12.64], R54 ;  /* 0x000000360c00d985 */ /* 0x0003e2000c101b08 */
[C---:B--2---:R-:W-:Y:S02]  /*10420*/  @!P1 LEA R8, P5, R221.reuse, R17, 0x2 ;  /* 0x00000011dd089211 */ /* 0x044fe400078a10ff */
[-C--:B------:R-:W-:Y:S02]  /*10430*/  @!P0 LEA.HI.X R7, R222, R15.reuse, R167, 0x2, P4 ;  /* 0x0000000fde078211 */ /* 0x080fe400020f14a7 */
[----:B------:R-:W-:Y:S02]  /*10440*/  ISETP.GE.AND P4, PT, R218, UR4, PT ;  /* 0x00000004da007c0c */ /* 0x000fe4000bf86270 */
[----:B------:R-:W-:Y:S01]  /*10450*/  @!P1 LEA.HI.X R9, R221, R15, R166, 0x2, P5 ;  /* 0x0000000fdd099211 */ /* 0x000fe200028f14a6 */
[----:B------:R-:W-:Y:S01]  /*10460*/  @!P0 ST.E.64 desc[UR8][R6.64], R58 ;  /* 0x0000003a06008985 */ /* 0x000fe2000c101b08 */
[----:B------:R-:W-:-:S02]  /*10470*/  ISETP.GE.AND P5, PT, R217, UR4, PT ;  /* 0x00000004d9007c0c */ /* 0x000fc4000bfa6270 */
[C---:B0-----:R-:W-:Y:S01]  /*10480*/  @!P2 LEA R10, P6, R220.reuse, R17, 0x2 ;  /* 0x00000011dc0aa211 */ /* 0x041fe200078c10ff */
[----:B------:R0:W-:Y:S01]  /*10490*/  @!P1 ST.E.64 desc[UR8][R8.64], R62 ;  /* 0x0000003e08009985 */ /* 0x0001e2000c101b08 */
[----:B------:R-:W-:Y:S02]  /*104a0*/  ISETP.GE.AND P1, PT, R215, UR4, PT ;  /* 0x00000004d7007c0c */ /* 0x000fe4000bf26270 */
[----:B------:R-:W-:Y:S02]  /*104b0*/  @!P2 LEA.HI.X R11, R220, R15, R165, 0x2, P6 ;  /* 0x0000000fdc0ba211 */ /* 0x000fe400030f14a5 */
[-C--:B---3--:R-:W-:Y:S02]  /*104c0*/  @!P3 LEA R2, P6, R219, R17.reuse, 0x2 ;  /* 0x00000011db02b211 */ /* 0x088fe400078c10ff */
[----:B----4-:R-:W-:Y:S01]  /*104d0*/  @!P4 LEA R4, P0, R218, R17, 0x2 ;  /* 0x00000011da04c211 */ /* 0x010fe200078010ff */
[----:B------:R2:W-:Y:S01]  /*104e0*/  @!P2 ST.E.64 desc[UR8][R10.64], R66 ;  /* 0x000000420a00a985 */ /* 0x0005e2000c101b08 */
[----:B------:R-:W-:-:S02]  /*104f0*/  ISETP.GE.AND P2, PT, R216, UR4, PT ;  /* 0x00000004d8007c0c */ /* 0x000fc4000bf46270 */
[----:B------:R-:W-:Y:S02]  /*10500*/  @!P3 LEA.HI.X R3, R219, R15, R164, 0x2, P6 ;  /* 0x0000000fdb03b211 */ /* 0x000fe400030f14a4 */
[C---:B-1----:R-:W-:Y:S02]  /*10510*/  @!P5 LEA R12, P6, R217.reuse, R17, 0x2 ;  /* 0x00000011d90cd211 */ /* 0x042fe400078c10ff */
[-C--:B------:R-:W-:Y:S01]  /*10520*/  @!P4 LEA.HI.X R5, R218, R15.reuse, R163, 0x2, P0 ;  /* 0x0000000fda05c211 */ /* 0x080fe200000f14a3 */
[----:B------:R1:W-:Y:S01]  /*10530*/  @!P3 ST.E.64 desc[UR8][R2.64], R70 ;  /* 0x000000460200b985 */ /* 0x0003e2000c101b08 */
[----:B------:R-:W-:Y:S02]  /*10540*/  ISETP.GE.AND P0, PT, R214, UR4, PT ;  /* 0x00000004d6007c0c */ /* 0x000fe4000bf06270 */
[----:B------:R-:W-:Y:S01]  /*10550*/  @!P5 LEA.HI.X R13, R217, R15, R162, 0x2, P6 ;  /* 0x0000000fd90dd211 */ /* 0x000fe200030f14a2 */
[----:B------:R3:W-:Y:S01]  /*10560*/  @!P4 ST.E.64 desc[UR8][R4.64], R74 ;  /* 0x0000004a0400c985 */ /* 0x0007e2000c101b08 */
[----:B0-----:R-:W-:-:S02]  /*10570*/  @!P1 LEA R8, P3, R215, R17, 0x2 ;  /* 0x00000011d7089211 */ /* 0x001fc400078610ff */
[----:B------:R-:W-:Y:S01]  /*10580*/  @!P2 LEA R6, P6, R216, R17, 0x2 ;  /* 0x00000011d806a211 */ /* 0x000fe200078c10ff */
[----:B------:R0:W-:Y:S01]  /*10590*/  @!P5 ST.E.64 desc[UR8][R12.64], R78 ;  /* 0x0000004e0c00d985 */ /* 0x0001e2000c101b08 */
[----:B------:R-:W-:Y:S02]  /*105a0*/  ISETP.GE.AND P5, PT, R213, UR4, PT ;  /* 0x00000004d5007c0c */ /* 0x000fe4000bfa6270 */
[----:B------:R-:W-:Y:S02]  /*105b0*/  ISETP.GE.AND P4, PT, R212, UR4, PT ;  /* 0x00000004d4007c0c */ /* 0x000fe4000bf86270 */
[----:B------:R-:W-:Y:S02]  /*105c0*/  @!P2 LEA.HI.X R7, R216, R15, R161, 0x2, P6 ;  /* 0x0000000fd807a211 */ /* 0x000fe400030f14a1 */
[----:B--2---:R-:W-:Y:S02]  /*105d0*/  @!P0 LEA R10, P6, R214, R17, 0x2 ;  /* 0x00000011d60a8211 */ /* 0x004fe400078c10ff */
[----:B------:R-:W-:Y:S01]  /*105e0*/  @!P1 LEA.HI.X R9, R215, R15, R160, 0x2, P3 ;  /* 0x0000000fd7099211 */ /* 0x000fe200018f14a0 */
[----:B------:R2:W-:Y:S01]  /*105f0*/  @!P2 ST.E.64 desc[UR8][R6.64], R82 ;  /* 0x000000520600a985 */ /* 0x0005e2000c101b08 */
[----:B------:R-:W-:-:S02]  /*10600*/  ISETP.GE.AND P3, PT, R211, UR4, PT ;  /* 0x00000004d3007c0c */ /* 0x000fc4000bf66270 */
[----:B------:R-:W-:Y:S01]  /*10610*/  @!P0 LEA.HI.X R11, R214, R15, R159, 0x2, P6 ;  /* 0x0000000fd60b8211 */ /* 0x000fe200030f149f */
[----:B------:R4:W-:Y:S01]  /*10620*/  @!P1 ST.E.64 desc[UR8][R8.64], R86 ;  /* 0x0000005608009985 */ /* 0x0009e2000c101b08 */
[CC--:B-1----:R-:W-:Y:S02]  /*10630*/  @!P5 LEA R2, P2, R213.reuse, R17.reuse, 0x2 ;  /* 0x00000011d502d211 */ /* 0x0c2fe400078410ff */
[----:B---3--:R-:W-:Y:S01]  /*10640*/  @!P4 LEA R4, P1, R212, R17, 0x2 ;  /* 0x00000011d404c211 */ /* 0x008fe200078210ff */
[----:B------:R1:W-:Y:S01]  /*10650*/  @!P0 ST.E.64 desc[UR8][R10.64], R90 ;  /* 0x0000005a0a008985 */ /* 0x0003e2000c101b08 */
[----:B------:R-:W-:Y:S02]  /*10660*/  ISETP.GE.AND P0, PT, R210, UR4, PT ;  /* 0x00000004d2007c0c */ /* 0x000fe4000bf06270 */
[----:B------:R-:W-:Y:S02]  /*10670*/  @!P5 LEA.HI.X R3, R213, R15, R158, 0x2, P2 ;  /* 0x0000000fd503d211 */ /* 0x000fe400010f149e */
[----:B------:R-:W-:-:S02]  /*10680*/  ISETP.GE.AND P2, PT, R209, UR4, PT ;  /* 0x00000004d1007c0c */ /* 0x000fc4000bf46270 */
[----:B------:R-:W-:Y:S01]  /*10690*/  @!P4 LEA.HI.X R5, R212, R15, R157, 0x2, P1 ;  /* 0x0000000fd405c211 */ /* 0x000fe200008f149d */
[----:B------:R3:W-:Y:S01]  /*106a0*/  @!P5 ST.E.64 desc[UR8][R2.64], R94 ;  /* 0x0000005e0200d985 */ /* 0x0007e2000c101b08 */
[C---:B0-----:R-:W-:Y:S02]  /*106b0*/  @!P3 LEA R12, P6, R211.reuse, R17, 0x2 ;  /* 0x00000011d30cb211 */ /* 0x041fe400078c10ff */
[----:B------:R-:W-:Y:S01]  /*106c0*/  ISETP.GE.AND P1, PT, R208, UR4, PT ;  /* 0x00000004d0007c0c */ /* 0x000fe2000bf26270 */
[----:B------:R-:W-:Y:S01]  /*106d0*/  @!P4 ST.E.64 desc[UR8][R4.64], R98 ;  /* 0x000000620400c985 */ /* 0x000fe2000c101b08 */
[----:B------:R-:W-:Y:S02]  /*106e0*/  @!P3 LEA.HI.X R13, R211, R15, R156, 0x2, P6 ;  /* 0x0000000fd30db211 */ /* 0x000fe400030f149c */
[----:B------:R-:W-:Y:S02]  /*106f0*/  ISETP.GE.AND P4, PT, R207, UR4, PT ;  /* 0x00000004cf007c0c */ /* 0x000fe4000bf86270 */
[-C--:B--2---:R-:W-:Y:S01]  /*10700*/  @!P0 LEA R6, P6, R210, R17.reuse, 0x2 ;  /* 0x00000011d2068211 */ /* 0x084fe200078c10ff */
[----:B------:R0:W-:Y:S01]  /*10710*/  @!P3 ST.E.64 desc[UR8][R12.64], R102 ;  /* 0x000000660c00b985 */ /* 0x0001e2000c101b08 */
[----:B----4-:R-:W-:-:S02]  /*10720*/  @!P2 LEA R8, P3, R209, R17, 0x2 ;  /* 0x00000011d108a211 */ /* 0x010fc400078610ff */
[-C--:B------:R-:W-:Y:S02]  /*10730*/  @!P0 LEA.HI.X R7, R210, R15.reuse, R155, 0x2, P6 ;  /* 0x0000000fd2078211 */ /* 0x080fe400030f149b */
[----:B------:R-:W-:Y:S02]  /*10740*/  @!P2 LEA.HI.X R9, R209, R15, R154, 0x2, P3 ;  /* 0x0000000fd109a211 */ /* 0x000fe400018f149a */
[----:B------:R-:W-:Y:S01]  /*10750*/  ISETP.GE.AND P3, PT, R205, UR4, PT ;  /* 0x00000004cd007c0c */ /* 0x000fe2000bf66270 */
[----:B------:R2:W-:Y:S01]  /*10760*/  @!P0 ST.E.64 desc[UR8][R6.64], R106 ;  /* 0x0000006a06008985 */ /* 0x0005e2000c101b08 */
[-C--:B-1----:R-:W-:Y:S02]  /*10770*/  @!P1 LEA R10, P6, R208, R17.reuse, 0x2 ;  /* 0x00000011d00a9211 */ /* 0x082fe400078c10ff */
[----:B------:R-:W-:Y:S01]  /*10780*/  ISETP.GE.AND P5, PT, R206, UR4, PT ;  /* 0x00000004ce007c0c */ /* 0x000fe2000bfa6270 */
[----:B------:R1:W-:Y:S01]  /*10790*/  @!P2 ST.E.64 desc[UR8][R8.64], R110 ;  /* 0x0000006e0800a985 */ /* 0x0003e2000c101b08 */
[----:B---3--:R-:W-:-:S02]  /*107a0*/  @!P4 LEA R2, P0, R207, R17, 0x2 ;  /* 0x00000011cf02c211 */ /* 0x008fc400078010ff */
[-C--:B------:R-:W-:Y:S02]  /*107b0*/  @!P1 LEA.HI.X R11, R208, R15.reuse, R153, 0x2, P6 ;  /* 0x0000000fd00b9211 */ /* 0x080fe400030f1499 */
[----:B------:R-:W-:Y:S02]  /*107c0*/  @!P4 LEA.HI.X R3, R207, R15, R152, 0x2, P0 ;  /* 0x0000000fcf03c211 */ /* 0x000fe400000f1498 */
[----:B------:R-:W-:Y:S01]  /*107d0*/  ISETP.GE.AND P0, PT, R204, UR4, PT ;  /* 0x00000004cc007c0c */ /* 0x000fe2000bf06270 */
[----:B------:R-:W-:Y:S01]  /*107e0*/  @!P1 ST.E.64 desc[UR8][R10.64], R114 ;  /* 0x000000720a009985 */ /* 0x000fe2000c101b08 */
[----:B0-----:R-:W-:Y:S02]  /*107f0*/  @!P3 LEA R12, P2, R205, R17, 0x2 ;  /* 0x00000011cd0cb211 */ /* 0x001fe400078410ff */
[----:B------:R-:W-:Y:S01]  /*10800*/  ISETP.GE.AND P1, PT, R14, UR4, PT ;  /* 0x000000040e007c0c */ /* 0x000fe2000bf26270 */
[----:B------:R0:W-:Y:S01]  /*10810*/  @!P4 ST.E.64 desc[UR8][R2.64], R118 ;  /* 0x000000760200c985 */ /* 0x0001e2000c101b08 */
[----:B------:R-:W-:-:S02]  /*10820*/  ISETP.GE.AND P4, PT, R203, UR4, PT ;  /* 0x00000004cb007c0c */ /* 0x000fc4000bf86270 */
[----:B------:R-:W-:Y:S02]  /*10830*/  @!P5 LEA R4, P6, R206, R17, 0x2 ;  /* 0x00000011ce04d211 */ /* 0x000fe400078c10ff */
[-C--:B------:R-:W-:Y:S02]  /*10840*/  @!P3 LEA.HI.X R13, R205, R15.reuse, R236, 0x2, P2 ;  /* 0x0000000fcd0db211 */ /* 0x080fe400010f14ec */
[----:B------:R-:W-:Y:S02]  /*10850*/  ISETP.GE.AND P2, PT, R0, UR4, PT ;  /* 0x0000000400007c0c */ /* 0x000fe4000bf46270 */
[----:B------:R-:W-:Y:S02]  /*10860*/  @!P5 LEA.HI.X R5, R206, R15, R237, 0x2, P6 ;  /* 0x0000000fce05d211 */ /* 0x000fe400030f14ed */
[C---:B--2---:R-:W-:Y:S02]  /*10870*/  @!P0 LEA R6, P6, R204.reuse, R17, 0x2 ;  /* 0x00000011cc068211 */ /* 0x044fe400078c10ff */
[----:B-1----:R-:W-:Y:S01]  /*10880*/  SHF.R.S32.HI R9, RZ, 0x1f, R14 ;  /* 0x0000001fff097819 */ /* 0x002fe2000001140e */
[----:B------:R1:W-:Y:S01]  /*10890*/  @!P5 ST.E.64 desc[UR8][R4.64], R122 ;  /* 0x0000007a0400d985 */ /* 0x0003e2000c101b08 */
[----:B------:R-:W-:-:S02]  /*108a0*/  @!P0 LEA.HI.X R7, R204, R15, R235, 0x2, P6 ;  /* 0x0000000fcc078211 */ /* 0x000fc400030f14eb */
[C---:B0-----:R-:W-:Y:S01]  /*108b0*/  @!P4 LEA R2, P6, R203.reuse, R17, 0x2 ;  /* 0x00000011cb02c211 */ /* 0x041fe200078c10ff */
[----:B------:R0:W-:Y:S01]  /*108c0*/  @!P3 ST.E.64 desc[UR8][R12.64], R126 ;  /* 0x0000007e0c00b985 */ /* 0x0001e2000c101b08 */
[----:B------:R-:W-:Y:S02]  /*108d0*/  ISETP.GE.AND P5, PT, R200, UR4, PT ;  /* 0x00000004c8007c0c */ /* 0x000fe4000bfa6270 */
[----:B------:R-:W-:Y:S01]  /*108e0*/  @!P4 LEA.HI.X R3, R203, R15, R234, 0x2, P6 ;  /* 0x0000000fcb03c211 */ /* 0x000fe200030f14ea */
[----:B------:R0:W-:Y:S01]  /*108f0*/  @!P0 ST.E.64 desc[UR8][R6.64], R130 ;  /* 0x0000008206008985 */ /* 0x0001e2000c101b08 */
[-C--:B------:R-:W-:Y:S02]  /*10900*/  @!P2 LEA R10, P6, R0, R17.reuse, 0x2 ;  /* 0x00000011000aa211 */ /* 0x080fe400078c10ff */
[----:B------:R-:W-:Y:S01]  /*10910*/  @!P1 LEA R8, P3, R14, R17, 0x2 ;  /* 0x000000110e089211 */ /* 0x000fe200078610ff */
[----:B------:R0:W-:Y:S01]  /*10920*/  @!P4 ST.E.64 desc[UR8][R2.64], R134 ;  /* 0x000000860200c985 */ /* 0x0001e2000c101b08 */
[----:B-1----:R-:W-:-:S02]  /*10930*/  SHF.R.S32.HI R5, RZ, 0x1f, R0 ;  /* 0x0000001fff057819 */ /* 0x002fc40000011400 */
[-C--:B------:R-:W-:Y:S02]  /*10940*/  @!P1 LEA.HI.X R9, R14, R15.reuse, R9, 0x2, P3 ;  /* 0x0000000f0e099211 */ /* 0x080fe400018f1409 */
[----:B------:R-:W-:Y:S01]  /*10950*/  @!P2 LEA.HI.X R11, R0, R15, R5, 0x2, P6 ;  /* 0x0000000f000ba211 */ /* 0x000fe200030f1405 */
[----:B------:R-:W-:Y:S01]  /*10960*/  VIADD R0, R16, 0xf8 ;  /* 0x000000f810007836 */ /* 0x000fe20000000000 */
[----:B------:R-:W-:Y:S02]  /*10970*/  SHF.R.S32.HI R14, RZ, 0x1f, R200 ;  /* 0x0000001fff0e7819 */ /* 0x000fe400000114c8 */
[----:B------:R-:W-:Y:S02]  /*10980*/  @!P5 LEA R4, P3, R200, R17, 0x2 ;  /* 0x00000011c804d211 */ /* 0x000fe400078610ff */
[----:B------:R-:W-:Y:S02]  /*10990*/  ISETP.GE.AND P0, PT, R0, UR4, PT ;  /* 0x0000000400007c0c */ /* 0x000fe4000bf06270 */
[----:B------:R-:W-:-:S05]  /*109a0*/  @!P5 LEA.HI.X R5, R200, R15, R14, 0x2, P3 ;  /* 0x0000000fc805d211 */ /* 0x000fca00018f140e */
[----:B------:R0:W-:Y:S04]  /*109b0*/  @!P5 ST.E.64 desc[UR8][R4.64], R138 ;  /* 0x0000008a0400d985 */ /* 0x0001e8000c101b08 */
[----:B------:R0:W-:Y:S04]  /*109c0*/  @!P1 ST.E.64 desc[UR8][R8.64], R142 ;  /* 0x0000008e08009985 */ /* 0x0001e8000c101b08 */
[----:B------:R0:W-:Y:S01]  /*109d0*/  @!P2 ST.E.64 desc[UR8][R10.64], R146 ;  /* 0x000000920a00a985 */ /* 0x0001e2000c101b08 */
[----:B------:R-:W-:Y:S05]  /*109e0*/  @P0 BRA `(.L_x_1288) ;  /* 0x00000010002c0947 */ /* 0x000fea0003800000 */
[----:B0-----:R-:W-:Y:S01]  /*109f0*/  LEA R2, P0, R0, R17, 0x2 ;  /* 0x0000001100027211 */ /* 0x001fe200078010ff */
[----:B------:R-:W-:Y:S01]  /*10a00*/  ULDC.64 UR8, c[0x0][0x208] ;  /* 0x0000820000087ab9 */ /* 0x000fe20000000a00 */
[----:B------:R-:W-:-:S04]  /*10a10*/  SHF.R.S32.HI R3, RZ, 0x1f, R0 ;  /* 0x0000001fff037819 */ /* 0x000fc80000011400 */
[----:B------:R-:W-:-:S05]  /*10a20*/  LEA.HI.X R3, R0, R15, R3, 0x2, P0 ;  /* 0x0000000f00037211 */ /* 0x000fca00000f1403 */
[----:B------:R0:W-:Y:S01]  /*10a30*/  ST.E.64 desc[UR8][R2.64], R150 ;  /* 0x0000009602007985 */ /* 0x0001e2000c101b08 */
[----:B------:R-:W-:Y:S05]  /*10a40*/  BRA `(.L_x_1288) ;  /* 0x0000001000147947 */ /* 0x000fea0003800000 */
.L_x_1279:
[----:B------:R-:W-:Y:S01]  /*10a50*/  ULDC.64 UR8, c[0x0][0xc00] ;  /* 0x0003000000087ab9 */ /* 0x000fe20000000a00 */
[----:B------:R-:W-:Y:S01]  /*10a60*/  R2UR UR4, R231 ;  /* 0x00000000e70472ca */ /* 0x000fe200000e0000 */
[----:B------:R-:W-:Y:S01]  /*10a70*/  UISETP.NE.U32.AND UP0, UPT, UR8, URZ, UPT ;  /* 0x0000003f0800728c */ /* 0x000fe2000bf05070 */
[----:B------:R-:W-:Y:S01]  /*10a80*/  R2UR UR10, R23 ;  /* 0x00000000170a72ca */ /* 0x000fe200000e0000 */
[----:B------:R-:W-:Y:S02]  /*10a90*/  ULDC.64 UR12, c[0x0][0x208] ;  /* 0x00008200000c7ab9 */ /* 0x000fe40000000a00 */
[----:B------:R-:W-:-:S03]  /*10aa0*/  UISETP.NE.AND.EX UP0, UPT, UR9, URZ, UPT, UP0 ;  /* 0x0000003f0900728c */ /* 0x000fc6000bf05300 */
[----:B------:R-:W-:-:S03]  /*10ab0*/  ULDC.64 UR8, c[0x0][0xc00] ;  /* 0x0003000000087ab9 */ /* 0x000fc60000000a00 */
[----:B------:R-:W-:Y:S02]  /*10ac0*/  PLOP3.LUT P1, PT, PT, PT, UP0, 0x80, 0x0 ;  /* 0x000000000000781c */ /* 0x000fe40003f2f008 */
[----:B------:R-:W-:-:S06]  /*10ad0*/  UIMAD.WIDE UR8, UR4, 0x4, UR8 ;  /* 0x00000004040878a5 */ /* 0x000fcc000f8e0208 */
[----:B------:R-:W-:Y:S02]  /*10ae0*/  IMAD.U32 R2, RZ, RZ, UR8 ;  /* 0x00000008ff027e24 */ /* 0x000fe4000f8e00ff */
[----:B------:R-:W-:Y:S01]  /*10af0*/  IMAD.U32 R3, RZ, RZ, UR9 ;  /* 0x00000009ff037e24 */ /* 0x000fe2000f8e00ff */
[----:B------:R-:W0:Y:S01]  /*10b00*/  S2R R6, SR_TID.X ;  /* 0x0000000000067919 */ /* 0x000e220000002100 */
[----:B------:R-:W-:-:S03]  /*10b10*/  ULDC.64 UR8, c[0x0][0xc08] ;  /* 0x0003020000087ab9 */ /* 0x000fc60000000a00 */
[----:B------:R-:W2:Y:S01]  /*10b20*/  @P1 LDG.E R7, desc[UR12][R2.64] ;  /* 0x0000000c02071981 */ /* 0x000ea2000c1e1900 */
[----:B------:R-:W-:-:S04]  /*10b30*/  UISETP.NE.U32.AND UP1, UPT, UR8, URZ, UPT ;  /* 0x0000003f0800728c */ /* 0x000fc8000bf25070 */
[----:B------:R-:W-:-:S06]  /*10b40*/  UISETP.NE.AND.EX UP1, UPT, UR9, URZ, UPT, UP1 ;  /* 0x0000003f0900728c */ /* 0x000fcc000bf25310 */
[----:B------:R-:W-:-:S05]  /*10b50*/  PLOP3.LUT P2, PT, PT, PT, UP1, 0x80, 0x0 ;  /* 0x000000000000781c */ /* 0x000fca0003f4f018 */
[----:B------:R-:W-:Y:S02]  /*10b60*/  @UP1 ULDC.64 UR8, c[0x0][0xc08] ;  /* 0x0003020000081ab9 */ /* 0x000fe40000000a00 */
[----:B------:R-:W-:Y:S02]  /*10b70*/  @UP1 UIMAD.WIDE UR8, UR4, 0x4, UR8 ;  /* 0x00000004040818a5 */ /* 0x000fe4000f8e0208 */
[----:B------:R-:W-:Y:S01]  /*10b80*/  UISETP.NE.AND UP1, UPT, UR10, URZ, UPT ;  /* 0x0000003f0a00728c */ /* 0x000fe2000bf25270 */
[----:B------:R-:W-:Y:S02]  /*10b90*/  ULDC UR4, c[0x0][0xa88] ;  /* 0x0002a20000047ab9 */ /* 0x000fe40000000800 */
[----:B------:R-:W-:Y:S02]  /*10ba0*/  IMAD.U32 R0, RZ, RZ, UR4 ;  /* 0x00000004ff007e24 */ /* 0x000fe4000f8e00ff */
[----:B------:R-:W-:Y:S02]  /*10bb0*/  IMAD.U32 R4, RZ, RZ, UR8 ;  /* 0x00000008ff047e24 */ /* 0x000fe4000f8e00ff */
[----:B------:R-:W-:Y:S01]  /*10bc0*/  IMAD.U32 R5, RZ, RZ, UR9 ;  /* 0x00000009ff057e24 */ /* 0x000fe2000f8e00ff */
[----:B------:R-:W-:Y:S01]  /*10bd0*/  UMOV UR4, URZ ;  /* 0x0000003f00047c82 */ /* 0x000fe20008000000 */
[----:B0-----:R-:W-:-:S02]  /*10be0*/  VIADD R6, R6, 0xffffff80 ;  /* 0xffffff8006067836 */ /* 0x001fc40000000000 */
[----:B------:R-:W-:Y:S01]  /*10bf0*/  @!UP1 ULDC UR10, c[0x0][0xad4] ;  /* 0x0002b500000a9ab9 */ /* 0x000fe20000000800 */
[----:B------:R0:W5:Y:S01]  /*10c00*/  @P2 LDG.E R0, desc[UR12][R4.64] ;  /* 0x0000000c04002981 */ /* 0x000162000c1e1900 */
[----:B------:R-:W-:Y:S01]  /*10c10*/  IMAD.U32 R23, RZ, RZ, UR10 ;  /* 0x0000000aff177e24 */ /* 0x000fe2000f8e00ff */
[----:B------:R-:W-:Y:S02]  /*10c20*/  ISETP.GT.AND P0, PT, R6, 0x7f, PT ;  /* 0x0000007f0600780c */ /* 0x000fe40003f04270 */
[----:B--2---:R-:W-:Y:S01]  /*10c30*/  @P1 R2UR UR4, R7 ;  /* 0x00000000070412ca */ /* 0x004fe200000e0000 */
[----:B0-----:R-:W-:-:S14]  /*10c40*/  @P2 BRA `(.L_x_1291) ;  /* 0x0000000000142947 */ /* 0x001fdc0003800000 */
[----:B------:R-:W-:Y:S05]  /*10c50*/  @!P1 BRA `(.L_x_1291) ;  /* 0x0000000000109947 */ /* 0x000fea0003800000 */
[----:B------:R-:W-:Y:S02]  /*10c60*/  ULDC.64 UR8, c[0x0][0x208] ;  /* 0x0000820000087ab9 */ /* 0x000fe40000000a00 */
[----:B------:R-:W2:Y:S04]  /*10c70*/  LDG.E R5, desc[UR8][R2.64] ;  /* 0x0000000802057981 */ /* 0x000ea8000c1e1900 */
[----:B-----5:R-:W2:Y:S02]  /*10c80*/  LDG.E R0, desc[UR8][R2.64+0x4] ;  /* 0x0000040802007981 */ /* 0x020ea4000c1e1900 */
[----:B--2---:R-:W-:-:S07]  /*10c90*/  IMAD.IADD R0, R0, 0x1, -R5 ;  /* 0x0000000100007824 */ /* 0x004fce00078e0a05 */
.L_x_1291:
[----:B------:R-:W-:Y:S01]  /*10ca0*/  R2UR UR8, R231 ;  /* 0x00000000e70872ca */ /* 0x000fe200000e0000 */
[----:B------:R-:W-:Y:S01]  /*10cb0*/  USHF.R.S32.HI UR21, URZ, 0x1f, UR4 ;  /* 0x0000001f3f157899 */ /* 0x000fe20008011404 */
[----:B------:R-:W-:Y:S11]  /*10cc0*/  BSSY B1, `(.L_x_1292) ;  /* 0x000003e000017945 */ /* 0x000ff60003800000 */
[----:B------:R-:W-:-:S02]  /*10cd0*/  USHF.R.S32.HI UR13, URZ, 0x1f, UR8 ;  /* 0x0000001f3f0d7899 */ /* 0x000fc40008011408 */
[----:B------:R-:W-:Y:S02]  /*10ce0*/  USEL UR12, UR8, URZ, !UP0 ;  /* 0x0000003f080c7287 */ /* 0x000fe4000c000000 */
[----:B------:R-:W-:Y:S01]  /*10cf0*/  USEL UR13, UR13, URZ, !UP0 ;  /* 0x0000003f0d0d7287 */ /* 0x000fe2000c000000 */
[----:B------:R-:W-:Y:S11]  /*10d00*/  @P0 BRA `(.L_x_1293) ;  /* 0x0000000000e40947 */ /* 0x000ff60003800000 */
[----:B------:R-:W0:Y:S01]  /*10d10*/  S2R R4, SR_TID.X ;  /* 0x0000000000047919 */ /* 0x000e220000002100 */
[----:B------:R-:W1:Y:S01]  /*10d20*/  LDC R9, c[0x0][0xbe8] ;  /* 0x0002fa00ff097b82 */ /* 0x000e620000000800 */
[----:B------:R-:W-:Y:S02]  /*10d30*/  IMAD.U32 R3, RZ, RZ, UR61 ;  /* 0x0000003dff037e24 */ /* 0x000fe4000f8e00ff */
[----:B-1---5:R-:W-:-:S03]  /*10d40*/  IMAD R2, R0, R9, RZ ;  /* 0x0000000900027224 */ /* 0x022fc600078e02ff */
[----:B0-----:R-:W-:-:S04]  /*10d50*/  IADD3 R4, R3, -0x80, R4 ;  /* 0xffffff8003047810 */ /* 0x001fc80007ffe004 */
        /* <DEDUP_REMOVED lines=17> */
[----:B------:R-:W-:Y:S02]  /*10e70*/  UIMAD.WIDE.U32 UR10, UR8, UR20, URZ ;  /* 0x00000014080a72a5 */ /* 0x000fe4000f8e003f */
[----:B------:R-:W-:Y:S01]  /*10e80*/  UIMAD UR20, UR9, UR20, URZ ;  /* 0x00000014091472a4 */ /* 0x000fe2000f8e023f */
        /* <DEDUP_REMOVED lines=14> */
[----:B------:R-:W-:Y:S01]  /*10f70*/  IADD3 R2, P0, P1, R5, UR10, R2 ;  /* 0x0000000a05027c10 */ /* 0x000fe2000f91e002 */
[----:B------:R-:W-:Y:S01]  /*10f80*/  IMAD R7, R9, R7, R4 ;  /* 0x0000000709077224 */ /* 0x000fe200078e0204 */
[----:B------:R-:W-:Y:S01]  /*10f90*/  SHF.R.S32.HI R5, RZ, 0x1f, R5 ;  /* 0x0000001fff057819 */ /* 0x000fe20000011405 */
[----:B------:R-:W-:Y:S01]  /*10fa0*/  UIADD3.X UR10, UR15, UR20, UR21, UP1, UP2 ;  /* 0x000000140f0a7290 */ /* 0x000fe20008fe4415 */
[----:B------:R-:W-:Y:S01]  /*10fb0*/  IMAD.U32 R8, RZ, RZ, UR16 ;  /* 0x00000010ff087e24 */ /* 0x000fe2000f8e00ff */
        /* <DEDUP_REMOVED lines=14> */
.L_x_1293:
[----:B------:R-:W-:Y:S05]  /*110a0*/  BSYNC B1 ;  /* 0x0000000000017941 */ /* 0x000fea0003800000 */
.L_x_1292:
[----:B------:R-:W-:-:S13]  /*110b0*/  R2UR UR8, R23 ;  /* 0x00000000170872ca */ /* 0x000fda00000e0000 */
[----:B------:R-:W-:-:S06]  /*110c0*/  UISETP.GT.AND UP0, UPT, UR8, 0x1, UPT ;  /* 0x000000010800788c */ /* 0x000fcc000bf04270 */
[----:B------:R-:W-:-:S13]  /*110d0*/  PLOP3.LUT P0, PT, PT, PT, UP0, 0x80, 0x0 ;  /* 0x000000000000781c */ /* 0x000fda0003f0f008 */
[----:B------:R-:W-:Y:S05]  /*110e0*/  @P0 BRA `(.L_x_1288) ;  /* 0x00000008006c0947 */ /* 0x000fea0003800000 */
[----:B------:R-:W1:Y:S01]  /*110f0*/  LDC R11, c[0x0][0xbe8] ;  /* 0x0002fa00ff0b7b82 */ /* 0x000e620000000800 */
[----:B0-----:R-:W-:Y:S01]  /*11100*/  SHF.R.S32.HI R3, RZ, 0x1f, R6 ;  /* 0x0000001fff037819 */ /* 0x001fe20000011406 */
[----:B------:R-:W-:Y:S01]  /*11110*/  ULDC.64 UR10, c[0x0][0xaa0] ;  /* 0x0002a800000a7ab9 */ /* 0x000fe20000000a00 */
[----:B------:R-:W-:Y:S01]  /*11120*/  R2UR UR14, R202 ;  /* 0x00000000ca0e72ca */ /* 0x000fe200000e0000 */
[----:B------:R-:W-:Y:S01]  /*11130*/  UIMAD.WIDE.U32 UR8, UR4, UR10, URZ ;  /* 0x0000000a040872a5 */ /* 0x000fe2000f8e003f */
[----:B------:R-:W-:Y:S01]  /*11140*/  LEA.HI R2, R3, R6, RZ, 0x3 ;  /* 0x0000000603027211 */ /* 0x000fe200078f18ff */
[----:B------:R-:W-:Y:S01]  /*11150*/  UIMAD UR10, UR21, UR10, URZ ;  /* 0x0000000a150a72a4 */ /* 0x000fe2000f8e023f */
[----:B------:R-:W-:Y:S02]  /*11160*/  BSSY B1, `(.L_x_1294) ;  /* 0x000004e000017945 */ /* 0x000fe40003800000 */
[----:B------:R-:W-:Y:S01]  /*11170*/  LOP3.LUT R5, R2, 0xfffffff8, RZ, 0xc0, !PT ;  /* 0xfffffff802057812 */ /* 0x000fe200078ec0ff */
[----:B------:R-:W-:Y:S01]  /*11180*/  UIMAD UR10, UR4, UR11, UR10 ;  /* 0x0000000b040a72a4 */ /* 0x000fe2000f8e020a */
[----:B------:R-:W-:-:S03]  /*11190*/  SHF.R.S32.HI R13, RZ, 0x3, R2 ;  /* 0x00000003ff0d7819 */ /* 0x000fc60000011402 */
[----:B------:R-:W-:Y:S01]  /*111a0*/  IMAD.IADD R8, R6, 0x1, -R5 ;  /* 0x0000000106087824 */ /* 0x000fe200078e0a05 */
[----:B------:R-:W-:-:S03]  /*111b0*/  UIADD3 UR9, UR9, UR10, URZ ;  /* 0x0000000a09097290 */ /* 0x000fc6000fffe03f */
[----:B------:R-:W-:Y:S01]  /*111c0*/  IMAD R2, R8, 0x20, R13 ;  /* 0x0000002008027824 */ /* 0x000fe200078e020d */
[----:B------:R-:W-:Y:S02]  /*111d0*/  ULDC.64 UR10, c[0x0][0xae8] ;  /* 0x0002ba00000a7ab9 */ /* 0x000fe40000000a00 */
[----:B------:R-:W-:Y:S01]  /*111e0*/  UIMAD.WIDE.U32 UR8, UR14, UR10, UR8 ;  /* 0x0000000a0e0872a5 */ /* 0x000fe2000f8e0008 */
[----:B------:R-:W-:Y:S01]  /*111f0*/  VIADD R6, R2, UR61 ;  /* 0x0000003d02067c36 */ /* 0x000fe20008000000 */
[----:B-1----:R-:W-:Y:S02]  /*11200*/  ISETP.NE.AND P0, PT, R11, 0x1, PT ;  /* 0x000000010b00780c */ /* 0x002fe40003f05270 */
[----:B------:R-:W-:Y:S01]  /*11210*/  UIMAD UR9, UR14, UR11, UR9 ;  /* 0x0000000b0e0972a4 */ /* 0x000fe2000f8e0209 */
[----:B------:R-:W-:Y:S02]  /*11220*/  IMAD.MOV.U32 R5, RZ, RZ, R6 ;  /* 0x000000ffff057224 */ /* 0x000fe400078e0006 */
[----:B------:R-:W-:-:S02]  /*11230*/  ULDC.64 UR10, c[0x0][0xaf0] ;  /* 0x0002bc00000a7ab9 */ /* 0x000fc40000000a00 */
[----:B------:R-:W-:-:S04]  /*11240*/  UIMAD UR13, UR13, UR10, URZ ;  /* 0x0000000a0d0d72a4 */ /* 0x000fc8000f8e023f */
[----:B------:R-:W-:Y:S02]  /*11250*/  UIMAD UR4, UR12, UR11, UR13 ;  /* 0x0000000b0c0472a4 */ /* 0x000fe4000f8e020d */
[----:B------:R-:W-:Y:S01]  /*11260*/  UIMAD.WIDE.U32 UR12, UR12, UR10, UR8 ;  /* 0x0000000a0c0c72a5 */ /* 0x000fe2000f8e0008 */
[----:B------:R-:W0:Y:S02]  /*11270*/  @P0 LDC R3, c[0x0][0xbec] ;  /* 0x0002fb00ff030b82 */ /* 0x000e240000000800 */
[----:B------:R-:W-:Y:S01]  /*11280*/  ULDC.64 UR8, c[0x0][0xae0] ;  /* 0x0002b80000087ab9 */ /* 0x000fe20000000a00 */
[----:B------:R-:W-:-:S05]  /*11290*/  UIADD3 UR4, UR13, UR4, URZ ;  /* 0x000000040d047290 */ /* 0x000fca000fffe03f */
[----:B------:R-:W1:Y:S01]  /*112a0*/  @P0 LDC R7, c[0x0][0xbf0] ;  /* 0x0002fc00ff070b82 */ /* 0x000e620000000800 */
[----:B0-----:R-:W-:-:S04]  /*112b0*/  @P0 IMAD.HI.U32 R2, R6, R3, RZ ;  /* 0x0000000306020227 */ /* 0x001fc800078e00ff */
[----:B------:R-:W-:Y:S02]  /*112c0*/  IMAD.U32 R3, RZ, RZ, UR13 ;  /* 0x0000000dff037e24 */ /* 0x000fe4000f8e00ff */
[----:B------:R-:W-:Y:S01]  /*112d0*/  IMAD.U32 R3, RZ, RZ, UR4 ;  /* 0x00000004ff037e24 */ /* 0x000fe2000f8e00ff */
[----:B-1----:R-:W-:Y:S01]  /*112e0*/  @P0 SHF.R.U32.HI R5, RZ, R7, R2 ;  /* 0x00000007ff050219 */ /* 0x002fe20000011602 */
[----:B------:R-:W-:-:S03]  /*112f0*/  IMAD.U32 R2, RZ, RZ, UR12 ;  /* 0x0000000cff027e24 */ /* 0x000fc6000f8e00ff */
[--C-:B------:R-:W-:Y:S01]  /*11300*/  SHF.R.S32.HI R4, RZ, 0x1f, R5.reuse ;  /* 0x0000001fff047819 */ /* 0x100fe20000011405 */
[----:B------:R-:W-:Y:S02]  /*11310*/  IMAD.MOV R7, RZ, RZ, -R5 ;  /* 0x000000ffff077224 */ /* 0x000fe400078e0a05 */
[----:B------:R-:W-:-:S04]  /*11320*/  IMAD.WIDE.U32 R2, R5, UR8, R2 ;  /* 0x0000000805027c25 */ /* 0x000fc8000f8e0002 */
[----:B------:R-:W-:Y:S02]  /*11330*/  IMAD R7, R11, R7, R6 ;  /* 0x000000070b077224 */ /* 0x000fe400078e0206 */
[----:B------:R-:W-:Y:S02]  /*11340*/  IMAD R4, R4, UR8, RZ ;  /* 0x0000000804047c24 */ /* 0x000fe4000f8e02ff */
[----:B------:R-:W-:Y:S02]  /*11350*/  VIADD R6, R13, UR61 ;  /* 0x0000003d0d067c36 */ /* 0x000fe40008000000 */
[----:B------:R-:W-:Y:S01]  /*11360*/  IMAD R9, R5, UR9, R4 ;  /* 0x0000000905097c24 */ /* 0x000fe2000f8e0204 */
[----:B------:R-:W-:Y:S01]  /*11370*/  SHF.R.S32.HI R4, RZ, 0x1f, R7 ;  /* 0x0000001fff047819 */ /* 0x000fe20000011407 */
[----:B------:R-:W-:Y:S01]  /*11380*/  ULDC.64 UR8, c[0x0][0xad8] ;  /* 0x0002b60000087ab9 */ /* 0x000fe20000000a00 */
[----:B-----5:R-:W-:Y:S02]  /*11390*/  IMAD R11, R0, R11, RZ ;  /* 0x0000000b000b7224 */ /* 0x020fe400078e02ff */
[----:B------:R-:W-:-:S02]  /*113a0*/  IMAD.IADD R3, R3, 0x1, R9 ;  /* 0x0000000103037824 */ /* 0x000fc400078e0209 */
[----:B------:R-:W-:Y:S02]  /*113b0*/  IMAD R4, R4, UR8, RZ ;  /* 0x0000000804047c24 */ /* 0x000fe4000f8e02ff */
[----:B------:R-:W-:-:S04]  /*113c0*/  IMAD.WIDE.U32 R2, R7, UR8, R2 ;  /* 0x0000000807027c25 */ /* 0x000fc8000f8e0002 */
[----:B------:R-:W-:Y:S01]  /*113d0*/  IMAD R5, R7, UR9, R4 ;  /* 0x0000000907057c24 */ /* 0x000fe2000f8e0204 */
[----:B------:R-:W-:Y:S01]  /*113e0*/  ULDC.64 UR8, c[0x0][0xa80] ;  /* 0x0002a00000087ab9 */ /* 0x000fe20000000a00 */
[----:B------:R-:W-:Y:S02]  /*113f0*/  VIADD R4, R6, 0x40 ;  /* 0x0000004006047836 */ /* 0x000fe40000000000 */
[----:B------:R-:W-:Y:S01]  /*11400*/  IMAD.IADD R3, R3, 0x1, R5 ;  /* 0x0000000103037824 */ /* 0x000fe200078e0205 */
[----:B------:R-:W-:Y:S01]  /*11410*/  LEA R5, P2, R2, UR8, 0x1 ;  /* 0x0000000802057c11 */ /* 0x000fe2000f8408ff */
[----:B------:R-:W-:Y:S01]  /*11420*/  VIADD R0, R6, 0x20 ;  /* 0x0000002006007836 */ /* 0x000fe20000000000 */
[-C--:B------:R-:W-:Y:S01]  /*11430*/  ISETP.GE.AND P0, PT, R4, R11.reuse, PT ;  /* 0x0000000b0400720c */ /* 0x080fe20003f06270 */
[----:B------:R-:W-:Y:S01]  /*11440*/  IMAD.SHL.U32 R7, R8, 0x8, RZ ;  /* 0x0000000808077824 */ /* 0x000fe200078e00ff */
[----:B------:R-:W-:Y:S02]  /*11450*/  LEA.HI.X R4, R2, UR9, R3, 0x1, P2 ;  /* 0x0000000902047c11 */ /* 0x000fe400090f0c03 */
[-C--:B------:R-:W-:Y:S01]  /*11460*/  ISETP.GE.AND P2, PT, R6, R11.reuse, PT ;  /* 0x0000000b0600720c */ /* 0x080fe20003f46270 */
[C---:B------:R-:W-:Y:S01]  /*11470*/  VIADD R9, R7.reuse, 0x80 ;  /* 0x0000008007097836 */ /* 0x040fe20000000000 */
[----:B------:R-:W-:Y:S01]  /*11480*/  ISETP.GE.AND P1, PT, R0, R11, PT ;  /* 0x0000000b0000720c */ /* 0x000fe20003f26270 */
[C---:B------:R-:W-:Y:S01]  /*11490*/  VIADD R13, R7.reuse, 0xc0 ;  /* 0x000000c0070d7836 */ /* 0x040fe20000000000 */
[----:B------:R0:W1:Y:S01]  /*114a0*/  SHFL.IDX PT, R2, R5, RZ, 0x181f ;  /* 0x00181fff05027589 */ /* 0x00006200000e0000 */
[----:B------:R-:W-:Y:S01]  /*114b0*/  VIADD R15, R7, 0x40 ;  /* 0x00000040070f7836 */ /* 0x000fe20000000000 */
[----:B------:R-:W-:-:S02]  /*114c0*/  SHF.R.S32.HI R10, RZ, 0x1f, R7 ;  /* 0x0000001fff0a7819 */ /* 0x000fc40000011407 */
[----:B------:R0:W2:Y:S01]  /*114d0*/  SHFL.IDX PT, R0, R4, RZ, 0x181f ;  /* 0x00181fff04007589 */ /* 0x0000a200000e0000 */
[----:B------:R-:W-:Y:S02]  /*114e0*/  SHF.R.S32.HI R8, RZ, 0x1f, R9 ;  /* 0x0000001fff087819 */ /* 0x000fe40000011409 */
[----:B------:R-:W-:Y:S02]  /*114f0*/  SHF.R.S32.HI R12, RZ, 0x1f, R13 ;  /* 0x0000001fff0c7819 */ /* 0x000fe4000001140d */
        /* <DEDUP_REMOVED lines=20> */
.L_x_1295:
[----:B------:R-:W-:Y:S05]  /*11640*/  BSYNC B1 ;  /* 0x0000000000017941 */ /* 0x000fea0003800000 */
.L_x_1294:
        /* <DEDUP_REMOVED lines=22> */
.L_x_1297:
[----:B------:R-:W-:Y:S05]  /*117b0*/  BSYNC B1 ;  /* 0x0000000000017941 */ /* 0x000fea0003800000 */
.L_x_1296:
        /* <DEDUP_REMOVED lines=22> */
.L_x_1299:
[----:B------:R-:W-:Y:S05]  /*11920*/  BSYNC B1 ;  /* 0x0000000000017941 */ /* 0x000fea0003800000 */
.L_x_1298:
[----:B0-----:R-:W-:Y:S01]  /*11930*/  VIADD R0, R6, 0x60 ;  /* 0x0000006006007836 */ /* 0x001fe20000000000 */
[----:B--2-4-:R-:W2:Y:S04]  /*11940*/  SHFL.IDX PT, R4, R4, 0x3, 0x181f ;  /* 0x00781f0004047f89 */ /* 0x014ea800000e0000 */
[----:B------:R-:W-:Y:S01]  /*11950*/  ISETP.GE.AND P0, PT, R0, R11, PT ;  /* 0x0000000b0000720c */ /* 0x000fe20003f06270 */
[----:B-1-3--:R1:W3:-:S12]  /*11960*/  SHFL.IDX PT, R2, R5, 0x3, 0x181f ;  /* 0x00781f0005027f89 */ /* 0x00a2d800000e0000 */
[----:B-1----:R-:W-:Y:S05]  /*11970*/  @P0 BRA `(.L_x_1288) ;  /* 0x0000000000480947 */ /* 0x002fea0003800000 */
[----:B------:R-:W-:Y:S01]  /*11980*/  ULDC UR4, c[0x0][0xac8] ;  /* 0x0002b20000047ab9 */ /* 0x000fe20000000800 */
[----:B------:R-:W-:Y:S01]  /*11990*/  ULDC.64 UR8, c[0x0][0x208] ;  /* 0x0000820000087ab9 */ /* 0x000fe20000000a00 */
[----:B------:R-:W-:Y:S02]  /*119a0*/  ISETP.GE.AND P3, PT, R7, UR4, PT ;  /* 0x0000000407007c0c */ /* 0x000fe4000bf66270 */
[----:B------:R-:W-:Y:S02]  /*119b0*/  ISETP.GE.AND P2, PT, R15, UR4, PT ;  /* 0x000000040f007c0c */ /* 0x000fe4000bf46270 */
[----:B------:R-:W-:Y:S02]  /*119c0*/  ISETP.GE.AND P1, PT, R9, UR4, PT ;  /* 0x0000000409007c0c */ /* 0x000fe4000bf26270 */
[----:B------:R-:W-:-:S07]  /*119d0*/  ISETP.GE.AND P0, PT, R13, UR4, PT ;  /* 0x000000040d007c0c */ /* 0x000fce000bf06270 */
[----:B---3--:R-:W-:-:S04]  /*119e0*/  @!P3 LEA R6, P4, R7, R2, 0x1 ;  /* 0x000000020706b211 */ /* 0x008fc800078808ff */
[----:B--2---:R-:W-:Y:S02]  /*119f0*/  @!P3 LEA.HI.X R7, R7, R4, R10, 0x1, P4 ;  /* 0x000000040707b211 */ /* 0x004fe400020f0c0a */
        /* <DEDUP_REMOVED lines=10> */
.L_x_1288:
[----:B------:R-:W-:Y:S05]  /*11aa0*/  BSYNC B0 ;  /* 0x0000000000007941 */ /* 0x000fea0003800000 */
.L_x_1278:
[----:B------:R-:W-:Y:S02]  /*11ab0*/  ULDC UR4, c[0x0][0xc3c] ;  /* 0x00030f0000047ab9 */ /* 0x000fe40000000800 */
[----:B------:R-:W-:-:S06]  /*11ac0*/  UISETP.GE.AND UP0, UPT, UR6, UR4, UPT ;  /* 0x000000040600728c */ /* 0x000fcc000bf06270 */
[----:B------:R-:W-:-:S13]  /*11ad0*/  PLOP3.LUT P0, PT, PT, PT, UP0, 0x80, 0x0 ;  /* 0x000000000000781c */ /* 0x000fda0003f0f008 */
[----:B------:R-:W-:Y:S05]  /*11ae0*/  @!P0 BRA `(.L_x_1300) ;  /* 0xfffffef4009c8947 */ /* 0x000fea000383ffff */
[----:B------:R-:W-:Y:S05]  /*11af0*/  EXIT ;  /* 0x000000000000794d */ /* 0x000fea0003800000 */
.L_x_1195:
[----:B------:R-:W-:-:S08]  /*11b00*/  NOP ;  /* 0x0000000000007918 */ /* 0x000fd00000000000 */
[----:B0-----:R-:W0:-:S00]  /*11b10*/  USETMAXREG.DEALLOC.CTAPOOL 0x18 ;  /* 0x00000018000079c8 */ /* 0x001e0000080e0500 */
        /* <DEDUP_REMOVED lines=18> */
.L_x_1301:
[----:B------:R-:W-:Y:S01]  /*11c40*/  LOP3.LUT R0, R6, 0x1f, RZ, 0xc0, !PT ;  /* 0x0000001f06007812 */ /* 0x000fe200078ec0ff */
[----:B------:R-:W-:Y:S01]  /*11c50*/  ULDC UR4, c[0x0][0xc3c] ;  /* 0x00030f0000047ab9 */ /* 0x000fe20000000800 */
[----:B------:R-:W-:Y:S01]  /*11c60*/  ULDC.64 UR6, c[0x0][0x208] ;  /* 0x0000820000067ab9 */ /* 0x000fe20000000a00 */
[----:B------:R-:W-:Y:S01]  /*11c70*/  IMAD.MOV.U32 R8, RZ, RZ, RZ ;  /* 0x000000ffff087224 */ /* 0x000fe200078e00ff */
[----:B------:R-:W-:Y:S01]  /*11c80*/  ISETP.NE.AND P0, PT, R0, 0x1f, PT ;  /* 0x0000001f0000780c */ /* 0x000fe20003f05270 */
[----:B------:R-:W-:-:S03]  /*11c90*/  ULDC UR5, c[0x0][0xc38] ;  /* 0x00030e0000057ab9 */ /* 0x000fc60000000800 */
        /* <DEDUP_REMOVED lines=38> */
.L_x_1305:
        /* <DEDUP_REMOVED lines=39> */
[----:B------:R-:W-:-:S07]  /*12170*/  IMAD.MOV.U32 R5, RZ, RZ, R2 ;  /* 0x000000ffff057224 */ /* 0x000fce00078e0002 */
.L_x_1303:
[----:B------:R-:W-:Y:S02]  /*12180*/  IMAD.IADD R10, R9, 0x1, -R4 ;  /* 0x00000001090a7824 */ /* 0x000fe400078e0a04 */
[----:B------:R-:W-:Y:S02]  /*12190*/  IMAD.MOV.U32 R3, RZ, RZ, RZ ;  /* 0x000000ffff037224 */ /* 0x000fe400078e00ff */
[----:B------:R-:W-:-:S05]  /*121a0*/  IMAD R2, R5, UR5, R10 ;  /* 0x0000000505027c24 */ /* 0x000fca000f8e020a */
[----:B------:R-:W-:-:S13]  /*121b0*/  ISETP.GT.AND P0, PT, R2, UR6, PT ;  /* 0x0000000602007c0c */ /* 0x000fda000bf04270 */
[----:B------:R-:W-:-:S04]  /*121c0*/  VOTE.ANY R2, PT, !P0 ;  /* 0x0000000000027806 */ /* 0x000fc800040e0100 */
[----:B------:R-:W0:Y:S01]  /*121d0*/  POPC R9, R2 ;  /* 0x0000000200097309 */ /* 0x000e220000000000 */
[----:B------:R-:W-:Y:S01]  /*121e0*/  ISETP.NE.AND P0, PT, R2, RZ, PT ;  /* 0x000000ff0200720c */ /* 0x000fe20003f05270 */
[----:B0-----:R0:W1:Y:S04]  /*121f0*/  SHFL.IDX PT, R8, R8, R9, 0x1f ;  /* 0x00001f0908087589 */ /* 0x00106800000e0000 */
[----:B------:R0:W2:Y:S08]  /*12200*/  SHFL.IDX PT, R4, R7, R9, 0x1f ;  /* 0x00001f0907047589 */ /* 0x0000b000000e0000 */
[----:B------:R-:W-:Y:S05]  /*12210*/  @!P0 BRA `(.L_x_1306) ;  /* 0x0000000000088947 */ /* 0x000fea0003800000 */
[----:B------:R-:W-:-:S05]  /*12220*/  VIADD R2, R9, 0xffffffff ;  /* 0xffffffff09027836 */ /* 0x000fca0000000000 */
[----:B------:R3:W4:Y:S02]  /*12230*/  SHFL.IDX PT, R3, R5, R2, 0x1f ;  /* 0x00001f0205037589 */ /* 0x00072400000e0000 */
.L_x_1306:
[----:B----4-:R-:W-:Y:S01]  /*12240*/  IMAD R3, R3, UR5, R10 ;  /* 0x0000000503037c24 */ /* 0x010fe2000f8e020a */
[----:B-1----:R-:W-:Y:S01]  /*12250*/  ISETP.NE.AND P0, PT, R8, 0x1, PT ;  /* 0x000000010800780c */ /* 0x002fe20003f05270 */
[----:B------:R-:W-:-:S03]  /*12260*/  VIADD R14, R9, UR4 ;  /* 0x00000004090e7c36 */ /* 0x000fc60008000000 */
[----:B------:R1:W-:Y:S01]  /*12270*/  STL [R1], R3 ;  /* 0x0000000301007387 */ /* 0x0003e20000100800 */
[----:B---3--:R-:W-:-:S03]  /*12280*/  IADD3 R5, -R3, UR6, RZ ;  /* 0x0000000603057c10 */ /* 0x008fc6000fffe1ff */
[----:B------:R1:W-:Y:S05]  /*12290*/  STL [R1+0xc], R14 ;  /* 0x00000c0e01007387 */ /* 0x0003ea0000100800 */
[----:B------:R-:W-:Y:S05]  /*122a0*/  @!P0 BRA `(.L_x_1307) ;  /* 0x0000000000e08947 */ /* 0x000fea0003800000 */
[----:B0-2---:R-:W-:Y:S02]  /*122b0*/  IABS R7, R4 ;  /* 0x0000000400077213 */ /* 0x005fe40000000000 */
[----:B------:R-:W-:Y:S02]  /*122c0*/  IABS R9, R8 ;  /* 0x0000000800097213 */ /* 0x000fe40000000000 */
[----:B------:R-:W0:Y:S01]  /*122d0*/  I2F.RP R10, R7 ;  /* 0x00000007000a7306 */ /* 0x000e220000209400 */
[----:B------:R-:W-:-:S07]  /*122e0*/  IABS R12, R5 ;  /* 0x00000005000c7213 */ /* 0x000fce0000000000 */
[----:B------:R-:W-:Y:S08]  /*122f0*/  I2F.RP R13, R9 ;  /* 0x00000009000d7306 */ /* 0x000ff00000209400 */
[----:B0-----:R-:W1:Y:S02]  /*12300*/  MUFU.RCP R10, R10 ;  /* 0x0000000a000a7308 */ /* 0x001e640000001000 */
[----:B-1----:R-:W-:-:S06]  /*12310*/  VIADD R3, R10, 0xffffffe ;  /* 0x0ffffffe0a037836 */ /* 0x002fcc0000000000 */
[----:B------:R-:W0:Y:S02]  /*12320*/  F2I.FTZ.U32.TRUNC.NTZ R3, R3 ;  /* 0x0000000300037305 */ /* 0x000e24000021f000 */
[----:B0-----:R-:W-:-:S04]  /*12330*/  IMAD.MOV R2, RZ, RZ, -R3 ;  /* 0x000000ffff027224 */ /* 0x001fc800078e0a03 */
[----:B------:R-:W-:Y:S02]  /*12340*/  IMAD R11, R2, R7, RZ ;  /* 0x00000007020b7224 */ /* 0x000fe400078e02ff */
[----:B------:R-:W-:-:S04]  /*12350*/  IMAD.MOV.U32 R2, RZ, RZ, RZ ;  /* 0x000000ffff027224 */ /* 0x000fc800078e00ff */
[----:B------:R-:W-:Y:S01]  /*12360*/  IMAD.HI.U32 R11, R3, R11, R2 ;  /* 0x0000000b030b7227 */ /* 0x000fe200078e0002 */
[----:B------:R-:W-:Y:S01]  /*12370*/  IABS R3, R4 ;  /* 0x0000000400037213 */ /* 0x000fe20000000000 */
[----:B------:R-:W0:Y:S04]  /*12380*/  MUFU.RCP R2, R13 ;  /* 0x0000000d00027308 */ /* 0x000e280000001000 */
[----:B------:R-:W-:Y:S02]  /*12390*/  IMAD.MOV R3, RZ, RZ, -R3 ;  /* 0x000000ffff037224 */ /* 0x000fe400078e0a03 */
[----:B------:R-:W-:-:S04]  /*123a0*/  IMAD.HI.U32 R10, R11, R12, RZ ;  /* 0x0000000c0b0a7227 */ /* 0x000fc800078e00ff */
[----:B------:R-:W-:-:S05]  /*123b0*/  IMAD R12, R10, R3, R12 ;  /* 0x000000030a0c7224 */ /* 0x000fca00078e020c */
[----:B------:R-:W-:Y:S01]  /*123c0*/  ISETP.GT.U32.AND P1, PT, R7, R12, PT ;  /* 0x0000000c0700720c */ /* 0x000fe20003f24070 */
[----:B0-----:R-:W-:-:S06]  /*123d0*/  VIADD R3, R2, 0xffffffe ;  /* 0x0ffffffe02037836 */ /* 0x001fcc0000000000 */
[----:B------:R-:W0:Y:S06]  /*123e0*/  F2I.FTZ.U32.TRUNC.NTZ R3, R3 ;  /* 0x0000000300037305 */ /* 0x000e2c000021f000 */
[----:B------:R-:W-:Y:S02]  /*123f0*/  @!P1 IMAD.IADD R12, R12, 0x1, -R7 ;  /* 0x000000010c0c9824 */ /* 0x000fe400078e0a07 */
[----:B------:R-:W-:Y:S01]  /*12400*/  @!P1 VIADD R10, R10, 0x1 ;  /* 0x000000010a0a9836 */ /* 0x000fe20000000000 */
[----:B------:R-:W-:Y:S02]  /*12410*/  ISETP.NE.AND P1, PT, R4, RZ, PT ;  /* 0x000000ff0400720c */ /* 0x000fe40003f25270 */
[----:B------:R-:W-:Y:S01]  /*12420*/  ISETP.GE.U32.AND P0, PT, R12, R7, PT ;  /* 0x000000070c00720c */ /* 0x000fe20003f06070 */
[----:B0-----:R-:W-:-:S04]  /*12430*/  IMAD.MOV R2, RZ, RZ, -R3 ;  /* 0x000000ffff027224 */ /* 0x001fc800078e0a03 */
[----:B------:R-:W-:Y:S02]  /*12440*/  IMAD R7, R2, R9, RZ ;  /* 0x0000000902077224 */ /* 0x000fe400078e02ff */
[----:B------:R-:W-:-:S06]  /*12450*/  IMAD.MOV.U32 R2, RZ, RZ, RZ ;  /* 0x000000ffff027224 */ /* 0x000fcc00078e00ff */
[----:B------:R-:W-:Y:S02]  /*12460*/  @P0 VIADD R10, R10, 0x1 ;  /* 0x000000010a0a0836 */ /* 0x000fe40000000000 */
[----:B------:R-:W-:Y:S01]  /*12470*/  IMAD.HI.U32 R7, R3, R7, R2 ;  /* 0x0000000703077227 */ /* 0x000fe200078e0002 */
[----:B------:R-:W-:Y:S02]  /*12480*/  LOP3.LUT R2, R5, R4, RZ, 0x3c, !PT ;  /* 0x0000000405027212 */ /* 0x000fe400078e3cff */
[----:B------:R-:W-:Y:S02]  /*12490*/  IABS R3, R8 ;  /* 0x0000000800037213 */ /* 0x000fe40000000000 */
[----:B------:R-:W-:-:S03]  /*124a0*/  ISETP.GE.AND P2, PT, R2, RZ, PT ;  /* 0x000000ff0200720c */ /* 0x000fc60003f46270 */
[----:B------:R-:W-:-:S10]  /*124b0*/  IMAD.MOV R3, RZ, RZ, -R3 ;  /* 0x000000ffff037224 */ /* 0x000fd400078e0a03 */
[----:B------:R-:W-:Y:S01]  /*124c0*/  @!P2 IMAD.MOV R10, RZ, RZ, -R10 ;  /* 0x000000ffff0aa224 */ /* 0x000fe200078e0a0a */
[----:B------:R-:W-:-:S04]  /*124d0*/  @!P1 LOP3.LUT R10, RZ, R4, RZ, 0x33, !PT ;  /* 0x00000004ff0a9212 */ /* 0x000fc800078e33ff */
        /* <DEDUP_REMOVED lines=8> */
[----:B------:R-:W-:-:S04]  /*12560*/  LOP3.LUT R2, R10, R8, RZ, 0x3c, !PT ;  /* 0x000000080a027212 */ /* 0x000fc800078e3cff */
[----:B------:R-:W-:Y:S01]  /*12570*/  ISETP.GE.AND P2, PT, R2, RZ, PT ;  /* 0x000000ff0200720c */ /* 0x000fe20003f46270 */
[----:B------:R-:W-:-:S04]  /*12580*/  IMAD.MOV R2, RZ, RZ, -R10 ;  /* 0x000000ffff027224 */ /* 0x000fc800078e0a0a */
[----:B------:R-:W-:Y:S02]  /*12590*/  IMAD R2, R4, R2, R5 ;  /* 0x0000000204027224 */ /* 0x000fe400078e0205 */
        /* <DEDUP_REMOVED lines=8> */
[----:B------:R-:W-:Y:S05]  /*12620*/  BRA `(.L_x_1308) ;  /* 0x0000000000f87947 */ /* 0x000fea0003800000 */
.L_x_1307:
[----:B-1----:R-:W1:Y:S01]  /*12630*/  LDC.64 R2, c[0x0][0xc90] ;  /* 0x00032400ff027b82 */ /* 0x002e620000000a00 */
[----:B------:R-:W-:Y:S01]  /*12640*/  ULDC.64 UR6, c[0x0][0x208] ;  /* 0x0000820000067ab9 */ /* 0x000fe20000000a00 */
[----:B-1----:R-:W-:-:S05]  /*12650*/  IMAD.WIDE R2, R14, 0x4, R2 ;  /* 0x000000040e027825 */ /* 0x002fca00078e0202 */
[----:B0-----:R0:W2:Y:S02]  /*12660*/  LDG.E R7, desc[UR6][R2.64] ;  /* 0x0000000602077981 */ /* 0x0010a4000c1e1900 */
[----:B0-----:R-:W-:Y:S02]  /*12670*/  IMAD.MOV.U32 R2, RZ, RZ, RZ ;  /* 0x000000ffff027224 */ /* 0x001fe400078e00ff */
[----:B--2---:R-:W-:-:S05]  /*12680*/  IMAD R8, R4, R7, RZ ;  /* 0x0000000704087224 */ /* 0x004fca00078e02ff */
[----:B------:R-:W-:-:S04]  /*12690*/  IABS R9, R8 ;  /* 0x0000000800097213 */ /* 0x000fc80000000000 */
[----:B------:R-:W0:Y:S08]  /*126a0*/  I2F.RP R10, R9 ;  /* 0x00000009000a7306 */ /* 0x000e300000209400 */
[----:B0-----:R-:W0:Y:S02]  /*126b0*/  MUFU.RCP R10, R10 ;  /* 0x0000000a000a7308 */ /* 0x001e240000001000 */
[----:B0-----:R-:W-:-:S06]  /*126c0*/  VIADD R11, R10, 0xffffffe ;  /* 0x0ffffffe0a0b7836 */ /* 0x001fcc0000000000 */
[----:B------:R-:W0:Y:S02]  /*126d0*/  F2I.FTZ.U32.TRUNC.NTZ R3, R11 ;  /* 0x0000000b00037305 */ /* 0x000e24000021f000 */
[----:B0-----:R-:W-:-:S04]  /*126e0*/  IMAD.MOV R12, RZ, RZ, -R3 ;  /* 0x000000ffff0c7224 */ /* 0x001fc800078e0a03 */
[----:B------:R-:W-:-:S04]  /*126f0*/  IMAD R13, R12, R9, RZ ;  /* 0x000000090c0d7224 */ /* 0x000fc800078e02ff */
[----:B------:R-:W-:Y:S01]  /*12700*/  IMAD.HI.U32 R2, R3, R13, R2 ;  /* 0x0000000d03027227 */ /* 0x000fe200078e0002 */
[----:B------:R-:W-:Y:S02]  /*12710*/  IABS R13, R5 ;  /* 0x00000005000d7213 */ /* 0x000fe40000000000 */
[----:B------:R-:W-:-:S03]  /*12720*/  IABS R3, R8 ;  /* 0x0000000800037213 */ /* 0x000fc60000000000 */
[----:B------:R-:W-:-:S04]  /*12730*/  IMAD.HI.U32 R2, R2, R13, RZ ;  /* 0x0000000d02027227 */ /* 0x000fc800078e00ff */
[----:B------:R-:W-:-:S04]  /*12740*/  IMAD.MOV R3, RZ, RZ, -R3 ;  /* 0x000000ffff037224 */ /* 0x000fc800078e0a03 */
        /* <DEDUP_REMOVED lines=11> */
[----:B------:R-:W-:Y:S02]  /*12800*/  IMAD R9, R7, R2, RZ ;  /* 0x0000000207097224 */ /* 0x000fe400078e02ff */
[----:B------:R-:W-:Y:S02]  /*12810*/  IMAD.MOV R2, RZ, RZ, -R2 ;  /* 0x000000ffff027224 */ /* 0x000fe400078e0a02 */
[----:B------:R-:W-:Y:S02]  /*12820*/  IMAD.MOV R10, RZ, RZ, -R9 ;  /* 0x000000ffff0a7224 */ /* 0x000fe400078e0a09 */
[----:B------:R-:W-:Y:S02]  /*12830*/  IMAD R8, R8, R2, R5 ;  /* 0x0000000208087224 */ /* 0x000fe400078e0205 */
[----:B------:R-:W-:Y:S01]  /*12840*/  IMAD.MOV.U32 R2, RZ, RZ, RZ ;  /* 0x000000ffff027224 */ /* 0x000fe200078e00ff */
[----:B------:R-:W-:Y:S02]  /*12850*/  VIADDMNMX R7, R10, UR5, R7, PT ;  /* 0x000000050a077c46 */ /* 0x000fe4000b800107 */
[----:B------:R-:W-:-:S02]  /*12860*/  IADD3 R9, R9, 0x1000000, R8 ;  /* 0x0100000009097810 */ /* 0x000fc40007ffe008 */
[----:B------:R-:W-:-:S04]  /*12870*/  IABS R10, R7 ;  /* 0x00000007000a7213 */ /* 0x000fc80000000000 */
[----:B------:R-:W0:Y:S08]  /*12880*/  I2F.RP R11, R10 ;  /* 0x0000000a000b7306 */ /* 0x000e300000209400 */
[----:B0-----:R-:W0:Y:S02]  /*12890*/  MUFU.RCP R11, R11 ;  /* 0x0000000b000b7308 */ /* 0x001e240000001000 */
[----:B0-----:R-:W-:Y:S01]  /*128a0*/  VIADD R3, R11, 0xffffffe ;  /* 0x0ffffffe0b037836 */ /* 0x001fe20000000000 */
[----:B------:R-:W-:-:S05]  /*128b0*/  IABS R11, R7 ;  /* 0x00000007000b7213 */ /* 0x000fca0000000000 */
[----:B------:R-:W0:Y:S02]  /*128c0*/  F2I.FTZ.U32.TRUNC.NTZ R3, R3 ;  /* 0x0000000300037305 */ /* 0x000e24000021f000 */
[----:B0-----:R-:W-:-:S04]  /*128d0*/  IMAD.MOV R5, RZ, RZ, -R3 ;  /* 0x000000ffff057224 */ /* 0x001fc800078e0a03 */
[----:B------:R-:W-:-:S04]  /*128e0*/  IMAD R5, R5, R10, RZ ;  /* 0x0000000a05057224 */ /* 0x000fc800078e02ff */
[----:B------:R-:W-:Y:S01]  /*128f0*/  IMAD.HI.U32 R2, R3, R5, R2 ;  /* 0x0000000503027227 */ /* 0x000fe200078e0002 */
[----:B------:R-:W-:-:S03]  /*12900*/  IABS R5, R8 ;  /* 0x0000000800057213 */ /* 0x000fc60000000000 */
[----:B------:R-:W-:Y:S02]  /*12910*/  IMAD.MOV R3, RZ, RZ, -R11 ;  /* 0x000000ffff037224 */ /* 0x000fe400078e0a0b */
        /* <DEDUP_REMOVED lines=8> */
[----:B------:R-:W-:-:S07]  /*129a0*/  ISETP.GE.AND P2, PT, R3, RZ, PT ;  /* 0x000000ff0300720c */ /* 0x000fce0003f46270 */
[----:B------:R-:W-:-:S06]  /*129b0*/  @P0 VIADD R2, R2, 0x1 ;  /* 0x0000000102020836 */ /* 0x000fcc0000000000 */
[----:B------:R-:W-:Y:S01]  /*129c0*/  @!P2 IMAD.MOV R2, RZ, RZ, -R2 ;  /* 0x000000ffff02a224 */ /* 0x000fe200078e0a02 */
[----:B------:R-:W-:Y:S01]  /*129d0*/  @!P1 LOP3.LUT R2, RZ, R7, RZ, 0x33, !PT ;  /* 0x00000007ff029212 */ /* 0x000fe200078e33ff */
[----:B------:R-:W-:-:S04]  /*129e0*/  IMAD.MOV R7, RZ, RZ, -R7 ;  /* 0x000000ffff077224 */ /* 0x000fc800078e0a07 */
[----:B------:R-:W-:-:S05]  /*129f0*/  IMAD R3, R2, R7, R9 ;  /* 0x0000000702037224 */ /* 0x000fca00078e0209 */
[----:B------:R1:W-:Y:S02]  /*12a00*/  STL [R1+0x8], R3 ;  /* 0x0000080301007387 */ /* 0x0003e40000100800 */
.L_x_1308:
[----:B01----:R-:W-:-:S05]  /*12a10*/  LOP3.LUT R3, RZ, R2, RZ, 0x33, !PT ;  /* 0x00000002ff037212 */ /* 0x003fca00078e33ff */
[----:B------:R-:W-:-:S05]  /*12a20*/  IMAD.IADD R2, R4, 0x1, R3 ;  /* 0x0000000104027824 */ /* 0x000fca00078e0203 */
[----:B------:R1:W-:Y:S01]  /*12a30*/  STL [R1+0x4], R2 ;  /* 0x0000040201007387 */ /* 0x0003e20000100800 */
[----:B------:R-:W-:Y:S05]  /*12a40*/  BRA `(.L_x_1309) ;  /* 0x0000000000107947 */ /* 0x000fea0003800000 */
.L_x_1304:
[----:B------:R-:W-:Y:S01]  /*12a50*/  IMAD.U32 R2, RZ, RZ, UR6 ;  /* 0x00000006ff027e24 */ /* 0x000fe2000f8e00ff */
[----:B------:R0:W-:Y:S04]  /*12a60*/  STL [R1+0x4], RZ ;  /* 0x000004ff01007387 */ /* 0x0001e80000100800 */
[----:B------:R0:W-:Y:S04]  /*12a70*/  STL [R1+0x8], RZ ;  /* 0x000008ff01007387 */ /* 0x0001e80000100800 */
[----:B------:R0:W-:Y:S02]  /*12a80*/  STL [R1], R2 ;  /* 0x0000000201007387 */ /* 0x0001e40000100800 */
.L_x_1309:
[----:B------:R-:W2:Y:S04]  /*12a90*/  LDL R8, [R1] ;  /* 0x0000000001087983 */ /* 0x000ea80000100800 */
[----:B------:R-:W2:Y:S04]  /*12aa0*/  LDL R9, [R1+0x4] ;  /* 0x0000040001097983 */ /* 0x000ea80000100800 */
[----:B------:R-:W2:Y:S04]  /*12ab0*/  LDL R10, [R1+0x8] ;  /* 0x00000800010a7983 */ /* 0x000ea80000100800 */
[----:B------:R-:W2:Y:S01]  /*12ac0*/  LDL R11, [R1+0xc] ;  /* 0x00000c00010b7983 */ /* 0x000ea20000100800 */
[----:B------:R-:W-:-:S13]  /*12ad0*/  ISETP.NE.AND P0, PT, R0, RZ, PT ;  /* 0x000000ff0000720c */ /* 0x000fda0003f05270 */
[----:B------:R-:W3:Y:S01]  /*12ae0*/  @!P0 S2R R3, SR_CgaCtaId ;  /* 0x0000000000038919 */ /* 0x000ee20000008800 */
[----:B------:R-:W-:-:S04]  /*12af0*/  @!P0 MOV R0, 0x400 ;  /* 0x0000040000008802 */ /* 0x000fc80000000f00 */
[----:B---3--:R-:W-:-:S05]  /*12b00*/  @!P0 LEA R0, R3, R0, 0x18 ;  /* 0x0000000003008211 */ /* 0x008fca00078ec0ff */
[----:B--2---:R2:W-:Y:S01]  /*12b10*/  @!P0 STS.128 [R0+0x308d0], R8 ;  /* 0x0308d00800008388 */ /* 0x0045e20000000c00 */
[----:B------:R-:W-:Y:S06]  /*12b20*/  BAR.ARV 0x5, 0x180 ;  /* 0x0146000000007b1d */ /* 0x000fec0000002000 */
.L_x_1302:
[----:B--2---:R-:W2:Y:S01]  /*12b30*/  LDL R0, [R1+0xc] ;  /* 0x00000c0001007983 */ /* 0x004ea20000100800 */
[----:B------:R-:W-:Y:S01]  /*12b40*/  ULDC UR4, c[0x0][0xc3c] ;  /* 0x00030f0000047ab9 */ /* 0x000fe20000000800 */
[----:B------:R-:W-:Y:S01]  /*12b50*/  IMAD.MOV.U32 R19, RZ, RZ, RZ ;  /* 0x000000ffff137224 */ /* 0x000fe200078e00ff */
[----:B--2---:R-:W-:Y:S01]  /*12b60*/  ISETP.GE.AND P0, PT, R0, UR4, PT ;  /* 0x0000000400007c0c */ /* 0x004fe2000bf06270 */
[----:B------:R-:W-:-:S05]  /*12b70*/  IMAD.MOV.U32 R0, RZ, RZ, 0x1 ;  /* 0x00000001ff007424 */ /* 0x000fca00078e00ff */
[----:B------:R2:W-:Y:S04]  /*12b80*/  STL [R1+0x10], R0 ;  /* 0x0000100001007387 */ /* 0x0005e80000100800 */
[----:B------:R2:W-:Y:S03]  /*12b90*/  STL [R1+0x50], RZ ;  /* 0x000050ff01007387 */ /* 0x0005e60000100800 */
[----:B------:R-:W-:Y:S05]  /*12ba0*/  @P0 BRA `(.L_x_1310) ;  /* 0x0000006c00240947 */ /* 0x000fea0003800000 */
[----:B------:R-:W4:Y:S01]  /*12bb0*/  S2UR UR5, SR_CgaCtaId ;  /* 0x00000000000579c3 */ /* 0x000f220000008800 */
[C---:B--2---:R-:W-:Y:S01]  /*12bc0*/  IMAD.SHL.U32 R0, R6.reuse, 0x8, RZ ;  /* 0x0000000806007824 */ /* 0x044fe200078e00ff */
[----:B------:R-:W-:Y:S01]  /*12bd0*/  LOP3.LUT R4, R6, 0x7f, RZ, 0xc0, !PT ;  /* 0x0000007f06047812 */ /* 0x000fe200078ec0ff */
[----:B------:R-:W-:Y:S01]  /*12be0*/  UMOV UR4, 0x400 ;  /* 0x0000040000047882 */ /* 0x000fe20000000000 */
[----:B------:R-:W-:Y:S01]  /*12bf0*/  BSSY B8, `(.L_x_1310) ;  /* 0x00006c4000087945 */ /* 0x000fe20003800000 */
[----:B------:R-:W-:Y:S01]  /*12c00*/  IMAD.MOV.U32 R19, RZ, RZ, RZ ;  /* 0x000000ffff137224 */ /* 0x000fe200078e00ff */
[----:B------:R-:W-:Y:S01]  /*12c10*/  LOP3.LUT R3, R0, 0x1f8, RZ, 0xc0, !PT ;  /* 0x000001f800037812 */ /* 0x000fe200078ec0ff */
[----:B01----:R-:W-:Y:S01]  /*12c20*/  IMAD.SHL.U32 R2, R4, 0x8, RZ ;  /* 0x0000000804027824 */ /* 0x003fe200078e00ff */
        /* <DEDUP_REMOVED lines=9> */
[----:B----4-:R-:W-:-:S06]  /*12cc0*/  ULEA UR4, UR5, UR4, 0x18 ;  /* 0x0000000405047291 */ /* 0x010fcc000f8ec03f */
[----:B------:R-:W-:-:S04]  /*12cd0*/  IMAD.U32 R18, RZ, RZ, UR4 ;  /* 0x00000004ff127e24 */ /* 0x000fc8000f8e00ff */
[----:B------:R-:W-:-:S05]  /*12ce0*/  IMAD R3, R3, 0x2, R18 ;  /* 0x0000000203037824 */ /* 0x000fca00078e0212 */
[----:B------:R0:W-:Y:S04]  /*12cf0*/  STL [R1+0x20], R3 ;  /* 0x0000200301007387 */ /* 0x0001e80000100800 */
[----:B------:R-:W-:Y:S04]  /*12d00*/  STL [R1+0x50], RZ ;  /* 0x000050ff01007387 */ /* 0x000fe80000100800 */
[----:B------:R1:W-:Y:S01]  /*12d10*/  STL [R1+0x10], R2 ;  /* 0x0000100201007387 */ /* 0x0003e20000100800 */
[C---:B0-----:R-:W-:Y:S02]  /*12d20*/  LOP3.LUT R3, R0.reuse, 0x40, RZ, 0xfc, !PT ;  /* 0x0000004000037812 */ /* 0x041fe400078efcff */
[----:B-1----:R-:W-:-:S02]  /*12d30*/  LOP3.LUT R2, R0, 0x80, RZ, 0xfc, !PT ;  /* 0x0000008000027812 */ /* 0x002fc400078efcff */
[----:B------:R-:W-:-:S07]  /*12d40*/  LOP3.LUT R0, R0, 0xc0, RZ, 0xfc, !PT ;  /* 0x000000c000007812 */ /* 0x000fce00078efcff */
.L_x_1433:
[----:B---3--:R-:W2:Y:S01]  /*12d50*/  LDL R9, [R1+0xc] ;  /* 0x00000c0001097983 */ /* 0x008ea20000100800 */
[----:B------:R-:W-:Y:S05]  /*12d60*/  YIELD ;  /* 0x0000000000007946 */ /* 0x000fea0003800000 */
[----:B------:R-:W-:Y:S01]  /*12d70*/  ULDC.64 UR4, c[0x0][0xa28] ;  /* 0x00028a0000047ab9 */ /* 0x000fe20000000a00 */
[----:B------:R-:W-:Y:S01]  /*12d80*/  IMAD.MOV.U32 R0, RZ, RZ, RZ ;  /* 0x000000ffff007224 */ /* 0x000fe200078e00ff */
[----:B------:R-:W-:Y:S01]  /*12d90*/  ISETP.NE.U32.AND P0, PT, RZ, UR4, PT ;  /* 0x00000004ff007c0c */ /* 0x000fe2000bf05070 */
[----:B01----:R-:W0:Y:S01]  /*12da0*/  LDC.64 R4, c[0x0][0xa00] ;  /* 0x00028000ff047b82 */ /* 0x003e220000000a00 */
[----:B------:R-:W-:Y:S01]  /*12db0*/  ULDC.64 UR8, c[0x0][0x208] ;  /* 0x0000820000087ab9 */ /* 0x000fe20000000a00 */
[----:B------:R-:W-:Y:S01]  /*12dc0*/  IMAD.MOV.U32 R10, RZ, RZ, RZ ;  /* 0x000000ffff0a7224 */ /* 0x000fe200078e00ff */
[----:B------:R-:W-:Y:S01]  /*12dd0*/  ISETP.NE.AND.EX P0, PT, RZ, UR5, PT, P0 ;  /* 0x00000005ff007c0c */ /* 0x000fe2000bf05300 */
[----:B------:R-:W-:Y:S01]  /*12de0*/  ULDC.64 UR4, c[0x0][0xa18] ;  /* 0x0002860000047ab9 */ /* 0x000fe20000000a00 */
[----:B------:R-:W-:-:S11]  /*12df0*/  ULDC.64 UR6, c[0x0][0xa08] ;  /* 0x0002820000067ab9 */ /* 0x000fd60000000a00 */
[----:B------:R-:W2:Y:S02]  /*12e00*/  @P0 LDC.64 R2, c[0x0][0xa28] ;  /* 0x00028a00ff020b82 */ /* 0x000ea40000000a00 */
[----:B--2---:R-:W-:-:S05]  /*12e10*/  @P0 IMAD.WIDE R2, R9, 0x4, R2 ;  /* 0x0000000409020825 */ /* 0x004fca00078e0202 */
[----:B------:R1:W5:Y:S01]  /*12e20*/  @P0 LDG.E R0, desc[UR8][R2.64] ;  /* 0x0000000802000981 */ /* 0x000362000c1e1900 */
[----:B------:R-:W-:Y:S01]  /*12e30*/  ISETP.NE.U32.AND P0, PT, RZ, UR4, PT ;  /* 0x00000004ff007c0c */ /* 0x000fe2000bf05070 */
[----:B0-----:R-:W-:Y:S01]  /*12e40*/  IMAD.WIDE R4, R9, 0x4, R4 ;  /* 0x0000000409047825 */ /* 0x001fe200078e0204 */
[----:B------:R-:W-:Y:S02]  /*12e50*/  ISETP.NE.U32.AND P1, PT, RZ, UR6, PT ;  /* 0x00000006ff007c0c */ /* 0x000fe4000bf25070 */
[----:B------:R-:W-:Y:S01]  /*12e60*/  ISETP.NE.AND.EX P2, PT, RZ, UR5, PT, P0 ;  /* 0x00000005ff007c0c */ /* 0x000fe2000bf45300 */
[----:B------:R-:W-:Y:S01]  /*12e70*/  ULDC.64 UR4, c[0x0][0xa00] ;  /* 0x0002800000047ab9 */ /* 0x000fe20000000a00 */
[----:B------:R-:W-:Y:S01]  /*12e80*/  ISETP.NE.AND.EX P1, PT, RZ, UR7, PT, P1 ;  /* 0x00000007ff007c0c */ /* 0x000fe2000bf25310 */
[----:B------:R-:W-:Y:S01]  /*12e90*/  IMAD.MOV.U32 R8, RZ, RZ, RZ ;  /* 0x000000ffff087224 */ /* 0x000fe200078e00ff */
[----:B------:R-:W-:Y:S01]  /*12ea0*/  ISETP.NE.U32.AND P0, PT, RZ, UR4, PT ;  /* 0x00000004ff007c0c */ /* 0x000fe2000bf05070 */
[----:B-1----:R-:W0:Y:S03]  /*12eb0*/  LDC.64 R2, c[0x0][0xa08] ;  /* 0x00028200ff027b82 */ /* 0x002e260000000a00 */
[----:B------:R-:W-:-:S05]  /*12ec0*/  ISETP.NE.AND.EX P0, PT, RZ, UR5, PT, P0 ;  /* 0x00000005ff007c0c */ /* 0x000fca000bf05300 */
[----:B------:R-:W1:Y:S08]  /*12ed0*/  @P2 LDC.64 R6, c[0x0][0xa18] ;  /* 0x00028600ff062b82 */ /* 0x000e700000000a00 */
[----:B------:R-:W2:Y:S01]  /*12ee0*/  @P0 LDG.E R10, desc[UR8][R4.64] ;  /* 0x00000008040a0981 */ /* 0x000ea2000c1e1900 */
[----:B------:R-:W-:Y:S01]  /*12ef0*/  ULDC UR4, c[0x0][0x288] ;  /* 0x0000a20000047ab9 */ /* 0x000fe20000000800 */
[----:B0-----:R-:W-:-:S05]  /*12f00*/  IMAD.WIDE R2, R9, 0x4, R2 ;  /* 0x0000000409027825 */ /* 0x001fca00078e0202 */
[----:B------:R-:W5:Y:S01]  /*12f10*/  @P1 LDG.E R8, desc[UR8][R2.64] ;  /* 0x0000000802081981 */ /* 0x000f62000c1e1900 */
[----:B-1----:R-:W-:-:S03]  /*12f20*/  @P2 IMAD.WIDE R6, R9, 0x4, R6 ;  /* 0x0000000409062825 */ /* 0x002fc600078e0206 */
[----:B--2---:R0:W-:Y:S02]  /*12f30*/  STL [R1+0x30], R10 ;  /* 0x0000300a01007387 */ /* 0x0041e40000100800 */
[----:B0-----:R-:W-:Y:S01]  /*12f40*/  IMAD.U32 R10, RZ, RZ, UR4 ;  /* 0x00000004ff0a7e24 */ /* 0x001fe2000f8e00ff */
[----:B------:R-:W-:-:S05]  /*12f50*/  ULDC.64 UR4, c[0x0][0x418] ;  /* 0x0001060000047ab9 */ /* 0x000fca0000000a00 */
        /* <DEDUP_REMOVED lines=12> */
[----:B------:R-:W0:Y:S04]  /*13020*/  LDG.E R7, desc[UR4][R4.64] ;  /* 0x0000000404077981 */ /* 0x000e28000c1e1900 */
[----:B------:R-:W0:Y:S02]  /*13030*/  LDG.E R4, desc[UR4][R4.64+0x4] ;  /* 0x0000040404047981 */ /* 0x000e24000c1e1900 */
[----:B0-----:R-:W-:-:S05]  /*13040*/  IMAD.IADD R10, R4, 0x1, -R7 ;  /* 0x00000001040a7824 */ /* 0x001fca00078e0a07 */
[----:B------:R1:W-:Y:S02]  /*13050*/  STL [R1+0x2c], R10 ;  /* 0x00002c0a01007387 */ /* 0x0003e40000100800 */
.L_x_1311:
[----:B------:R-:W2:Y:S01]  /*13060*/  LDL.LU R5, [R1+0x8] ;  /* 0x0000080001057983 */ /* 0x000ea20000300800 */
[----:B------:R-:W-:Y:S02]  /*13070*/  ULDC.64 UR4, c[0x0][0xa20] ;  /* 0x0002880000047ab9 */ /* 0x000fe40000000a00 */
[----:B------:R-:W-:-:S04]  /*13080*/  ISETP.NE.U32.AND P0, PT, RZ, UR4, PT ;  /* 0x00000004ff007c0c */ /* 0x000fc8000bf05070 */
[----:B------:R-:W-:Y:S02]  /*13090*/  ISETP.NE.AND.EX P0, PT, RZ, UR5, PT, P0 ;  /* 0x00000005ff007c0c */ /* 0x000fe4000bf05300 */
[C---:B--2---:R-:W-:Y:S02]  /*130a0*/  LOP3.LUT R7, R5.reuse, 0xff000000, RZ, 0xc0, !PT ;  /* 0xff00000005077812 */ /* 0x044fe400078ec0ff */
[C---:B------:R-:W-:Y:S02]  /*130b0*/  LOP3.LUT R4, R5.reuse, 0xff0000, RZ, 0xc0, !PT ;  /* 0x00ff000005047812 */ /* 0x040fe400078ec0ff */
[----:B------:R-:W-:Y:S02]  /*130c0*/  SHF.R.U32.HI R7, RZ, 0x8, R7 ;  /* 0x00000008ff077819 */ /* 0x000fe40000011607 */
[----:B------:R-:W-:Y:S02]  /*130d0*/  LOP3.LUT R16, R5, 0xffff, RZ, 0xc0, !PT ;  /* 0x0000ffff05107812 */ /* 0x000fe400078ec0ff */
[----:B------:R-:W-:Y:S01]  /*130e0*/  LEA.HI R7, R4, R7, RZ, 0x10 ;  /* 0x0000000704077211 */ /* 0x000fe200078f80ff */
[----:B-----5:R-:W-:-:S05]  /*130f0*/  IMAD.IADD R4, R8, 0x1, R0 ;  /* 0x0000000108047824 */ /* 0x020fca00078e0200 */
[----:B------:R2:W-:Y:S01]  /*13100*/  STL [R1+0x14], R4 ;  /* 0x0000140401007387 */ /* 0x0005e20000100800 */
[----:B------:R-:W-:Y:S05]  /*13110*/  @!P0 BRA `(.L_x_1312) ;  /* 0x0000000000148947 */ /* 0x000fea0003800000 */
[----:B------:R-:W3:Y:S01]  /*13120*/  LDC.64 R2, c[0x0][0xa20] ;  /* 0x00028800ff027b82 */ /* 0x000ee20000000a00 */
[----:B------:R-:W-:Y:S01]  /*13130*/  ULDC.64 UR4, c[0x0][0x208] ;  /* 0x0000820000047ab9 */ /* 0x000fe20000000a00 */
[----:B---3--:R-:W-:-:S05]  /*13140*/  IMAD.WIDE R2, R9, 0x4, R2 ;  /* 0x0000000409027825 */ /* 0x008fca00078e0202 */
[----:B------:R3:W5:Y:S01]  /*13150*/  LDG.E R6, desc[UR4][R2.64] ;  /* 0x0000000402067981 */ /* 0x000762000c1e1900 */
[----:B------:R-:W-:Y:S05]  /*13160*/  BRA `(.L_x_1313) ;  /* 0x0000000000147947 */ /* 0x000fea0003800000 */
.L_x_1312:
[----:B------:R-:W-:Y:S05]  /*13170*/  @!P1 BRA `(.L_x_1313) ;  /* 0x0000000000109947 */ /* 0x000fea0003800000 */
[----:B------:R-:W-:Y:S02]  /*13180*/  ULDC.64 UR4, c[0x0][0x208] ;  /* 0x0000820000047ab9 */ /* 0x000fe40000000a00 */
[----:B------:R-:W3:Y:S04]  /*13190*/  LDG.E R6, desc[UR4][R2.64] ;  /* 0x0000000402067981 */ /* 0x000ee8000c1e1900 */
[----:B------:R-:W3:Y:S02]  /*131a0*/  LDG.E R2, desc[UR4][R2.64+0x4] ;  /* 0x0000040402027981 */ /* 0x000ee4000c1e1900 */
[----:B---3--:R-:W-:-:S07]  /*131b0*/  IMAD.IADD R6, R2, 0x1, -R6 ;  /* 0x0000000102067824 */ /* 0x008fce00078e0a06 */
.L_x_1313:
[----:B--2---:R-:W2:Y:S01]  /*131c0*/  LDL.LU R4, [R1+0x4] ;  /* 0x0000040001047983 */ /* 0x004ea20000300800 */
[----:B---3--:R-:W3:Y:S01]  /*131d0*/  LDC R2, c[0x0][0x448] ;  /* 0x00011200ff027b82 */ /* 0x008ee20000000800 */
[----:B-----5:R-:W-:Y:S01]  /*131e0*/  IMAD.IADD R0, R6, 0x1, -R0 ;  /* 0x0000000106007824 */ /* 0x020fe200078e0a00 */
[----:B---3--:R-:W-:-:S13]  /*131f0*/  ISETP.NE.AND P1, PT, R2, 0x1, PT ;  /* 0x000000010200780c */ /* 0x008fda0003f25270 */
[----:B------:R-:W3:Y:S08]  /*13200*/  @P1 LDC R3, c[0x0][0x44c] ;  /* 0x00011300ff031b82 */ /* 0x000ef00000000800 */
[----:B------:R-:W4:Y:S01]  /*13210*/  @P1 LDC R2, c[0x0][0x450] ;  /* 0x00011400ff021b82 */ /* 0x000f220000000800 */
[----:B--2---:R-:W-:-:S04]  /*13220*/  IMAD.SHL.U32 R11, R4, 0x80, RZ ;  /* 0x00000080040b7824 */ /* 0x004fc800078e00ff */
[----:B------:R-:W-:Y:S01]  /*13230*/  VIADD R4, R11, 0x7f ;  /* 0x0000007f0b047836 */ /* 0x000fe20000000000 */
[----:B------:R2:W-:Y:S03]  /*13240*/  STL [R1+0x28], R11 ;  /* 0x0000280b01007387 */ /* 0x0005e60000100800 */
[----:B---3--:R-:W-:-:S04]  /*13250*/  @P1 IMAD.HI.U32 R3, R4, R3, RZ ;  /* 0x0000000304031227 */ /* 0x008fc800078e00ff */
[----:B------:R-:W-:Y:S01]  /*13260*/  IMAD.MOV.U32 R6, RZ, RZ, R4 ;  /* 0x000000ffff067224 */ /* 0x000fe200078e0004 */
[----:B----4-:R-:W-:Y:S01]  /*13270*/  @P1 SHF.R.U32.HI R6, RZ, R2, R3 ;  /* 0x00000002ff061219 */ /* 0x010fe20000011603 */
[----:B------:R-:W-:-:S05]  /*13280*/  VIADD R4, R0, 0x3f ;  /* 0x0000003f00047836 */ /* 0x000fca0000000000 */
[----:B------:R-:W-:-:S04]  /*13290*/  SHF.R.S32.HI R2, RZ, 0x1f, R4 ;  /* 0x0000001fff027819 */ /* 0x000fc80000011404 */
[----:B------:R-:W-:Y:S02]  /*132a0*/  LEA.HI R4, R2, R4, RZ, 0x6 ;  /* 0x0000000402047211 */ /* 0x000fe400078f30ff */
[----:B------:R-:W-:Y:S02]  /*132b0*/  IADD3 R2, R0, 0x1, -R10 ;  /* 0x0000000100027810 */ /* 0x000fe40007ffe80a */
[----:B------:R-:W-:-:S03]  /*132c0*/  SHF.R.S32.HI R9, RZ, 0x6, R4 ;  /* 0x00000006ff097819 */ /* 0x000fc60000011404 */
[----:B------:R-:W-:Y:S02]  /*132d0*/  IMAD.IADD R6, R2, 0x1, R6 ;  /* 0x0000000102067824 */ /* 0x000fe400078e0206 */
[----:B------:R-:W3:Y:S01]  /*132e0*/  LDC.64 R2, c[0x0][0x9e0] ;  /* 0x00027800ff027b82 */ /* 0x000ee20000000a00 */
[----:B------:R2:W-:Y:S01]  /*132f0*/  STL [R1+0x58], R9 ;  /* 0x0000580901007387 */ /* 0x0005e20000100800 */
[----:B---3--:R-:W-:Y:S01]  /*13300*/  ISETP.GE.AND P2, PT, R3, 0x1, PT ;  /* 0x000000010300780c */ /* 0x008fe20003f46270 */
[----:B------:R-:W-:-:S12]  /*13310*/  IMAD.IADD R2, R6, 0x1, R2 ;  /* 0x0000000106027824 */ /* 0x000fd800078e0202 */
[----:B--2---:R-:W-:Y:S05]  /*13320*/  @!P2 BRA `(.L_x_1314) ;  /* 0x000000000048a947 */ /* 0x004fea0003800000 */
[C---:B------:R-:W-:Y:S01]  /*13330*/  ISETP.GT.AND P0, PT, R6.reuse, RZ, PT ;  /* 0x000000ff0600720c */ /* 0x040fe20003f04270 */
[----:B------:R-:W-:Y:S01]  /*13340*/  BSSY B0, `(.L_x_1315) ;  /* 0x000000e000007945 */ /* 0x000fe20003800000 */
[----:B------:R-:W-:-:S11]  /*13350*/  VIADD R8, R6, 0xffffffff ;  /* 0xffffffff06087836 */ /* 0x000fd60000000000 */
[----:B------:R-:W-:Y:S05]  /*13360*/  @P0 BRA `(.L_x_1316) ;  /* 0x00000000001c0947 */ /* 0x000fea0003800000 */
[----:B------:R-:W-:Y:S01]  /*13370*/  ISETP.NE.AND P0, PT, R3, 0x1, PT ;  /* 0x000000010300780c */ /* 0x000fe20003f05270 */
[----:B------:R-:W-:-:S12]  /*13380*/  IMAD.MOV R6, RZ, RZ, -R6 ;  /* 0x000000ffff067224 */ /* 0x000fd800078e0a06 */
[----:B------:R-:W2:Y:S02]  /*13390*/  @P0 LDC.64 R4, c[0x0][0x9e8] ;  /* 0x00027a00ff040b82 */ /* 0x000ea40000000a00 */
[----:B--2---:R-:W-:-:S05]  /*133a0*/  @P0 IMAD.HI.U32 R4, R6, R4, RZ ;  /* 0x0000000406040227 */ /* 0x004fca00078e00ff */
[----:B------:R-:W-:-:S04]  /*133b0*/  @P0 SHF.R.U32.HI R6, RZ, R5, R4 ;  /* 0x00000005ff060219 */ /* 0x000fc80000011604 */
[----:B------:R-:W-:Y:S01]  /*133c0*/  LOP3.LUT R8, RZ, R6, RZ, 0x33, !PT ;  /* 0x00000006ff087212 */ /* 0x000fe200078e33ff */
[----:B------:R-:W-:Y:S06]  /*133d0*/  BRA `(.L_x_1317) ;  /* 0x0000000000107947 */ /* 0x000fec0003800000 */
.L_x_1316:
[----:B------:R-:W-:-:S13]  /*133e0*/  ISETP.NE.AND P0, PT, R3, 0x1, PT ;  /* 0x000000010300780c */ /* 0x000fda0003f05270 */
[----:B------:R-:W2:Y:S02]  /*133f0*/  @P0 LDC.64 R4, c[0x0][0x9e8] ;  /* 0x00027a00ff040b82 */ /* 0x000ea40000000a00 */
[----:B--2---:R-:W-:-:S05]  /*13400*/  @P0 IMAD.HI.U32 R4, R8, R4, RZ ;  /* 0x0000000408040227 */ /* 0x004fca00078e00ff */
[----:B------:R-:W-:-:S07]  /*13410*/  @P0 SHF.R.U32.HI R8, RZ, R5, R4 ;  /* 0x00000005ff080219 */ /* 0x000fce0000011604 */
.L_x_1317:
[----:B------:R-:W-:Y:S05]  /*13420*/  BSYNC B0 ;  /* 0x0000000000007941 */ /* 0x000fea0003800000 */
.L_x_1315:
[----:B------:R-:W-:-:S05]  /*13430*/  IMAD R8, R8, R3, R3 ;  /* 0x0000000308087224 */ /* 0x000fca00078e0203 */
[----:B------:R-:W-:-:S07]  /*13440*/  VIMNMX R2, R2, R8, PT ;  /* 0x0000000802027248 */ /* 0x000fce0003fe0100 */
.L_x_1314:
[----:B------:R-:W2:Y:S01]  /*13450*/  @P1 LDC R4, c[0x0][0x44c] ;  /* 0x00011300ff041b82 */ /* 0x000ea20000000800 */
[----:B------:R-:W-:Y:S01]  /*13460*/  IMAD.MOV.U32 R5, RZ, RZ, R11 ;  /* 0x000000ffff057224 */ /* 0x000fe200078e000b */
[----:B------:R-:W-:Y:S01]  /*13470*/  ULDC UR4, c[0x0][0x9dc] ;  /* 0x0002770000047ab9 */ /* 0x000fe20000000800 */
[----:B------:R-:W-:-:S05]  /*13480*/  VIADD R2, R2, 0x3f ;  /* 0x0000003f02027836 */ /* 0x000fca0000000000 */
[----:B------:R-:W3:Y:S01]  /*13490*/  @P1 LDC R6, c[0x0][0x450] ;  /* 0x00011400ff061b82 */ /* 0x000ee20000000800 */
[----:B--2---:R-:W-:-:S05]  /*134a0*/  @P1 IMAD.HI.U32 R4, R11, R4, RZ ;  /* 0x000000040b041227 */ /* 0x004fca00078e00ff */
[----:B---3--:R-:W-:-:S04]  /*134b0*/  @P1 SHF.R.U32.HI R5, RZ, R6, R4 ;  /* 0x00000006ff051219 */ /* 0x008fc80000011604 */
[----:B------:R-:W-:Y:S02]  /*134c0*/  IADD3 R6, R5, R0, -R10 ;  /* 0x0000000005067210 */ /* 0x000fe40007ffe80a */
[----:B------:R-:W-:-:S04]  /*134d0*/  SHF.R.S32.HI R0, RZ, 0x1f, R2 ;  /* 0x0000001fff007819 */ /* 0x000fc80000011402 */
[----:B------:R-:W-:Y:S01]  /*134e0*/  LEA.HI R0, R0, R2, RZ, 0x6 ;  /* 0x0000000200007211 */ /* 0x000fe200078f30ff */
[----:B------:R-:W-:-:S03]  /*134f0*/  VIADD R2, R6, -UR4 ;  /* 0x8000000406027c36 */ /* 0x000fc60008000000 */
[----:B------:R-:W-:-:S04]  /*13500*/  SHF.R.S32.HI R4, RZ, 0x6, R0 ;  /* 0x00000006ff047819 */ /* 0x000fc80000011400 */
[----:B------:R-:W-:Y:S01]  /*13510*/  VIMNMX R0, R9, R4, PT ;  /* 0x0000000409007248 */ /* 0x000fe20003fe0100 */
[----:B------:R2:W-:Y:S01]  /*13520*/  STL [R1+0x54], R4 ;  /* 0x0000540401007387 */ /* 0x0005e20000100800 */
[----:B------:R-:W-:Y:S05]  /*13530*/  @!P2 BRA `(.L_x_1318) ;  /* 0x000000000044a947 */ /* 0x000fea0003800000 */
[----:B------:R-:W-:Y:S01]  /*13540*/  ISETP.GT.AND P0, PT, R6, -0x1, PT ;  /* 0xffffffff0600780c */ /* 0x000fe20003f04270 */
[----:B------:R-:W-:-:S12]  /*13550*/  BSSY B0, `(.L_x_1319) ;  /* 0x000000d000007945 */ /* 0x000fd80003800000 */
[----:B------:R-:W-:Y:S05]  /*13560*/  @P0 BRA `(.L_x_1320) ;  /* 0x00000000001c0947 */ /* 0x000fea0003800000 */
[----:B------:R-:W-:Y:S02]  /*13570*/  ISETP.NE.AND P0, PT, R3, 0x1, PT ;  /* 0x000000010300780c */ /* 0x000fe40003f05270 */
[----:B------:R-:W-:-:S11]  /*13580*/  LOP3.LUT R6, RZ, R6, RZ, 0x33, !PT ;  /* 0x00000006ff067212 */ /* 0x000fd600078e33ff */
[----:B--2---:R-:W2:Y:S02]  /*13590*/  @P0 LDC.64 R4, c[0x0][0x9e8] ;  /* 0x00027a00ff040b82 */ /* 0x004ea40000000a00 */
[----:B--2---:R-:W-:-:S05]  /*135a0*/  @P0 IMAD.HI.U32 R4, R6, R4, RZ ;  /* 0x0000000406040227 */ /* 0x004fca00078e00ff */
[----:B------:R-:W-:-:S04]  /*135b0*/  @P0 SHF.R.U32.HI R6, RZ, R5, R4 ;  /* 0x00000005ff060219 */ /* 0x000fc80000011604 */
[----:B------:R-:W-:Y:S01]  /*135c0*/  LOP3.LUT R6, RZ, R6, RZ, 0x33, !PT ;  /* 0x00000006ff067212 */ /* 0x000fe200078e33ff */
[----:B------:R-:W-:Y:S06]  /*135d0*/  BRA `(.L_x_1321) ;  /* 0x0000000000107947 */ /* 0x000fec0003800000 */
.L_x_1320:
[----:B------:R-:W-:-:S13]  /*135e0*/  ISETP.NE.AND P0, PT, R3, 0x1, PT ;  /* 0x000000010300780c */ /* 0x000fda0003f05270 */
[----:B--2---:R-:W2:Y:S02]  /*135f0*/  @P0 LDC.64 R4, c[0x0][0x9e8] ;  /* 0x00027a00ff040b82 */ /* 0x004ea40000000a00 */
[----:B--2---:R-:W-:-:S05]  /*13600*/  @P0 IMAD.HI.U32 R4, R6, R4, RZ ;  /* 0x0000000406040227 */ /* 0x004fca00078e00ff */
[----:B------:R-:W-:-:S07]  /*13610*/  @P0 SHF.R.U32.HI R6, RZ, R5, R4 ;  /* 0x00000005ff060219 */ /* 0x000fce0000011604 */
.L_x_1321:
[----:B------:R-:W-:Y:S05]  /*13620*/  BSYNC B0 ;  /* 0x0000000000007941 */ /* 0x000fea0003800000 */
.L_x_1319:
[----:B------:R-:W-:-:S05]  /*13630*/  IMAD R3, R6, R3, RZ ;  /* 0x0000000306037224 */ /* 0x000fca00078e02ff */
[----:B------:R-:W-:-:S07]  /*13640*/  VIMNMX R2, R2, R3, !PT ;  /* 0x0000000302027248 */ /* 0x000fce0007fe0100 */
.L_x_1318:
[----:B------:R-:W-:Y:S01]  /*13650*/  SHF.R.S32.HI R3, RZ, 0x1f, R2 ;  /* 0x0000001fff037819 */ /* 0x000fe20000011402 */
[----:B------:R-:W-:Y:S01]  /*13660*/  IMAD.MOV.U32 R5, RZ, RZ, RZ ;  /* 0x000000ffff057224 */ /* 0x000fe200078e00ff */
[----:B--2---:R-:W-:Y:S01]  /*13670*/  SHF.R.U32.HI R4, RZ, 0x10, R7 ;  /* 0x00000010ff047819 */ /* 0x004fe20000011607 */
[----:B------:R-:W-:Y:S01]  /*13680*/  BSSY B0, `(.L_x_1322) ;  /* 0x0000029000007945 */ /* 0x000fe20003800000 */
[----:B------:R-:W-:Y:S01]  /*13690*/  LEA.HI R3, R3, R2, RZ, 0x6 ;  /* 0x0000000203037211 */ /* 0x000fe200078f30ff */
[----:B01----:R-:W-:Y:S01]  /*136a0*/  IMAD.MOV.U32 R10, RZ, RZ, R5 ;  /* 0x000000ffff0a7224 */ /* 0x003fe200078e0005 */
[----:B------:R-:W-:Y:S02]  /*136b0*/  ISETP.NE.AND P0, PT, R4, RZ, PT ;  /* 0x000000ff0400720c */ /* 0x000fe40003f05270 */
[----:B------:R-:W-:Y:S02]  /*136c0*/  SHF.R.S32.HI R3, RZ, 0x6, R3 ;  /* 0x00000006ff037819 */ /* 0x000fe40000011403 */
[----:B------:R-:W-:-:S02]  /*136d0*/  LOP3.LUT R8, R7, 0xff, RZ, 0xc0, !PT ;  /* 0x000000ff07087812 */ /* 0x000fc400078ec0ff */
[----:B------:R-:W-:-:S04]  /*136e0*/  VIMNMX R9, RZ, R3, !PT ;  /* 0x00000003ff097248 */ /* 0x000fc80007fe0100 */
[----:B------:R-:W-:Y:S01]  /*136f0*/  ISETP.GT.AND P1, PT, R0, R9, PT ;  /* 0x000000090000720c */ /* 0x000fe20003f24270 */
[----:B------:R0:W-:Y:S02]  /*13700*/  STL [R1+0x34], R9 ;  /* 0x0000340901007387 */ /* 0x0001e40000100800 */
[----:B------:R-:W1:Y:S02]  /*13710*/  @!P0 LDC R4, c[0x0][0x9f0] ;  /* 0x00027c00ff048b82 */ /* 0x000e640000000800 */
[----:B------:R0:W-:Y:S04]  /*13720*/  STL [R1+0x38], R5 ;  /* 0x0000380501007387 */ /* 0x0001e80000100800 */
[----:B------:R0:W-:Y:S04]  /*13730*/  STL [R1+0x40], R8 ;  /* 0x0000400801007387 */ /* 0x0001e80000100800 */
[----:B------:R-:W-:Y:S05]  /*13740*/  @!P1 BRA `(.L_x_1323) ;  /* 0x0000000000709947 */ /* 0x000fea0003800000 */
[-C--:B01----:R-:W-:Y:S02]  /*13750*/  IABS R5, R4.reuse ;  /* 0x0000000400057213 */ /* 0x083fe40000000000 */
[----:B------:R-:W-:Y:S02]  /*13760*/  IABS R7, R4 ;  /* 0x0000000400077213 */ /* 0x000fe40000000000 */
[----:B------:R-:W0:Y:S03]  /*13770*/  I2F.RP R2, R5 ;  /* 0x0000000500027306 */ /* 0x000e260000209400 */
[----:B------:R-:W-:-:S05]  /*13780*/  IMAD.MOV R7, RZ, RZ, -R7 ;  /* 0x000000ffff077224 */ /* 0x000fca00078e0a07 */
[----:B0-----:R-:W0:Y:S02]  /*13790*/  MUFU.RCP R2, R2 ;  /* 0x0000000200027308 */ /* 0x001e240000001000 */
[----:B0-----:R-:W-:-:S06]  /*137a0*/  VIADD R2, R2, 0xffffffe ;  /* 0x0ffffffe02027836 */ /* 0x001fcc0000000000 */
[----:B------:R-:W0:Y:S02]  /*137b0*/  F2I.FTZ.U32.TRUNC.NTZ R3, R2 ;  /* 0x0000000200037305 */ /* 0x000e24000021f000 */
[----:B0-----:R-:W-:-:S04]  /*137c0*/  IMAD.MOV R2, RZ, RZ, -R3 ;  /* 0x000000ffff027224 */ /* 0x001fc800078e0a03 */
[----:B------:R-:W-:Y:S02]  /*137d0*/  IMAD R6, R2, R5, RZ ;  /* 0x0000000502067224 */ /* 0x000fe400078e02ff */
[----:B------:R-:W-:-:S04]  /*137e0*/  IMAD.MOV.U32 R2, RZ, RZ, RZ ;  /* 0x000000ffff027224 */ /* 0x000fc800078e00ff */
[----:B------:R-:W-:Y:S01]  /*137f0*/  IMAD.HI.U32 R6, R3, R6, R2 ;  /* 0x0000000603067227 */ /* 0x000fe200078e0002 */
[----:B------:R-:W-:-:S05]  /*13800*/  IADD3 R3, R4, -0x1, R0 ;  /* 0xffffffff04037810 */ /* 0x000fca0007ffe000 */
[----:B------:R-:W-:-:S05]  /*13810*/  IMAD.IADD R3, R3, 0x1, -R9 ;  /* 0x0000000103037824 */ /* 0x000fca00078e0a09 */
[----:B------:R-:W-:Y:S02]  /*13820*/  IABS R2, R3 ;  /* 0x0000000300027213 */ /* 0x000fe40000000000 */
[----:B------:R-:W-:-:S03]  /*13830*/  LOP3.LUT R3, R3, R4, RZ, 0x3c, !PT ;  /* 0x0000000403037212 */ /* 0x000fc600078e3cff */
        /* <DEDUP_REMOVED lines=13> */
.L_x_1323:
[----:B------:R-:W-:Y:S05]  /*13910*/  BSYNC B0 ;  /* 0x0000000000007941 */ /* 0x000fea0003800000 */
.L_x_1322:
[----:B------:R-:W-:Y:S01]  /*13920*/  IMAD.MOV.U32 R3, RZ, RZ, R10 ;  /* 0x000000ffff037224 */ /* 0x000fe200078e000a */
[----:B------:R-:W-:Y:S03]  /*13930*/  BSSY B7, `(.L_x_1324) ;  /* 0x00004ce000077945 */ /* 0x000fe60003800000 */
[----:B------:R-:W-:-:S05]  /*13940*/  IMAD R2, R8, R3, R9 ;  /* 0x0000000308027224 */ /* 0x000fca00078e0209 */
[----:B------:R-:W-:Y:S01]  /*13950*/  VIADDMNMX R0, R2, R3, R0, PT ;  /* 0x0000000302007246 */ /* 0x000fe20003800100 */
[----:B------:R3:W-:Y:S03]  /*13960*/  STL [R1+0x24], R2 ;  /* 0x0000240201007387 */ /* 0x0007e60000100800 */
[----:B------:R-:W-:Y:S01]  /*13970*/  ISETP.GT.AND P0, PT, R0, R2, PT ;  /* 0x000000020000720c */ /* 0x000fe20003f04270 */
[----:B------:R3:W-:-:S12]  /*13980*/  STL [R1+0x3c], R0 ;  /* 0x00003c0001007387 */ /* 0x0007d80000100800 */
[----:B---3--:R-:W-:Y:S05]  /*13990*/  @P0 BRA `(.L_x_1325) ;  /* 0x00000000004c0947 */ /* 0x008fea0003800000 */
[----:B------:R-:W3:Y:S02]  /*139a0*/  S2R R2, SR_TID.X ;  /* 0x0000000000027919 */ /* 0x000ee40000002100 */
[----:B---3--:R-:W-:-:S04]  /*139b0*/  LOP3.LUT R2, R2, 0x7f, RZ, 0xc0, !PT ;  /* 0x0000007f02027812 */ /* 0x008fc800078ec0ff */
[----:B------:R-:W-:-:S13]  /*139c0*/  ISETP.NE.AND P0, PT, R2, RZ, PT ;  /* 0x000000ff0200720c */ /* 0x000fda0003f05270 */
[----:B------:R-:W-:Y:S05]  /*139d0*/  @P0 BRA `(.L_x_1326) ;  /* 0x0000004c000c0947 */ /* 0x000fea0003800000 */
[----:B------:R-:W3:Y:S01]  /*139e0*/  S2R R3, SR_LANEID ;  /* 0x0000000000037919 */ /* 0x000ee20000000000 */
[----:B------:R-:W-:Y:S01]  /*139f0*/  VOTEU.ANY UR4, UPT, PT ;  /* 0x0000000000047886 */ /* 0x000fe200038e0100 */
[----:B------:R-:W-:Y:S01]  /*13a00*/  ULDC.64 UR6, c[0x0][0x208] ;  /* 0x0000820000067ab9 */ /* 0x000fe20000000a00 */
[----:B------:R-:W3:Y:S08]  /*13a10*/  FLO.U32 R0, UR4 ;  /* 0x0000000400007d00 */ /* 0x000ef000080e0000 */
[----:B0-----:R-:W0:Y:S01]  /*13a20*/  POPC R5, UR4 ;  /* 0x0000000400057d09 */ /* 0x001e220008000000 */
[----:B---3--:R-:W-:-:S02]  /*13a30*/  ISETP.EQ.U32.AND P0, PT, R0, R3, PT ;  /* 0x000000030000720c */ /* 0x008fc40003f02070 */
[----:B------:R-:W0:Y:S11]  /*13a40*/  LDC.64 R2, c[0x0][0xc60] ;  /* 0x00031800ff027b82 */ /* 0x000e360000000a00 */
[----:B0-----:R-:W3:Y:S01]  /*13a50*/  @P0 ATOMG.E.ADD.STRONG.GPU PT, R3, desc[UR6][R2.64], R5 ;  /* 0x00000005020309a8 */ /* 0x001ee200081ee1c6 */
[----:B-1----:R-:W0:Y:S02]  /*13a60*/  S2R R4, SR_LTMASK ;  /* 0x0000000000047919 */ /* 0x002e240000003900 */
[----:B0-----:R-:W-:-:S04]  /*13a70*/  LOP3.LUT R4, R4, UR4, RZ, 0xc0, !PT ;  /* 0x0000000404047c12 */ /* 0x001fc8000f8ec0ff */
[----:B------:R-:W0:Y:S01]  /*13a80*/  POPC R7, R4 ;  /* 0x0000000400077309 */ /* 0x000e220000000000 */
[----:B---3--:R-:W0:Y:S02]  /*13a90*/  SHFL.IDX PT, R0, R3, R0, 0x1f ;  /* 0x00001f0003007589 */ /* 0x008e2400000e0000 */
[----:B0-----:R-:W-:-:S05]  /*13aa0*/  IADD3 R0, R0, UR38, R7 ;  /* 0x0000002600007c10 */ /* 0x001fca000fffe007 */
[----:B------:R3:W-:Y:S01]  /*13ab0*/  STL [R1], R0 ;  /* 0x0000000001007387 */ /* 0x0007e20000100800 */
[----:B------:R-:W-:Y:S05]  /*13ac0*/  BRA `(.L_x_1326) ;  /* 0x0000004800d07947 */ /* 0x000fea0003800000 */
.L_x_1325:
        /* <DEDUP_REMOVED lines=8> */
[----:B-1----:R-:W-:Y:S02]  /*13b50*/  IMAD.U32 R4, RZ, RZ, UR6 ;  /* 0x00000006ff047e24 */ /* 0x002fe4000f8e00ff */
[----:B------:R-:W1:Y:S01]  /*13b60*/  LDC.64 R2, c[0x4][R2] ;  /* 0x0100000002027b82 */ /* 0x000e620000000a00 */
[----:B0-----:R-:W-:Y:S02]  /*13b70*/  IMAD.U32 R5, RZ, RZ, UR7 ;  /* 0x00000007ff057e24 */ /* 0x001fe4000f8e00ff */
[----:B------:R-:W-:Y:S02]  /*13b80*/  IMAD.U32 R6, RZ, RZ, UR8 ;  /* 0x00000008ff067e24 */ /* 0x000fe4000f8e00ff */
[----:B------:R-:W-:-:S02]  /*13b90*/  IMAD.U32 R7, RZ, RZ, UR9 ;  /* 0x00000009ff077e24 */ /* 0x000fc4000f8e00ff */
[----:B--2---:R-:W-:Y:S02]  /*13ba0*/  IMAD.U32 R10, RZ, RZ, UR4 ;  /* 0x00000004ff0a7e24 */ /* 0x004fe4000f8e00ff */
[----:B------:R-:W-:Y:S02]  /*13bb0*/  IMAD.U32 R11, RZ, RZ, UR5 ;  /* 0x00000005ff0b7e24 */ /* 0x000fe4000f8e00ff */
[----:B------:R-:W-:Y:S02]  /*13bc0*/  IMAD.MOV.U32 R8, RZ, RZ, 0x70 ;  /* 0x00000070ff087424 */ /* 0x000fe400078e00ff */
[----:B------:R-:W-:Y:S02]  /*13bd0*/  IMAD.MOV.U32 R12, RZ, RZ, 0x1 ;  /* 0x00000001ff0c7424 */ /* 0x000fe400078e00ff */
[----:B------:R-:W-:-:S07]  /*13be0*/  IMAD.MOV.U32 R13, RZ, RZ, RZ ;  /* 0x000000ffff0d7224 */ /* 0x000fce00078e00ff */
[----:B------:R-:W-:-:S07]  /*13bf0*/  LEPC R20, `(.L_x_1328) ;  /* 0x000000001014794e */ /* 0x000fce0000000000 */
[----:B-1----:R-:W-:Y:S05]  /*13c00*/  CALL.ABS.NOINC R2 ;  /* 0x0000000002007343 */ /* 0x002fea0003c00000 */
.L_x_1328:
[----:B------:R-:W-:Y:S05]  /*13c10*/  BSYNC B6 ;  /* 0x0000000000067941 */ /* 0x000fea0003800000 */
.L_x_1327:
        /* <DEDUP_REMOVED lines=9> */
[----:B-1----:R-:W-:Y:S02]  /*13cb0*/  IMAD.U32 R4, RZ, RZ, UR6 ;  /* 0x00000006ff047e24 */ /* 0x002fe4000f8e00ff */
[----:B0-----:R-:W-:Y:S02]  /*13cc0*/  IMAD.U32 R5, RZ, RZ, UR7 ;  /* 0x00000007ff057e24 */ /* 0x001fe4000f8e00ff */
[----:B------:R-:W-:Y:S02]  /*13cd0*/  IMAD.U32 R6, RZ, RZ, UR8 ;  /* 0x00000008ff067e24 */ /* 0x000fe4000f8e00ff */
[----:B------:R-:W-:-:S02]  /*13ce0*/  IMAD.U32 R7, RZ, RZ, UR9 ;  /* 0x00000009ff077e24 */ /* 0x000fc4000f8e00ff */
[----:B--2---:R-:W-:Y:S02]  /*13cf0*/  IMAD.U32 R10, RZ, RZ, UR4 ;  /* 0x00000004ff0a7e24 */ /* 0x004fe4000f8e00ff */
[----:B------:R-:W-:Y:S02]  /*13d00*/  IMAD.U32 R11, RZ, RZ, UR5 ;  /* 0x00000005ff0b7e24 */ /* 0x000fe4000f8e00ff */
[----:B------:R-:W-:Y:S02]  /*13d10*/  IMAD.MOV.U32 R8, RZ, RZ, 0x70 ;  /* 0x00000070ff087424 */ /* 0x000fe400078e00ff */
[----:B------:R-:W-:Y:S02]  /*13d20*/  IMAD.MOV.U32 R12, RZ, RZ, 0x1 ;  /* 0x00000001ff0c7424 */ /* 0x000fe400078e00ff */
[----:B---3--:R-:W-:-:S07]  /*13d30*/  IMAD.MOV.U32 R13, RZ, RZ, RZ ;  /* 0x000000ffff0d7224 */ /* 0x008fce00078e00ff */
[----:B------:R-:W-:-:S07]  /*13d40*/  LEPC R20, `(.L_x_1331) ;  /* 0x000000001014794e */ /* 0x000fce0000000000 */
[----:B----4-:R-:W-:Y:S05]  /*13d50*/  CALL.ABS.NOINC R2 ;  /* 0x0000000002007343 */ /* 0x010fea0003c00000 */
.L_x_1331:
[----:B------:R0:W1:Y:S01]  /*13d60*/  LDC.64 R2, c[0x4][R17] ;  /* 0x0100000011027b82 */ /* 0x0000620000000a00 */
[----:B------:R-:W-:Y:S01]  /*13d70*/  ULDC.64 UR6, c[0x4][0xa8] ;  /* 0x01002a0000067ab9 */ /* 0x000fe20000000a00 */
[----:B------:R-:W-:Y:S01]  /*13d80*/  ULDC.64 UR8, c[0x4][0xb0] ;  /* 0x01002c0000087ab9 */ /* 0x000fe20000000a00 */
[----:B------:R-:W-:Y:S01]  /*13d90*/  ULDC.64 UR4, c[0x4][0x40] ;  /* 0x0100100000047ab9 */ /* 0x000fe20000000a00 */
        /* <DEDUP_REMOVED lines=11> */
.L_x_1330:
[----:B------:R-:W-:Y:S05]  /*13e50*/  BSYNC B6 ;  /* 0x0000000000067941 */ /* 0x000fea0003800000 */
.L_x_1329:
[----:B------:R-:W3:Y:S01]  /*13e60*/  LDL R0, [R1+0xc] ;  /* 0x00000c0001007983 */ /* 0x000ee20000100800 */
[----:B------:R-:W-:Y:S02]  /*13e70*/  ULDC.64 UR4, c[0x0][0x9f8] ;  /* 0x00027e0000047ab9 */ /* 0x000fe40000000a00 */
[----:B------:R-:W-:Y:S01]  /*13e80*/  ISETP.NE.U32.AND P0, PT, RZ, UR4, PT ;  /* 0x00000004ff007c0c */ /* 0x000fe2000bf05070 */
[----:B------:R-:W4:Y:S01]  /*13e90*/  LDL R17, [R1+0x3c] ;  /* 0x00003c0001117983 */ /* 0x000f220000100800 */
[----:B------:R-:W-:Y:S02]  /*13ea0*/  ULDC.64 UR6, c[0x0][0x208] ;  /* 0x0000820000067ab9 */ /* 0x000fe40000000a00 */
[----:B------:R-:W-:Y:S01]  /*13eb0*/  ISETP.NE.AND.EX P0, PT, RZ, UR5, PT, P0 ;  /* 0x00000005ff007c0c */ /* 0x000fe2000bf05300 */
[----:B------:R-:W-:-:S12]  /*13ec0*/  ULDC.64 UR4, c[0x0][0xa08] ;  /* 0x0002820000047ab9 */ /* 0x000fd80000000a00 */
[----:B------:R-:W5:Y:S01]  /*13ed0*/  @P0 LDC.64 R2, c[0x0][0x9f8] ;  /* 0x00027e00ff020b82 */ /* 0x000f620000000a00 */
[----:B---3--:R-:W-:Y:S02]  /*13ee0*/  IMAD.MOV.U32 R7, RZ, RZ, R0 ;  /* 0x000000ffff077224 */ /* 0x008fe400078e0000 */
[----:B-----5:R-:W-:-:S05]  /*13ef0*/  @P0 IMAD.WIDE R2, R0, 0x4, R2 ;  /* 0x0000000400020825 */ /* 0x020fca00078e0202 */
[----:B------:R3:W0:Y:S01]  /*13f00*/  @P0 LDG.E R7, desc[UR6][R2.64] ;  /* 0x0000000602070981 */ /* 0x000622000c1e1900 */
[----:B----4-:R-:W-:Y:S01]  /*13f10*/  VIADD R0, R17, 0xffffffff ;  /* 0xffffffff11007836 */ /* 0x010fe20000000000 */
[----:B---3--:R-:W3:Y:S02]  /*13f20*/  LDC.64 R2, c[0x0][0x418] ;  /* 0x00010600ff027b82 */ /* 0x008ee40000000a00 */
[----:B---3--:R-:W-:Y:S01]  /*13f30*/  LOP3.LUT P0, RZ, R2, UR4, RZ, 0xfc, !PT ;  /* 0x0000000402ff7c12 */ /* 0x008fe2000f80fcff */
[----:B------:R-:W-:-:S03]  /*13f40*/  UMOV UR4, 0xffffffff ;  /* 0xffffffff00047882 */ /* 0x000fc60000000000 */
[----:B------:R-:W-:Y:S02]  /*13f50*/  LOP3.LUT P0, RZ, R3, UR5, RZ, 0xfc, P0 ;  /* 0x0000000503ff7c12 */ /* 0x000fe4000800fcff */
[----:B0-----:R-:W-:Y:S01]  /*13f60*/  SHF.R.S32.HI R8, RZ, 0x1f, R7 ;  /* 0x0000001fff087819 */ /* 0x001fe20000011407 */
[----:B------:R0:W-:Y:S01]  /*13f70*/  STL [R1+0x8], R7 ;  /* 0x0000080701007387 */ /* 0x0001e20000100800 */
[----:B------:R-:W-:-:S03]  /*13f80*/  SEL R17, R7, RZ, !P0 ;  /* 0x000000ff07117207 */ /* 0x000fc60004000000 */
[----:B------:R0:W-:Y:S01]  /*13f90*/  STL [R1+0x1c], R8 ;  /* 0x00001c0801007387 */ /* 0x0001e20000100800 */
[----:B------:R-:W-:Y:S05]  /*13fa0*/  BRA.DIV UR4, `(.L_x_1332) ;  /* 0x0000005e04ec7947 */ /* 0x000fea000b800000 */
[----:B-1----:R-:W1:Y:S02]  /*13fb0*/  S2R R4, SR_TID.X ;  /* 0x0000000000047919 */ /* 0x002e640000002100 */
[----:B-1----:R-:W-:-:S04]  /*13fc0*/  SHF.R.U32.HI R4, RZ, 0x5, R4 ;  /* 0x00000005ff047819 */ /* 0x002fc80000011604 */
[----:B------:R-:W-:-:S05]  /*13fd0*/  LOP3.LUT R4, R4, 0x3, RZ, 0xc0, !PT ;  /* 0x0000000304047812 */ /* 0x000fca00078ec0ff */
[----:B------:R1:W3:Y:S02]  /*13fe0*/  SHFL.IDX PT, R14, R4, RZ, 0x1f ;  /* 0x00001fff040e7589 */ /* 0x0002e400000e0000 */
.L_x_1449:
[----:B-1----:R-:W4:Y:S01]  /*13ff0*/  LDL.LU R4, [R1+0x18] ;  /* 0x0000180001047983 */ /* 0x002f220000300800 */
[----:B------:R-:W-:Y:S02]  /*14000*/  PLOP3.LUT P1, PT, PT, PT, PT, 0x8, 0x0 ;  /* 0x000000000000781c */ /* 0x000fe40003f2e170 */
[----:B---3--:R-:W-:Y:S01]  /*14010*/  ISETP.NE.AND P0, PT, R14, RZ, PT ;  /* 0x000000ff0e00720c */ /* 0x008fe20003f05270 */
[----:B------:R1:W-:Y:S01]  /*14020*/  STL [R1+0x4], R0 ;  /* 0x0000040001007387 */ /* 0x0003e20000100800 */
[----:B----4-:R-:W-:-:S09]  /*14030*/  LOP3.LUT R4, R4, 0xfffffffe, RZ, 0xc0, !PT ;  /* 0xfffffffe04047812 */ /* 0x010fd200078ec0ff */
[----:B------:R-:W-:-:S05]  /*14040*/  @P1 LOP3.LUT R4, R4, 0x1, RZ, 0xfc, !PT ;  /* 0x0000000104041812 */ /* 0x000fca00078efcff */
[----:B------:R1:W-:Y:S01]  /*14050*/  STL [R1+0x18], R4 ;  /* 0x0000180401007387 */ /* 0x0003e20000100800 */
[----:B------:R-:W-:Y:S05]  /*14060*/  @P0 BRA `(.L_x_1333) ;  /* 0x00000004004c0947 */ /* 0x000fea0003800000 */
[----:B------:R-:W-:-:S03]  /*14070*/  UMOV UR4, 0xffffffff ;  /* 0xffffffff00047882 */ /* 0x000fc60000000000 */
[----:B------:R-:W-:Y:S05]  /*14080*/  BRA.DIV UR4, `(.L_x_1334) ;  /* 0x0000005e04e87947 */ /* 0x000fea000b800000 */
[----:B------:R-:W-:-:S13]  /*14090*/  ELECT P6, URZ, PT ;  /* 0x00000000003f782f */ /* 0x000fda00038c0000 */
.L_x_1452:
[----:B------:R-:W-:Y:S05]  /*140a0*/  @!P6 BRA `(.L_x_1333) ;  /* 0x00000004003ce947 */ /* 0x000fea0003800000 */
[----:B------:R-:W-:-:S04]  /*140b0*/  ISETP.NE.U32.AND P0, PT, R2, RZ, PT ;  /* 0x000000ff0200720c */ /* 0x000fc80003f05070 */
[----:B------:R-:W-:-:S13]  /*140c0*/  ISETP.NE.AND.EX P0, PT, R3, RZ, PT, P0 ;  /* 0x000000ff0300720c */ /* 0x000fda0003f05300 */
[----:B------:R-:W-:Y:S05]  /*140d0*/  @!P0 BRA `(.L_x_1335) ;  /* 0x0000000000548947 */ /* 0x000fea0003800000 */
[----:B------:R-:W3:Y:S01]  /*140e0*/  LDC R6, c[0x0][0x43c] ;  /* 0x00010f00ff067b82 */ /* 0x000ee20000000800 */
[----:B------:R-:W-:Y:S01]  /*140f0*/  IMAD.MOV.U32 R9, RZ, RZ, R0 ;  /* 0x000000ffff097224 */ /* 0x000fe200078e0000 */
[----:B------:R-:W-:Y:S01]  /*14100*/  ULDC.64 UR4, c[0x0][0x428] ;  /* 0x00010a0000047ab9 */ /* 0x000fe20000000a00 */
[----:B------:R-:W-:Y:S02]  /*14110*/  ULDC.64 UR6, c[0x0][0x208] ;  /* 0x0000820000067ab9 */ /* 0x000fe40000000a00 */
[----:B-1----:R-:W-:Y:S01]  /*14120*/  IMAD.MOV.U32 R0, RZ, RZ, R9 ;  /* 0x000000ffff007224 */ /* 0x002fe200078e0009 */
[----:B---3--:R-:W-:-:S13]  /*14130*/  ISETP.NE.AND P0, PT, R6, 0x1, PT ;  /* 0x000000010600780c */ /* 0x008fda0003f05270 */
        /* <DEDUP_REMOVED lines=15> */
.L_x_1335:
[----:B---3--:R-:W3:Y:S01]  /*14230*/  LDL R2, [R1+0x10] ;  /* 0x0000100001027983 */ /* 0x008ee20000100800 */
[----:B-1----:R-:W-:Y:S01]  /*14240*/  IMAD R0, R19, 0x8, R18 ;  /* 0x0000000813007824 */ /* 0x002fe200078e0212 */
[----:B---3--:R-:W-:-:S04]  /*14250*/  SHF.L.U32 R2, R2, 0x1f, RZ ;  /* 0x0000001f02027819 */ /* 0x008fc800000006ff */
[----:B------:R-:W1:Y:S02]  /*14260*/  SYNCS.PHASECHK.TRANS64.TRYWAIT P0, [R0+URZ+0x30840], R2 ;  /* 0x03084002000075a7 */ /* 0x000e64000800017f */
[----:B-1----:R-:W-:Y:S05]  /*14270*/  @!P0 BRA `(.L_x_1336) ;  /* 0x0000005c008c8947 */ /* 0x002fea0003800000 */
.L_x_1453:
[----:B------:R-:W3:Y:S02]  /*14280*/  S2R R3, SR_TID.X ;  /* 0x0000000000037919 */ /* 0x000ee40000002100 */
[----:B---3--:R-:W-:-:S04]  /*14290*/  LOP3.LUT R3, R3, 0x7f, RZ, 0xc0, !PT ;  /* 0x0000007f03037812 */ /* 0x008fc800078ec0ff */
[----:B------:R-:W-:-:S13]  /*142a0*/  ISETP.NE.AND P0, PT, R3, RZ, PT ;  /* 0x000000ff0300720c */ /* 0x000fda0003f05270 */
        /* <DEDUP_REMOVED lines=8> */
.L_x_1337:
[----:B-1----:R-:W3:Y:S04]  /*14330*/  LDL R2, [R1+0x14] ;  /* 0x0000140001027983 */ /* 0x002ee80000100800 */
[----:B------:R-:W4:Y:S01]  /*14340*/  LDL R3, [R1+0x4] ;  /* 0x0000040001037983 */ /* 0x000f220000100800 */
[----:B------:R-:W-:Y:S01]  /*14350*/  R2UR UR9, R0 ;  /* 0x00000000000972ca */ /* 0x000fe200000e0000 */
[----:B------:R-:W-:-:S05]  /*14360*/  IMAD R0, R19, 0x8000, R18 ;  /* 0x0000800013007824 */ /* 0x000fca00078e0212 */
[----:B------:R-:W-:Y:S01]  /*14370*/  R2UR UR14, R0 ;  /* 0x00000000000e72ca */ /* 0x000fe200000e0000 */
[----:B------:R-:W-:Y:S01]  /*14380*/  UIADD3 UR4, UP0, UR36, 0x370, URZ ;  /* 0x0000037024047890 */ /* 0x000fe2000ff1e03f */
[----:B---3--:R-:W-:Y:S02]  /*14390*/  R2UR UR5, R2 ;  /* 0x00000000020572ca */ /* 0x008fe400000e0000 */
[----:B------:R-:W3:Y:S01]  /*143a0*/  LDL.LU R2, [R1+0x18] ;  /* 0x0000180001027983 */ /* 0x000ee20000300800 */
[----:B----4-:R-:W-:Y:S02]  /*143b0*/  R2UR UR11, R3 ;  /* 0x00000000030b72ca */ /* 0x010fe400000e0000 */
[----:B------:R-:W-:Y:S02]  /*143c0*/  R2UR UR12, R16 ;  /* 0x00000000100c72ca */ /* 0x000fe400000e0000 */
[----:B-----5:R-:W-:Y:S01]  /*143d0*/  R2UR UR13, R17 ;  /* 0x00000000110d72ca */ /* 0x020fe200000e0000 */
[----:B------:R-:W-:Y:S01]  /*143e0*/  UIADD3 UR9, UR9, 0x30830, URZ ;  /* 0x0003083009097890 */ /* 0x000fe2000fffe03f */
[----:B------:R-:W-:-:S02]  /*143f0*/  PLOP3.LUT P0, PT, PT, PT, PT, 0x80, 0x0 ;  /* 0x000000000000781c */ /* 0x000fc40003f0f070 */
[----:B------:R-:W-:Y:S02]  /*14400*/  UIADD3 UR8, UR14, 0x20400, URZ ;  /* 0x000204000e087890 */ /* 0x000fe4000fffe03f */
[----:B------:R-:W-:-:S03]  /*14410*/  UIADD3 UR15, UR14, 0x22400, URZ ;  /* 0x000224000e0f7890 */ /* 0x000fc6000fffe03f */
[----:B------:R-:W-:Y:S02]  /*14420*/  ULEA UR11, UR11, UR5, 0x6 ;  /* 0x000000050b0b7291 */ /* 0x000fe4000f8e303f */
[----:B------:R-:W-:Y:S02]  /*14430*/  UIADD3.X UR5, URZ, UR37, URZ, UP0, !UPT ;  /* 0x000000253f057290 */ /* 0x000fe400087fe43f */
[----:B------:R-:W-:Y:S01]  /*14440*/  UIADD3 UR17, UR14, 0x24400, URZ ;  /* 0x000244000e117890 */ /* 0x000fe2000fffe03f */
[----:B------:R-:W-:Y:S01]  /*14450*/  UMOV UR10, URZ ;  /* 0x0000003f000a7c82 */ /* 0x000fe20008000000 */
[----:B------:R-:W-:Y:S01]  /*14460*/  UMOV UR6, 0x0 ;  /* 0x0000000000067882 */ /* 0x000fe20000000000 */
[----:B------:R-:W-:Y:S01]  /*14470*/  UMOV UR7, 0x14f00000 ;  /* 0x14f0000000077882 */ /* 0x000fe20000000000 */
[----:B------:R-:W-:Y:S01]  /*14480*/  UMOV UR16, 0x40 ;  /* 0x0000004000107882 */ /* 0x000fe20000000000 */
[----:B------:R-:W-:Y:S02]  /*14490*/  UIADD3 UR18, UR14, 0x26400, URZ ;  /* 0x000264000e127890 */ /* 0x000fe4000fffe03f */
[----:B------:R1:W-:Y:S01]  /*144a0*/  UTMALDG.4D [UR8], [UR4], desc[UR6] ;  /* 0x00000608040075b4 */ /* 0x0003e20008019000 */
[----:B------:R-:W-:Y:S01]  /*144b0*/  UMOV UR14, 0x80 ;  /* 0x00000080000e7882 */ /* 0x000fe20000000000 */
[----:B-1----:R-:W-:Y:S01]  /*144c0*/  UMOV UR8, UR15 ;  /* 0x0000000f00087c82 */ /* 0x002fe20008000000 */
[----:B------:R-:W-:-:S02]  /*144d0*/  UMOV UR10, UR16 ;  /* 0x00000010000a7c82 */ /* 0x000fc40008000000 */
[----:B------:R1:W-:Y:S02]  /*144e0*/  UTMALDG.4D [UR8], [UR4], desc[UR6] ;  /* 0x00000608040075b4 */ /* 0x0003e40008019000 */
[----:B-1----:R-:W-:Y:S01]  /*144f0*/  UMOV UR8, UR17 ;  /* 0x0000001100087c82 */ /* 0x002fe20008000000 */
[----:B------:R-:W-:Y:S01]  /*14500*/  UMOV UR10, UR14 ;  /* 0x0000000e000a7c82 */ /* 0x000fe20008000000 */
[----:B------:R-:W-:Y:S01]  /*14510*/  UMOV UR14, 0xc0 ;  /* 0x000000c0000e7882 */ /* 0x000fe20000000000 */
[----:B------:R1:W-:Y:S02]  /*14520*/  UTMALDG.4D [UR8], [UR4], desc[UR6] ;  /* 0x00000608040075b4 */ /* 0x0003e40008019000 */
[----:B-1----:R-:W-:Y:S01]  /*14530*/  UMOV UR8, UR18 ;  /* 0x0000001200087c82 */ /* 0x002fe20008000000 */
[----:B------:R-:W-:Y:S02]  /*14540*/  UMOV UR10, UR14 ;  /* 0x0000000e000a7c82 */ /* 0x000fe40008000000 */
[----:B------:R4:W-:Y:S01]  /*14550*/  UTMALDG.4D [UR8], [UR4], desc[UR6] ;  /* 0x00000608040075b4 */ /* 0x0009e20008019000 */
[----:B---3--:R-:W-:-:S04]  /*14560*/  LOP3.LUT R2, R2, 0xfffffffe, RZ, 0xc0, !PT ;  /* 0xfffffffe02027812 */ /* 0x008fc800078ec0ff */
[----:B------:R-:W-:-:S05]  /*14570*/  @P0 LOP3.LUT R2, R2, 0x1, RZ, 0xfc, !PT ;  /* 0x0000000102020812 */ /* 0x000fca00078efcff */
[----:B------:R4:W-:Y:S01]  /*14580*/  STL [R1+0x18], R2 ;  /* 0x0000180201007387 */ /* 0x0009e20000100800 */
[----:B------:R-:W-:Y:S01]  /*14590*/  NOP ;  /* 0x0000000000007918 */ /* 0x000fe20000000000 */
.L_x_1333:
[----:B------:R-:W1:Y:S01]  /*145a0*/  LDL.LU R3, [R1+0x30] ;  /* 0x0000300001037983 */ /* 0x000e620000300800 */
[----:B------:R-:W-:Y:S05]  /*145b0*/  WARPSYNC.ALL ;  /* 0x0000000000007948 */ /* 0x000fea0003800000 */
[----:B----4-:R-:W-:Y:S01]  /*145c0*/  ULDC.64 UR4, c[0x0][0x298] ;  /* 0x0000a60000047ab9 */ /* 0x010fe20000000a00 */
[----:B------:R-:W-:Y:S01]  /*145d0*/  BSSY B6, `(.L_x_1338) ;  /* 0x000001c000067945 */ /* 0x000fe20003800000 */
[----:B------:R-:W-:Y:S01]  /*145e0*/  BAR.SYNC.DEFER_BLOCKING 0x8, 0x180 ;  /* 0x0206000000007b1d */ /* 0x000fe20000010000 */
[----:B-1----:R-:W-:Y:S01]  /*145f0*/  SHF.R.S32.HI R0, RZ, 0x1f, R3 ;  /* 0x0000001fff007819 */ /* 0x002fe20000011403 */
[----:B------:R-:W-:-:S04]  /*14600*/  IMAD.WIDE.U32 R4, R3, UR4, RZ ;  /* 0x0000000403047c25 */ /* 0x000fc8000f8e00ff */
[----:B------:R-:W-:Y:S01]  /*14610*/  IMAD R2, R0, UR4, RZ ;  /* 0x0000000400027c24 */ /* 0x000fe2000f8e02ff */
[----:B------:R1:W-:Y:S01]  /*14620*/  STL.64 [R1+0x48], R4 ;  /* 0x0000480401007387 */ /* 0x0003e20000100a00 */
[----:B------:R-:W-:Y:S02]  /*14630*/  VIADD R0, R18, 0x10400 ;  /* 0x0001040012007836 */ /* 0x000fe40000000000 */
[----:B------:R-:W-:-:S03]  /*14640*/  IMAD R2, R3, UR5, R2 ;  /* 0x0000000503027c24 */ /* 0x000fc6000f8e0202 */
[----:B------:R-:W-:Y:S01]  /*14650*/  LOP3.LUT P0, RZ, R0, 0x3ff, RZ, 0xc0, !PT ;  /* 0x000003ff00ff7812 */ /* 0x000fe2000780c0ff */
[----:B------:R-:W-:-:S05]  /*14660*/  IMAD.IADD R0, R5, 0x1, R2 ;  /* 0x0000000105007824 */ /* 0x000fca00078e0202 */
[----:B------:R1:W-:Y:S07]  /*14670*/  STL [R1+0x30], R0 ;  /* 0x0000300001007387 */ /* 0x0003ee0000100800 */
[----:B------:R-:W-:Y:S05]  /*14680*/  @!P0 BRA `(.L_x_1339) ;  /* 0x0000000000408947 */ /* 0x000fea0003800000 */
[----:B------:R-:W-:Y:S01]  /*14690*/  MOV R2, 0x0 ;  /* 0x0000000000027802 */ /* 0x000fe20000000f00 */
[----:B------:R-:W-:Y:S01]  /*146a0*/  ULDC.64 UR6, c[0x4][0xa8] ;  /* 0x01002a0000067ab9 */ /* 0x000fe20000000a00 */
[----:B------:R-:W-:Y:S01]  /*146b0*/  ULDC.64 UR8, c[0x4][0xb0] ;  /* 0x01002c0000087ab9 */ /* 0x000fe20000000a00 */
[----:B------:R-:W-:Y:S01]  /*146c0*/  ULDC.64 UR4, c[0x4][0x20] ;  /* 0x0100080000047ab9 */ /* 0x000fe20000000a00 */
[----:B-1----:R-:W-:Y:S02]  /*146d0*/  IMAD.U32 R4, RZ, RZ, UR6 ;  /* 0x00000006ff047e24 */ /* 0x002fe4000f8e00ff */
[----:B------:R-:W1:Y:S01]  /*146e0*/  LDC.64 R2, c[0x4][R2] ;  /* 0x0100000002027b82 */ /* 0x000e620000000a00 */
[----:B------:R-:W-:Y:S02]  /*146f0*/  IMAD.U32 R5, RZ, RZ, UR7 ;  /* 0x00000007ff057e24 */ /* 0x000fe4000f8e00ff */
[----:B------:R-:W-:Y:S02]  /*14700*/  IMAD.U32 R6, RZ, RZ, UR8 ;  /* 0x00000008ff067e24 */ /* 0x000fe4000f8e00ff */
[----:B0-----:R-:W-:-:S02]  /*14710*/  IMAD.U32 R7, RZ, RZ, UR9 ;  /* 0x00000009ff077e24 */ /* 0x001fc4000f8e00ff */
[----:B--2---:R-:W-:Y:S02]  /*14720*/  IMAD.U32 R10, RZ, RZ, UR4 ;  /* 0x00000004ff0a7e24 */ /* 0x004fe4000f8e00ff */
[----:B------:R-:W-:Y:S02]  /*14730*/  IMAD.U32 R11, RZ, RZ, UR5 ;  /* 0x00000005ff0b7e24 */ /* 0x000fe4000f8e00ff */
[----:B------:R-:W-:Y:S02]  /*14740*/  IMAD.MOV.U32 R8, RZ, RZ, 0x70 ;  /* 0x00000070ff087424 */ /* 0x000fe400078e00ff */
[----:B------:R-:W-:Y:S02]  /*14750*/  IMAD.MOV.U32 R12, RZ, RZ, 0x1 ;  /* 0x00000001ff0c7424 */ /* 0x000fe400078e00ff */
[----:B------:R-:W-:-:S07]  /*14760*/  IMAD.MOV.U32 R13, RZ, RZ, RZ ;  /* 0x000000ffff0d7224 */ /* 0x000fce00078e00ff */
[----:B------:R-:W-:-:S07]  /*14770*/  LEPC R20, `(.L_x_1339) ;  /* 0x000000001014794e */ /* 0x000fce0000000000 */
[----:B-1----:R-:W-:Y:S05]  /*14780*/  CALL.ABS.NOINC R2 ;  /* 0x0000000002007343 */ /* 0x002fea0003c00000 */
.L_x_1339:
[----:B------:R-:W-:Y:S05]  /*14790*/  BSYNC B6 ;  /* 0x0000000000067941 */ /* 0x000fea0003800000 */
.L_x_1338:
[----:B-1----:R-:W3:Y:S01]  /*147a0*/  LDL.LU R0, [R1+0x30] ;  /* 0x0000300001007983 */ /* 0x002ee20000300800 */
[----:B------:R-:W-:Y:S01]  /*147b0*/  ULDC.64 UR6, c[0x0][0xa00] ;  /* 0x0002800000067ab9 */ /* 0x000fe20000000a00 */
[----:B0-----:R-:W0:Y:S01]  /*147c0*/  LDC R7, c[0x0][0x448] ;  /* 0x00011200ff077b82 */ /* 0x001e220000000800 */
[----:B------:R-:W-:Y:S01]  /*147d0*/  ULDC.64 UR4, c[0x0][0x2d8] ;  /* 0x0000b60000047ab9 */ /* 0x000fe20000000a00 */
[----:B------:R-:W3:Y:S04]  /*147e0*/  LDL.LU.64 R2, [R1+0x48] ;  /* 0x0000480001027983 */ /* 0x000ee80000300a00 */
[----:B------:R-:W4:Y:S04]  /*147f0*/  LDL R5, [R1+0xc] ;  /* 0x00000c0001057983 */ /* 0x000f280000100800 */
[----:B------:R-:W2:Y:S01]  /*14800*/  LDL R8, [R1+0x28] ;  /* 0x0000280001087983 */ /* 0x000ea20000100800 */
[----:B------:R-:W-:-:S04]  /*14810*/  ISETP.NE.U32.AND P0, PT, RZ, UR6, PT ;  /* 0x00000006ff007c0c */ /* 0x000fc8000bf05070 */
[----:B------:R-:W-:Y:S01]  /*14820*/  ISETP.NE.AND.EX P0, PT, RZ, UR7, PT, P0 ;  /* 0x00000007ff007c0c */ /* 0x000fe2000bf05300 */
[----:B------:R-:W1:Y:S02]  /*14830*/  S2R R9, SR_TID.X ;  /* 0x0000000000097919 */ /* 0x000e640000002100 */
[----:B-1----:R-:W-:Y:S02]  /*14840*/  IMAD.SHL.U32 R9, R9, 0x10, RZ ;  /* 0x0000001009097824 */ /* 0x002fe400078e00ff */
[----:B---3--:R-:W-:Y:S01]  /*14850*/  IMAD.MOV.U32 R3, RZ, RZ, R0 ;  /* 0x000000ffff037224 */ /* 0x008fe200078e0000 */
[----:B----4-:R-:W-:-:S04]  /*14860*/  SHF.R.S32.HI R0, RZ, 0x1f, R5 ;  /* 0x0000001fff007819 */ /* 0x010fc80000011405 */
[----:B------:R-:W-:Y:S02]  /*14870*/  SEL R4, R0, RZ, !P0 ;  /* 0x000000ff00047207 */ /* 0x000fe40004000000 */
[----:B------:R-:W-:Y:S02]  /*14880*/  SEL R0, R5, RZ, !P0 ;  /* 0x000000ff05007207 */ /* 0x000fe40004000000 */
[----:B------:R-:W1:Y:S01]  /*14890*/  S2R R5, SR_TID.X ;  /* 0x0000000000057919 */ /* 0x000e620000002100 */
[----:B0-----:R-:W-:Y:S01]  /*148a0*/  ISETP.NE.AND P0, PT, R7, 0x1, PT ;  /* 0x000000010700780c */ /* 0x001fe20003f05270 */
[----:B------:R-:W-:-:S04]  /*148b0*/  IMAD.WIDE.U32 R2, R16, UR4, R2 ;  /* 0x0000000410027c25 */ /* 0x000fc8000f8e0002 */
[----:B------:R-:W-:Y:S01]  /*148c0*/  IMAD R3, R16, UR5, R3 ;  /* 0x0000000510037c24 */ /* 0x000fe2000f8e0203 */
[----:B------:R-:W-:-:S07]  /*148d0*/  ULDC.64 UR4, c[0x0][0x2e0] ;  /* 0x0000b80000047ab9 */ /* 0x000fce0000000a00 */
[----:B------:R-:W0:Y:S01]  /*148e0*/  @P0 LDC R6, c[0x0][0x450] ;  /* 0x00011400ff060b82 */ /* 0x000e220000000800 */
[----:B-1----:R-:W-:-:S04]  /*148f0*/  LOP3.LUT R5, R5, 0x7f, RZ, 0xc0, !PT ;  /* 0x0000007f05057812 */ /* 0x002fc800078ec0ff */
[----:B------:R-:W-:-:S04]  /*14900*/  SHF.R.U32.HI R5, RZ, 0x3, R5 ;  /* 0x00000003ff057819 */ /* 0x000fc80000011605 */
[----:B------:R-:W-:Y:S02]  /*14910*/  LOP3.LUT R9, R5, 0x70, R9, 0xf8, !PT ;  /* 0x0000007005097812 */ /* 0x000fe400078ef809 */
[----:B------:R-:W1:Y:S01]  /*14920*/  @P0 LDC R5, c[0x0][0x44c] ;  /* 0x00011300ff050b82 */ /* 0x000e620000000800 */
[----:B------:R-:W-:Y:S02]  /*14930*/  IMAD R4, R4, UR4, RZ ;  /* 0x0000000404047c24 */ /* 0x000fe4000f8e02ff */
[----:B------:R-:W-:-:S04]  /*14940*/  IMAD.WIDE.U32 R2, R0, UR4, R2 ;  /* 0x0000000400027c25 */ /* 0x000fc8000f8e0002 */
[----:B------:R-:W-:Y:S01]  /*14950*/  IMAD R0, R0, UR5, R4 ;  /* 0x0000000500007c24 */ /* 0x000fe2000f8e0204 */
[----:B------:R-:W-:Y:S01]  /*14960*/  ULDC.64 UR4, c[0x0][0x2d0] ;  /* 0x0000b40000047ab9 */ /* 0x000fe20000000a00 */
[----:B--2---:R-:W-:Y:S02]  /*14970*/  IMAD.IADD R4, R9, 0x1, R8 ;  /* 0x0000000109047824 */ /* 0x004fe400078e0208 */
[----:B------:R-:W2:Y:S01]  /*14980*/  S2R R9, SR_TID.X ;  /* 0x0000000000097919 */ /* 0x000ea20000002100 */
[----:B------:R-:W-:Y:S02]  /*14990*/  IMAD.IADD R3, R3, 0x1, R0 ;  /* 0x0000000103037824 */ /* 0x000fe400078e0200 */
[----:B------:R-:W-:Y:S02]  /*149a0*/  IMAD.MOV.U32 R0, RZ, RZ, R4 ;  /* 0x000000ffff007224 */ /* 0x000fe400078e0004 */
[----:B-1----:R-:W-:-:S05]  /*149b0*/  @P0 IMAD.HI.U32 R5, R4, R5, RZ ;  /* 0x0000000504050227 */ /* 0x002fca00078e00ff */
[----:B0-----:R-:W-:-:S05]  /*149c0*/  @P0 SHF.R.U32.HI R0, RZ, R6, R5 ;  /* 0x00000006ff000219 */ /* 0x001fca0000011605 */
[----:B------:R-:W-:-:S04]  /*149d0*/  IMAD.MOV R5, RZ, RZ, -R0 ;  /* 0x000000ffff057224 */ /* 0x000fc800078e0a00 */
[----:B------:R-:W-:Y:S01]  /*149e0*/  IMAD R4, R7, R5, R4 ;  /* 0x0000000507047224 */ /* 0x000fe200078e0204 */
[----:B------:R-:W-:Y:S01]  /*149f0*/  SHF.R.S32.HI R5, RZ, 0x1f, R0 ;  /* 0x0000001fff057819 */ /* 0x000fe20000011400 */
[----:B------:R-:W-:-:S04]  /*14a00*/  IMAD.WIDE.U32 R2, R0, UR4, R2 ;  /* 0x0000000400027c25 */ /* 0x000fc8000f8e0002 */
[----:B------:R-:W-:-:S04]  /*14a10*/  IMAD R5, R5, UR4, RZ ;  /* 0x0000000405057c24 */ /* 0x000fc8000f8e02ff */
[----:B------:R-:W-:Y:S01]  /*14a20*/  IMAD R0, R0, UR5, R5 ;  /* 0x0000000500007c24 */ /* 0x000fe2000f8e0205 */
[----:B------:R-:W-:-:S03]  /*14a30*/  ULDC.64 UR4, c[0x0][0x2c8] ;  /* 0x0000b20000047ab9 */ /* 0x000fc60000000a00 */
[----:B------:R-:W-:Y:S01]  /*14a40*/  IMAD.IADD R3, R3, 0x1, R0 ;  /* 0x0000000103037824 */ /* 0x000fe200078e0200 */
[----:B------:R-:W-:Y:S01]  /*14a50*/  SHF.R.S32.HI R0, RZ, 0x1f, R4 ;  /* 0x0000001fff007819 */ /* 0x000fe20000011404 */
[----:B--2---:R-:W-:-:S04]  /*14a60*/  IMAD.SHL.U32 R9, R9, 0x8, RZ ;  /* 0x0000000809097824 */ /* 0x004fc800078e00ff */
[----:B------:R-:W-:Y:S01]  /*14a70*/  IMAD R0, R0, UR4, RZ ;  /* 0x0000000400007c24 */ /* 0x000fe2000f8e02ff */
[----:B------:R-:W-:Y:S01]  /*14a80*/  LOP3.LUT R9, R9, 0x38, RZ, 0xc0, !PT ;  /* 0x0000003809097812 */ /* 0x000fe200078ec0ff */
[----:B------:R-:W-:-:S04]  /*14a90*/  IMAD.WIDE.U32 R2, R4, UR4, R2 ;  /* 0x0000000404027c25 */ /* 0x000fc8000f8e0002 */
[----:B------:R-:W-:Y:S01]  /*14aa0*/  IMAD R4, R4, UR5, R0 ;  /* 0x0000000504047c24 */ /* 0x000fe2000f8e0200 */
[C---:B------:R-:W-:Y:S01]  /*14ab0*/  LOP3.LUT R12, R9.reuse, 0x40, RZ, 0xfc, !PT ;  /* 0x00000040090c7812 */ /* 0x040fe200078efcff */
[----:B------:R-:W-:Y:S01]  /*14ac0*/  ULDC.64 UR4, c[0x0][0x280] ;  /* 0x0000a00000047ab9 */ /* 0x000fe20000000a00 */
[----:B------:R-:W-:Y:S01]  /*14ad0*/  LOP3.LUT R11, R9, 0x80, RZ, 0xfc, !PT ;  /* 0x00000080090b7812 */ /* 0x000fe200078efcff */
[----:B------:R-:W-:Y:S01]  /*14ae0*/  IMAD.IADD R3, R3, 0x1, R4 ;  /* 0x0000000103037824 */ /* 0x000fe200078e0204 */
[----:B------:R-:W-:Y:S02]  /*14af0*/  LOP3.LUT R9, R9, 0xc0, RZ, 0xfc, !PT ;  /* 0x000000c009097812 */ /* 0x000fe400078efcff */
[----:B------:R-:W-:Y:S01]  /*14b00*/  LEA R4, P0, R2, UR4, 0x1 ;  /* 0x0000000402047c11 */ /* 0x000fe2000f8008ff */
[----:B------:R-:W-:Y:S02]  /*14b10*/  ULDC UR4, c[0x0][0x2b8] ;  /* 0x0000ae0000047ab9 */ /* 0x000fe40000000800 */
[----:B------:R-:W-:-:S02]  /*14b20*/  ISETP.GE.AND P3, PT, R9, UR4, PT ;  /* 0x0000000409007c0c */ /* 0x000fc4000bf66270 */
[----:B------:R0:W5:Y:S01]  /*14b30*/  LDL R9, [R1+0x20] ;  /* 0x0000200001097983 */ /* 0x0001620000100800 */
[----:B------:R-:W1:Y:S01]  /*14b40*/  S2R R10, SR_TID.X ;  /* 0x00000000000a7919 */ /* 0x000e620000002100 */
[----:B------:R-:W-:Y:S02]  /*14b50*/  LEA.HI.X R3, R2, UR5, R3, 0x1, P0 ;  /* 0x0000000502037c11 */ /* 0x000fe400080f0c03 */
[----:B------:R-:W-:Y:S02]  /*14b60*/  ISETP.GE.AND P1, PT, R12, UR4, PT ;  /* 0x000000040c007c0c */ /* 0x000fe4000bf26270 */
[----:B------:R-:W-:Y:S01]  /*14b70*/  ISETP.GE.AND P2, PT, R11, UR4, PT ;  /* 0x000000040b007c0c */ /* 0x000fe2000bf46270 */
[----:B-1----:R-:W-:-:S05]  /*14b80*/  IMAD.SHL.U32 R10, R10, 0x8, RZ ;  /* 0x000000080a0a7824 */ /* 0x002fca00078e00ff */
[----:B------:R-:W-:-:S04]  /*14b90*/  LOP3.LUT R10, R10, 0x38, RZ, 0xc0, !PT ;  /* 0x000000380a0a7812 */ /* 0x000fc800078ec0ff */
[----:B------:R-:W-:Y:S01]  /*14ba0*/  ISETP.GE.AND P0, PT, R10, UR4, PT ;  /* 0x000000040a007c0c */ /* 0x000fe2000bf06270 */
[----:B------:R-:W-:-:S03]  /*14bb0*/  UMOV UR4, 0xffffffff ;  /* 0xffffffff00047882 */ /* 0x000fc60000000000 */
[----:B0-----:R-:W-:Y:S09]  /*14bc0*/  BRA.DIV UR4, `(.L_x_1340) ;  /* 0x00000056044c7947 */ /* 0x001ff2000b800000 */
[----:B------:R-:W2:Y:S04]  /*14bd0*/  LDL.LU R6, [R1+0x2c] ;  /* 0x00002c0001067983 */ /* 0x000ea80000300800 */
[----:B------:R-:W3:Y:S01]  /*14be0*/  LDL.LU R11, [R1+0x28] ;  /* 0x00002800010b7983 */ /* 0x000ee20000300800 */
[----:B------:R-:W0:Y:S02]  /*14bf0*/  S2R R8, SR_TID.X ;  /* 0x0000000000087919 */ /* 0x000e240000002100 */
[----:B0-----:R-:W-:-:S04]  /*14c00*/  LOP3.LUT R8, R8, 0x7f, RZ, 0xc0, !PT ;  /* 0x0000007f08087812 */ /* 0x001fc800078ec0ff */
[----:B------:R-:W-:Y:S01]  /*14c10*/  SHF.R.U32.HI R8, RZ, 0x3, R8 ;  /* 0x00000003ff087819 */ /* 0x000fe20000011608 */
[----:B------:R-:W-:Y:S01]  /*14c20*/  ULDC.64 UR4, c[0x0][0x208] ;  /* 0x0000820000047ab9 */ /* 0x000fe20000000a00 */
[----:B--2---:R-:W-:Y:S02]  /*14c30*/  IMAD R2, R6, R7, RZ ;  /* 0x0000000706027224 */ /* 0x004fe400078e02ff */
[----:B------:R-:W0:Y:S01]  /*14c40*/  SHFL.IDX PT, R7, R4, RZ, 0x181f ;  /* 0x00181fff04077589 */ /* 0x000e2200000e0000 */
[----:B---3--:R-:W-:-:S03]  /*14c50*/  IMAD.IADD R0, R8, 0x1, R11 ;  /* 0x0000000108007824 */ /* 0x008fc600078e020b */
[----:B------:R-:W1:Y:S02]  /*14c60*/  SHFL.IDX PT, R6, R3, RZ, 0x181f ;  /* 0x00181fff03067589 */ /* 0x000e6400000e0000 */
[----:B------:R-:W-:-:S13]  /*14c70*/  ISETP.GE.AND P5, PT, R0, R2, PT ;  /* 0x000000020000720c */ /* 0x000fda0003fa6270 */
[----:B0-----:R-:W-:-:S05]  /*14c80*/  @!P5 LEA R7, P4, R10, R7, 0x1 ;  /* 0x000000070a07d211 */ /* 0x001fca00078808ff */
[----:B-1----:R-:W-:-:S05]  /*14c90*/  @!P5 IMAD.X R6, RZ, RZ, R6, P4 ;  /* 0x000000ffff06d224 */ /* 0x002fca00020e0606 */
[----:B------:R-:W-:-:S04]  /*14ca0*/  @!P5 LOP3.LUT R7, R7, R6, RZ, 0x3c, !PT ;  /* 0x000000060707d212 */ /* 0x000fc800078e3cff */
[----:B------:R-:W-:-:S04]  /*14cb0*/  @!P5 LOP3.LUT R6, R7, R6, RZ, 0x3c, !PT ;  /* 0x000000060706d212 */ /* 0x000fc800078e3cff */
[----:B------:R-:W-:Y:S01]  /*14cc0*/  @!P5 LOP3.LUT R7, R7, R6, RZ, 0x3c, !PT ;  /* 0x000000060707d212 */ /* 0x000fe200078e3cff */
[----:B------:R-:W-:-:S04]  /*14cd0*/  VIADD R5, R0, 0x10 ;  /* 0x0000001000057836 */ /* 0x000fc80000000000 */
        /* <DEDUP_REMOVED lines=78> */
.L_x_1470:
        /* <DEDUP_REMOVED lines=14> */
.L_x_1342:
[----:B------:R-:W-:Y:S05]  /*152a0*/  BSYNC B0 ;  /* 0x0000000000007941 */ /* 0x000fea0003800000 */
.L_x_1341:
[----:B------:R-:W-:Y:S01]  /*152b0*/  NOP ;  /* 0x0000000000007918 */ /* 0x000fe20000000000 */
[----:B------:R-:W-:Y:S01]  /*152c0*/  PLOP3.LUT P0, PT, PT, PT, PT, 0x80, 0x0 ;  /* 0x000000000000781c */ /* 0x000fe20003f0f070 */
[----:B0-----:R-:W-:-:S12]  /*152d0*/  VIADD R6, R18, 0x30800 ;  /* 0x0003080012067836 */ /* 0x001fd80000000000 */
.L_x_1343:
        /* <DEDUP_REMOVED lines=18> */
.L_x_1471:
[----:B------:R-:W-:Y:S05]  /*15400*/  BSYNC B0 ;  /* 0x0000000000007941 */ /* 0x000fea0003800000 */
.L_x_1344:
[----:B------:R-:W0:Y:S04]  /*15410*/  LDL R2, [R1+0x3c] ;  /* 0x00003c0001027983 */ /* 0x000e280000100800 */
[----:B------:R-:W3:Y:S01]  /*15420*/  LDL R4, [R1+0x24] ;  /* 0x0000240001047983 */ /* 0x000ee20000100800 */
[----:B------:R-:W-:Y:S01]  /*15430*/  BSSY B0, `(.L_x_1346) ;  /* 0x00002a8000007945 */ /* 0x000fe20003800000 */
[----:B0-----:R-:W-:-:S05]  /*15440*/  VIADD R0, R2, 0xfffffffe ;  /* 0xfffffffe02007836 */ /* 0x001fca0000000000 */
[----:B---3--:R-:W-:-:S13]  /*15450*/  ISETP.GE.AND P0, PT, R0, R4, PT ;  /* 0x000000040000720c */ /* 0x008fda0003f06270 */
[----:B------:R-:W-:Y:S05]  /*15460*/  @!P0 BRA `(.L_x_1347) ;  /* 0x0000002800908947 */ /* 0x000fea0003800000 */
[----:B------:R-:W3:Y:S04]  /*15470*/  LDL.LU R2, [R1+0x40] ;  /* 0x0000400001027983 */ /* 0x000ee80000300800 */
[----:B------:R-:W4:Y:S04]  /*15480*/  LDL.LU R8, [R1+0x38] ;  /* 0x0000380001087983 */ /* 0x000f280000300800 */
[----:B--2---:R-:W2:Y:S04]  /*15490*/  LDL.LU R3, [R1+0x54] ;  /* 0x0000540001037983 */ /* 0x004ea80000300800 */
[----:B------:R-:W5:Y:S04]  /*154a0*/  LDL.LU R7, [R1+0x34] ;  /* 0x0000340001077983 */ /* 0x000f680000300800 */
[----:B-1----:R-:W5:Y:S01]  /*154b0*/  LDL.LU R5, [R1+0x58] ;  /* 0x0000580001057983 */ /* 0x002f620000300800 */
[----:B------:R-:W-:Y:S01]  /*154c0*/  LOP3.LUT R11, RZ, R4, RZ, 0x33, !PT ;  /* 0x00000004ff0b7212 */ /* 0x000fe200078e33ff */
[----:B------:R-:W-:Y:S01]  /*154d0*/  BSSY B2, `(.L_x_1348) ;  /* 0x00000e9000027945 */ /* 0x000fe20003800000 */
[----:B---3--:R-:W-:-:S04]  /*154e0*/  VIADD R2, R2, 0x1 ;  /* 0x0000000102027836 */ /* 0x008fc80000000000 */
[----:B----4-:R-:W-:Y:S01]  /*154f0*/  IMAD R2, R2, R8, RZ ;  /* 0x0000000802027224 */ /* 0x010fe200078e02ff */
[----:B--2---:R-:W-:-:S04]  /*15500*/  LOP3.LUT R3, RZ, R3, RZ, 0x33, !PT ;  /* 0x00000003ff037212 */ /* 0x004fc800078e33ff */
[----:B------:R-:W-:-:S04]  /*15510*/  LOP3.LUT R2, RZ, R2, RZ, 0x33, !PT ;  /* 0x00000002ff027212 */ /* 0x000fc800078e33ff */
[----:B-----5:R-:W-:Y:S02]  /*15520*/  VIADDMNMX R2, R2, -R7, R3, !PT ;  /* 0x8000000702027246 */ /* 0x020fe40007800103 */
[----:B------:R-:W-:-:S04]  /*15530*/  LOP3.LUT R8, RZ, R5, RZ, 0x33, !PT ;  /* 0x00000005ff087212 */ /* 0x000fc800078e33ff */
[----:B------:R-:W-:-:S04]  /*15540*/  VIMNMX R8, R2, R8, !PT ;  /* 0x0000000802087248 */ /* 0x000fc80007fe0100 */
[----:B------:R-:W-:Y:S02]  /*15550*/  VIADDMNMX R11, R8, 0x2, R11, !PT ;  /* 0x00000002080b7846 */ /* 0x000fe4000780010b */
[----:B------:R-:W-:-:S05]  /*15560*/  LOP3.LUT R2, RZ, R8, RZ, 0x33, !PT ;  /* 0x00000008ff027212 */ /* 0x000fca00078e33ff */
        /* <DEDUP_REMOVED lines=39> */
.L_x_1352:
[----:B------:R-:W-:Y:S01]  /*157e0*/  IMAD R3, R9, 0x8, R18 ;  /* 0x0000000809037824 */ /* 0x000fe200078e0212 */
[----:B------:R-:W-:Y:S01]  /*157f0*/  SHF.L.U32 R2, R10, 0x1f, RZ ;  /* 0x0000001f0a027819 */ /* 0x000fe200000006ff */
[----:B------:R-:W-:Y:S03]  /*15800*/  BSSY B3, `(.L_x_1353) ;  /* 0x0000003000037945 */ /* 0x000fe60003800000 */
[----:B------:R-:W1:Y:S02]  /*15810*/  SYNCS.PHASECHK.TRANS64.TRYWAIT P0, [R3+URZ+0x30840], R2 ;  /* 0x03084002030075a7 */ /* 0x000e64000800017f */
[----:B-1----:R-:W-:Y:S05]  /*15820*/  @!P0 BRA `(.L_x_1354) ;  /* 0x0000005400548947 */ /* 0x002fea0003800000 */
.L_x_1472:
[----:B------:R-:W-:Y:S05]  /*15830*/  BSYNC B3 ;  /* 0x0000000000037941 */ /* 0x000fea0003800000 */
.L_x_1353:
        /* <DEDUP_REMOVED lines=12> */
.L_x_1356:
[----:B------:R-:W-:Y:S05]  /*15900*/  BSYNC B3 ;  /* 0x0000000000037941 */ /* 0x000fea0003800000 */
.L_x_1355:
        /* <DEDUP_REMOVED lines=12> */
.L_x_1357:
        /* <DEDUP_REMOVED lines=16> */
.L_x_1358:
        /* <DEDUP_REMOVED lines=16> */
.L_x_1359:
        /* <DEDUP_REMOVED lines=16> */
.L_x_1360:
        /* <DEDUP_REMOVED lines=16> */
.L_x_1473:
[----:B------:R-:W-:Y:S05]  /*15dd0*/  BSYNC B3 ;  /* 0x0000000000037941 */ /* 0x000fea0003800000 */
.L_x_1361:
        /* <DEDUP_REMOVED lines=12> */
.L_x_1364:
[----:B------:R-:W-:Y:S05]  /*15ea0*/  BSYNC B3 ;  /* 0x0000000000037941 */ /* 0x000fea0003800000 */
.L_x_1363:
        /* <DEDUP_REMOVED lines=13> */
.L_x_1365:
        /* <DEDUP_REMOVED lines=15> */
.L_x_1366:
        /* <DEDUP_REMOVED lines=15> */
.L_x_1367:
        /* <DEDUP_REMOVED lines=15> */
.L_x_1368:
        /* <DEDUP_REMOVED lines=12> */
.L_x_1351:
[----:B------:R-:W-:Y:S05]  /*16310*/  BSYNC B1 ;  /* 0x0000000000017941 */ /* 0x000fea0003800000 */
.L_x_1350:
[----:B0-----:R-:W2:Y:S01]  /*16320*/  LDL.LU R0, [R1+0x3c] ;  /* 0x00003c0001007983 */ /* 0x001ea20000300800 */
[----:B------:R-:W-:-:S03]  /*16330*/  IMAD.MOV.U32 R19, RZ, RZ, R9 ;  /* 0x000000ffff137224 */ /* 0x000fc600078e0009 */
[----:B------:R0:W-:Y:S02]  /*16340*/  STL [R1+0x10], R10 ;  /* 0x0000100a01007387 */ /* 0x0001e40000100800 */
[----:B0-2---:R-:W-:-:S07]  /*16350*/  VIADD R0, R0, 0xfffffffd ;  /* 0xfffffffd00007836 */ /* 0x005fce0000000000 */
.L_x_1349:
[----:B------:R-:W-:Y:S05]  /*16360*/  BSYNC B2 ;  /* 0x0000000000027941 */ /* 0x000fea0003800000 */
.L_x_1348:
[----:B------:R-:W-:-:S05]  /*16370*/  VIADD R11, R11, 0xfffffffe ;  /* 0xfffffffe0b0b7836 */ /* 0x000fca0000000000 */
[----:B------:R-:W-:-:S13]  /*16380*/  ISETP.NE.AND P0, PT, R11, R8, PT ;  /* 0x000000080b00720c */ /* 0x000fda0003f05270 */
[----:B------:R-:W-:Y:S05]  /*16390*/  @!P0 BRA `(.L_x_1347) ;  /* 0x0000001800c48947 */ /* 0x000fea0003800000 */
[----:B------:R-:W-:-:S07]  /*163a0*/  IMAD.MOV.U32 R9, RZ, RZ, R17 ;  /* 0x000000ffff097224 */ /* 0x000fce00078e0011 */
.L_x_1407:
        /* <DEDUP_REMOVED lines=36> */
.L_x_1371:
[----:B------:R-:W-:Y:S01]  /*165f0*/  IMAD R3, R4, 0x8, R18 ;  /* 0x0000000804037824 */ /* 0x000fe200078e0212 */
[----:B------:R-:W-:Y:S01]  /*16600*/  SHF.L.U32 R2, R5, 0x1f, RZ ;  /* 0x0000001f05027819 */ /* 0x000fe200000006ff */
[----:B------:R-:W-:Y:S03]  /*16610*/  BSSY B2, `(.L_x_1372) ;  /* 0x0000003000027945 */ /* 0x000fe60003800000 */
[----:B------:R-:W1:Y:S02]  /*16620*/  SYNCS.PHASECHK.TRANS64.TRYWAIT P0, [R3+URZ+0x30840], R2 ;  /* 0x03084002030075a7 */ /* 0x000e64000800017f */
[----:B-1----:R-:W-:Y:S05]  /*16630*/  @!P0 BRA `(.L_x_1373) ;  /* 0x0000004400f88947 */ /* 0x002fea0003800000 */
.L_x_1474:
[----:B------:R-:W-:Y:S05]  /*16640*/  BSYNC B2 ;  /* 0x0000000000027941 */ /* 0x000fea0003800000 */
.L_x_1372:
        /* <DEDUP_REMOVED lines=12> */
.L_x_1375:
[----:B------:R-:W-:Y:S05]  /*16710*/  BSYNC B2 ;  /* 0x0000000000027941 */ /* 0x000fea0003800000 */
.L_x_1374:
        /* <DEDUP_REMOVED lines=12> */
.L_x_1376:
        /* <DEDUP_REMOVED lines=16> */
.L_x_1377:
        /* <DEDUP_REMOVED lines=16> */
.L_x_1378:
        /* <DEDUP_REMOVED lines=16> */
.L_x_1379:
        /* <DEDUP_REMOVED lines=16> */
.L_x_1475:
[----:B------:R-:W-:Y:S05]  /*16be0*/  BSYNC B2 ;  /* 0x0000000000027941 */ /* 0x000fea0003800000 */
.L_x_1380:
        /* <DEDUP_REMOVED lines=11> */
.L_x_1383:
[----:B------:R-:W-:Y:S05]  /*16ca0*/  BSYNC B2 ;  /* 0x0000000000027941 */ /* 0x000fea0003800000 */
.L_x_1382:
        /* <DEDUP_REMOVED lines=12> */
.L_x_1384:
        /* <DEDUP_REMOVED lines=15> */
.L_x_1385:
        /* <DEDUP_REMOVED lines=15> */
.L_x_1386:
        /* <DEDUP_REMOVED lines=15> */
.L_x_1387:
        /* <DEDUP_REMOVED lines=12> */
.L_x_1370:
[----:B------:R-:W-:Y:S05]  /*17100*/  BSYNC B1 ;  /* 0x0000000000017941 */ /* 0x000fea0003800000 */
.L_x_1369:
[----:B------:R-:W2:Y:S01]  /*17110*/  LDL R2, [R1+0x18] ;  /* 0x0000180001027983 */ /* 0x000ea20000100800 */
[----:B------:R-:W-:Y:S01]  /*17120*/  VIADD R19, R4, 0x1 ;  /* 0x0000000104137836 */ /* 0x000fe20000000000 */
[----:B------:R-:W-:Y:S01]  /*17130*/  BSSY B1, `(.L_x_1388) ;  /* 0x00000d3000017945 */ /* 0x000fe20003800000 */
[----:B0-----:R-:W-:-:S03]  /*17140*/  VIADD R7, R0, 0xffffffff ;  /* 0xffffffff00077836 */ /* 0x001fc60000000000 */
        /* <DEDUP_REMOVED lines=32> */
.L_x_1390:
[----:B------:R-:W-:Y:S01]  /*17350*/  IMAD R2, R19, 0x8, R18 ;  /* 0x0000000813027824 */ /* 0x000fe200078e0212 */
[----:B------:R-:W-:Y:S01]  /*17360*/  SHF.L.U32 R3, R12, 0x1f, RZ ;  /* 0x0000001f0c037819 */ /* 0x000fe200000006ff */
[----:B------:R-:W-:Y:S03]  /*17370*/  BSSY B2, `(.L_x_1391) ;  /* 0x0000003000027945 */ /* 0x000fe60003800000 */
[----:B------:R-:W2:Y:S02]  /*17380*/  SYNCS.PHASECHK.TRANS64.TRYWAIT P0, [R2+URZ+0x30840], R3 ;  /* 0x03084003020075a7 */ /* 0x000ea4000800017f */
[----:B--2---:R-:W-:Y:S05]  /*17390*/  @!P0 BRA `(.L_x_1392) ;  /* 0x0000003800c88947 */ /* 0x004fea0003800000 */
.L_x_1476:
[----:B------:R-:W-:Y:S05]  /*173a0*/  BSYNC B2 ;  /* 0x0000000000027941 */ /* 0x000fea0003800000 */
.L_x_1391:
        /* <DEDUP_REMOVED lines=12> */
.L_x_1394:
[----:B------:R-:W-:Y:S05]  /*17470*/  BSYNC B2 ;  /* 0x0000000000027941 */ /* 0x000fea0003800000 */
.L_x_1393:
        /* <DEDUP_REMOVED lines=13> */
.L_x_1395:
        /* <DEDUP_REMOVED lines=16> */
.L_x_1396:
        /* <DEDUP_REMOVED lines=16> */
.L_x_1397:
        /* <DEDUP_REMOVED lines=16> */
.L_x_1398:
        /* <DEDUP_REMOVED lines=15> */
.L_x_1477:
[----:B------:R-:W-:Y:S05]  /*17940*/  BSYNC B2 ;  /* 0x0000000000027941 */ /* 0x000fea0003800000 */
.L_x_1399:
        /* <DEDUP_REMOVED lines=11> */
.L_x_1402:
[----:B------:R-:W-:Y:S05]  /*17a00*/  BSYNC B2 ;  /* 0x0000000000027941 */ /* 0x000fea0003800000 */
.L_x_1401:
        /* <DEDUP_REMOVED lines=12> */
.L_x_1403:
        /* <DEDUP_REMOVED lines=15> */
.L_x_1404:
        /* <DEDUP_REMOVED lines=15> */
.L_x_1405:
        /* <DEDUP_REMOVED lines=15> */
.L_x_1406:
        /* <DEDUP_REMOVED lines=12> */
.L_x_1389:
[----:B------:R-:W-:Y:S05]  /*17e60*/  BSYNC B1 ;  /* 0x0000000000017941 */ /* 0x000fea0003800000 */
.L_x_1388:
[----:B------:R-:W2:Y:S01]  /*17e70*/  LDL R2, [R1+0x24] ;  /* 0x0000240001027983 */ /* 0x000ea20000100800 */
[----:B------:R-:W-:Y:S01]  /*17e80*/  VIADD R0, R0, 0xfffffffe ;  /* 0xfffffffe00007836 */ /* 0x000fe20000000000 */
[----:B--2---:R-:W-:-:S13]  /*17e90*/  ISETP.GT.AND P0, PT, R7, R2, PT ;  /* 0x000000020700720c */ /* 0x004fda0003f04270 */
[----:B------:R-:W-:Y:S05]  /*17ea0*/  @P0 BRA `(.L_x_1407) ;  /* 0xffffffe400400947 */ /* 0x000fea000383ffff */
.L_x_1347:
[----:B------:R-:W-:Y:S05]  /*17eb0*/  BSYNC B0 ;  /* 0x0000000000007941 */ /* 0x000fea0003800000 */
.L_x_1346:
[----:B--2---:R-:W2:Y:S01]  /*17ec0*/  S2R R3, SR_TID.X ;  /* 0x0000000000037919 */ /* 0x004ea20000002100 */
        /* <DEDUP_REMOVED lines=18> */
.L_x_1409:
[----:B------:R-:W-:Y:S05]  /*17ff0*/  BSYNC B0 ;  /* 0x0000000000007941 */ /* 0x000fea0003800000 */
.L_x_1408:
        /* <DEDUP_REMOVED lines=11> */
.L_x_1478:
[----:B------:R-:W-:Y:S05]  /*180b0*/  BSYNC B1 ;  /* 0x0000000000017941 */ /* 0x000fea0003800000 */
.L_x_1412:
        /* <DEDUP_REMOVED lines=9> */
.L_x_1415:
[----:B------:R-:W-:Y:S05]  /*18150*/  BSYNC B1 ;  /* 0x0000000000017941 */ /* 0x000fea0003800000 */
.L_x_1414:
        /* <DEDUP_REMOVED lines=12> */
.L_x_1416:
        /* <DEDUP_REMOVED lines=15> */
.L_x_1417:
        /* <DEDUP_REMOVED lines=15> */
.L_x_1418:
        /* <DEDUP_REMOVED lines=15> */
.L_x_1419:
        /* <DEDUP_REMOVED lines=10> */
.L_x_1411:
[----:B------:R-:W-:Y:S05]  /*18590*/  BSYNC B0 ;  /* 0x0000000000007941 */ /* 0x000fea0003800000 */
.L_x_1410:
[----:B------:R-:W2:Y:S01]  /*185a0*/  LDL.LU R4, [R1+0x10] ;  /* 0x0000100001047983 */ /* 0x000ea20000300800 */
[----:B------:R-:W-:-:S05]  /*185b0*/  VIADD R19, R19, 0x1 ;  /* 0x0000000113137836 */ /* 0x000fca0000000000 */
[----:B------:R-:W-:-:S04]  /*185c0*/  ISETP.NE.AND P0, PT, R19, 0x2, PT ;  /* 0x000000021300780c */ /* 0x000fc80003f05270 */
[----:B------:R-:W-:Y:S02]  /*185d0*/  SEL R0, RZ, 0x1, P0 ;  /* 0x00000001ff007807 */ /* 0x000fe40000000000 */
[----:B------:R-:W-:Y:S02]  /*185e0*/  SEL R19, R19, RZ, P0 ;  /* 0x000000ff13137207 */ /* 0x000fe40000000000 */
[----:B--2---:R-:W-:-:S05]  /*185f0*/  LOP3.LUT R4, R4, R0, RZ, 0x3c, !PT ;  /* 0x0000000004047212 */ /* 0x004fca00078e3cff */
[----:B------:R2:W-:Y:S02]  /*18600*/  STL [R1+0x10], R4 ;  /* 0x0000100401007387 */ /* 0x0005e40000100800 */
.L_x_1326:
[----:B------:R-:W-:Y:S05]  /*18610*/  BSYNC B7 ;  /* 0x0000000000077941 */ /* 0x000fea0003800000 */
.L_x_1324:
[----:B---3--:R-:W3:Y:S02]  /*18620*/  LDL R0, [R1+0x18] ;  /* 0x0000180001007983 */ /* 0x008ee40000100800 */
[----:B---3--:R-:W-:-:S13]  /*18630*/  LOP3.LUT P0, RZ, R0, 0x2, RZ, 0xc0, !PT ;  /* 0x0000000200ff7812 */ /* 0x008fda000780c0ff */
[----:B------:R-:W-:Y:S05]  /*18640*/  @!P0 BRA `(.L_x_1420) ;  /* 0x00000000002c8947 */ /* 0x000fea0003800000 */
[----:B------:R-:W-:Y:S05]  /*18650*/  WARPSYNC.ALL ;  /* 0x0000000000007948 */ /* 0x000fea0003800000 */
[----:B------:R-:W3:Y:S08]  /*18660*/  S2UR UR5, SR_CgaCtaId ;  /* 0x00000000000579c3 */ /* 0x000ef00000008800 */
[----:B------:R-:W-:Y:S06]  /*18670*/  BAR.SYNC.DEFER_BLOCKING 0x5, 0x180 ;  /* 0x0146000000007b1d */ /* 0x000fec0000010000 */
[----:B------:R-:W-:-:S02]  /*18680*/  UMOV UR4, 0x400 ;  /* 0x0000040000047882 */ /* 0x000fc40000000000 */
[----:B---3--:R-:W-:-:S06]  /*18690*/  ULEA UR4, UR5, UR4, 0x18 ;  /* 0x0000000405047291 */ /* 0x008fcc000f8ec03f */
[----:B------:R-:W-:-:S05]  /*186a0*/  IMAD.U32 R18, RZ, RZ, UR4 ;  /* 0x00000004ff127e24 */ /* 0x000fca000f8e00ff */
[----:B012---:R-:W0:Y:S04]  /*186b0*/  LDS.128 R4, [R18+0x308d0] ;  /* 0x0308d00012047984 */ /* 0x007e280000000c00 */
[----:B0-----:R1:W-:Y:S04]  /*186c0*/  STL.64 [R1], R4 ;  /* 0x0000000401007387 */ /* 0x0013e80000100a00 */
[----:B------:R1:W-:Y:S01]  /*186d0*/  STL.64 [R1+0x8], R6 ;  /* 0x0000080601007387 */ /* 0x0003e20000100a00 */
[----:B------:R-:W-:Y:S06]  /*186e0*/  BAR.ARV 0x4, 0x180 ;  /* 0x0106000000007b1d */ /* 0x000fec0000002000 */
[----:B------:R-:W-:Y:S05]  /*186f0*/  BRA `(.L_x_1421) ;  /* 0x00000010003c7947 */ /* 0x000fea0003800000 */
.L_x_1420:
[----:B------:R-:W3:Y:S01]  /*18700*/  S2R R16, SR_TID.X ;  /* 0x0000000000107919 */ /* 0x000ee20000002100 */
[----:B------:R-:W-:Y:S01]  /*18710*/  UMOV UR4, 0xffffffff ;  /* 0xffffffff00047882 */ /* 0x000fe20000000000 */
[----:B---3--:R-:W-:-:S04]  /*18720*/  LOP3.LUT R16, R16, 0x1f, RZ, 0xc0, !PT ;  /* 0x0000001f10107812 */ /* 0x008fc800078ec0ff */
[----:B------:R-:W-:Y:S01]  /*18730*/  ISETP.NE.AND P0, PT, R16, 0x1f, PT ;  /* 0x0000001f1000780c */ /* 0x000fe20003f05270 */
[----:B------:R-:W-:-:S12]  /*18740*/  BRA.DIV UR4, `(.L_x_1422) ;  /* 0x0000002a04187947 */ /* 0x000fd8000b800000 */
[----:B------:R-:W0:Y:S01]  /*18750*/  LDL.LU R3, [R1] ;  /* 0x0000000001037983 */ /* 0x000e220000300800 */
[----:B------:R-:W-:-:S03]  /*18760*/  ULDC UR4, c[0x0][0xc3c] ;  /* 0x00030f0000047ab9 */ /* 0x000fc60000000800 */
[----:B-12---:R-:W2:Y:S01]  /*18770*/  LDL R4, [R1+0xc] ;  /* 0x00000c0001047983 */ /* 0x006ea20000100800 */
[----:B------:R-:W-:Y:S01]  /*18780*/  ULDC.64 UR6, c[0x0][0x208] ;  /* 0x0000820000067ab9 */ /* 0x000fe20000000a00 */
[----:B0-----:R-:W-:Y:S02]  /*18790*/  IMAD.MOV.U32 R8, RZ, RZ, R3 ;  /* 0x000000ffff087224 */ /* 0x001fe400078e0003 */
[----:B--2---:R-:W-:-:S05]  /*187a0*/  IMAD.IADD R0, R4, 0x1, R16 ;  /* 0x0000000104007824 */ /* 0x004fca00078e0210 */
        /* <DEDUP_REMOVED lines=8> */
[C---:B------:R-:W-:Y:S02]  /*18830*/  ISETP.GE.U32.AND P2, PT, R16.reuse, 0x2, PT ;  /* 0x000000021000780c */ /* 0x040fe40003f46070 */
[C---:B------:R-:W-:Y:S01]  /*18840*/  ISETP.GE.U32.AND P3, PT, R16.reuse, 0x4, PT ;  /* 0x000000041000780c */ /* 0x040fe20003f66070 */
[----:B------:R-:W-:Y:S01]  /*18850*/  SHFL.IDX PT, R0, R8, RZ, 0x1f ;  /* 0x00001fff08007589 */ /* 0x000fe200000e0000 */
[C---:B------:R-:W-:Y:S02]  /*18860*/  ISETP.GE.U32.AND P4, PT, R16.reuse, 0x8, PT ;  /* 0x000000081000780c */ /* 0x040fe40003f86070 */
[----:B------:R-:W-:Y:S01]  /*18870*/  ISETP.GE.U32.AND P5, PT, R16, 0x10, PT ;  /* 0x000000101000780c */ /* 0x000fe20003fa6070 */
[----:B------:R-:W-:Y:S01]  /*18880*/  SHFL.IDX PT, R9, R8, 0x1, 0x1f ;  /* 0x00201f0008097f89 */ /* 0x000fe200000e0000 */
[----:B--2---:R-:W-:Y:S01]  /*18890*/  @!P1 IMAD.MOV.U32 R5, RZ, RZ, R6 ;  /* 0x000000ffff059224 */ /* 0x004fe200078e0006 */
[----:B------:R-:W-:-:S02]  /*188a0*/  CS2R R6, SRZ ;  /* 0x0000000000067805 */ /* 0x000fc4000001ff00 */
[----:B---3--:R-:W-:Y:S01]  /*188b0*/  @!P1 IMAD.MOV.U32 R7, RZ, RZ, R2 ;  /* 0x000000ffff079224 */ /* 0x008fe200078e0002 */
[----:B------:R-:W-:-:S03]  /*188c0*/  ISETP.NE.AND P1, PT, R16, RZ, PT ;  /* 0x000000ff1000720c */ /* 0x000fc60003f25270 */
[----:B------:R-:W-:-:S05]  /*188d0*/  IMAD R2, R7, R5, RZ ;  /* 0x0000000507027224 */ /* 0x000fca00078e02ff */
        /* <DEDUP_REMOVED lines=15> */
[----:B------:R0:W1:Y:S02]  /*189d0*/  SHFL.IDX PT, R10, R2, 0x1f, 0x1f ;  /* 0x03e01f00020a7f89 */ /* 0x00006400000e0000 */
.L_x_1488:
[----:B------:R-:W-:Y:S02]  /*189e0*/  ULDC UR4, c[0x0][0xc38] ;  /* 0x00030e0000047ab9 */ /* 0x000fe40000000800 */
[----:B------:R-:W-:-:S04]  /*189f0*/  IMAD.U32 R8, RZ, RZ, UR4 ;  /* 0x00000004ff087e24 */ /* 0x000fc8000f8e00ff */
[----:B-1----:R-:W-:-:S04]  /*18a00*/  IMAD R10, R10, R8, RZ ;  /* 0x000000080a0a7224 */ /* 0x002fc800078e02ff */
[----:B------:R-:W-:-:S05]  /*18a10*/  IMAD.IADD R4, R9, 0x1, R10 ;  /* 0x0000000109047824 */ /* 0x000fca00078e020a */
[----:B------:R-:W-:-:S13]  /*18a20*/  ISETP.GT.AND P6, PT, R4, R0, PT ;  /* 0x000000000400720c */ /* 0x000fda0003fc4270 */
[----:B------:R-:W-:Y:S05]  /*18a30*/  @P6 BRA `(.L_x_1423) ;  /* 0x0000000000b06947 */ /* 0x000fea0003800000 */
.L_x_1426:
[----:B------:R-:W2:Y:S01]  /*18a40*/  LDL.LU R3, [R1+0xc] ;  /* 0x00000c0001037983 */ /* 0x000ea20000300800 */
[----:B0-----:R-:W0:Y:S01]  /*18a50*/  LDC R2, c[0x0][0xc3c] ;  /* 0x00030f00ff027b82 */ /* 0x001e220000000800 */
[----:B--2---:R-:W-:-:S05]  /*18a60*/  VIADD R3, R3, 0x1f ;  /* 0x0000001f03037836 */ /* 0x004fca0000000000 */
[----:B0-----:R-:W-:-:S13]  /*18a70*/  ISETP.GE.AND P6, PT, R3, R2, PT ;  /* 0x000000020300720c */ /* 0x001fda0003fc6270 */
[----:B------:R-:W-:Y:S05]  /*18a80*/  @P6 BRA `(.L_x_1424) ;  /* 0x0000000800f06947 */ /* 0x000fea0003800000 */
[----:B------:R-:W0:Y:S01]  /*18a90*/  S2R R5, SR_TID.X ;  /* 0x0000000000057919 */ /* 0x000e220000002100 */
[----:B------:R-:W-:Y:S01]  /*18aa0*/  ULDC.64 UR4, c[0x0][0x208] ;  /* 0x0000820000047ab9 */ /* 0x000fe20000000a00 */
[----:B------:R1:W-:Y:S01]  /*18ab0*/  STL [R1+0xc], R3 ;  /* 0x00000c0301007387 */ /* 0x0003e20000100800 */
[----:B0-----:R-:W-:-:S05]  /*18ac0*/  LOP3.LUT R5, R5, 0x1f, RZ, 0xc0, !PT ;  /* 0x0000001f05057812 */ /* 0x001fca00078ec0ff */
[----:B------:R-:W-:Y:S02]  /*18ad0*/  IMAD.IADD R7, R3, 0x1, R5 ;  /* 0x0000000103077824 */ /* 0x000fe400078e0205 */
[----:B------:R-:W-:-:S03]  /*18ae0*/  IMAD.MOV.U32 R5, RZ, RZ, RZ ;  /* 0x000000ffff057224 */ /* 0x000fc600078e00ff */
[----:B------:R-:W-:-:S13]  /*18af0*/  ISETP.GE.OR P6, PT, R7, R2, !P0 ;  /* 0x000000020700720c */ /* 0x000fda00047c6670 */
[----:B-1----:R-:W0:Y:S02]  /*18b00*/  @!P6 LDC.64 R2, c[0x0][0xc80] ;  /* 0x00032000ff02eb82 */ /* 0x002e240000000a00 */
[----:B0-----:R-:W-:-:S05]  /*18b10*/  @!P6 IMAD.WIDE R2, R7, 0x4, R2 ;  /* 0x000000040702e825 */ /* 0x001fca00078e0202 */
[----:B------:R0:W2:Y:S02]  /*18b20*/  @!P6 LDG.E R5, desc[UR4][R2.64] ;  /* 0x000000040205e981 */ /* 0x0000a4000c1e1900 */
[----:B0-----:R-:W0:Y:S02]  /*18b30*/  @!P6 LDC.64 R2, c[0x0][0xc78] ;  /* 0x00031e00ff02eb82 */ /* 0x001e240000000a00 */
[----:B0-----:R-:W-:-:S04]  /*18b40*/  @!P6 IMAD.WIDE R2, R7, 0x4, R2 ;  /* 0x000000040702e825 */ /* 0x001fc800078e0202 */
[----:B------:R-:W-:-:S06]  /*18b50*/  IMAD.MOV.U32 R7, RZ, RZ, RZ ;  /* 0x000000ffff077224 */ /* 0x000fcc00078e00ff */
[----:B------:R-:W2:Y:S01]  /*18b60*/  @!P6 LDG.E R7, desc[UR4][R2.64] ;  /* 0x000000040207e981 */ /* 0x000ea2000c1e1900 */
[----:B------:R-:W-:Y:S01]  /*18b70*/  UMOV UR4, 0xffffffff ;  /* 0xffffffff00047882 */ /* 0x000fe20000000000 */
[----:B--2---:R-:W-:Y:S02]  /*18b80*/  IMAD R2, R7, R5, RZ ;  /* 0x0000000507027224 */ /* 0x004fe400078e02ff */
[----:B------:R-:W-:Y:S05]  /*18b90*/  BRA.DIV UR4, `(.L_x_1425) ;  /* 0x0000002a04647947 */ /* 0x000fea000b800000 */
        /* <DEDUP_REMOVED lines=16> */
.L_x_1496:
[----:B------:R-:W-:Y:S02]  /*18ca0*/  ULDC UR4, c[0x0][0xc38] ;  /* 0x00030e0000047ab9 */ /* 0x000fe40000000800 */
[----:B------:R-:W-:-:S04]  /*18cb0*/  IMAD.U32 R8, RZ, RZ, UR4 ;  /* 0x00000004ff087e24 */ /* 0x000fc8000f8e00ff */
[----:B-1----:R-:W-:-:S04]  /*18cc0*/  IMAD R10, R10, R8, RZ ;  /* 0x000000080a0a7224 */ /* 0x002fc800078e02ff */
[----:B------:R-:W-:-:S05]  /*18cd0*/  IMAD.IADD R4, R10, 0x1, R4 ;  /* 0x000000010a047824 */ /* 0x000fca00078e0204 */
[----:B------:R-:W-:-:S13]  /*18ce0*/  ISETP.GT.AND P6, PT, R4, R0, PT ;  /* 0x000000000400720c */ /* 0x000fda0003fc4270 */
[----:B------:R-:W-:Y:S05]  /*18cf0*/  @!P6 BRA `(.L_x_1426) ;  /* 0xfffffffc0050e947 */ /* 0x000fea000383ffff */
.L_x_1423:
[----:B------:R-:W-:Y:S01]  /*18d00*/  IMAD.IADD R10, R4, 0x1, -R10 ;  /* 0x00000001040a7824 */ /* 0x000fe200078e0a0a */
[----:B------:R-:W-:-:S03]  /*18d10*/  UMOV UR4, 0xffffffff ;  /* 0xffffffff00047882 */ /* 0x000fc60000000000 */
[----:B------:R-:W-:-:S05]  /*18d20*/  IMAD R3, R2, R8, R10 ;  /* 0x0000000802037224 */ /* 0x000fca00078e020a */
[----:B------:R-:W-:Y:S01]  /*18d30*/  ISETP.GT.AND P6, PT, R3, R0, PT ;  /* 0x000000000300720c */ /* 0x000fe20003fc4270 */
[----:B------:R-:W-:-:S12]  /*18d40*/  BRA.DIV UR4, `(.L_x_1427) ;  /* 0x0000002a04d07947 */ /* 0x000fd8000b800000 */
[----:B------:R-:W2:Y:S01]  /*18d50*/  LDL.LU R11, [R1+0xc] ;  /* 0x00000c00010b7983 */ /* 0x000ea20000300800 */
[----:B------:R-:W-:-:S04]  /*18d60*/  VOTE.ANY R3, PT, !P6 ;  /* 0x0000000000037806 */ /* 0x000fc800070e0100 */
[----:B------:R-:W1:Y:S02]  /*18d70*/  POPC R9, R3 ;  /* 0x0000000300097309 */ /* 0x000e640000000000 */
[----:B-1----:R2:W1:Y:S04]  /*18d80*/  SHFL.IDX PT, R4, R5, R9, 0x1f ;  /* 0x00001f0905047589 */ /* 0x00246800000e0000 */
[----:B------:R3:W4:Y:S01]  /*18d90*/  SHFL.IDX PT, R7, R7, R9, 0x1f ;  /* 0x00001f0907077589 */ /* 0x00072200000e0000 */
[----:B--2---:R-:W-:-:S05]  /*18da0*/  IMAD.IADD R5, R9, 0x1, R11 ;  /* 0x0000000109057824 */ /* 0x004fca00078e020b */
[----:B-1--4-:R3:W-:Y:S02]  /*18db0*/  STL [R1+0xc], R5 ;  /* 0x00000c0501007387 */ /* 0x0127e40000100800 */
.L_x_1501:
[----:B------:R-:W-:-:S13]  /*18dc0*/  ISETP.NE.AND P0, PT, R3, RZ, PT ;  /* 0x000000ff0300720c */ /* 0x000fda0003f05270 */
[----:B------:R-:W-:Y:S05]  /*18dd0*/  @!P0 BRA `(.L_x_1428) ;  /* 0x0000000000148947 */ /* 0x000fea0003800000 */
[----:B------:R-:W-:Y:S01]  /*18de0*/  UMOV UR4, 0xffffffff ;  /* 0xffffffff00047882 */ /* 0x000fe20000000000 */
[----:B---3--:R-:W-:Y:S02]  /*18df0*/  VIADD R9, R9, 0xffffffff ;  /* 0xffffffff09097836 */ /* 0x008fe40000000000 */
[----:B------:R-:W-:Y:S05]  /*18e00*/  BRA.DIV UR4, `(.L_x_1429) ;  /* 0x0000002e04087947 */ /* 0x000fea000b800000 */
[----:B0-----:R0:W2:Y:S02]  /*18e10*/  SHFL.IDX PT, R2, R2, R9, 0x1f ;  /* 0x00001f0902027589 */ /* 0x0010a400000e0000 */
.L_x_1504:
[----:B--2---:R-:W-:-:S07]  /*18e20*/  IMAD.MOV.U32 R6, RZ, RZ, R2 ;  /* 0x000000ffff067224 */ /* 0x004fce00078e0002 */
.L_x_1428:
[----:B0-----:R-:W-:Y:S01]  /*18e30*/  IMAD R2, R6, R8, R10 ;  /* 0x0000000806027224 */ /* 0x001fe200078e020a */
[----:B------:R-:W-:-:S03]  /*18e40*/  ISETP.NE.AND P0, PT, R7, 0x1, PT ;  /* 0x000000010700780c */ /* 0x000fc60003f05270 */
[----:B------:R-:W-:Y:S01]  /*18e50*/  IMAD.IADD R0, R0, 0x1, -R2 ;  /* 0x0000000100007824 */ /* 0x000fe200078e0a02 */
[----:B------:R0:W-:Y:S09]  /*18e60*/  STL [R1], R2 ;  /* 0x0000000201007387 */ /* 0x0001f20000100800 */
[----:B------:R-:W-:Y:S05]  /*18e70*/  @!P0 BRA `(.L_x_1430) ;  /* 0x0000000000e48947 */ /* 0x000fea0003800000 */
[----:B-1-3--:R-:W-:-:S04]  /*18e80*/  IABS R5, R4 ;  /* 0x0000000400057213 */ /* 0x00afc80000000000 */
[----:B0-----:R-:W0:Y:S08]  /*18e90*/  I2F.RP R2, R5 ;  /* 0x0000000500027306 */ /* 0x001e300000209400 */
[----:B0-----:R-:W0:Y:S02]  /*18ea0*/  MUFU.RCP R2, R2 ;  /* 0x0000000200027308 */ /* 0x001e240000001000 */
[----:B0-----:R-:W-:-:S06]  /*18eb0*/  VIADD R2, R2, 0xffffffe ;  /* 0x0ffffffe02027836 */ /* 0x001fcc0000000000 */
[----:B------:R-:W0:Y:S02]  /*18ec0*/  F2I.FTZ.U32.TRUNC.NTZ R3, R2 ;  /* 0x0000000200037305 */ /* 0x000e24000021f000 */
[----:B0-----:R-:W-:-:S04]  /*18ed0*/  IMAD.MOV R2, RZ, RZ, -R3 ;  /* 0x000000ffff027224 */ /* 0x001fc800078e0a03 */
[----:B------:R-:W-:Y:S02]  /*18ee0*/  IMAD R8, R2, R5, RZ ;  /* 0x0000000502087224 */ /* 0x000fe400078e02ff */
[----:B------:R-:W-:-:S04]  /*18ef0*/  IMAD.MOV.U32 R2, RZ, RZ, RZ ;  /* 0x000000ffff027224 */ /* 0x000fc800078e00ff */
[----:B------:R-:W-:Y:S01]  /*18f00*/  IMAD.HI.U32 R8, R3, R8, R2 ;  /* 0x0000000803087227 */ /* 0x000fe200078e0002 */
[----:B------:R-:W-:Y:S02]  /*18f10*/  IABS R2, R0 ;  /* 0x0000000000027213 */ /* 0x000fe40000000000 */
[----:B------:R-:W-:-:S03]  /*18f20*/  IABS R3, R4 ;  /* 0x0000000400037213 */ /* 0x000fc60000000000 */
[----:B------:R-:W-:-:S04]  /*18f30*/  IMAD.HI.U32 R8, R8, R2, RZ ;  /* 0x0000000208087227 */ /* 0x000fc800078e00ff */
[----:B------:R-:W-:-:S04]  /*18f40*/  IMAD.MOV R3, RZ, RZ, -R3 ;  /* 0x000000ffff037224 */ /* 0x000fc800078e0a03 */
[----:B------:R-:W-:-:S05]  /*18f50*/  IMAD R2, R8, R3, R2 ;  /* 0x0000000308027224 */ /* 0x000fca00078e0202 */
[----:B------:R-:W-:-:S13]  /*18f60*/  ISETP.GT.U32.AND P1, PT, R5, R2, PT ;  /* 0x000000020500720c */ /* 0x000fda0003f24070 */
[----:B------:R-:W-:Y:S02]  /*18f70*/  @!P1 IMAD.IADD R2, R2, 0x1, -R5 ;  /* 0x0000000102029824 */ /* 0x000fe400078e0a05 */
[----:B------:R-:W-:Y:S01]  /*18f80*/  @!P1 VIADD R8, R8, 0x1 ;  /* 0x0000000108089836 */ /* 0x000fe20000000000 */
[----:B------:R-:W-:Y:S02]  /*18f90*/  ISETP.NE.AND P1, PT, R4, RZ, PT ;  /* 0x000000ff0400720c */ /* 0x000fe40003f25270 */
[----:B------:R-:W-:Y:S02]  /*18fa0*/  ISETP.GE.U32.AND P0, PT, R2, R5, PT ;  /* 0x000000050200720c */ /* 0x000fe40003f06070 */
[----:B------:R-:W-:-:S04]  /*18fb0*/  IABS R5, R7 ;  /* 0x0000000700057213 */ /* 0x000fc80000000000 */
[----:B------:R-:W0:Y:S07]  /*18fc0*/  I2F.RP R2, R5 ;  /* 0x0000000500027306 */ /* 0x000e2e0000209400 */
[----:B------:R-:W-:Y:S01]  /*18fd0*/  @P0 VIADD R8, R8, 0x1 ;  /* 0x0000000108080836 */ /* 0x000fe20000000000 */
[----:B0-----:R-:W0:Y:S02]  /*18fe0*/  MUFU.RCP R2, R2 ;  /* 0x0000000200027308 */ /* 0x001e240000001000 */
[----:B0-----:R-:W-:-:S06]  /*18ff0*/  VIADD R2, R2, 0xffffffe ;  /* 0x0ffffffe02027836 */ /* 0x001fcc0000000000 */
[----:B------:R-:W0:Y:S02]  /*19000*/  F2I.FTZ.U32.TRUNC.NTZ R3, R2 ;  /* 0x0000000200037305 */ /* 0x000e24000021f000 */
[----:B0-----:R-:W-:-:S04]  /*19010*/  IMAD.MOV R2, RZ, RZ, -R3 ;  /* 0x000000ffff027224 */ /* 0x001fc800078e0a03 */
[----:B------:R-:W-:Y:S02]  /*19020*/  IMAD R6, R2, R5, RZ ;  /* 0x0000000502067224 */ /* 0x000fe400078e02ff */
[----:B------:R-:W-:-:S04]  /*19030*/  IMAD.MOV.U32 R2, RZ, RZ, RZ ;  /* 0x000000ffff027224 */ /* 0x000fc800078e00ff */
[----:B------:R-:W-:Y:S01]  /*19040*/  IMAD.HI.U32 R6, R3, R6, R2 ;  /* 0x0000000603067227 */ /* 0x000fe200078e0002 */
[----:B------:R-:W-:-:S03]  /*19050*/  LOP3.LUT R2, R0, R4, RZ, 0x3c, !PT ;  /* 0x0000000400027212 */ /* 0x000fc600078e3cff */
[----:B------:R-:W-:Y:S01]  /*19060*/  IMAD.MOV.U32 R3, RZ, RZ, R8 ;  /* 0x000000ffff037224 */ /* 0x000fe200078e0008 */
[----:B------:R-:W-:Y:S02]  /*19070*/  ISETP.GE.AND P2, PT, R2, RZ, PT ;  /* 0x000000ff0200720c */ /* 0x000fe40003f46270 */
[----:B------:R-:W-:-:S05]  /*19080*/  IABS R8, R7 ;  /* 0x0000000700087213 */ /* 0x000fca0000000000 */
[----:B------:R-:W-:-:S06]  /*19090*/  IMAD.MOV R8, RZ, RZ, -R8 ;  /* 0x000000ffff087224 */ /* 0x000fcc00078e0a08 */
        /* <DEDUP_REMOVED lines=9> */
[----:B------:R-:W-:Y:S01]  /*19130*/  ISETP.GE.U32.AND P0, PT, R2, R5, PT ;  /* 0x000000050200720c */ /* 0x000fe20003f06070 */
[----:B------:R-:W-:-:S04]  /*19140*/  IMAD.MOV R2, RZ, RZ, -R3 ;  /* 0x000000ffff027224 */ /* 0x000fc800078e0a03 */
[----:B------:R-:W-:Y:S01]  /*19150*/  IMAD R0, R4, R2, R0 ;  /* 0x0000000204007224 */ /* 0x000fe200078e0200 */
[----:B------:R-:W-:-:S04]  /*19160*/  LOP3.LUT R2, R3, R7, RZ, 0x3c, !PT ;  /* 0x0000000703027212 */ /* 0x000fc800078e3cff */
[----:B------:R-:W-:-:S03]  /*19170*/  ISETP.GE.AND P2, PT, R2, RZ, PT ;  /* 0x000000ff0200720c */ /* 0x000fc60003f46270 */
[----:B------:R-:W-:-:S10]  /*19180*/  @P0 VIADD R6, R6, 0x1 ;  /* 0x0000000106060836 */ /* 0x000fd40000000000 */
        /* <DEDUP_REMOVED lines=8> */
.L_x_1430:
[----:B-1-3--:R-:W2:Y:S01]  /*19210*/  LDL R5, [R1+0xc] ;  /* 0x00000c0001057983 */ /* 0x00aea20000100800 */
[----:B0-----:R-:W2:Y:S01]  /*19220*/  LDC.64 R2, c[0x0][0xc90] ;  /* 0x00032400ff027b82 */ /* 0x001ea20000000a00 */
[----:B------:R-:W-:Y:S01]  /*19230*/  ULDC.64 UR4, c[0x0][0x208] ;  /* 0x0000820000047ab9 */ /* 0x000fe20000000a00 */
[----:B--2---:R-:W-:-:S05]  /*19240*/  IMAD.WIDE R2, R5, 0x4, R2 ;  /* 0x0000000405027825 */ /* 0x004fca00078e0202 */
[----:B------:R-:W2:Y:S02]  /*19250*/  LDG.E R6, desc[UR4][R2.64] ;  /* 0x0000000402067981 */ /* 0x000ea4000c1e1900 */
[----:B--2---:R-:W-:-:S05]  /*19260*/  IMAD R5, R4, R6, RZ ;  /* 0x0000000604057224 */ /* 0x004fca00078e02ff */
[----:B------:R-:W-:-:S04]  /*19270*/  IABS R7, R5 ;  /* 0x0000000500077213 */ /* 0x000fc80000000000 */
[----:B------:R-:W0:Y:S08]  /*19280*/  I2F.RP R2, R7 ;  /* 0x0000000700027306 */ /* 0x000e300000209400 */
        /* <DEDUP_REMOVED lines=21> */
[----:B------:R-:W-:-:S05]  /*193e0*/  @!P1 LOP3.LUT R2, RZ, R5, RZ, 0x33, !PT ;  /* 0x00000005ff029212 */ /* 0x000fca00078e33ff */
[----:B------:R-:W-:Y:S02]  /*193f0*/  IMAD R7, R6, R2, RZ ;  /* 0x0000000206077224 */ /* 0x000fe400078e02ff */
[----:B------:R-:W-:Y:S02]  /*19400*/  IMAD.MOV R2, RZ, RZ, -R2 ;  /* 0x000000ffff027224 */ /* 0x000fe400078e0a02 */
[----:B------:R-:W-:Y:S02]  /*19410*/  IMAD.MOV R3, RZ, RZ, -R7 ;  /* 0x000000ffff037224 */ /* 0x000fe400078e0a07 */
[----:B------:R-:W-:-:S03]  /*19420*/  IMAD R0, R5, R2, R0 ;  /* 0x0000000205007224 */ /* 0x000fc600078e0200 */
[----:B------:R-:W-:-:S04]  /*19430*/  VIADDMNMX R6, R3, R8, R6, PT ;  /* 0x0000000803067246 */ /* 0x000fc80003800106 */
        /* <DEDUP_REMOVED lines=19> */
[----:B------:R-:W-:Y:S02]  /*19570*/  LOP3.LUT R3, R0, R6, RZ, 0x3c, !PT ;  /* 0x0000000600037212 */ /* 0x000fe400078e3cff */
[----:B------:R-:W-:Y:S02]  /*19580*/  IADD3 R0, R7, 0x1000000, R0 ;  /* 0x0100000007007810 */ /* 0x000fe40007ffe000 */
[----:B------:R-:W-:-:S07]  /*19590*/  ISETP.GE.AND P2, PT, R3, RZ, PT ;  /* 0x000000ff0300720c */ /* 0x000fce0003f46270 */
[----:B------:R-:W-:-:S06]  /*195a0*/  @P0 VIADD R2, R2, 0x1 ;  /* 0x0000000102020836 */ /* 0x000fcc0000000000 */
[----:B------:R-:W-:Y:S01]  /*195b0*/  @!P2 IMAD.MOV R2, RZ, RZ, -R2 ;  /* 0x000000ffff02a224 */ /* 0x000fe200078e0a02 */
[----:B------:R-:W-:Y:S01]  /*195c0*/  @!P1 LOP3.LUT R2, RZ, R6, RZ, 0x33, !PT ;  /* 0x00000006ff029212 */ /* 0x000fe200078e33ff */
[----:B------:R-:W-:-:S04]  /*195d0*/  IMAD.MOV R6, RZ, RZ, -R6 ;  /* 0x000000ffff067224 */ /* 0x000fc800078e0a06 */
[----:B------:R-:W-:Y:S02]  /*195e0*/  IMAD R3, R2, R6, R0 ;  /* 0x0000000602037224 */ /* 0x000fe400078e0200 */
[----:B------:R-:W-:-:S03]  /*195f0*/  IMAD.MOV.U32 R0, RZ, RZ, R2 ;  /* 0x000000ffff007224 */ /* 0x000fc600078e0002 */
[----:B------:R1:W-:Y:S04]  /*19600*/  STL [R1+0x8], R3 ;  /* 0x0000080301007387 */ /* 0x0003e80000100800 */
.L_x_1431:
[----:B-1----:R-:W-:-:S05]  /*19610*/  LOP3.LUT R3, RZ, R0, RZ, 0x33, !PT ;  /* 0x00000000ff037212 */ /* 0x002fca00078e33ff */
[----:B------:R-:W-:-:S05]  /*19620*/  IMAD.IADD R0, R4, 0x1, R3 ;  /* 0x0000000104007824 */ /* 0x000fca00078e0203 */
[----:B------:R2:W-:Y:S01]  /*19630*/  STL [R1+0x4], R0 ;  /* 0x0000040001007387 */ /* 0x0005e20000100800 */
[----:B------:R-:W-:Y:S05]  /*19640*/  BRA `(.L_x_1432) ;  /* 0x0000000000287947 */ /* 0x000fea0003800000 */
.L_x_1424:
[----:B------:R-:W-:Y:S01]  /*19650*/  UMOV UR4, URZ ;  /* 0x0000003f00047c82 */ /* 0x000fe20008000000 */
[----:B------:R-:W-:Y:S01]  /*19660*/  ULDC UR6, c[0x0][0xc3c] ;  /* 0x00030f0000067ab9 */ /* 0x000fe20000000800 */
[----:B------:R-:W-:Y:S01]  /*19670*/  UMOV UR5, URZ ;  /* 0x0000003f00057c82 */ /* 0x000fe20008000000 */
[----:B------:R0:W-:Y:S01]  /*19680*/  STL [R1], R0 ;  /* 0x0000000001007387 */ /* 0x0001e20000100800 */
[----:B------:R-:W-:Y:S02]  /*19690*/  IMAD.U32 R3, RZ, RZ, UR4 ;  /* 0x00000004ff037e24 */ /* 0x000fe4000f8e00ff */
[----:B------:R-:W-:-:S03]  /*196a0*/  IMAD.U32 R2, RZ, RZ, UR5 ;  /* 0x00000005ff027e24 */ /* 0x000fc6000f8e00ff */
[----:B------:R1:W-:Y:S01]  /*196b0*/  STL [R1+0x4], R3 ;  /* 0x0000040301007387 */ /* 0x0003e20000100800 */
[----:B0-----:R-:W-:-:S05]  /*196c0*/  IMAD.U32 R0, RZ, RZ, UR6 ;  /* 0x00000006ff007e24 */ /* 0x001fca000f8e00ff */
[----:B------:R1:W-:Y:S04]  /*196d0*/  STL [R1+0xc], R0 ;  /* 0x00000c0001007387 */ /* 0x0003e80000100800 */
[----:B------:R1:W-:Y:S02]  /*196e0*/  STL [R1+0x8], R2 ;  /* 0x0000080201007387 */ /* 0x0003e40000100800 */
.L_x_1432:
[----:B01----:R-:W3:Y:S04]  /*196f0*/  LDL R2, [R1+0xc] ;  /* 0x00000c0001027983 */ /* 0x003ee80000100800 */
[----:B------:R-:W4:Y:S04]  /*19700*/  LDL R3, [R1+0x8] ;  /* 0x0000080001037983 */ /* 0x000f280000100800 */
[----:B------:R-:W5:Y:S04]  /*19710*/  LDL R5, [R1+0x4] ;  /* 0x0000040001057983 */ /* 0x000f680000100800 */
[----:B------:R-:W5:Y:S01]  /*19720*/  LDL R4, [R1] ;  /* 0x0000000001047983 */ /* 0x000f620000100800 */
[----:B--2---:R-:W0:Y:S01]  /*19730*/  S2R R0, SR_TID.X ;  /* 0x0000000000007919 */ /* 0x004e220000002100 */
[----:B------:R-:W-:Y:S05]  /*19740*/  WARPSYNC.ALL ;  /* 0x0000000000007948 */ /* 0x000fea0003800000 */
[----:B0-----:R-:W-:Y:S01]  /*19750*/  LOP3.LUT R0, R0, 0x1f, RZ, 0xc0, !PT ;  /* 0x0000001f00007812 */ /* 0x001fe200078ec0ff */
[----:B------:R-:W-:Y:S03]  /*19760*/  BAR.SYNC.DEFER_BLOCKING 0x4, 0x180 ;  /* 0x0106000000007b1d */ /* 0x000fe60000010000 */
[----:B------:R-:W-:-:S13]  /*19770*/  ISETP.NE.AND P0, PT, R0, RZ, PT ;  /* 0x000000ff0000720c */ /* 0x000fda0003f05270 */
[----:B------:R-:W0:Y:S01]  /*19780*/  @!P0 S2R R0, SR_CgaCtaId ;  /* 0x0000000000008919 */ /* 0x000e220000008800 */
[----:B---3--:R-:W-:Y:S01]  /*19790*/  IMAD.MOV.U32 R7, RZ, RZ, R2 ;  /* 0x000000ffff077224 */ /* 0x008fe200078e0002 */
[----:B------:R-:W-:Y:S01]  /*197a0*/  @!P0 MOV R2, 0x400 ;  /* 0x0000040000028802 */ /* 0x000fe20000000f00 */
[----:B----4-:R-:W-:-:S03]  /*197b0*/  IMAD.MOV.U32 R6, RZ, RZ, R3 ;  /* 0x000000ffff067224 */ /* 0x010fc600078e0003 */
[----:B0-----:R-:W-:-:S05]  /*197c0*/  @!P0 LEA R18, R0, R2, 0x18 ;  /* 0x0000000200128211 */ /* 0x001fca00078ec0ff */
[----:B-----5:R0:W-:Y:S01]  /*197d0*/  @!P0 STS.128 [R18+0x308d0], R4 ;  /* 0x0308d00412008388 */ /* 0x0201e20000000c00 */
[----:B------:R-:W-:Y:S06]  /*197e0*/  BAR.ARV 0x5, 0x180 ;  /* 0x0146000000007b1d */ /* 0x000fec0000002000 */
.L_x_1421:
[----:B------:R-:W2:Y:S01]  /*197f0*/  LDL R0, [R1+0xc] ;  /* 0x00000c0001007983 */ /* 0x000ea20000100800 */
[----:B------:R-:W-:Y:S02]  /*19800*/  ULDC UR4, c[0x0][0xc3c] ;  /* 0x00030f0000047ab9 */ /* 0x000fe40000000800 */
[----:B--2---:R-:W-:-:S13]  /*19810*/  ISETP.GE.AND P0, PT, R0, UR4, PT ;  /* 0x0000000400007c0c */ /* 0x004fda000bf06270 */
[----:B------:R-:W-:Y:S05]  /*19820*/  @!P0 BRA `(.L_x_1433) ;  /* 0xffffff9400488947 */ /* 0x000fea000383ffff */
[----:B------:R-:W-:Y:S05]  /*19830*/  BSYNC B8 ;  /* 0x0000000000087941 */ /* 0x000fea0003800000 */
.L_x_1310:
[----:B--2---:R-:W2:Y:S01]  /*19840*/  LDL.LU R0, [R1+0x50] ;  /* 0x0000500001007983 */ /* 0x004ea20000300800 */
[----:B------:R-:W-:Y:S01]  /*19850*/  BSSY B0, `(.L_x_1434) ;  /* 0x000000b000007945 */ /* 0x000fe20003800000 */
[----:B01----:R-:W0:Y:S01]  /*19860*/  S2R R5, SR_CgaCtaId ;  /* 0x0000000000057919 */ /* 0x003e220000008800 */
[----:B--2---:R-:W-:-:S05]  /*19870*/  VIADD R0, R0, 0x1 ;  /* 0x0000000100007836 */ /* 0x004fca0000000000 */
        /* <DEDUP_REMOVED lines=8> */
.L_x_1505:
[----:B------:R-:W-:Y:S05]  /*19900*/  BSYNC B0 ;  /* 0x0000000000007941 */ /* 0x000fea0003800000 */
.L_x_1434:
[----:B------:R-:W-:-:S03]  /*19910*/  UMOV UR4, 0xffffffff ;  /* 0xffffffff00047882 */ /* 0x000fc60000000000 */
[----:B------:R-:W-:Y:S05]  /*19920*/  BRA.DIV UR4, `(.L_x_1436) ;  /* 0x0000002204807947 */ /* 0x000fea000b800000 */
[----:B------:R-:W1:Y:S02]  /*19930*/  S2R R2, SR_TID.X ;  /* 0x0000000000027919 */ /* 0x000e640000002100 */
[----:B-1----:R-:W-:-:S04]  /*19940*/  SHF.R.U32.HI R2, RZ, 0x5, R2 ;  /* 0x00000005ff027819 */ /* 0x002fc80000011602 */
[----:B------:R-:W-:-:S05]  /*19950*/  LOP3.LUT R2, R2, 0x3, RZ, 0xc0, !PT ;  /* 0x0000000302027812 */ /* 0x000fca00078ec0ff */
[----:B------:R1:W2:Y:S02]  /*19960*/  SHFL.IDX PT, R14, R2, RZ, 0x1f ;  /* 0x00001fff020e7589 */ /* 0x0002a400000e0000 */
.L_x_1508:
[----:B--2---:R-:W-:Y:S01]  /*19970*/  ISETP.NE.AND P0, PT, R14, RZ, PT ;  /* 0x000000ff0e00720c */ /* 0x004fe20003f05270 */
[----:B------:R-:W-:-:S12]  /*19980*/  BSSY B0, `(.L_x_1437) ;  /* 0x0000027000007945 */ /* 0x000fd80003800000 */
[----:B------:R-:W-:Y:S05]  /*19990*/  @P0 BRA `(.L_x_1438) ;  /* 0x0000000000940947 */ /* 0x000fea0003800000 */
[----:B------:R-:W-:-:S03]  /*199a0*/  UMOV UR4, 0xffffffff ;  /* 0xffffffff00047882 */ /* 0x000fc60000000000 */
[----:B------:R-:W-:Y:S05]  /*199b0*/  BRA.DIV UR4, `(.L_x_1439) ;  /* 0x0000002204907947 */ /* 0x000fea000b800000 */
[----:B------:R-:W-:-:S13]  /*199c0*/  ELECT P6, URZ, PT ;  /* 0x00000000003f782f */ /* 0x000fda00038c0000 */
.L_x_1511:
        /* <DEDUP_REMOVED lines=8> */
.L_x_1440:
        /* <DEDUP_REMOVED lines=13> */
.L_x_1512:
[----:B------:R-:W1:Y:S02]  /*19b20*/  SYNCS.PHASECHK.TRANS64.TRYWAIT P0, [R7+URZ], R2 ;  /* 0x00000002070075a7 */ /* 0x000e64000800017f */
[----:B-1----:R-:W-:Y:S05]  /*19b30*/  @!P0 BRA `(.L_x_1442) ;  /* 0x0000002000648947 */ /* 0x002fea0003800000 */
.L_x_1513:
[----:B------:R-:W-:Y:S05]  /*19b40*/  @!P2 BRA `(.L_x_1443) ;  /* 0x000000000004a947 */ /* 0x000fea0003800000 */
[----:B------:R-:W-:Y:S01]  /*19b50*/  BPT.TRAP 0x1 ;  /* 0x000000040000795c */ /* 0x000fe20000300000 */
.L_x_1443:
[----:B------:R-:W-:-:S04]  /*19b60*/  VIADD R0, R0, 0x30860 ;  /* 0x0003086000007836 */ /* 0x000fc80000000000 */
[----:B------:R-:W-:-:S04]  /*19b70*/  IMAD R4, R19, 0x8, R0 ;  /* 0x0000000813047824 */ /* 0x000fc800078e0200 */
[----:B------:R-:W2:Y:S02]  /*19b80*/  SYNCS.PHASECHK.TRANS64.TRYWAIT P0, [R4+URZ], R5 ;  /* 0x00000005040075a7 */ /* 0x000ea4000800017f */
[----:B--2---:R-:W-:Y:S05]  /*19b90*/  @!P0 BRA `(.L_x_1444) ;  /* 0x0000002000608947 */ /* 0x004fea0003800000 */
.L_x_1514:
[----:B------:R-:W-:-:S07]  /*19ba0*/  IMAD R3, R3, 0x8, R0 ;  /* 0x0000000803037824 */ /* 0x000fce00078e0200 */
.L_x_1445:
[----:B----4-:R4:W0:Y:S02]  /*19bb0*/  SYNCS.PHASECHK.TRANS64.TRYWAIT P0, [R3+URZ], R2 ;  /* 0x00000002030075a7 */ /* 0x010824000800017f */
[----:B0-----:R-:W-:Y:S05]  /*19bc0*/  @!P0 NANOSLEEP.SYNCS 0x989680 ;  /* 0x009896800000895d */ /* 0x001fea0003900000 */
[----:B------:R-:W0:Y:S02]  /*19bd0*/  @!P0 SYNCS.PHASECHK.TRANS64 P0, [R3+URZ], R2 ;  /* 0x00000002030085a7 */ /* 0x000e24000800007f */
[----:B0-----:R-:W-:Y:S05]  /*19be0*/  @!P0 BRA `(.L_x_1445) ;  /* 0xfffffffc00f08947 */ /* 0x001fea000383ffff */
.L_x_1438:
[----:B------:R-:W-:Y:S05]  /*19bf0*/  BSYNC B0 ;  /* 0x0000000000007941 */ /* 0x000fea0003800000 */
.L_x_1437:
[----:B------:R-:W-:Y:S05]  /*19c00*/  EXIT ;  /* 0x000000000000794d */ /* 0x000fea0003800000 */
.L_x_1209:
[----:B0-----:R-:W-:-:S04]  /*19c10*/  IMAD.U32 R3, RZ, RZ, UR37 ;  /* 0x00000025ff037e24 */ /* 0x001fc8000f8e00ff */
[----:B------:R0:W1:Y:S03]  /*19c20*/  SYNCS.PHASECHK.TRANS64.TRYWAIT P1, [R3+URZ+0x30800], R0 ;  /* 0x03080000030075a7 */ /* 0x000066000802017f */
[----:B-1----:R-:W-:Y:S05]  /*19c30*/  @!P1 NANOSLEEP.SYNCS 0x989680 ;  /* 0x009896800000995d */ /* 0x002fea0003900000 */
[----:B------:R-:W1:Y:S02]  /*19c40*/  @!P1 SYNCS.PHASECHK.TRANS64 P1, [R3+URZ+0x30800], R0 ;  /* 0x03080000030095a7 */ /* 0x000e64000802007f */
[----:B-1----:R-:W-:Y:S05]  /*19c50*/  @!P1 BRA `(.L_x_1209) ;  /* 0xfffffffc00ec9947 */ /* 0x002fea000383ffff */
[----:B------:R-:W-:Y:S05]  /*19c60*/  BRA `(.L_x_1446) ;  /* 0xfffffe8800447947 */ /* 0x000fea000383ffff */
.L_x_1213:
[----:B-1----:R1:W2:Y:S02]  /*19c70*/  SYNCS.PHASECHK.TRANS64.TRYWAIT P2, [R3+URZ+0x30830], R0 ;  /* 0x03083000030075a7 */ /* 0x0022a4000804017f */
[----:B--2---:R-:W-:Y:S05]  /*19c80*/  @!P2 NANOSLEEP.SYNCS 0x989680 ;  /* 0x009896800000a95d */ /* 0x004fea0003900000 */
[----:B------:R-:W2:Y:S02]  /*19c90*/  @!P2 SYNCS.PHASECHK.TRANS64 P2, [R3+URZ+0x30830], R0 ;  /* 0x030830000300a5a7 */ /* 0x000ea4000804007f */
[----:B--2---:R-:W-:Y:S05]  /*19ca0*/  @!P2 BRA `(.L_x_1213) ;  /* 0xfffffffc00f0a947 */ /* 0x004fea000383ffff */
[----:B------:R-:W-:Y:S05]  /*19cb0*/  BRA `(.L_x_1212) ;  /* 0xfffffe88006c7947 */ /* 0x000fea000383ffff */
.L_x_1229:
[----:B-1----:R-:W-:-:S04]  /*19cc0*/  IMAD.U32 R152, RZ, RZ, UR6 ;  /* 0x00000006ff987e24 */ /* 0x002fc8000f8e00ff */
[----:B------:R1:W2:Y:S03]  /*19cd0*/  SYNCS.PHASECHK.TRANS64.TRYWAIT P2, [R152+URZ+0x30830], R21 ;  /* 0x03083015980075a7 */ /* 0x0002a6000804017f */
[----:B--2---:R-:W-:Y:S05]  /*19ce0*/  @!P2 NANOSLEEP.SYNCS 0x989680 ;  /* 0x009896800000a95d */ /* 0x004fea0003900000 */
[----:B------:R-:W2:Y:S02]  /*19cf0*/  @!P2 SYNCS.PHASECHK.TRANS64 P2, [R152+URZ+0x30830], R21 ;  /* 0x030830159800a5a7 */ /* 0x000ea4000804007f */
[----:B--2---:R-:W-:Y:S05]  /*19d00*/  @!P2 BRA `(.L_x_1229) ;  /* 0xfffffffc00eca947 */ /* 0x004fea000383ffff */
[----:B------:R-:W-:Y:S05]  /*19d10*/  BRA `(.L_x_1228) ;  /* 0xfffffeb000407947 */ /* 0x000fea000383ffff */
.L_x_1233:
[----:B--2---:R-:W-:-:S04]  /*19d20*/  IMAD.U32 R2, RZ, RZ, UR10 ;  /* 0x0000000aff027e24 */ /* 0x004fc8000f8e00ff */
[----:B------:R2:W3:Y:S03]  /*19d30*/  SYNCS.PHASECHK.TRANS64.TRYWAIT P2, [R2+URZ+0x30850], R0 ;  /* 0x03085000020075a7 */ /* 0x0004e6000804017f */
[----:B---3--:R-:W-:Y:S05]  /*19d40*/  @!P2 NANOSLEEP.SYNCS 0x989680 ;  /* 0x009896800000a95d */ /* 0x008fea0003900000 */
[----:B------:R-:W3:Y:S02]  /*19d50*/  @!P2 SYNCS.PHASECHK.TRANS64 P2, [R2+URZ+0x30850], R0 ;  /* 0x030850000200a5a7 */ /* 0x000ee4000804007f */
[----:B---3--:R-:W-:Y:S05]  /*19d60*/  @!P2 BRA `(.L_x_1233) ;  /* 0xfffffffc00eca947 */ /* 0x008fea000383ffff */
[----:B------:R-:W-:Y:S05]  /*19d70*/  BRA `(.L_x_1232) ;  /* 0xfffffebc00c47947 */ /* 0x000fea000383ffff */
.L_x_1250:
[----:B-1----:R-:W-:-:S04]  /*19d80*/  IMAD.U32 R4, RZ, RZ, UR5 ;  /* 0x00000005ff047e24 */ /* 0x002fc8000f8e00ff */
[----:B------:R1:W2:Y:S03]  /*19d90*/  SYNCS.PHASECHK.TRANS64.TRYWAIT P2, [R4+URZ+0x30830], R3 ;  /* 0x03083003040075a7 */ /* 0x0002a6000804017f */
[----:B--2---:R-:W-:Y:S05]  /*19da0*/  @!P2 NANOSLEEP.SYNCS 0x989680 ;  /* 0x009896800000a95d */ /* 0x004fea0003900000 */
[----:B------:R-:W2:Y:S02]  /*19db0*/  @!P2 SYNCS.PHASECHK.TRANS64 P2, [R4+URZ+0x30830], R3 ;  /* 0x030830030400a5a7 */ /* 0x000ea4000804007f */
[----:B--2---:R-:W-:Y:S05]  /*19dc0*/  @!P2 BRA `(.L_x_1250) ;  /* 0xfffffffc00eca947 */ /* 0x004fea000383ffff */
[----:B------:R-:W-:Y:S05]  /*19dd0*/  BRA `(.L_x_1249) ;  /* 0xfffffed800b07947 */ /* 0x000fea000383ffff */
.L_x_1254:
[----:B---3--:R-:W-:-:S04]  /*19de0*/  IMAD.U32 R2, RZ, RZ, UR14 ;  /* 0x0000000eff027e24 */ /* 0x008fc8000f8e00ff */
[----:B------:R3:W4:Y:S03]  /*19df0*/  SYNCS.PHASECHK.TRANS64.TRYWAIT P2, [R2+URZ+0x30850], R0 ;  /* 0x03085000020075a7 */ /* 0x000726000804017f */
[----:B----4-:R-:W-:Y:S05]  /*19e00*/  @!P2 NANOSLEEP.SYNCS 0x989680 ;  /* 0x009896800000a95d */ /* 0x010fea0003900000 */
[----:B------:R-:W4:Y:S02]  /*19e10*/  @!P2 SYNCS.PHASECHK.TRANS64 P2, [R2+URZ+0x30850], R0 ;  /* 0x030850000200a5a7 */ /* 0x000f24000804007f */
[----:B----4-:R-:W-:Y:S05]  /*19e20*/  @!P2 BRA `(.L_x_1254) ;  /* 0xfffffffc00eca947 */ /* 0x010fea000383ffff */
[----:B------:R-:W-:Y:S05]  /*19e30*/  BRA `(.L_x_1253) ;  /* 0xfffffee800347947 */ /* 0x000fea000383ffff */
.L_x_1260:
[----:B-1----:R-:W-:-:S04]  /*19e40*/  IMAD.U32 R4, RZ, RZ, UR5 ;  /* 0x00000005ff047e24 */ /* 0x002fc8000f8e00ff */
[----:B------:R1:W2:Y:S03]  /*19e50*/  SYNCS.PHASECHK.TRANS64.TRYWAIT P2, [R4+URZ+0x30830], R3 ;  /* 0x03083003040075a7 */ /* 0x0002a6000804017f */
[----:B--2---:R-:W-:Y:S05]  /*19e60*/  @!P2 NANOSLEEP.SYNCS 0x989680 ;  /* 0x009896800000a95d */ /* 0x004fea0003900000 */
[----:B------:R-:W2:Y:S02]  /*19e70*/  @!P2 SYNCS.PHASECHK.TRANS64 P2, [R4+URZ+0x30830], R3 ;  /* 0x030830030400a5a7 */ /* 0x000ea4000804007f */
[----:B--2---:R-:W-:Y:S05]  /*19e80*/  @!P2 BRA `(.L_x_1260) ;  /* 0xfffffffc00eca947 */ /* 0x004fea000383ffff */
[----:B------:R-:W-:Y:S05]  /*19e90*/  BRA `(.L_x_1259) ;  /* 0xfffffef400b47947 */ /* 0x000fea000383ffff */
.L_x_1264:
[----:B---3--:R-:W-:-:S04]  /*19ea0*/  IMAD.U32 R2, RZ, RZ, UR14 ;  /* 0x0000000eff027e24 */ /* 0x008fc8000f8e00ff */
[----:B------:R3:W4:Y:S03]  /*19eb0*/  SYNCS.PHASECHK.TRANS64.TRYWAIT P2, [R2+URZ+0x30850], R0 ;  /* 0x03085000020075a7 */ /* 0x000726000804017f */
[----:B----4-:R-:W-:Y:S05]  /*19ec0*/  @!P2 NANOSLEEP.SYNCS 0x989680 ;  /* 0x009896800000a95d */ /* 0x010fea0003900000 */
[----:B------:R-:W4:Y:S02]  /*19ed0*/  @!P2 SYNCS.PHASECHK.TRANS64 P2, [R2+URZ+0x30850], R0 ;  /* 0x030850000200a5a7 */ /* 0x000f24000804007f */
[----:B----4-:R-:W-:Y:S05]  /*19ee0*/  @!P2 BRA `(.L_x_1264) ;  /* 0xfffffffc00eca947 */ /* 0x010fea000383ffff */
[----:B------:R-:W-:Y:S05]  /*19ef0*/  BRA `(.L_x_1263) ;  /* 0xffffff0400387947 */ /* 0x000fea000383ffff */
.L_x_1277:
[----:B-1----:R-:W-:-:S04]  /*19f00*/  IMAD.U32 R7, RZ, RZ, UR8 ;  /* 0x00000008ff077e24 */ /* 0x002fc8000f8e00ff */
[----:B------:R1:W2:Y:S03]  /*19f10*/  SYNCS.PHASECHK.TRANS64.TRYWAIT P0, [R7+URZ+0x30850], R0 ;  /* 0x03085000070075a7 */ /* 0x0002a6000800017f */
[----:B--2---:R-:W-:Y:S05]  /*19f20*/  @!P0 NANOSLEEP.SYNCS 0x989680 ;  /* 0x009896800000895d */ /* 0x004fea0003900000 */
[----:B------:R-:W2:Y:S02]  /*19f30*/  @!P0 SYNCS.PHASECHK.TRANS64 P0, [R7+URZ+0x30850], R0 ;  /* 0x03085000070085a7 */ /* 0x000ea4000800007f */
[----:B--2---:R-:W-:Y:S05]  /*19f40*/  @!P0 BRA `(.L_x_1277) ;  /* 0xfffffffc00ec8947 */ /* 0x004fea000383ffff */
[----:B------:R-:W-:Y:S05]  /*19f50*/  BRA `(.L_x_1276) ;  /* 0xffffff2400387947 */ /* 0x000fea000383ffff */
.L_x_1332:
[----:B-1----:R-:W1:Y:S01]  /*19f60*/  S2R R4, SR_TID.X ;  /* 0x0000000000047919 */ /* 0x002e620000002100 */
[----:B------:R-:W-:Y:S01]  /*19f70*/  BSSY B0, `(.L_x_1447) ;  /* 0x000000a000007945 */ /* 0x000fe20003800000 */
[----:B------:R-:W-:Y:S02]  /*19f80*/  IMAD.MOV.U32 R12, RZ, RZ, RZ ;  /* 0x000000ffff0c7224 */ /* 0x000fe400078e00ff */
[----:B------:R-:W-:Y:S02]  /*19f90*/  IMAD.MOV.U32 R11, RZ, RZ, 0x1f ;  /* 0x0000001fff0b7424 */ /* 0x000fe400078e00ff */
[----:B------:R-:W-:Y:S01]  /*19fa0*/  IMAD.MOV.U32 R15, RZ, RZ, -0x1 ;  /* 0xffffffffff0f7424 */ /* 0x000fe200078e00ff */
[----:B-1----:R-:W-:-:S04]  /*19fb0*/  SHF.R.U32.HI R4, RZ, 0x5, R4 ;  /* 0x00000005ff047819 */ /* 0x002fc80000011604 */
[----:B------:R-:W-:-:S05]  /*19fc0*/  LOP3.LUT R4, R4, 0x3, RZ, 0xc0, !PT ;  /* 0x0000000304047812 */ /* 0x000fca00078ec0ff */
[----:B------:R-:W-:-:S07]  /*19fd0*/  IMAD.MOV.U32 R13, RZ, RZ, R4 ;  /* 0x000000ffff0d7224 */ /* 0x000fce00078e0004 */
[----:B0-2---:R-:W-:Y:S05]  /*19fe0*/  WARPSYNC.COLLECTIVE R15, `(.L_x_1448) ;  /* 0x000000000f087348 */ /* 0x005fea0003c00000 */
[----:B------:R1:W3:Y:S02]  /*19ff0*/  SHFL.IDX P6, R14, R13, R12, R11 ;  /* 0x0000000c0d0e7389 */ /* 0x0002e400000c000b */
[----:B0123--:R-:W-:Y:S01]  /*1a000*/  ENDCOLLECTIVE ;  /* 0x000000000000791b */ /* 0x00ffe20003800000 */
.L_x_1448:
[----:B------:R-:W-:Y:S05]  /*1a010*/  BSYNC B0 ;  /* 0x0000000000007941 */ /* 0x000fea0003800000 */
.L_x_1447:
[----:B------:R-:W-:Y:S05]  /*1a020*/  BRA `(.L_x_1449) ;  /* 0xffffff9c00f07947 */ /* 0x000fea000383ffff */
.L_x_1334:
[----:B------:R-:W-:Y:S01]  /*1a030*/  BSSY B0, `(.L_x_1450) ;  /* 0x0000006000007945 */ /* 0x000fe20003800000 */
[----:B------:R-:W-:-:S07]  /*1a040*/  IMAD.MOV.U32 R15, RZ, RZ, -0x1 ;  /* 0xffffffffff0f7424 */ /* 0x000fce00078e00ff */
[----:B012---:R-:W-:Y:S05]  /*1a050*/  WARPSYNC.COLLECTIVE R15, `(.L_x_1451) ;  /* 0x000000000f0c7348 */ /* 0x007fea0003c00000 */
[----:B------:R-:W-:Y:S02]  /*1a060*/  ELECT P6, UR62, PT ;  /* 0x00000000003e782f */ /* 0x000fe400038c0000 */
[----:B------:R-:W-:Y:S01]  /*1a070*/  MOV R14, UR62 ;  /* 0x0000003e000e7c02 */ /* 0x000fe20008000f00 */
[----:B012---:R-:W-:Y:S10]  /*1a080*/  ENDCOLLECTIVE ;  /* 0x000000000000791b */ /* 0x007ff40003800000 */
.L_x_1451:
[----:B------:R-:W-:Y:S05]  /*1a090*/  BSYNC B0 ;  /* 0x0000000000007941 */ /* 0x000fea0003800000 */
.L_x_1450:
[----:B------:R-:W-:Y:S05]  /*1a0a0*/  BRA `(.L_x_1452) ;  /* 0xffffff9c00fc7947 */ /* 0x000fea000383ffff */
.L_x_1336:
[----:B-1----:R1:W3:Y:S02]  /*1a0b0*/  SYNCS.PHASECHK.TRANS64.TRYWAIT P0, [R0+URZ+0x30840], R2 ;  /* 0x03084002000075a7 */ /* 0x0022e4000800017f */
[----:B---3--:R-:W-:Y:S05]  /*1a0c0*/  @!P0 NANOSLEEP.SYNCS 0x989680 ;  /* 0x009896800000895d */ /* 0x008fea0003900000 */
[----:B------:R-:W3:Y:S02]  /*1a0d0*/  @!P0 SYNCS.PHASECHK.TRANS64 P0, [R0+URZ+0x30840], R2 ;  /* 0x03084002000085a7 */ /* 0x000ee4000800007f */
[----:B---3--:R-:W-:Y:S05]  /*1a0e0*/  @!P0 BRA `(.L_x_1336) ;  /* 0xfffffffc00f08947 */ /* 0x008fea000383ffff */
[----:B------:R-:W-:Y:S05]  /*1a0f0*/  BRA `(.L_x_1453) ;  /* 0xffffffa000607947 */ /* 0x000fea000383ffff */
.L_x_1340:
        /* <DEDUP_REMOVED lines=15> */
.L_x_1454:
[----:B------:R-:W-:Y:S02]  /*1a1f0*/  IMAD.MOV.U32 R13, RZ, RZ, R4 ;  /* 0x000000ffff0d7224 */ /* 0x000fe400078e0004 */
[----:B------:R-:W-:-:S07]  /*1a200*/  IMAD.MOV.U32 R6, RZ, RZ, R14 ;  /* 0x000000ffff067224 */ /* 0x000fce00078e000e */
[----:B------:R-:W-:Y:S05]  /*1a210*/  WARPSYNC.COLLECTIVE R15, `(.L_x_1455) ;  /* 0x000000000f087348 */ /* 0x000fea0003c00000 */
[----:B------:R0:W1:Y:S02]  /*1a220*/  SHFL.IDX P6, R14, R13, R12, R11 ;  /* 0x0000000c0d0e7389 */ /* 0x00006400000c000b */
[----:B01----:R-:W-:Y:S01]  /*1a230*/  ENDCOLLECTIVE ;  /* 0x000000000000791b */ /* 0x003fe20003800000 */
.L_x_1455:
        /* <DEDUP_REMOVED lines=20> */
.L_x_1456:
[----:B------:R-:W-:Y:S02]  /*1a380*/  IMAD.MOV.U32 R13, RZ, RZ, R4 ;  /* 0x000000ffff0d7224 */ /* 0x000fe400078e0004 */
[----:B------:R-:W-:-:S07]  /*1a390*/  IMAD.MOV.U32 R6, RZ, RZ, R14 ;  /* 0x000000ffff067224 */ /* 0x000fce00078e000e */
[----:B------:R-:W-:Y:S05]  /*1a3a0*/  WARPSYNC.COLLECTIVE R15, `(.L_x_1457) ;  /* 0x000000000f087348 */ /* 0x000fea0003c00000 */
[----:B------:R0:W1:Y:S02]  /*1a3b0*/  SHFL.IDX P6, R14, R13, R12, R11 ;  /* 0x0000000c0d0e7389 */ /* 0x00006400000c000b */
[----:B01----:R-:W-:Y:S01]  /*1a3c0*/  ENDCOLLECTIVE ;  /* 0x000000000000791b */ /* 0x003fe20003800000 */
.L_x_1457:
        /* <DEDUP_REMOVED lines=20> */
.L_x_1458:
[----:B------:R-:W-:Y:S02]  /*1a510*/  IMAD.MOV.U32 R13, RZ, RZ, R4 ;  /* 0x000000ffff0d7224 */ /* 0x000fe400078e0004 */
[----:B------:R-:W-:-:S07]  /*1a520*/  IMAD.MOV.U32 R6, RZ, RZ, R14 ;  /* 0x000000ffff067224 */ /* 0x000fce00078e000e */
[----:B------:R-:W-:Y:S05]  /*1a530*/  WARPSYNC.COLLECTIVE R15, `(.L_x_1459) ;  /* 0x000000000f087348 */ /* 0x000fea0003c00000 */
[----:B------:R0:W1:Y:S02]  /*1a540*/  SHFL.IDX P6, R14, R13, R12, R11 ;  /* 0x0000000c0d0e7389 */ /* 0x00006400000c000b */
[----:B01----:R-:W-:Y:S01]  /*1a550*/  ENDCOLLECTIVE ;  /* 0x000000000000791b */ /* 0x003fe20003800000 */
.L_x_1459:
        /* <DEDUP_REMOVED lines=20> */
.L_x_1460:
[----:B------:R-:W-:Y:S02]  /*1a6a0*/  IMAD.MOV.U32 R13, RZ, RZ, R4 ;  /* 0x000000ffff0d7224 */ /* 0x000fe400078e0004 */
[----:B------:R-:W-:-:S07]  /*1a6b0*/  IMAD.MOV.U32 R6, RZ, RZ, R14 ;  /* 0x000000ffff067224 */ /* 0x000fce00078e000e */
[----:B------:R-:W-:Y:S05]  /*1a6c0*/  WARPSYNC.COLLECTIVE R15, `(.L_x_1461) ;  /* 0x000000000f087348 */ /* 0x000fea0003c00000 */
[----:B------:R0:W1:Y:S02]  /*1a6d0*/  SHFL.IDX P6, R14, R13, R12, R11 ;  /* 0x0000000c0d0e7389 */ /* 0x00006400000c000b */
[----:B01----:R-:W-:Y:S01]  /*1a6e0*/  ENDCOLLECTIVE ;  /* 0x000000000000791b */ /* 0x003fe20003800000 */
.L_x_1461:
        /* <DEDUP_REMOVED lines=20> */
.L_x_1462:
[----:B------:R-:W-:Y:S02]  /*1a830*/  IMAD.MOV.U32 R13, RZ, RZ, R4 ;  /* 0x000000ffff0d7224 */ /* 0x000fe400078e0004 */
[----:B------:R-:W-:-:S07]  /*1a840*/  IMAD.MOV.U32 R6, RZ, RZ, R14 ;  /* 0x000000ffff067224 */ /* 0x000fce00078e000e */
[----:B------:R-:W-:Y:S05]  /*1a850*/  WARPSYNC.COLLECTIVE R15, `(.L_x_1463) ;  /* 0x000000000f087348 */ /* 0x000fea0003c00000 */
[----:B------:R0:W1:Y:S02]  /*1a860*/  SHFL.IDX P6, R14, R13, R12, R11 ;  /* 0x0000000c0d0e7389 */ /* 0x00006400000c000b */
[----:B01----:R-:W-:Y:S01]  /*1a870*/  ENDCOLLECTIVE ;  /* 0x000000000000791b */ /* 0x003fe20003800000 */
.L_x_1463:
        /* <DEDUP_REMOVED lines=20> */
.L_x_1464:
[----:B------:R-:W-:Y:S02]  /*1a9c0*/  IMAD.MOV.U32 R13, RZ, RZ, R4 ;  /* 0x000000ffff0d7224 */ /* 0x000fe400078e0004 */
[----:B------:R-:W-:-:S07]  /*1a9d0*/  IMAD.MOV.U32 R6, RZ, RZ, R14 ;  /* 0x000000ffff067224 */ /* 0x000fce00078e000e */
[----:B------:R-:W-:Y:S05]  /*1a9e0*/  WARPSYNC.COLLECTIVE R15, `(.L_x_1465) ;  /* 0x000000000f087348 */ /* 0x000fea0003c00000 */
[----:B------:R0:W1:Y:S02]  /*1a9f0*/  SHFL.IDX P6, R14, R13, R12, R11 ;  /* 0x0000000c0d0e7389 */ /* 0x00006400000c000b */
[----:B01----:R-:W-:Y:S01]  /*1aa00*/  ENDCOLLECTIVE ;  /* 0x000000000000791b */ /* 0x003fe20003800000 */
.L_x_1465:
        /* <DEDUP_REMOVED lines=18> */
.L_x_1466:
[----:B------:R-:W-:-:S05]  /*1ab30*/  VIADD R7, R0, 0x60 ;  /* 0x0000006000077836 */ /* 0x000fca0000000000 */
[----:B------:R-:W-:Y:S01]  /*1ab40*/  ISETP.GE.AND P5, PT, R7, R2, PT ;  /* 0x000000020700720c */ /* 0x000fe20003fa6270 */
[----:B------:R-:W-:Y:S02]  /*1ab50*/  IMAD.MOV.U32 R13, RZ, RZ, R4 ;  /* 0x000000ffff0d7224 */ /* 0x000fe400078e0004 */
[----:B------:R-:W-:-:S10]  /*1ab60*/  IMAD.MOV.U32 R8, RZ, RZ, R14 ;  /* 0x000000ffff087224 */ /* 0x000fd400078e000e */
[----:B------:R-:W-:Y:S05]  /*1ab70*/  WARPSYNC.COLLECTIVE R15, `(.L_x_1467) ;  /* 0x000000000f087348 */ /* 0x000fea0003c00000 */
[----:B------:R0:W1:Y:S02]  /*1ab80*/  SHFL.IDX P6, R14, R13, R12, R11 ;  /* 0x0000000c0d0e7389 */ /* 0x00006400000c000b */
[----:B01----:R-:W-:Y:S01]  /*1ab90*/  ENDCOLLECTIVE ;  /* 0x000000000000791b */ /* 0x003fe20003800000 */
.L_x_1467:
        /* <DEDUP_REMOVED lines=18> */
.L_x_1468:
[----:B------:R-:W-:Y:S02]  /*1acc0*/  IMAD.MOV.U32 R13, RZ, RZ, R4 ;  /* 0x000000ffff0d7224 */ /* 0x000fe400078e0004 */
[----:B------:R-:W-:-:S07]  /*1acd0*/  IMAD.MOV.U32 R5, RZ, RZ, R14 ;  /* 0x000000ffff057224 */ /* 0x000fce00078e000e */
[----:B------:R-:W-:Y:S05]  /*1ace0*/  WARPSYNC.COLLECTIVE R15, `(.L_x_1469) ;  /* 0x000000000f087348 */ /* 0x000fea0003c00000 */
[----:B------:R0:W1:Y:S02]  /*1acf0*/  SHFL.IDX P6, R14, R13, R12, R11 ;  /* 0x0000000c0d0e7389 */ /* 0x00006400000c000b */
[----:B01----:R-:W-:Y:S01]  /*1ad00*/  ENDCOLLECTIVE ;  /* 0x000000000000791b */ /* 0x003fe20003800000 */
.L_x_1469:
[----:B------:R-:W-:Y:S01]  /*1ad10*/  IMAD.MOV.U32 R3, RZ, RZ, R14 ;  /* 0x000000ffff037224 */ /* 0x000fe200078e000e */
[----:B------:R-:W-:Y:S06]  /*1ad20*/  BRA `(.L_x_1470) ;  /* 0xffffffa400247947 */ /* 0x000fec000383ffff */
.L_x_1345:
[----:B0-----:R0:W3:Y:S02]  /*1ad30*/  SYNCS.PHASECHK.TRANS64.TRYWAIT P0, [R18+URZ+0x30820], R0 ;  /* 0x03082000120075a7 */ /* 0x0010e4000800017f */
[----:B---3--:R-:W-:Y:S05]  /*1ad40*/  @!P0 NANOSLEEP.SYNCS 0x989680 ;  /* 0x009896800000895d */ /* 0x008fea0003900000 */
[----:B------:R-:W3:Y:S02]  /*1ad50*/  @!P0 SYNCS.PHASECHK.TRANS64 P0, [R18+URZ+0x30820], R0 ;  /* 0x03082000120085a7 */ /* 0x000ee4000800007f */
[----:B---3--:R-:W-:Y:S05]  /*1ad60*/  @!P0 BRA `(.L_x_1345) ;  /* 0xfffffffc00f08947 */ /* 0x008fea000383ffff */
[----:B------:R-:W-:Y:S05]  /*1ad70*/  BRA `(.L_x_1471) ;  /* 0xffffffa400a07947 */ /* 0x000fea000383ffff */
.L_x_1354:
[----:B-1----:R1:W2:Y:S02]  /*1ad80*/  SYNCS.PHASECHK.TRANS64.TRYWAIT P0, [R3+URZ+0x30840], R2 ;  /* 0x03084002030075a7 */ /* 0x0022a4000800017f */
[----:B--2---:R-:W-:Y:S05]  /*1ad90*/  @!P0 NANOSLEEP.SYNCS 0x989680 ;  /* 0x009896800000895d */ /* 0x004fea0003900000 */
[----:B------:R-:W2:Y:S02]  /*1ada0*/  @!P0 SYNCS.PHASECHK.TRANS64 P0, [R3+URZ+0x30840], R2 ;  /* 0x03084002030085a7 */ /* 0x000ea4000800007f */
[----:B--2---:R-:W-:Y:S05]  /*1adb0*/  @!P0 BRA `(.L_x_1354) ;  /* 0xfffffffc00f08947 */ /* 0x004fea000383ffff */
[----:B------:R-:W-:Y:S05]  /*1adc0*/  BRA `(.L_x_1472) ;  /* 0xffffffa800987947 */ /* 0x000fea000383ffff */
.L_x_1362:
[----:B0-----:R0:W1:Y:S02]  /*1add0*/  SYNCS.PHASECHK.TRANS64.TRYWAIT P0, [R3+URZ+0x60], R2 ;  /* 0x00006002030075a7 */ /* 0x001064000800017f */
[----:B-1----:R-:W-:Y:S05]  /*1ade0*/  @!P0 NANOSLEEP.SYNCS 0x989680 ;  /* 0x009896800000895d */ /* 0x002fea0003900000 */
[----:B------:R-:W1:Y:S02]  /*1adf0*/  @!P0 SYNCS.PHASECHK.TRANS64 P0, [R3+URZ+0x60], R2 ;  /* 0x00006002030085a7 */ /* 0x000e64000800007f */
[----:B-1----:R-:W-:Y:S05]  /*1ae00*/  @!P0 BRA `(.L_x_1362) ;  /* 0xfffffffc00f08947 */ /* 0x002fea000383ffff */
[----:B------:R-:W-:Y:S05]  /*1ae10*/  BRA `(.L_x_1473) ;  /* 0xffffffac00ec7947 */ /* 0x000fea000383ffff */
.L_x_1373:
[----:B-1----:R1:W2:Y:S02]  /*1ae20*/  SYNCS.PHASECHK.TRANS64.TRYWAIT P0, [R3+URZ+0x30840], R2 ;  /* 0x03084002030075a7 */ /* 0x0022a4000800017f */
[----:B--2---:R-:W-:Y:S05]  /*1ae30*/  @!P0 NANOSLEEP.SYNCS 0x989680 ;  /* 0x009896800000895d */ /* 0x004fea0003900000 */
[----:B------:R-:W2:Y:S02]  /*1ae40*/  @!P0 SYNCS.PHASECHK.TRANS64 P0, [R3+URZ+0x30840], R2 ;  /* 0x03084002030085a7 */ /* 0x000ea4000800007f */
[----:B--2---:R-:W-:Y:S05]  /*1ae50*/  @!P0 BRA `(.L_x_1373) ;  /* 0xfffffffc00f08947 */ /* 0x004fea000383ffff */
[----:B------:R-:W-:Y:S05]  /*1ae60*/  BRA `(.L_x_1474) ;  /* 0xffffffb400f47947 */ /* 0x000fea000383ffff */
.L_x_1381:
[----:B0-----:R0:W1:Y:S02]  /*1ae70*/  SYNCS.PHASECHK.TRANS64.TRYWAIT P0, [R2+URZ+0x60], R3 ;  /* 0x00006003020075a7 */ /* 0x001064000800017f */
[----:B-1----:R-:W-:Y:S05]  /*1ae80*/  @!P0 NANOSLEEP.SYNCS 0x989680 ;  /* 0x009896800000895d */ /* 0x002fea0003900000 */
[----:B------:R-:W1:Y:S02]  /*1ae90*/  @!P0 SYNCS.PHASECHK.TRANS64 P0, [R2+URZ+0x60], R3 ;  /* 0x00006003020085a7 */ /* 0x000e64000800007f */
[----:B-1----:R-:W-:Y:S05]  /*1aea0*/  @!P0 BRA `(.L_x_1381) ;  /* 0xfffffffc00f08947 */ /* 0x002fea000383ffff */
[----:B------:R-:W-:Y:S05]  /*1aeb0*/  BRA `(.L_x_1475) ;  /* 0xffffffbc00487947 */ /* 0x000fea000383ffff */
.L_x_1392:
[----:B--2---:R2:W3:Y:S02]  /*1aec0*/  SYNCS.PHASECHK.TRANS64.TRYWAIT P0, [R2+URZ+0x30840], R3 ;  /* 0x03084003020075a7 */ /* 0x0044e4000800017f */
[----:B---3--:R-:W-:Y:S05]  /*1aed0*/  @!P0 NANOSLEEP.SYNCS 0x989680 ;  /* 0x009896800000895d */ /* 0x008fea0003900000 */
[----:B------:R-:W3:Y:S02]  /*1aee0*/  @!P0 SYNCS.PHASECHK.TRANS64 P0, [R2+URZ+0x30840], R3 ;  /* 0x03084003020085a7 */ /* 0x000ee4000800007f */
[----:B---3--:R-:W-:Y:S05]  /*1aef0*/  @!P0 BRA `(.L_x_1392) ;  /* 0xfffffffc00f08947 */ /* 0x008fea000383ffff */
[----:B------:R-:W-:Y:S05]  /*1af00*/  BRA `(.L_x_1476) ;  /* 0xffffffc400247947 */ /* 0x000fea000383ffff */
.L_x_1400:
[----:B0-----:R0:W1:Y:S02]  /*1af10*/  SYNCS.PHASECHK.TRANS64.TRYWAIT P0, [R2+URZ+0x60], R5 ;  /* 0x00006005020075a7 */ /* 0x001064000800017f */
[----:B-1----:R-:W-:Y:S05]  /*1af20*/  @!P0 NANOSLEEP.SYNCS 0x989680 ;  /* 0x009896800000895d */ /* 0x002fea0003900000 */
[----:B------:R-:W1:Y:S02]  /*1af30*/  @!P0 SYNCS.PHASECHK.TRANS64 P0, [R2+URZ+0x60], R5 ;  /* 0x00006005020085a7 */ /* 0x000e64000800007f */
[----:B-1----:R-:W-:Y:S05]  /*1af40*/  @!P0 BRA `(.L_x_1400) ;  /* 0xfffffffc00f08947 */ /* 0x002fea000383ffff */
[----:B------:R-:W-:Y:S05]  /*1af50*/  BRA `(.L_x_1477) ;  /* 0xffffffc800787947 */ /* 0x000fea000383ffff */
.L_x_1413:
[----:B--2---:R2:W3:Y:S02]  /*1af60*/  SYNCS.PHASECHK.TRANS64.TRYWAIT P0, [R0+URZ+0x30860], R2 ;  /* 0x03086002000075a7 */ /* 0x0044e4000800017f */
[----:B---3--:R-:W-:Y:S05]  /*1af70*/  @!P0 NANOSLEEP.SYNCS 0x989680 ;  /* 0x009896800000895d */ /* 0x008fea0003900000 */
[----:B------:R-:W3:Y:S02]  /*1af80*/  @!P0 SYNCS.PHASECHK.TRANS64 P0, [R0+URZ+0x30860], R2 ;  /* 0x03086002000085a7 */ /* 0x000ee4000800007f */
[----:B---3--:R-:W-:Y:S05]  /*1af90*/  @!P0 BRA `(.L_x_1413) ;  /* 0xfffffffc00f08947 */ /* 0x008fea000383ffff */
[----:B------:R-:W-:Y:S05]  /*1afa0*/  BRA `(.L_x_1478) ;  /* 0xffffffd000407947 */ /* 0x000fea000383ffff */
.L_x_1422:
[----:B------:R-:W3:Y:S01]  /*1afb0*/  LDL R3, [R1] ;  /* 0x0000000001037983 */ /* 0x000ee20000100800 */
[----:B------:R-:W-:Y:S01]  /*1afc0*/  BSSY B0, `(.L_x_1479) ;  /* 0x0000008000007945 */ /* 0x000fe20003800000 */
[----:B0-----:R-:W-:Y:S02]  /*1afd0*/  IMAD.MOV.U32 R12, RZ, RZ, RZ ;  /* 0x000000ffff0c7224 */ /* 0x001fe400078e00ff */
[----:B------:R-:W-:Y:S02]  /*1afe0*/  IMAD.MOV.U32 R11, RZ, RZ, 0x1f ;  /* 0x0000001fff0b7424 */ /* 0x000fe400078e00ff */
[----:B------:R-:W-:Y:S02]  /*1aff0*/  IMAD.MOV.U32 R15, RZ, RZ, -0x1 ;  /* 0xffffffffff0f7424 */ /* 0x000fe400078e00ff */
[----:B---3--:R-:W-:-:S07]  /*1b000*/  IMAD.MOV.U32 R13, RZ, RZ, R3 ;  /* 0x000000ffff0d7224 */ /* 0x008fce00078e0003 */
[----:B-12---:R-:W-:Y:S05]  /*1b010*/  WARPSYNC.COLLECTIVE R15, `(.L_x_1480) ;  /* 0x000000000f087348 */ /* 0x006fea0003c00000 */
[----:B------:R0:W3:Y:S02]  /*1b020*/  SHFL.IDX P6, R14, R13, R12, R11 ;  /* 0x0000000c0d0e7389 */ /* 0x0000e400000c000b */
[----:B0123--:R-:W-:Y:S01]  /*1b030*/  ENDCOLLECTIVE ;  /* 0x000000000000791b */ /* 0x00ffe20003800000 */
.L_x_1480:
[----:B------:R-:W-:Y:S05]  /*1b040*/  BSYNC B0 ;  /* 0x0000000000007941 */ /* 0x000fea0003800000 */
.L_x_1479:
        /* <DEDUP_REMOVED lines=9> */
.L_x_1481:
        /* <DEDUP_REMOVED lines=14> */
[C---:B------:R-:W-:Y:S02]  /*1b1c0*/  ISETP.GE.U32.AND P3, PT, R16.reuse, 0x4, PT ;  /* 0x000000041000780c */ /* 0x040fe40003f66070 */
[C---:B------:R-:W-:Y:S02]  /*1b1d0*/  ISETP.GE.U32.AND P4, PT, R16.reuse, 0x8, PT ;  /* 0x000000081000780c */ /* 0x040fe40003f86070 */
[----:B------:R-:W-:Y:S01]  /*1b1e0*/  ISETP.GE.U32.AND P5, PT, R16, 0x10, PT ;  /* 0x000000101000780c */ /* 0x000fe20003fa6070 */
[----:B--2---:R-:W-:Y:S01]  /*1b1f0*/  @!P1 IMAD.MOV.U32 R5, RZ, RZ, R6 ;  /* 0x000000ffff059224 */ /* 0x004fe200078e0006 */
[----:B------:R-:W-:-:S02]  /*1b200*/  CS2R R6, SRZ ;  /* 0x0000000000067805 */ /* 0x000fc4000001ff00 */
[----:B---3--:R-:W-:Y:S01]  /*1b210*/  @!P1 IMAD.MOV.U32 R7, RZ, RZ, R2 ;  /* 0x000000ffff079224 */ /* 0x008fe200078e0002 */
[----:B------:R-:W-:-:S03]  /*1b220*/  ISETP.NE.AND P1, PT, R16, RZ, PT ;  /* 0x000000ff1000720c */ /* 0x000fc60003f25270 */
[----:B------:R-:W-:-:S04]  /*1b230*/  IMAD R2, R7, R5, RZ ;  /* 0x0000000507027224 */ /* 0x000fc800078e02ff */
[----:B------:R-:W-:-:S07]  /*1b240*/  IMAD.MOV.U32 R13, RZ, RZ, R2 ;  /* 0x000000ffff0d7224 */ /* 0x000fce00078e0002 */
[----:B------:R-:W-:Y:S05]  /*1b250*/  WARPSYNC.COLLECTIVE R15, `(.L_x_1482) ;  /* 0x000000000f087348 */ /* 0x000fea0003c00000 */
[----:B------:R0:W1:Y:S02]  /*1b260*/  SHFL.UP P6, R14, R13, R12, R11 ;  /* 0x0400000c0d0e7389 */ /* 0x00006400000c000b */
[----:B01----:R-:W-:Y:S01]  /*1b270*/  ENDCOLLECTIVE ;  /* 0x000000000000791b */ /* 0x003fe20003800000 */
.L_x_1482:
        /* <DEDUP_REMOVED lines=8> */
.L_x_1483:
        /* <DEDUP_REMOVED lines=8> */
.L_x_1484:
        /* <DEDUP_REMOVED lines=8> */
.L_x_1485:
        /* <DEDUP_REMOVED lines=8> */
.L_x_1486:
        /* <DEDUP_REMOVED lines=9> */
.L_x_1487:
[----:B------:R-:W-:Y:S01]  /*1b510*/  IMAD.MOV.U32 R10, RZ, RZ, R14 ;  /* 0x000000ffff0a7224 */ /* 0x000fe200078e000e */
[----:B------:R-:W-:Y:S06]  /*1b520*/  BRA `(.L_x_1488) ;  /* 0xffffffd4002c7947 */ /* 0x000fec000383ffff */
.L_x_1425:
[----:B------:R-:W-:Y:S01]  /*1b530*/  BSSY B0, `(.L_x_1489) ;  /* 0x0000008000007945 */ /* 0x000fe20003800000 */
[----:B------:R-:W-:Y:S02]  /*1b540*/  IMAD.MOV.U32 R13, RZ, RZ, R2 ;  /* 0x000000ffff0d7224 */ /* 0x000fe400078e0002 */
[----:B------:R-:W-:Y:S02]  /*1b550*/  IMAD.MOV.U32 R12, RZ, RZ, 0x1 ;  /* 0x00000001ff0c7424 */ /* 0x000fe400078e00ff */
[----:B------:R-:W-:Y:S02]  /*1b560*/  IMAD.MOV.U32 R11, RZ, RZ, RZ ;  /* 0x000000ffff0b7224 */ /* 0x000fe400078e00ff */
[----:B------:R-:W-:-:S07]  /*1b570*/  IMAD.MOV.U32 R15, RZ, RZ, -0x1 ;  /* 0xffffffffff0f7424 */ /* 0x000fce00078e00ff */
[----:B------:R-:W-:Y:S05]  /*1b580*/  WARPSYNC.COLLECTIVE R15, `(.L_x_1490) ;  /* 0x000000000f087348 */ /* 0x000fea0003c00000 */
[----:B------:R0:W1:Y:S02]  /*1b590*/  SHFL.UP P6, R14, R13, R12, R11 ;  /* 0x0400000c0d0e7389 */ /* 0x00006400000c000b */
[----:B01----:R-:W-:Y:S01]  /*1b5a0*/  ENDCOLLECTIVE ;  /* 0x000000000000791b */ /* 0x003fe20003800000 */
.L_x_1490:
[----:B------:R-:W-:Y:S05]  /*1b5b0*/  BSYNC B0 ;  /* 0x0000000000007941 */ /* 0x000fea0003800000 */
.L_x_1489:
        /* <DEDUP_REMOVED lines=10> */
.L_x_1491:
        /* <DEDUP_REMOVED lines=8> */
.L_x_1492:
        /* <DEDUP_REMOVED lines=8> */
.L_x_1493:
        /* <DEDUP_REMOVED lines=8> */
.L_x_1494:
        /* <DEDUP_REMOVED lines=9> */
.L_x_1495:
[----:B------:R-:W-:Y:S01]  /*1b870*/  IMAD.MOV.U32 R10, RZ, RZ, R14 ;  /* 0x000000ffff0a7224 */ /* 0x000fe200078e000e */
[----:B------:R-:W-:Y:S06]  /*1b880*/  BRA `(.L_x_1496) ;  /* 0xffffffd400047947 */ /* 0x000fec000383ffff */
.L_x_1427:
[----:B------:R-:W-:Y:S01]  /*1b890*/  BSSY B0, `(.L_x_1497) ;  /* 0x0000006000007945 */ /* 0x000fe20003800000 */
[----:B------:R-:W-:Y:S01]  /*1b8a0*/  PLOP3.LUT P6, PT, P6, PT, PT, 0x8, 0x0 ;  /* 0x000000000000781c */ /* 0x000fe200037ce170 */
[----:B------:R-:W-:-:S12]  /*1b8b0*/  IMAD.MOV.U32 R15, RZ, RZ, -0x1 ;  /* 0xffffffffff0f7424 */ /* 0x000fd800078e00ff */
[----:B0-----:R-:W-:Y:S05]  /*1b8c0*/  WARPSYNC.COLLECTIVE R15, `(.L_x_1498) ;  /* 0x000000000f087348 */ /* 0x001fea0003c00000 */
[----:B------:R-:W-:Y:S01]  /*1b8d0*/  VOTE.ANY R14, PT, P6 ;  /* 0x00000000000e7806 */ /* 0x000fe200030e0100 */
[----:B0-----:R-:W-:Y:S06]  /*1b8e0*/  ENDCOLLECTIVE ;  /* 0x000000000000791b */ /* 0x001fec0003800000 */
.L_x_1498:
[----:B------:R-:W-:Y:S05]  /*1b8f0*/  BSYNC B0 ;  /* 0x0000000000007941 */ /* 0x000fea0003800000 */
.L_x_1497:
[----:B------:R0:W5:Y:S01]  /*1b900*/  LDL.LU R16, [R1+0xc] ;  /* 0x00000c0001107983 */ /* 0x0001620000300800 */
[----:B------:R-:W-:Y:S02]  /*1b910*/  IMAD.MOV.U32 R3, RZ, RZ, R14 ;  /* 0x000000ffff037224 */ /* 0x000fe400078e000e */
[----:B------:R-:W-:Y:S02]  /*1b920*/  IMAD.MOV.U32 R13, RZ, RZ, R5 ;  /* 0x000000ffff0d7224 */ /* 0x000fe400078e0005 */
[----:B------:R-:W1:Y:S01]  /*1b930*/  POPC R9, R3 ;  /* 0x0000000300097309 */ /* 0x000e620000000000 */
[----:B------:R-:W-:Y:S02]  /*1b940*/  IMAD.MOV.U32 R11, RZ, RZ, 0x1f ;  /* 0x0000001fff0b7424 */ /* 0x000fe400078e00ff */
[----:B------:R-:W-:Y:S02]  /*1b950*/  IMAD.MOV.U32 R15, RZ, RZ, -0x1 ;  /* 0xffffffffff0f7424 */ /* 0x000fe400078e00ff */
[----:B01----:R-:W-:-:S07]  /*1b960*/  IMAD.MOV.U32 R12, RZ, RZ, R9 ;  /* 0x000000ffff0c7224 */ /* 0x003fce00078e0009 */
[----:B-----5:R-:W-:Y:S05]  /*1b970*/  WARPSYNC.COLLECTIVE R15, `(.L_x_1499) ;  /* 0x000000000f087348 */ /* 0x020fea0003c00000 */
[----:B------:R0:W1:Y:S02]  /*1b980*/  SHFL.IDX P6, R14, R13, R12, R11 ;  /* 0x0000000c0d0e7389 */ /* 0x00006400000c000b */
[----:B01---5:R-:W-:Y:S01]  /*1b990*/  ENDCOLLECTIVE ;  /* 0x000000000000791b */ /* 0x023fe20003800000 */
.L_x_1499:
[----:B------:R-:W-:Y:S02]  /*1b9a0*/  IMAD.MOV.U32 R13, RZ, RZ, R7 ;  /* 0x000000ffff0d7224 */ /* 0x000fe400078e0007 */
[----:B------:R-:W-:-:S07]  /*1b9b0*/  IMAD.MOV.U32 R4, RZ, RZ, R14 ;  /* 0x000000ffff047224 */ /* 0x000fce00078e000e */
[----:B------:R-:W-:Y:S05]  /*1b9c0*/  WARPSYNC.COLLECTIVE R15, `(.L_x_1500) ;  /* 0x000000000f087348 */ /* 0x000fea0003c00000 */
[----:B------:R0:W1:Y:S02]  /*1b9d0*/  SHFL.IDX P6, R14, R13, R12, R11 ;  /* 0x0000000c0d0e7389 */ /* 0x00006400000c000b */
[----:B01----:R-:W-:Y:S01]  /*1b9e0*/  ENDCOLLECTIVE ;  /* 0x000000000000791b */ /* 0x003fe20003800000 */
.L_x_1500:
[----:B------:R-:W-:Y:S02]  /*1b9f0*/  IMAD.MOV.U32 R7, RZ, RZ, R14 ;  /* 0x000000ffff077224 */ /* 0x000fe400078e000e */
[----:B------:R-:W-:-:S05]  /*1ba00*/  IMAD.IADD R5, R9, 0x1, R16 ;  /* 0x0000000109057824 */ /* 0x000fca00078e0210 */
[----:B------:R1:W-:Y:S01]  /*1ba10*/  STL [R1+0xc], R5 ;  /* 0x00000c0501007387 */ /* 0x0003e20000100800 */
[----:B------:R-:W-:Y:S05]  /*1ba20*/  BRA `(.L_x_1501) ;  /* 0xffffffd000e47947 */ /* 0x000fea000383ffff */
.L_x_1429:
[----:B------:R-:W-:Y:S01]  /*1ba30*/  BSSY B0, `(.L_x_1502) ;  /* 0x0000008000007945 */ /* 0x000fe20003800000 */
[----:B------:R-:W-:Y:S02]  /*1ba40*/  IMAD.MOV.U32 R13, RZ, RZ, R2 ;  /* 0x000000ffff0d7224 */ /* 0x000fe400078e0002 */
[----:B------:R-:W-:Y:S02]  /*1ba50*/  IMAD.MOV.U32 R12, RZ, RZ, R9 ;  /* 0x000000ffff0c7224 */ /* 0x000fe400078e0009 */
[----:B------:R-:W-:Y:S02]  /*1ba60*/  IMAD.MOV.U32 R11, RZ, RZ, 0x1f ;  /* 0x0000001fff0b7424 */ /* 0x000fe400078e00ff */
[----:B------:R-:W-:-:S07]  /*1ba70*/  IMAD.MOV.U32 R15, RZ, RZ, -0x1 ;  /* 0xffffffffff0f7424 */ /* 0x000fce00078e00ff */
[----:B01----:R-:W-:Y:S05]  /*1ba80*/  WARPSYNC.COLLECTIVE R15, `(.L_x_1503) ;  /* 0x000000000f087348 */ /* 0x003fea0003c00000 */
[----:B------:R2:W3:Y:S02]  /*1ba90*/  SHFL.IDX P6, R14, R13, R12, R11 ;  /* 0x0000000c0d0e7389 */ /* 0x0004e400000c000b */
[----:B0123--:R-:W-:Y:S01]  /*1baa0*/  ENDCOLLECTIVE ;  /* 0x000000000000791b */ /* 0x00ffe20003800000 */
.L_x_1503:
[----:B------:R-:W-:Y:S05]  /*1bab0*/  BSYNC B0 ;  /* 0x0000000000007941 */ /* 0x000fea0003800000 */
.L_x_1502:
[----:B------:R-:W-:Y:S01]  /*1bac0*/  IMAD.MOV.U32 R2, RZ, RZ, R14 ;  /* 0x000000ffff027224 */ /* 0x000fe200078e000e */
[----:B------:R-:W-:Y:S06]  /*1bad0*/  BRA `(.L_x_1504) ;  /* 0xffffffd000d07947 */ /* 0x000fec000383ffff */
.L_x_1435:
[----:B0-----:R0:W1:Y:S02]  /*1bae0*/  SYNCS.PHASECHK.TRANS64.TRYWAIT P0, [R0+URZ+0x30820], R3 ;  /* 0x03082003000075a7 */ /* 0x001064000800017f */
[----:B-1----:R-:W-:Y:S05]  /*1baf0*/  @!P0 NANOSLEEP.SYNCS 0x989680 ;  /* 0x009896800000895d */ /* 0x002fea0003900000 */
[----:B------:R-:W1:Y:S02]  /*1bb00*/  @!P0 SYNCS.PHASECHK.TRANS64 P0, [R0+URZ+0x30820], R3 ;  /* 0x03082003000085a7 */ /* 0x000e64000800007f */
[----:B-1----:R-:W-:Y:S05]  /*1bb10*/  @!P0 BRA `(.L_x_1435) ;  /* 0xfffffffc00f08947 */ /* 0x002fea000383ffff */
[----:B------:R-:W-:Y:S05]  /*1bb20*/  BRA `(.L_x_1505) ;  /* 0xffffffdc00747947 */ /* 0x000fea000383ffff */
.L_x_1436:
[----:B------:R-:W1:Y:S01]  /*1bb30*/  S2R R2, SR_TID.X ;  /* 0x0000000000027919 */ /* 0x000e620000002100 */
[----:B------:R-:W-:Y:S01]  /*1bb40*/  BSSY B0, `(.L_x_1506) ;  /* 0x000000a000007945 */ /* 0x000fe20003800000 */
[----:B------:R-:W-:Y:S02]  /*1bb50*/  IMAD.MOV.U32 R12, RZ, RZ, RZ ;  /* 0x000000ffff0c7224 */ /* 0x000fe400078e00ff */
[----:B---3--:R-:W-:Y:S02]  /*1bb60*/  IMAD.MOV.U32 R11, RZ, RZ, 0x1f ;  /* 0x0000001fff0b7424 */ /* 0x008fe400078e00ff */
[----:B------:R-:W-:Y:S01]  /*1bb70*/  IMAD.MOV.U32 R15, RZ, RZ, -0x1 ;  /* 0xffffffffff0f7424 */ /* 0x000fe200078e00ff */
[----:B-1----:R-:W-:-:S04]  /*1bb80*/  SHF.R.U32.HI R2, RZ, 0x5, R2 ;  /* 0x00000005ff027819 */ /* 0x002fc80000011602 */
[----:B------:R-:W-:-:S05]  /*1bb90*/  LOP3.LUT R2, R2, 0x3, RZ, 0xc0, !PT ;  /* 0x0000000302027812 */ /* 0x000fca00078ec0ff */
[----:B------:R-:W-:-:S07]  /*1bba0*/  IMAD.MOV.U32 R13, RZ, RZ, R2 ;  /* 0x000000ffff0d7224 */ /* 0x000fce00078e0002 */
[----:B0-----:R-:W-:Y:S05]  /*1bbb0*/  WARPSYNC.COLLECTIVE R15, `(.L_x_1507) ;  /* 0x000000000f087348 */ /* 0x001fea0003c00000 */
[----:B------:R1:W2:Y:S02]  /*1bbc0*/  SHFL.IDX P6, R14, R13, R12, R11 ;  /* 0x0000000c0d0e7389 */ /* 0x0002a400000c000b */
[----:B012---:R-:W-:Y:S01]  /*1bbd0*/  ENDCOLLECTIVE ;  /* 0x000000000000791b */ /* 0x007fe20003800000 */
.L_x_1507:
[----:B------:R-:W-:Y:S05]  /*1bbe0*/  BSYNC B0 ;  /* 0x0000000000007941 */ /* 0x000fea0003800000 */
.L_x_1506:
[----:B------:R-:W-:Y:S05]  /*1bbf0*/  BRA `(.L_x_1508) ;  /* 0xffffffdc005c7947 */ /* 0x000fea000383ffff */
.L_x_1439:
[----:B------:R-:W-:Y:S01]  /*1bc00*/  BSSY B1, `(.L_x_1509) ;  /* 0x0000006000017945 */ /* 0x000fe20003800000 */
[----:B------:R-:W-:-:S07]  /*1bc10*/  IMAD.MOV.U32 R15, RZ, RZ, -0x1 ;  /* 0xffffffffff0f7424 */ /* 0x000fce00078e00ff */
[----:B01-3--:R-:W-:Y:S05]  /*1bc20*/  WARPSYNC.COLLECTIVE R15, `(.L_x_1510) ;  /* 0x000000000f0c7348 */ /* 0x00bfea0003c00000 */
[----:B------:R-:W-:Y:S02]  /*1bc30*/  ELECT P6, UR62, PT ;  /* 0x00000000003e782f */ /* 0x000fe400038c0000 */
[----:B------:R-:W-:Y:S01]  /*1bc40*/  MOV R14, UR62 ;  /* 0x0000003e000e7c02 */ /* 0x000fe20008000f00 */
[----:B01-3--:R-:W-:Y:S10]  /*1bc50*/  ENDCOLLECTIVE ;  /* 0x000000000000791b */ /* 0x00bff40003800000 */
.L_x_1510:
[----:B------:R-:W-:Y:S05]  /*1bc60*/  BSYNC B1 ;  /* 0x0000000000017941 */ /* 0x000fea0003800000 */
.L_x_1509:
[----:B------:R-:W-:Y:S05]  /*1bc70*/  BRA `(.L_x_1511) ;  /* 0xffffffdc00547947 */ /* 0x000fea000383ffff */
.L_x_1441:
[----:B0-----:R0:W1:Y:S02]  /*1bc80*/  SYNCS.PHASECHK.TRANS64.TRYWAIT P0, [R6+URZ], R5 ;  /* 0x00000005060075a7 */ /* 0x001064000800017f */
[----:B-1----:R-:W-:Y:S05]  /*1bc90*/  @!P0 NANOSLEEP.SYNCS 0x989680 ;  /* 0x009896800000895d */ /* 0x002fea0003900000 */
[----:B------:R-:W1:Y:S02]  /*1bca0*/  @!P0 SYNCS.PHASECHK.TRANS64 P0, [R6+URZ], R5 ;  /* 0x00000005060085a7 */ /* 0x000e64000800007f */
[----:B-1----:R-:W-:Y:S05]  /*1bcb0*/  @!P0 BRA `(.L_x_1441) ;  /* 0xfffffffc00f08947 */ /* 0x002fea000383ffff */
[----:B------:R-:W-:Y:S05]  /*1bcc0*/  BRA `(.L_x_1512) ;  /* 0xffffffdc00947947 */ /* 0x000fea000383ffff */
.L_x_1442:
[----:B-1----:R1:W2:Y:S02]  /*1bcd0*/  SYNCS.PHASECHK.TRANS64.TRYWAIT P0, [R7+URZ], R2 ;  /* 0x00000002070075a7 */ /* 0x0022a4000800017f */
[----:B--2---:R-:W-:Y:S05]  /*1bce0*/  @!P0 NANOSLEEP.SYNCS 0x989680 ;  /* 0x009896800000895d */ /* 0x004fea0003900000 */
[----:B------:R-:W2:Y:S02]  /*1bcf0*/  @!P0 SYNCS.PHASECHK.TRANS64 P0, [R7+URZ], R2 ;  /* 0x00000002070085a7 */ /* 0x000ea4000800007f */
[----:B--2---:R-:W-:Y:S05]  /*1bd00*/  @!P0 BRA `(.L_x_1442) ;  /* 0xfffffffc00f08947 */ /* 0x004fea000383ffff */
[----:B------:R-:W-:Y:S05]  /*1bd10*/  BRA `(.L_x_1513) ;  /* 0xffffffdc00887947 */ /* 0x000fea000383ffff */
.L_x_1444:
[----:B--2---:R2:W4:Y:S02]  /*1bd20*/  SYNCS.PHASECHK.TRANS64.TRYWAIT P0, [R4+URZ], R5 ;  /* 0x00000005040075a7 */ /* 0x004524000800017f */
[----:B----4-:R-:W-:Y:S05]  /*1bd30*/  @!P0 NANOSLEEP.SYNCS 0x989680 ;  /* 0x009896800000895d */ /* 0x010fea0003900000 */
[----:B------:R-:W4:Y:S02]  /*1bd40*/  @!P0 SYNCS.PHASECHK.TRANS64 P0, [R4+URZ], R5 ;  /* 0x00000005040085a7 */ /* 0x000f24000800007f */
[----:B----4-:R-:W-:Y:S05]  /*1bd50*/  @!P0 BRA `(.L_x_1444) ;  /* 0xfffffffc00f08947 */ /* 0x010fea000383ffff */
[----:B------:R-:W-:Y:S05]  /*1bd60*/  BRA `(.L_x_1514) ;  /* 0xffffffdc008c7947 */ /* 0x000fea000383ffff */
.L_x_1515:
        /* <DEDUP_REMOVED lines=9> */
.L_x_3204:


//--------------------- .text._ZN7cutlass13device_kernelIN5flash11enable_sm90INS1_16FlashAttnFwdSm90INS1_25CollectiveMainloopFwdSm90ILi2EN4cute5tupleIJNS5_1CILi1EEES8_S8_EEENS6_IJNS7_ILi128EEENS7_ILi64EEENS7_ILi256EEEEEELi256ENS_6half_tEfNS_4arch4Sm90ELb0ELb1ELb0ELb1ELb0ELb1ELb0ELb1ELb1ELb1ELb1ELb0EEENS1_21CollectiveEpilogueFwdINS6_IJSA_SC_SB_EEES9_SE_SG_Li256ELb1ELb1ELb1ELb0EEENS1_36VarlenDynamicPersistentTileSchedulerILi128ELi64ELi256ELi128ELb1ELb1ELb1ELb1ELb0ELb1EEEEEEEEEvNT_6ParamsE --------------------------
	.section	.text._ZN7cutlass13device_kernelIN5flash11enable_sm90INS1_16FlashAttnFwdSm90INS1_25CollectiveMainloopFwdSm90ILi2EN4cute5tupleIJNS5_1CILi1EEES8_S8_EEENS6_IJNS7_ILi128EEENS7_ILi64EEENS7_ILi256EEEEEELi256ENS_6half_tEfNS_4arch4Sm90ELb0ELb1ELb0ELb1ELb0ELb1ELb0ELb1ELb1ELb1ELb1ELb0EEENS1_21CollectiveEpilogueFwdINS6_IJSA_SC_SB_EEES9_SE_SG_Li256ELb1ELb1ELb1ELb0EEENS1_36VarlenDynamicPersistentTileSchedulerILi128ELi64ELi256ELi128ELb1ELb1ELb1ELb1ELb0ELb1EEEEEEEEEvNT_6ParamsE,"ax",@progbits
	.align	128
.text._ZN7cutlass13device_kernelIN5flash11enable_sm90INS1_16FlashAttnFwdSm90INS1_25CollectiveMainloopFwdSm90ILi2EN4cute5tupleIJNS5_1CILi1EEES8_S8_EEENS6_IJNS7_ILi128EEENS7_ILi64EEENS7_ILi256EEEEEELi256ENS_6half_tEfNS_4arch4Sm90ELb0ELb1ELb0ELb1ELb0ELb1ELb0ELb1ELb1ELb1ELb1ELb0EEENS1_21CollectiveEpilogueFwdINS6_IJSA_SC_SB_EEES9_SE_SG_Li256ELb1ELb1ELb1ELb0EEENS1_36VarlenDynamicPersistentTileSchedulerILi128ELi64ELi256ELi128ELb1ELb1ELb1ELb1ELb0ELb1EEEEEEEEEvNT_6ParamsE:
        .type           _ZN7cutlass13device_kernelIN5flash11enable_sm90INS1_16FlashAttnFwdSm90INS1_25CollectiveMainloopFwdSm90ILi2EN4cute5tupleIJNS5_1CILi1EEES8_S8_EEENS6_IJNS7_ILi128EEENS7_ILi64EEENS7_ILi256EEEEEELi256ENS_6half_tEfNS_4arch4Sm90ELb0ELb1ELb0ELb1ELb0ELb1ELb0ELb1ELb1ELb1ELb1ELb0EEENS1_21CollectiveEpilogueFwdINS6_IJSA_SC_SB_EEES9_SE_SG_Li256ELb1ELb1ELb1ELb0EEENS1_36VarlenDynamicPersistentTileSchedulerILi128ELi64ELi256ELi128ELb1ELb1ELb1ELb1ELb0ELb1EEEEEEEEEvNT_6ParamsE,@function
        .size           _ZN7cutlass13device_kernelIN5flash11enable_sm90INS1_16FlashAttnFwdSm90INS1_25CollectiveMainloopFwdSm90ILi2EN4cute5tupleIJNS5_1CILi1EEES8_S8_EEENS6_IJNS7_ILi128EEENS7_ILi64EEENS7_ILi256EEEEEELi256ENS_6half_tEfNS_4arch4Sm90ELb0ELb1ELb0ELb1ELb0ELb1ELb0ELb1ELb1ELb1ELb1ELb0EEENS1_21CollectiveEpilogueFwdINS6_IJSA_SC_SB_EEES9_SE_SG_Li256ELb1ELb1ELb1ELb0EEENS1_36VarlenDynamicPersistentTileSchedulerILi128ELi64ELi256ELi128ELb1ELb1ELb1ELb1ELb0ELb1EEEEEEEEEvNT_6ParamsE,(.L_x_3205 - _ZN7cutlass13device_kernelIN5flash11enable_sm90INS1_16FlashAttnFwdSm90INS1_25CollectiveMainloopFwdSm90ILi2EN4cute5tupleIJNS5_1CILi1EEES8_S8_EEENS6_IJNS7_ILi128EEENS7_ILi64EEENS7_ILi256EEEEEELi256ENS_6half_tEfNS_4arch4Sm90ELb0ELb1ELb0ELb1ELb0ELb1ELb0ELb1ELb1ELb1ELb1ELb0EEENS1_21CollectiveEpilogueFwdINS6_IJSA_SC_SB_EEES9_SE_SG_Li256ELb1ELb1ELb1ELb0EEENS1_36VarlenDynamicPersistentTileSchedulerILi128ELi64ELi256ELi128ELb1ELb1ELb1ELb1ELb0ELb1EEEEEEEEEvNT_6ParamsE)
        .other          _ZN7cutlass13device_kernelIN5flash11enable_sm90INS1_16FlashAttnFwdSm90INS1_25CollectiveMainloopFwdSm90ILi2EN4cute5tupleIJNS5_1CILi1EEES8_S8_EEENS6_IJNS7_ILi128EEENS7_ILi64EEENS7_ILi256EEEEEELi256ENS_6half_tEfNS_4arch4Sm90ELb0ELb1ELb0ELb1ELb0ELb1ELb0ELb1ELb1ELb1ELb1ELb0EEENS1_21CollectiveEpilogueFwdINS6_IJSA_SC_SB_EEES9_SE_SG_Li256ELb1ELb1ELb1ELb0EEENS1_36VarlenDynamicPersistentTileSchedulerILi128ELi64ELi256ELi128ELb1ELb1ELb1ELb1ELb0ELb1EEEEEEEEEvNT_6ParamsE,@"STO_CUDA_ENTRY STV_DEFAULT"
_ZN7cutlass13device_kernelIN5flash11enable_sm90INS1_16FlashAttnFwdSm90INS1_25CollectiveMainloopFwdSm90ILi2EN4cute5tupleIJNS5_1CILi1EEES8_S8_EEENS6_IJNS7_ILi128EEENS7_ILi64EEENS7_ILi256EEEEEELi256ENS_6half_tEfNS_4arch4Sm90ELb0ELb1ELb0ELb1ELb0ELb1ELb0ELb1ELb1ELb1ELb1ELb0EEENS1_21CollectiveEpilogueFwdINS6_IJSA_SC_SB_EEES9_SE_SG_Li256ELb1ELb1ELb1ELb0EEENS1_36VarlenDynamicPersistentTileSchedulerILi128ELi64ELi256ELi128ELb1ELb1ELb1ELb1ELb0ELb1EEEEEEEEEvNT_6ParamsE:
        /* <DEDUP_REMOVED lines=24> */
.L_x_1517:
[----:B------:R-:W-:Y:S05]  /*0180*/  BSYNC B0 ;  /* 0x0000000000007941 */ /* 0x000fea0003800000 */
.L_x_1516:
        /* <DEDUP_REMOVED lines=41> */
.L_x_1518:
        /* <DEDUP_REMOVED lines=22> */
.L_x_1519:
        /* <DEDUP_REMOVED lines=18> */
.L_x_1520:
        /* <DEDUP_REMOVED lines=22> */
.L_x_1521:
        /* <DEDUP_REMOVED lines=22> */
.L_x_1522:
        /* <DEDUP_REMOVED lines=9> */
.L_x_1525:
        /* <DEDUP_REMOVED lines=8> */
[----:B-1----:R-:W-:-:S06]  /*0a70*/  ULEA UR4, UR5, UR4, 0x18 ;  /* 0x0000000405047291 */ /* 0x002fcc000f8ec03f */
[----:B------:R-:W-:Y:S01]  /*0a80*/  IMAD.U32 R16, RZ, RZ, UR4 ;  /* 0x00000004ff107e24 */ /* 0x000fe2000f8e00ff */
[----:B------:R-:W-:-:S04]  /*0a90*/  ULDC UR4, c[0x0][0xc3c] ;  /* 0x00030f0000047ab9 */ /* 0x000fc80000000800 */
[----:B------:R-:W1:Y:S01]  /*0aa0*/  LDS.128 R24, [R16+0x308d0] ;  /* 0x0308d00010187984 */ /* 0x000e620000000c00 */
[----:B------:R-:W-:Y:S06]  /*0ab0*/  BAR.ARV 0x4, 0x180 ;  /* 0x0106000000007b1d */ /* 0x000fec0000002000 */
[----:B-1----:R-:W-:-:S13]  /*0ac0*/  ISETP.GE.AND P0, PT, R27, UR4, PT ;  /* 0x000000041b007c0c */ /* 0x002fda000bf06270 */
[----:B------:R-:W-:Y:S05]  /*0ad0*/  @P0 BRA `(.L_x_1526) ;  /* 0x000002cc00840947 */ /* 0x000fea0003800000 */
[----:B------:R-:W2:Y:S01]  /*0ae0*/  LDL R0, [R1+0xa4] ;  /* 0x0000a40001007983 */ /* 0x000ea20000100800 */
[----:B------:R-:W-:Y:S02]  /*0af0*/  VIADD R6, R6, 0xffffff80 ;  /* 0xffffff8006067836 */ /* 0x000fe40000000000 */
[----:B------:R-:W-:Y:S02]  /*0b00*/  IMAD.MOV.U32 R237, RZ, RZ, RZ ;  /* 0x000000ffffed7224 */ /* 0x000fe400078e00ff */
[----:B------:R-:W-:Y:S01]  /*0b10*/  IMAD.MOV.U32 R205, RZ, RZ, RZ ;  /* 0x000000ffffcd7224 */ /* 0x000fe200078e00ff */
[----:B------:R-:W-:-:S04]  /*0b20*/  SHF.R.S32.HI R3, RZ, 0x1f, R6 ;  /* 0x0000001fff037819 */ /* 0x000fc80000011406 */
[CC--:B0-----:R-:W-:Y:S02]  /*0b30*/  LEA.HI R2, R3.reuse, R6.reuse, RZ, 0x4 ;  /* 0x0000000603027211 */ /* 0x0c1fe400078f20ff */
[CC--:B------:R-:W-:Y:S02]  /*0b40*/  LEA.HI R4, R3.reuse, R6.reuse, RZ, 0x5 ;  /* 0x0000000603047211 */ /* 0x0c0fe400078f28ff */
[----:B------:R-:W-:Y:S02]  /*0b50*/  SHF.R.S32.HI R7, RZ, 0x4, R2 ;  /* 0x00000004ff077819 */ /* 0x000fe40000011402 */
[----:B------:R-:W-:Y:S01]  /*0b60*/  LOP3.LUT R5, R2, 0x3fffff0, RZ, 0xc0, !PT ;  /* 0x03fffff002057812 */ /* 0x000fe200078ec0ff */
[----:B------:R-:W-:Y:S01]  /*0b70*/  IMAD.SHL.U32 R4, R4, 0x20, RZ ;  /* 0x0000002004047824 */ /* 0x000fe200078e00ff */
[----:B------:R-:W-:Y:S02]  /*0b80*/  LEA.HI R2, R2, R7, RZ, 0x1 ;  /* 0x0000000702027211 */ /* 0x000fe400078f08ff */
[----:B------:R-:W-:Y:S01]  /*0b90*/  LEA.HI R10, R3, R6, RZ, 0x2 ;  /* 0x00000006030a7211 */ /* 0x000fe200078f10ff */
[----:B------:R-:W-:Y:S01]  /*0ba0*/  IMAD.IADD R5, R6, 0x1, -R5 ;  /* 0x0000000106057824 */ /* 0x000fe200078e0a05 */
[----:B------:R-:W-:-:S02]  /*0bb0*/  LOP3.LUT R2, R2, 0x1ffffffe, RZ, 0xc0, !PT ;  /* 0x1ffffffe02027812 */ /* 0x000fc400078ec0ff */
[----:B------:R-:W-:Y:S02]  /*0bc0*/  LOP3.LUT R4, R4, 0xfffffc00, RZ, 0xc0, !PT ;  /* 0xfffffc0004047812 */ /* 0x000fe400078ec0ff */
[----:B------:R-:W-:Y:S02]  /*0bd0*/  IADD3 R2, R7, -R2, RZ ;  /* 0x8000000207027210 */ /* 0x000fe40007ffe0ff */
[----:B------:R-:W-:Y:S02]  /*0be0*/  LOP3.LUT R13, R10, 0xfffffffc, RZ, 0xc0, !PT ;  /* 0xfffffffc0a0d7812 */ /* 0x000fe400078ec0ff */
[----:B------:R-:W-:-:S03]  /*0bf0*/  LEA.HI R23, R3, R6, RZ, 0x3 ;  /* 0x0000000603177211 */ /* 0x000fc600078f18ff */
[----:B------:R-:W-:Y:S01]  /*0c00*/  IMAD.IADD R13, R6, 0x1, -R13 ;  /* 0x00000001060d7824 */ /* 0x000fe200078e0a0d */
[----:B--2---:R-:W-:Y:S02]  /*0c10*/  R2UR UR4, R0 ;  /* 0x00000000000472ca */ /* 0x004fe400000e0000 */
[----:B------:R-:W-:-:S04]  /*0c20*/  LEA.HI R0, R3, R6, RZ, 0x7 ;  /* 0x0000000603007211 */ /* 0x000fc800078f38ff */
[----:B------:R-:W-:-:S05]  /*0c30*/  LOP3.LUT R9, R0, 0xffffff80, RZ, 0xc0, !PT ;  /* 0xffffff8000097812 */ /* 0x000fca00078ec0ff */
[----:B------:R-:W-:Y:S02]  /*0c40*/  IMAD.IADD R28, R6, 0x1, -R9 ;  /* 0x00000001061c7824 */ /* 0x000fe400078e0a09 */
[----:B------:R-:W-:Y:S01]  /*0c50*/  IMAD R9, R5, 0x40, R4 ;  /* 0x0000004005097824 */ /* 0x000fe200078e0204 */
[----:B------:R-:W-:Y:S01]  /*0c60*/  SHF.R.S32.HI R5, RZ, 0x7, R0 ;  /* 0x00000007ff057819 */ /* 0x000fe20000011400 */
[----:B------:R-:W-:Y:S01]  /*0c70*/  ULOP3.LUT UR4, UR4, 0x1, URZ, 0xfc, !UPT ;  /* 0x0000000104047892 */ /* 0x000fe2000f8efc3f */
[----:B------:R-:W-:Y:S01]  /*0c80*/  SHF.R.S32.HI R7, RZ, 0x1f, R28 ;  /* 0x0000001fff077819 */ /* 0x000fe2000001141c */
[----:B------:R-:W-:Y:S01]  /*0c90*/  STL [R1+0x7c], R28 ;  /* 0x00007c1c01007387 */ /* 0x000fe20000100800 */
[----:B------:R-:W-:Y:S02]  /*0ca0*/  LEA.HI R4, R3, R6, RZ, 0x6 ;  /* 0x0000000603047211 */ /* 0x000fe400078f30ff */
[----:B------:R-:W-:Y:S02]  /*0cb0*/  LEA.HI R8, R7, R28, RZ, 0x2 ;  /* 0x0000001c07087211 */ /* 0x000fe400078f10ff */
[----:B------:R-:W-:Y:S01]  /*0cc0*/  LEA.HI R0, R0, R5, RZ, 0x1 ;  /* 0x0000000500007211 */ /* 0x000fe200078f08ff */
[----:B------:R-:W-:Y:S01]  /*0cd0*/  IMAD.SHL.U32 R4, R4, 0x8, RZ ;  /* 0x0000000804047824 */ /* 0x000fe200078e00ff */
[----:B------:R-:W-:-:S02]  /*0ce0*/  SHF.R.S32.HI R10, RZ, 0x2, R8 ;  /* 0x00000002ff0a7819 */ /* 0x000fc40000011408 */
[----:B------:R-:W-:Y:S02]  /*0cf0*/  SHF.R.S32.HI R11, RZ, 0x1f, R8 ;  /* 0x0000001fff0b7819 */ /* 0x000fe40000011408 */
[----:B------:R-:W-:Y:S02]  /*0d00*/  LOP3.LUT R3, R23, 0xfffffff8, RZ, 0xc0, !PT ;  /* 0xfffffff817037812 */ /* 0x000fe400078ec0ff */
[----:B------:R-:W-:Y:S02]  /*0d10*/  LEA.HI R11, R11, R10, RZ, 0x3 ;  /* 0x0000000a0b0b7211 */ /* 0x000fe400078f18ff */
[----:B------:R-:W-:Y:S01]  /*0d20*/  LOP3.LUT R0, R0, 0x3fffffe, RZ, 0xc0, !PT ;  /* 0x03fffffe00007812 */ /* 0x000fe200078ec0ff */
[----:B------:R-:W-:Y:S01]  /*0d30*/  IMAD.IADD R12, R6, 0x1, -R3 ;  /* 0x00000001060c7824 */ /* 0x000fe200078e0a03 */
[----:B------:R-:W-:Y:S01]  /*0d40*/  LOP3.LUT R11, R11, 0xfffffff8, RZ, 0xc0, !PT ;  /* 0xfffffff80b0b7812 */ /* 0x000fe200078ec0ff */
[----:B------:R-:W-:Y:S01]  /*0d50*/  IMAD R3, R2, 0x8, R9 ;  /* 0x0000000802037824 */ /* 0x000fe200078e0209 */
[----:B------:R-:W-:Y:S01]  /*0d60*/  SHF.R.S32.HI R23, RZ, 0x3, R23 ;  /* 0x00000003ff177819 */ /* 0x000fe20000011417 */
[----:B------:R-:W-:Y:S01]  /*0d70*/  IMAD.IADD R0, R5, 0x1, -R0 ;  /* 0x0000000105007824 */ /* 0x000fe200078e0a00 */
[----:B------:R-:W-:Y:S01]  /*0d80*/  LEA.HI R7, R7, R28, RZ, 0x5 ;  /* 0x0000001c07077211 */ /* 0x000fe200078f28ff */
[----:B------:R-:W-:Y:S01]  /*0d90*/  IMAD.IADD R10, R10, 0x1, -R11 ;  /* 0x000000010a0a7824 */ /* 0x000fe200078e0a0b */
[----:B------:R-:W-:Y:S01]  /*0da0*/  STL [R1+0x44], R12 ;  /* 0x0000440c01007387 */ /* 0x000fe20000100800 */
[----:B------:R-:W-:Y:S01]  /*0db0*/  VIADD R5, R23, 0x60 ;  /* 0x0000006017057836 */ /* 0x000fe20000000000 */
[----:B------:R-:W-:Y:S01]  /*0dc0*/  SHF.R.S32.HI R7, RZ, 0x5, R7 ;  /* 0x00000005ff077819 */ /* 0x000fe20000011407 */
[C---:B------:R-:W-:Y:S01]  /*0dd0*/  IMAD.SHL.U32 R200, R12.reuse, 0x4, RZ ;  /* 0x000000040cc87824 */ /* 0x040fe200078e00ff */
[----:B------:R0:W-:Y:S01]  /*0de0*/  STL [R1+0xa0], R3 ;  /* 0x0000a00301007387 */ /* 0x0001e20000100800 */
[----:B------:R-:W-:Y:S01]  /*0df0*/  LEA.HI R2, R13, R13, RZ, 0x1 ;  /* 0x0000000d0d027211 */ /* 0x000fe200078f08ff */
[----:B------:R-:W-:Y:S01]  /*0e00*/  IMAD.SHL.U32 R18, R12, 0x8, RZ ;  /* 0x000000080c127824 */ /* 0x000fe200078e00ff */
[----:B------:R-:W-:Y:S01]  /*0e10*/  LEA R7, R7, R10, 0x4 ;  /* 0x0000000a07077211 */ /* 0x000fe200078e20ff */
[----:B------:R-:W-:Y:S01]  /*0e20*/  VIADD R233, R200, 0x40 ;  /* 0x00000040c8e97836 */ /* 0x000fe20000000000 */
[----:B------:R-:W-:Y:S01]  /*0e30*/  SHF.R.S32.HI R10, RZ, 0x1f, R5 ;  /* 0x0000001fff0a7819 */ /* 0x000fe20000011405 */
[C---:B------:R-:W-:Y:S01]  /*0e40*/  IMAD.SHL.U32 R32, R23.reuse, 0x40, RZ ;  /* 0x0000004017207824 */ /* 0x040fe200078e00ff */
[----:B------:R-:W-:Y:S01]  /*0e50*/  LOP3.LUT R2, R2, 0x1ffffffe, RZ, 0xc0, !PT ;  /* 0x1ffffffe02027812 */ /* 0x000fe200078ec0ff */
[----:B------:R-:W-:Y:S01]  /*0e60*/  IMAD.IADD R226, R200, 0x1, R233 ;  /* 0x00000001c8e27824 */ /* 0x000fe200078e02e9 */
[----:B------:R-:W-:Y:S01]  /*0e70*/  LEA.HI R10, R10, R5, RZ, 0x3 ;  /* 0x000000050a0a7211 */ /* 0x000fe200078f18ff */
[C---:B0-----:R-:W-:Y:S01]  /*0e80*/  VIADD R3, R23.reuse, 0x40 ;  /* 0x0000004017037836 */ /* 0x041fe20000000000 */
[----:B------:R-:W-:Y:S01]  /*0e90*/  IADD3 R24, R23, 0x20, RZ ;  /* 0x0000002017187810 */ /* 0x000fe20007ffe0ff */
[----:B------:R-:W-:Y:S01]  /*0ea0*/  IMAD.SHL.U32 R5, R5, 0x40, RZ ;  /* 0x0000004005057824 */ /* 0x000fe200078e00ff */
[----:B------:R-:W-:Y:S01]  /*0eb0*/  SHF.R.S32.HI R9, RZ, 0x1f, R226 ;  /* 0x0000001fff097819 */ /* 0x000fe200000114e2 */
[----:B------:R-:W-:Y:S01]  /*0ec0*/  IMAD.IADD R2, R13, 0x1, -R2 ;  /* 0x000000010d027824 */ /* 0x000fe200078e0a02 */
[----:B------:R-:W-:Y:S01]  /*0ed0*/  SHF.R.S32.HI R6, RZ, 0x1f, R3 ;  /* 0x0000001fff067819 */ /* 0x000fe20000011403 */
[----:B------:R-:W-:Y:S01]  /*0ee0*/  IMAD.SHL.U32 R14, R10, 0x40, RZ ;  /* 0x000000400a0e7824 */ /* 0x000fe200078e00ff */
[----:B------:R-:W-:Y:S01]  /*0ef0*/  LOP3.LUT R13, R5, 0x1c0, RZ, 0xc0, !PT ;  /* 0x000001c0050d7812 */ /* 0x000fe200078ec0ff */
[----:B------:R-:W-:Y:S01]  /*0f00*/  IMAD R21, R0, 0x40, R7 ;  /* 0x0000004000157824 */ /* 0x000fe200078e0207 */
[----:B------:R-:W-:Y:S01]  /*0f10*/  LEA.HI R6, R6, R3, RZ, 0x3 ;  /* 0x0000000306067211 */ /* 0x000fe200078f18ff */
[----:B------:R-:W-:Y:S01]  /*0f20*/  IMAD.SHL.U32 R3, R3, 0x40, RZ ;  /* 0x0000004003037824 */ /* 0x000fe200078e00ff */
[----:B------:R-:W-:Y:S01]  /*0f30*/  LOP3.LUT R30, R4, 0xfffffe00, RZ, 0xc0, !PT ;  /* 0xfffffe00041e7812 */ /* 0x000fe200078ec0ff */
[----:B------:R-:W-:Y:S01]  /*0f40*/  IMAD.SHL.U32 R0, R24, 0x40, RZ ;  /* 0x0000004018007824 */ /* 0x000fe200078e00ff */
[----:B------:R-:W-:Y:S01]  /*0f50*/  SHF.R.U32.HI R15, RZ, 0x3, R13 ;  /* 0x00000003ff0f7819 */ /* 0x000fe2000001160d */
[----:B------:R-:W-:Y:S01]  /*0f60*/  IMAD.SHL.U32 R5, R6, 0x40, RZ ;  /* 0x0000004006057824 */ /* 0x000fe200078e00ff */
[CC--:B------:R-:W-:Y:S01]  /*0f70*/  LEA.HI R6, R9.reuse, R226.reuse, RZ, 0x3 ;  /* 0x000000e209067211 */ /* 0x0c0fe200078f18ff */
[----:B------:R-:W-:Y:S01]  /*0f80*/  STL [R1+0x9c], R21 ;  /* 0x00009c1501007387 */ /* 0x000fe20000100800 */
[----:B------:R-:W-:Y:S01]  /*0f90*/  LEA.HI R9, R9, R226, RZ, 0x6 ;  /* 0x000000e209097211 */ /* 0x000fe200078f30ff */
[C---:B------:R-:W-:Y:S01]  /*0fa0*/  VIADD R234, R200.reuse, 0x20 ;  /* 0x00000020c8ea7836 */ /* 0x040fe20000000000 */
[----:B------:R-:W-:Y:S01]  /*0fb0*/  LOP3.LUT R10, R5, 0xfffffe00, RZ, 0xc0, !PT ;  /* 0xfffffe00050a7812 */ /* 0x000fe200078ec0ff */
[----:B------:R-:W-:Y:S01]  /*0fc0*/  STL [R1+0x28], R30 ;  /* 0x0000281e01007387 */ /* 0x000fe20000100800 */
[----:B------:R-:W-:Y:S01]  /*0fd0*/  SHF.R.S32.HI R5, RZ, 0x1f, R24 ;  /* 0x0000001fff057819 */ /* 0x000fe20000011418 */
[----:B------:R-:W-:Y:S01]  /*0fe0*/  IMAD.SHL.U32 R9, R9, 0x80, RZ ;  /* 0x0000008009097824 */ /* 0x000fe200078e00ff */
[----:B------:R-:W-:Y:S01]  /*0ff0*/  LOP3.LUT R3, R3, 0x1c0, RZ, 0xc0, !PT ;  /* 0x000001c003037812 */ /* 0x000fe200078ec0ff */
[----:B------:R-:W-:Y:S01]  /*1000*/  VIADD R235, R200, 0x60 ;  /* 0x00000060c8eb7836 */ /* 0x000fe20000000000 */
[----:B------:R-:W-:-:S02]  /*1010*/  LEA.HI R5, R5, R24, RZ, 0x3 ;  /* 0x0000001805057211 */ /* 0x000fc400078f18ff */
[----:B------:R-:W-:Y:S02]  /*1020*/  LOP3.LUT R29, R0, 0x1c0, RZ, 0xc0, !PT ;  /* 0x000001c0001d7812 */ /* 0x000fe400078ec0ff */
[----:B------:R-:W-:Y:S01]  /*1030*/  SHF.R.U32.HI R11, RZ, 0x3, R3 ;  /* 0x00000003ff0b7819 */ /* 0x000fe20000011603 */
[----:B------:R-:W-:Y:S01]  /*1040*/  IMAD.SHL.U32 R5, R5, 0x40, RZ ;  /* 0x0000004005057824 */ /* 0x000fe200078e00ff */
[----:B------:R-:W-:Y:S02]  /*1050*/  LOP3.LUT R12, R3, 0x38, R18, 0xf8, !PT ;  /* 0x00000038030c7812 */ /* 0x000fe400078ef812 */
[----:B------:R-:W-:Y:S02]  /*1060*/  SHF.R.U32.HI R24, RZ, 0x3, R29 ;  /* 0x00000003ff187819 */ /* 0x000fe4000001161d */
[----:B------:R-:W-:Y:S02]  /*1070*/  LOP3.LUT R4, R29, 0x38, R6, 0xf8, !PT ;  /* 0x000000381d047812 */ /* 0x000fe400078ef806 */
[----:B------:R-:W-:-:S02]  /*1080*/  LOP3.LUT R17, R13, 0x38, R18, 0xf8, !PT ;  /* 0x000000380d117812 */ /* 0x000fc400078ef812 */
[--C-:B------:R-:W-:Y:S02]  /*1090*/  LOP3.LUT R22, R13, 0x38, R6.reuse, 0xf8, !PT ;  /* 0x000000380d167812 */ /* 0x100fe400078ef806 */
[----:B------:R-:W-:Y:S02]  /*10a0*/  LOP3.LUT R13, R10, R12, R11, 0xf6, !PT ;  /* 0x0000000c0a0d7212 */ /* 0x000fe400078ef60b */
[----:B------:R-:W-:Y:S02]  /*10b0*/  LOP3.LUT R9, R9, 0xffffe000, RZ, 0xc0, !PT ;  /* 0xffffe00009097812 */ /* 0x000fe400078ec0ff */
[----:B------:R-:W-:Y:S02]  /*10c0*/  LOP3.LUT R12, R5, 0xfffffe00, RZ, 0xc0, !PT ;  /* 0xfffffe00050c7812 */ /* 0x000fe400078ec0ff */
[----:B------:R-:W-:Y:S02]  /*10d0*/  LOP3.LUT R4, R4, R24, RZ, 0x3c, !PT ;  /* 0x0000001804047212 */ /* 0x000fe400078e3cff */
[----:B------:R-:W-:Y:S01]  /*10e0*/  LOP3.LUT R20, R3, 0x38, R6, 0xf8, !PT ;  /* 0x0000003803147812 */ /* 0x000fe200078ef806 */
[----:B------:R-:W-:Y:S01]  /*10f0*/  STL [R1+0x24], R12 ;  /* 0x0000240c01007387 */ /* 0x000fe20000100800 */
[----:B------:R-:W-:-:S02]  /*1100*/  LOP3.LUT R3, R32, 0x1c0, RZ, 0xc0, !PT ;  /* 0x000001c020037812 */ /* 0x000fc400078ec0ff */
[----:B------:R-:W-:Y:S01]  /*1110*/  LOP3.LUT R14, R14, 0xfffffe00, RZ, 0xc0, !PT ;  /* 0xfffffe000e0e7812 */ /* 0x000fe200078ec0ff */
[----:B------:R-:W-:Y:S01]  /*1120*/  STL [R1+0x54], RZ ;  /* 0x000054ff01007387 */ /* 0x000fe20000100800 */
[----:B------:R-:W-:Y:S01]  /*1130*/  IADD3 R5, R4, R9, R12 ;  /* 0x0000000904057210 */ /* 0x000fe20007ffe00c */
[----:B------:R-:W-:Y:S01]  /*1140*/  IMAD.U32 R4, RZ, RZ, UR4 ;  /* 0x00000004ff047e24 */ /* 0x000fe2000f8e00ff */
[----:B------:R-:W-:Y:S02]  /*1150*/  LOP3.LUT R22, R22, R15, RZ, 0x3c, !PT ;  /* 0x0000000f16167212 */ /* 0x000fe400078e3cff */
[----:B------:R-:W-:Y:S02]  /*1160*/  LOP3.LUT R20, R20, R11, RZ, 0x3c, !PT ;  /* 0x0000000b14147212 */ /* 0x000fe400078e3cff */
[----:B------:R-:W-:Y:S01]  /*1170*/  SHF.R.U32.HI R31, RZ, 0x3, R3 ;  /* 0x00000003ff1f7819 */ /* 0x000fe20000011603 */
[----:B------:R0:W-:Y:S01]  /*1180*/  STL [R1+0x20], R4 ;  /* 0x0000200401007387 */ /* 0x0001e20000100800 */
[----:B------:R-:W-:-:S02]  /*1190*/  LOP3.LUT R11, R14, R17, R15, 0xf6, !PT ;  /* 0x000000110e0b7212 */ /* 0x000fc400078ef60f */
[----:B------:R-:W-:Y:S02]  /*11a0*/  LOP3.LUT R3, R3, 0x38, R18, 0xf8, !PT ;  /* 0x0000003803037812 */ /* 0x000fe400078ef812 */
[-C--:B------:R-:W-:Y:S01]  /*11b0*/  IADD3 R15, R22, R9.reuse, R14 ;  /* 0x00000009160f7210 */ /* 0x080fe20007ffe00e */
[----:B------:R-:W-:Y:S01]  /*11c0*/  VIADD R14, R18, 0x80 ;  /* 0x00000080120e7836 */ /* 0x000fe20000000000 */
[----:B------:R-:W-:Y:S01]  /*11d0*/  LOP3.LUT R0, R6, 0x38, RZ, 0xc0, !PT ;  /* 0x0000003806007812 */ /* 0x000fe200078ec0ff */
[----:B------:R-:W-:Y:S01]  /*11e0*/  IMAD.MOV.U32 R22, RZ, RZ, RZ ;  /* 0x000000ffff167224 */ /* 0x000fe200078e00ff */
[----:B------:R-:W-:Y:S01]  /*11f0*/  IADD3 R7, R20, R9, R10 ;  /* 0x0000000914077210 */ /* 0x000fe20007ffe00a */
[----:B------:R-:W-:Y:S01]  /*1200*/  VIADD R10, R18, 0xc0 ;  /* 0x000000c0120a7836 */ /* 0x000fe20000000000 */
[----:B0-----:R-:W-:Y:S01]  /*1210*/  SHF.R.S32.HI R4, RZ, 0x1f, R23 ;  /* 0x0000001fff047819 */ /* 0x001fe20000011417 */
[----:B------:R0:W-:Y:S01]  /*1220*/  STL [R1+0xc], R14 ;  /* 0x00000c0e01007387 */ /* 0x0001e20000100800 */
[----:B------:R-:W-:-:S02]  /*1230*/  LOP3.LUT R4, R30, R3, R31, 0xf6, !PT ;  /* 0x000000031e047212 */ /* 0x000fc400078ef61f */
[----:B------:R-:W-:Y:S01]  /*1240*/  SHF.R.S32.HI R20, RZ, 0x1f, R234 ;  /* 0x0000001fff147819 */ /* 0x000fe200000114ea */
[----:B------:R1:W-:Y:S01]  /*1250*/  STL [R1+0x10], R10 ;  /* 0x0000100a01007387 */ /* 0x0003e20000100800 */
[----:B------:R-:W-:Y:S02]  /*1260*/  LOP3.LUT R0, R0, 0x1c0, R32, 0xf8, !PT ;  /* 0x000001c000007812 */ /* 0x000fe400078ef820 */
[----:B------:R-:W-:Y:S01]  /*1270*/  LOP3.LUT R8, R8, 0x7ffffffc, RZ, 0xc0, !PT ;  /* 0x7ffffffc08087812 */ /* 0x000fe200078ec0ff */
[----:B------:R-:W-:Y:S01]  /*1280*/  STL [R1+0x3c], R4 ;  /* 0x00003c0401007387 */ /* 0x000fe20000100800 */
[----:B------:R-:W-:Y:S02]  /*1290*/  LOP3.LUT R3, R29, 0x38, R18, 0xf8, !PT ;  /* 0x000000381d037812 */ /* 0x000fe400078ef812 */
[----:B------:R-:W-:Y:S01]  /*12a0*/  LOP3.LUT R0, R0, R31, RZ, 0x3c, !PT ;  /* 0x0000001f00007212 */ /* 0x000fe200078e3cff */
[----:B------:R2:W-:Y:S01]  /*12b0*/  STL [R1+0x74], R20 ;  /* 0x0000741401007387 */ /* 0x0005e20000100800 */
[----:B------:R-:W-:Y:S01]  /*12c0*/  SHF.R.S32.HI R29, RZ, 0x1f, R233 ;  /* 0x0000001fff1d7819 */ /* 0x000fe200000114e9 */
[----:B------:R-:W-:Y:S01]  /*12d0*/  IMAD.IADD R8, R28, 0x1, -R8 ;  /* 0x000000011c087824 */ /* 0x000fe200078e0a08 */
[----:B0-----:R-:W-:-:S02]  /*12e0*/  SHF.R.S32.HI R14, RZ, 0x1f, R14 ;  /* 0x0000001fff0e7819 */ /* 0x001fc4000001140e */
[----:B-1----:R-:W-:Y:S01]  /*12f0*/  SHF.R.S32.HI R10, RZ, 0x1f, R10 ;  /* 0x0000001fff0a7819 */ /* 0x002fe2000001140a */
[----:B------:R-:W-:Y:S01]  /*1300*/  STL [R1+0x70], R29 ;  /* 0x0000701d01007387 */ /* 0x000fe20000100800 */
[----:B------:R-:W-:Y:S01]  /*1310*/  IADD3 R9, R0, R9, R30 ;  /* 0x0000000900097210 */ /* 0x000fe20007ffe01e */
[----:B------:R-:W-:Y:S01]  /*1320*/  VIADD R0, R16, 0x10400 ;  /* 0x0001040010007836 */ /* 0x000fe20000000000 */
[----:B------:R-:W-:Y:S02]  /*1330*/  LOP3.LUT R3, R12, R3, R24, 0xf6, !PT ;  /* 0x000000030c037212 */ /* 0x000fe400078ef618 */
[----:B--2---:R-:W-:Y:S01]  /*1340*/  SHF.R.S32.HI R20, RZ, 0x1f, R235 ;  /* 0x0000001fff147819 */ /* 0x004fe200000114eb */
[--C-:B------:R-:W-:Y:S01]  /*1350*/  IMAD R5, R5, 0x2, R0.reuse ;  /* 0x0000000205057824 */ /* 0x100fe200078e0200 */
[----:B------:R-:W-:Y:S01]  /*1360*/  SHF.L.U32 R229, R8, 0x1, RZ ;  /* 0x0000000108e57819 */ /* 0x000fe200000006ff */
[--C-:B------:R-:W-:Y:S01]  /*1370*/  IMAD R8, R11, 0x2, R0.reuse ;  /* 0x000000020b087824 */ /* 0x100fe200078e0200 */
[----:B------:R-:W-:Y:S01]  /*1380*/  LOP3.LUT R43, R6, 0xfffffff8, RZ, 0xc0, !PT ;  /* 0xfffffff8062b7812 */ /* 0x000fe200078ec0ff */
[----:B------:R-:W-:Y:S01]  /*1390*/  STL [R1+0x6c], R20 ;  /* 0x00006c1401007387 */ /* 0x000fe20000100800 */
[--C-:B------:R-:W-:Y:S01]  /*13a0*/  IMAD R3, R3, 0x2, R0.reuse ;  /* 0x0000000203037824 */ /* 0x100fe200078e0200 */
[----:B------:R-:W-:Y:S01]  /*13b0*/  IADD3 R42, R229, 0x8, RZ ;  /* 0x00000008e52a7810 */ /* 0x000fe20007ffe0ff */
[----:B------:R-:W-:Y:S01]  /*13c0*/  IMAD R7, R7, 0x2, R0 ;  /* 0x0000000207077824 */ /* 0x000fe200078e0200 */
[----:B------:R0:W-:Y:S01]  /*13d0*/  STL [R1+0x64], R14 ;  /* 0x0000640e01007387 */ /* 0x0001e20000100800 */
[C---:B------:R-:W-:Y:S01]  /*13e0*/  VIADD R41, R229.reuse, 0x10 ;  /* 0x00000010e5297836 */ /* 0x040fe20000000000 */
[----:B------:R-:W-:Y:S01]  /*13f0*/  SHF.R.S32.HI R44, RZ, 0x1f, R43 ;  /* 0x0000001fff2c7819 */ /* 0x000fe2000001142b */
[C---:B------:R-:W-:Y:S01]  /*1400*/  VIADD R40, R229.reuse, 0x18 ;  /* 0x00000018e5287836 */ /* 0x040fe20000000000 */
[----:B------:R1:W-:Y:S01]  /*1410*/  STL [R1+0x60], R10 ;  /* 0x0000600a01007387 */ /* 0x0003e20000100800 */
[C---:B------:R-:W-:Y:S01]  /*1420*/  VIADD R39, R229.reuse, 0x20 ;  /* 0x00000020e5277836 */ /* 0x040fe20000000000 */
[C---:B------:R-:W-:Y:S01]  /*1430*/  IADD3 R33, R229.reuse, 0x50, RZ ;  /* 0x00000050e5217810 */ /* 0x040fe20007ffe0ff */
[C---:B------:R-:W-:Y:S01]  /*1440*/  VIADD R38, R229.reuse, 0x28 ;  /* 0x00000028e5267836 */ /* 0x040fe20000000000 */
[----:B------:R-:W-:Y:S01]  /*1450*/  MOV R17, RZ ;  /* 0x000000ff00117202 */ /* 0x000fe20000000f00 */
[C---:B------:R-:W-:Y:S01]  /*1460*/  VIADD R37, R229.reuse, 0x30 ;  /* 0x00000030e5257836 */ /* 0x040fe20000000000 */
[C---:B0-----:R-:W-:Y:S01]  /*1470*/  IADD3 R14, R229.reuse, 0x98, RZ ;  /* 0x00000098e50e7810 */ /* 0x041fe20007ffe0ff */
[C---:B------:R-:W-:Y:S01]  /*1480*/  VIADD R36, R229.reuse, 0x38 ;  /* 0x00000038e5247836 */ /* 0x040fe20000000000 */
[----:B------:R-:W-:Y:S01]  /*1490*/  SHF.R.S32.HI R19, RZ, 0x1f, R18 ;  /* 0x0000001fff137819 */ /* 0x000fe20000011412 */
[----:B------:R-:W-:-:S02]  /*14a0*/  VIADD R35, R229, 0x40 ;  /* 0x00000040e5237836 */ /* 0x000fc40000000000 */
[----:B-1----:R-:W-:Y:S02]  /*14b0*/  IMAD R10, R13, 0x2, R0 ;  /* 0x000000020d0a7824 */ /* 0x002fe400078e0200 */
[C---:B------:R-:W-:Y:S02]  /*14c0*/  VIADD R34, R229.reuse, 0x48 ;  /* 0x00000048e5227836 */ /* 0x040fe40000000000 */
[C---:B------:R-:W-:Y:S01]  /*14d0*/  VIADD R32, R229.reuse, 0x58 ;  /* 0x00000058e5207836 */ /* 0x040fe20000000000 */
[----:B------:R-:W-:Y:S01]  /*14e0*/  STL [R1+0x8c], R10 ;  /* 0x00008c0a01007387 */ /* 0x000fe20000100800 */
[C---:B------:R-:W-:Y:S02]  /*14f0*/  VIADD R31, R229.reuse, 0x60 ;  /* 0x00000060e51f7836 */ /* 0x040fe40000000000 */
[C---:B------:R-:W-:Y:S01]  /*1500*/  VIADD R30, R229.reuse, 0x68 ;  /* 0x00000068e51e7836 */ /* 0x040fe20000000000 */
[----:B------:R-:W-:Y:S01]  /*1510*/  STL [R1+0x84], R8 ;  /* 0x0000840801007387 */ /* 0x000fe20000100800 */
[----:B------:R-:W-:-:S02]  /*1520*/  VIADD R29, R229, 0x70 ;  /* 0x00000070e51d7836 */ /* 0x000fc40000000000 */
[C---:B------:R-:W-:Y:S01]  /*1530*/  VIADD R28, R229.reuse, 0x78 ;  /* 0x00000078e51c7836 */ /* 0x040fe20000000000 */
[----:B------:R0:W-:Y:S01]  /*1540*/  STL [R1+0x94], R3 ;  /* 0x0000940301007387 */ /* 0x0001e20000100800 */
[C---:B------:R-:W-:Y:S02]  /*1550*/  VIADD R24, R229.reuse, 0x80 ;  /* 0x00000080e5187836 */ /* 0x040fe40000000000 */
[C---:B------:R-:W-:Y:S01]  /*1560*/  VIADD R20, R229.reuse, 0x88 ;  /* 0x00000088e5147836 */ /* 0x040fe20000000000 */
[----:B------:R1:W-:Y:S01]  /*1570*/  STL [R1+0x90], R5 ;  /* 0x0000900501007387 */ /* 0x0003e20000100800 */
[C---:B------:R-:W-:Y:S02]  /*1580*/  VIADD R13, R229.reuse, 0xa0 ;  /* 0x000000a0e50d7836 */ /* 0x040fe40000000000 */
[C---:B------:R-:W-:Y:S01]  /*1590*/  VIADD R12, R229.reuse, 0xa8 ;  /* 0x000000a8e50c7836 */ /* 0x040fe20000000000 */
[----:B------:R2:W-:Y:S01]  /*15a0*/  STL [R1+0x88], R7 ;  /* 0x0000880701007387 */ /* 0x0005e20000100800 */
[----:B------:R-:W-:-:S02]  /*15b0*/  VIADD R11, R229, 0xb0 ;  /* 0x000000b0e50b7836 */ /* 0x000fc40000000000 */
[--C-:B0-----:R-:W-:Y:S02]  /*15c0*/  IMAD R3, R15, 0x2, R0.reuse ;  /* 0x000000020f037824 */ /* 0x101fe400078e0200 */
[----:B------:R-:W-:Y:S02]  /*15d0*/  VIADD R15, R229, 0x90 ;  /* 0x00000090e50f7836 */ /* 0x000fe40000000000 */
[--C-:B-1----:R-:W-:Y:S01]  /*15e0*/  IMAD R5, R9, 0x2, R0.reuse ;  /* 0x0000000209057824 */ /* 0x102fe200078e0200 */
[----:B------:R0:W-:Y:S01]  /*15f0*/  STL [R1+0x80], R3 ;  /* 0x0000800301007387 */ /* 0x0001e20000100800 */
[----:B------:R-:W-:Y:S02]  /*1600*/  IMAD R0, R4, 0x2, R0 ;  /* 0x0000000204007824 */ /* 0x000fe400078e0200 */
[C---:B------:R-:W-:Y:S01]  /*1610*/  VIADD R10, R229.reuse, 0xb8 ;  /* 0x000000b8e50a7836 */ /* 0x040fe20000000000 */
[----:B------:R1:W-:Y:S01]  /*1620*/  STL [R1+0x98], R5 ;  /* 0x0000980501007387 */ /* 0x0003e20000100800 */
[----:B------:R-:W-:-:S02]  /*1630*/  VIADD R9, R229, 0xc0 ;  /* 0x000000c0e5097836 */ /* 0x000fc40000000000 */
[C---:B------:R-:W-:Y:S01]  /*1640*/  VIADD R8, R229.reuse, 0xc8 ;  /* 0x000000c8e5087836 */ /* 0x040fe20000000000 */
[----:B------:R3:W-:Y:S01]  /*1650*/  STL [R1+0x30], R0 ;  /* 0x0000300001007387 */ /* 0x0007e20000100800 */
[C---:B--2---:R-:W-:Y:S01]  /*1660*/  VIADD R7, R229.reuse, 0xd0 ;  /* 0x000000d0e5077836 */ /* 0x044fe20000000000 */
[----:B0-----:R-:W-:Y:S01]  /*1670*/  SHF.R.S32.HI R3, RZ, 0x3, R6 ;  /* 0x00000003ff037819 */ /* 0x001fe20000011406 */
[C---:B------:R-:W-:Y:S02]  /*1680*/  VIADD R6, R229.reuse, 0xd8 ;  /* 0x000000d8e5067836 */ /* 0x040fe40000000000 */
[C---:B------:R-:W-:Y:S01]  /*1690*/  VIADD R4, R229.reuse, 0xe8 ;  /* 0x000000e8e5047836 */ /* 0x040fe20000000000 */
[----:B-1----:R-:W-:Y:S01]  /*16a0*/  IADD3 R5, R229, 0xe0, RZ ;  /* 0x000000e0e5057810 */ /* 0x002fe20007ffe0ff */
[----:B------:R0:W-:Y:S01]  /*16b0*/  STL [R1+0x48], R3 ;  /* 0x0000480301007387 */ /* 0x0001e20000100800 */
[----:B---3--:R-:W-:-:S03]  /*16c0*/  SHF.R.S32.HI R0, RZ, 0x1f, R229 ;  /* 0x0000001fff007819 */ /* 0x008fc600000114e5 */
[----:B------:R1:W-:Y:S01]  /*16d0*/  STL [R1+0x5c], R43 ;  /* 0x00005c2b01007387 */ /* 0x0003e20000100800 */
[----:B------:R-:W-:-:S03]  /*16e0*/  VIADD R0, R229, 0xf8 ;  /* 0x000000f8e5007836 */ /* 0x000fc60000000000 */
[----:B------:R2:W-:Y:S01]  /*16f0*/  STL [R1+0x78], R44 ;  /* 0x0000782c01007387 */ /* 0x0005e20000100800 */
[----:B0-----:R-:W-:Y:S01]  /*1700*/  VIADD R3, R229, 0xf0 ;  /* 0x000000f0e5037836 */ /* 0x001fe20000000000 */
[----:B-1----:R-:W-:Y:S02]  /*1710*/  SHF.R.S32.HI R43, RZ, 0x1f, R42 ;  /* 0x0000001fff2b7819 */ /* 0x002fe4000001142a */
        /* <DEDUP_REMOVED lines=29> */
[----:B------:R-:W-:Y:S01]  /*18f0*/  SHF.R.S32.HI R3, RZ, 0x1f, R0 ;  /* 0x0000001fff037819 */ /* 0x000fe20000011400 */
[----:B------:R-:W-:-:S05]  /*1900*/  IMAD R0, R2, 0x8, R21 ;  /* 0x0000000802007824 */ /* 0x000fca00078e0215 */
[----:B------:R2:W-:Y:S02]  /*1910*/  STL [R1+0x34], R0 ;  /* 0x0000340001007387 */ /* 0x0005e40000100800 */
.L_x_1822:
[----:B------:R-:W-:Y:S01]  /*1920*/  ULDC.64 UR4, c[0x0][0xa28] ;  /* 0x00028a0000047ab9 */ /* 0x000fe20000000a00 */
[----:B0--3--:R-:W0:Y:S01]  /*1930*/  LDC.64 R4, c[0x0][0xa08] ;  /* 0x00028200ff047b82 */ /* 0x009e220000000a00 */
[----:B------:R-:W-:Y:S01]  /*1940*/  ISETP.NE.U32.AND P0, PT, RZ, UR4, PT ;  /* 0x00000004ff007c0c */ /* 0x000fe2000bf05070 */
[----:B-1----:R-:W-:Y:S01]  /*1950*/  IMAD.MOV.U32 R8, RZ, RZ, RZ ;  /* 0x000000ffff087224 */ /* 0x002fe200078e00ff */
[----:B------:R-:W-:Y:S01]  /*1960*/  ULDC.64 UR6, c[0x0][0x208] ;  /* 0x0000820000067ab9 */ /* 0x000fe20000000a00 */
[----:B------:R-:W-:Y:S01]  /*1970*/  IMAD.MOV.U32 R28, RZ, RZ, RZ ;  /* 0x000000ffff1c7224 */ /* 0x000fe200078e00ff */
[----:B------:R-:W-:Y:S01]  /*1980*/  ISETP.NE.AND.EX P0, PT, RZ, UR5, PT, P0 ;  /* 0x00000005ff007c0c */ /* 0x000fe2000bf05300 */
[----:B------:R-:W-:Y:S02]  /*1990*/  ULDC.64 UR4, c[0x0][0xa18] ;  /* 0x0002860000047ab9 */ /* 0x000fe40000000a00 */
[----:B------:R-:W-:-:S04]  /*19a0*/  ISETP.NE.U32.AND P1, PT, RZ, UR4, PT ;  /* 0x00000004ff007c0c */ /* 0x000fc8000bf25070 */
[----:B------:R-:W-:Y:S01]  /*19b0*/  ISETP.NE.AND.EX P1, PT, RZ, UR5, PT, P1 ;  /* 0x00000005ff007c0c */ /* 0x000fe2000bf25310 */
[----:B------:R-:W-:Y:S02]  /*19c0*/  ULDC.64 UR4, c[0x0][0xa08] ;  /* 0x0002820000047ab9 */ /* 0x000fe40000000a00 */
[----:B------:R-:W-:-:S03]  /*19d0*/  ISETP.NE.U32.AND P3, PT, RZ, UR4, PT ;  /* 0x00000004ff007c0c */ /* 0x000fc6000bf65070 */
[----:B------:R-:W1:Y:S01]  /*19e0*/  @P0 LDC.64 R6, c[0x0][0xa28] ;  /* 0x00028a00ff060b82 */ /* 0x000e620000000a00 */
[----:B------:R-:W-:Y:S02]  /*19f0*/  LOP3.LUT R30, R26, 0xffff, RZ, 0xc0, !PT ;  /* 0x0000ffff1a1e7812 */ /* 0x000fe400078ec0ff */
[----:B------:R-:W-:Y:S01]  /*1a00*/  ISETP.NE.AND.EX P3, PT, RZ, UR5, PT, P3 ;  /* 0x00000005ff007c0c */ /* 0x000fe2000bf65330 */
[----:B------:R3:W-:Y:S01]  /*1a10*/  STL [R1+0x50], R27 ;  /* 0x0000501b01007387 */ /* 0x0007e20000100800 */
[----:B0-----:R-:W-:-:S03]  /*1a20*/  IMAD.WIDE R4, R27, 0x4, R4 ;  /* 0x000000041b047825 */ /* 0x001fc600078e0204 */
[----:B----4-:R-:W0:Y:S01]  /*1a30*/  @P1 LDC.64 R2, c[0x0][0xa18] ;  /* 0x00028600ff021b82 */ /* 0x010e220000000a00 */
[----:B------:R-:W-:Y:S01]  /*1a40*/  ULDC UR4, c[0x0][0x288] ;  /* 0x0000a20000047ab9 */ /* 0x000fe20000000800 */
[----:B------:R3:W-:Y:S01]  /*1a50*/  STL [R1+0x40], R30 ;  /* 0x0000401e01007387 */ /* 0x0007e20000100800 */
[----:B------:R-:W-:Y:S01]  /*1a60*/  IMAD.U32 R220, RZ, RZ, UR4 ;  /* 0x00000004ffdc7e24 */ /* 0x000fe2000f8e00ff */
[----:B------:R-:W-:Y:S02]  /*1a70*/  ULDC.64 UR4, c[0x0][0x418] ;  /* 0x0001060000047ab9 */ /* 0x000fe40000000a00 */
[----:B------:R-:W-:Y:S02]  /*1a80*/  UISETP.NE.U32.AND UP0, UPT, UR4, URZ, UPT ;  /* 0x0000003f0400728c */ /* 0x000fe4000bf05070 */
[----:B-----5:R-:W5:Y:S01]  /*1a90*/  @P3 LDG.E R28, desc[UR6][R4.64] ;  /* 0x00000006041c3981 */ /* 0x020f62000c1e1900 */
[----:B------:R-:W-:Y:S01]  /*1aa0*/  ULDC UR4, c[0x0][0x424] ;  /* 0x0001090000047ab9 */ /* 0x000fe20000000800 */
[----:B------:R-:W-:Y:S01]  /*1ab0*/  UISETP.NE.AND.EX UP0, UPT, UR5, URZ, UPT, UP0 ;  /* 0x0000003f0500728c */ /* 0x000fe2000bf05300 */
[----:B--2---:R-:W-:-:S02]  /*1ac0*/  LOP3.LUT R0, R26, 0xff0000, RZ, 0xc0, !PT ;  /* 0x00ff00001a007812 */ /* 0x004fc400078ec0ff */
[----:B------:R-:W-:Y:S01]  /*1ad0*/  ULDC UR5, c[0x0][0x2f0] ;  /* 0x0000bc0000057ab9 */ /* 0x000fe20000000800 */
[----:B-1----:R-:W-:Y:S01]  /*1ae0*/  @P0 IMAD.WIDE R6, R27, 0x4, R6 ;  /* 0x000000041b060825 */ /* 0x002fe200078e0206 */
[----:B------:R-:W-:-:S04]  /*1af0*/  USEL UR4, UR4, 0x1, UP0 ;  /* 0x0000000104047887 */ /* 0x000fc80008000000 */
[----:B------:R1:W5:Y:S01]  /*1b00*/  @P0 LDG.E R8, desc[UR6][R6.64] ;  /* 0x0000000606080981 */ /* 0x000362000c1e1900 */
[----:B0-----:R-:W-:-:S05]  /*1b10*/  @P1 IMAD.WIDE R2, R27, 0x4, R2 ;  /* 0x000000041b021825 */ /* 0x001fca00078e0202 */
[----:B------:R0:W5:Y:S01]  /*1b20*/  @P1 LDG.E R220, desc[UR6][R2.64] ;  /* 0x0000000602dc1981 */ /* 0x000162000c1e1900 */
[----:B------:R-:W-:Y:S01]  /*1b30*/  ULDC.64 UR6, c[0x0][0xa20] ;  /* 0x0002880000067ab9 */ /* 0x000fe20000000a00 */
[----:B-1----:R-:W-:Y:S02]  /*1b40*/  LOP3.LUT R6, R26, 0xff000000, RZ, 0xc0, !PT ;  /* 0xff0000001a067812 */ /* 0x002fe400078ec0ff */
[----:B------:R-:W-:Y:S01]  /*1b50*/  ISETP.NE.U32.AND P2, PT, RZ, UR6, PT ;  /* 0x00000006ff007c0c */ /* 0x000fe2000bf45070 */
[----:B------:R-:W-:-:S03]  /*1b60*/  UIMAD UR4, UR4, UR5, URZ ;  /* 0x00000005040472a4 */ /* 0x000fc6000f8e023f */
[----:B------:R-:W-:Y:S01]  /*1b70*/  ISETP.NE.AND.EX P2, PT, RZ, UR7, PT, P2 ;  /* 0x00000007ff007c0c */ /* 0x000fe2000bf45320 */
[----:B------:R-:W-:Y:S01]  /*1b80*/  ULDC UR5, c[0x0][0x348] ;  /* 0x0000d20000057ab9 */ /* 0x000fe20000000800 */
[----:B0-----:R-:W-:-:S04]  /*1b90*/  SHF.R.U32.HI R3, RZ, 0x8, R6 ;  /* 0x00000008ff037819 */ /* 0x001fc80000011606 */
[----:B------:R-:W-:Y:S01]  /*1ba0*/  LEA.HI R11, R0, R3, RZ, 0x10 ;  /* 0x00000003000b7211 */ /* 0x000fe200078f80ff */
[----:B---3--:R-:W-:Y:S06]  /*1bb0*/  @P1 BRA `(.L_x_1527) ;  /* 0x0000000000281947 */ /* 0x008fec0003800000 */
        /* <DEDUP_REMOVED lines=10> */
.L_x_1527:
[----:B------:R-:W-:Y:S01]  /*1c60*/  MOV R2, UR5 ;  /* 0x0000000500027c02 */ /* 0x000fe20008000f00 */
[----:B------:R-:W-:Y:S01]  /*1c70*/  IMAD.U32 R29, RZ, RZ, UR4 ;  /* 0x00000004ff1d7e24 */ /* 0x000fe2000f8e00ff */
[----:B------:R-:W-:Y:S06]  /*1c80*/  @!P2 BRA `(.L_x_1528) ;  /* 0x000000000014a947 */ /* 0x000fec0003800000 */
[----:B------:R-:W0:Y:S01]  /*1c90*/  LDC.64 R4, c[0x0][0xa20] ;  /* 0x00028800ff047b82 */ /* 0x000e220000000a00 */
[----:B------:R-:W-:Y:S01]  /*1ca0*/  ULDC.64 UR4, c[0x0][0x208] ;  /* 0x0000820000047ab9 */ /* 0x000fe20000000a00 */
[----:B0-----:R-:W-:-:S05]  /*1cb0*/  IMAD.WIDE R4, R27, 0x4, R4 ;  /* 0x000000041b047825 */ /* 0x001fca00078e0204 */
[----:B------:R0:W5:Y:S01]  /*1cc0*/  LDG.E R29, desc[UR4][R4.64] ;  /* 0x00000004041d7981 */ /* 0x000162000c1e1900 */
[----:B------:R-:W-:Y:S05]  /*1cd0*/  BRA `(.L_x_1529) ;  /* 0x0000000000147947 */ /* 0x000fea0003800000 */
.L_x_1528:
[----:B------:R-:W-:Y:S05]  /*1ce0*/  @!P3 BRA `(.L_x_1529) ;  /* 0x000000000010b947 */ /* 0x000fea0003800000 */
[----:B------:R-:W-:Y:S02]  /*1cf0*/  ULDC.64 UR4, c[0x0][0x208] ;  /* 0x0000820000047ab9 */ /* 0x000fe40000000a00 */
[----:B------:R-:W2:Y:S04]  /*1d00*/  LDG.E R0, desc[UR4][R4.64] ;  /* 0x0000000404007981 */ /* 0x000ea8000c1e1900 */
[----:B------:R-:W2:Y:S02]  /*1d10*/  LDG.E R29, desc[UR4][R4.64+0x4] ;  /* 0x00000404041d7981 */ /* 0x000ea4000c1e1900 */
[----:B--2---:R-:W-:-:S07]  /*1d20*/  IMAD.IADD R29, R29, 0x1, -R0 ;  /* 0x000000011d1d7824 */ /* 0x004fce00078e0a00 */
.L_x_1529:
[----:B------:R-:W-:Y:S01]  /*1d30*/  ULDC.64 UR4, c[0x0][0xa10] ;  /* 0x0002840000047ab9 */ /* 0x000fe20000000a00 */
[----:B------:R-:W-:Y:S01]  /*1d40*/  ULDC.64 UR6, c[0x0][0x208] ;  /* 0x0000820000067ab9 */ /* 0x000fe20000000a00 */
[----:B------:R-:W-:Y:S01]  /*1d50*/  ISETP.NE.U32.AND P0, PT, RZ, UR4, PT ;  /* 0x00000004ff007c0c */ /* 0x000fe2000bf05070 */
[----:B------:R-:W1:Y:S03]  /*1d60*/  LDC R9, c[0x0][0x448] ;  /* 0x00011200ff097b82 */ /* 0x000e660000000800 */
[----:B------:R-:W-:Y:S01]  /*1d70*/  ISETP.NE.AND.EX P0, PT, RZ, UR5, PT, P0 ;  /* 0x00000005ff007c0c */ /* 0x000fe2000bf05300 */
[----:B------:R-:W-:Y:S02]  /*1d80*/  ULDC.64 UR4, c[0x0][0xa30] ;  /* 0x00028c0000047ab9 */ /* 0x000fe40000000a00 */
[----:B------:R-:W-:-:S04]  /*1d90*/  ISETP.NE.U32.AND P1, PT, RZ, UR4, PT ;  /* 0x00000004ff007c0c */ /* 0x000fc8000bf25070 */
[----:B------:R-:W-:-:S06]  /*1da0*/  ISETP.NE.AND.EX P1, PT, RZ, UR5, PT, P1 ;  /* 0x00000005ff007c0c */ /* 0x000fcc000bf25310 */
[----:B------:R-:W2:Y:S08]  /*1db0*/  @P0 LDC.64 R6, c[0x0][0xa10] ;  /* 0x00028400ff060b82 */ /* 0x000eb00000000a00 */
[----:B0-----:R-:W0:Y:S01]  /*1dc0*/  @P1 LDC.64 R4, c[0x0][0xa30] ;  /* 0x00028c00ff041b82 */ /* 0x001e220000000a00 */
[----:B--2---:R-:W-:-:S05]  /*1dd0*/  @P0 IMAD.WIDE R6, R27, 0x4, R6 ;  /* 0x000000041b060825 */ /* 0x004fca00078e0206 */
[----:B------:R-:W2:Y:S04]  /*1de0*/  @P0 LDG.E R0, desc[UR6][R6.64] ;  /* 0x0000000606000981 */ /* 0x000ea8000c1e1900 */
[----:B------:R-:W2:Y:S01]  /*1df0*/  @P0 LDG.E R3, desc[UR6][R6.64+0x4] ;  /* 0x0000040606030981 */ /* 0x000ea2000c1e1900 */
[----:B-----5:R-:W-:Y:S02]  /*1e00*/  IMAD.MOV.U32 R101, RZ, RZ, R29 ;  /* 0x000000ffff657224 */ /* 0x020fe400078e001d */
[----:B0-----:R-:W-:-:S05]  /*1e10*/  @P1 IMAD.WIDE R4, R27, 0x4, R4 ;  /* 0x000000041b041825 */ /* 0x001fca00078e0204 */
[----:B------:R0:W5:Y:S01]  /*1e20*/  @P1 LDG.E R101, desc[UR6][R4.64] ;  /* 0x0000000604651981 */ /* 0x000162000c1e1900 */
[----:B-1----:R-:W-:Y:S01]  /*1e30*/  ISETP.NE.AND P1, PT, R9, 0x1, PT ;  /* 0x000000010900780c */ /* 0x002fe20003f25270 */
[----:B------:R-:W-:Y:S02]  /*1e40*/  IMAD.SHL.U32 R12, R25, 0x80, RZ ;  /* 0x00000080190c7824 */ /* 0x000fe400078e00ff */
[----:B------:R-:W-:-:S03]  /*1e50*/  IMAD.IADD R13, R29, 0x1, -R8 ;  /* 0x000000011d0d7824 */ /* 0x000fc600078e0a08 */
[----:B------:R1:W-:Y:S01]  /*1e60*/  STL [R1+0x14], R12 ;  /* 0x0000140c01007387 */ /* 0x0003e20000100800 */
[----:B0-----:R-:W0:Y:S08]  /*1e70*/  LDC.64 R4, c[0x0][0x9e0] ;  /* 0x00027800ff047b82 */ /* 0x001e300000000a00 */
[----:B------:R-:W3:Y:S08]  /*1e80*/  @P1 LDC R9, c[0x0][0x44c] ;  /* 0x00011300ff091b82 */ /* 0x000ef00000000800 */
[----:B------:R-:W4:Y:S01]  /*1e90*/  @P1 LDC R10, c[0x0][0x450] ;  /* 0x00011400ff0a1b82 */ /* 0x000f220000000800 */
[----:B0-----:R-:W-:Y:S01]  /*1ea0*/  ISETP.GE.AND P2, PT, R5, 0x1, PT ;  /* 0x000000010500780c */ /* 0x001fe20003f46270 */
[----:B--2---:R-:W-:-:S02]  /*1eb0*/  @P0 IMAD.IADD R2, R3, 0x1, -R0 ;  /* 0x0000000103020824 */ /* 0x004fc400078e0a00 */
[----:B------:R-:W-:Y:S02]  /*1ec0*/  VIADD R0, R12, 0x7f ;  /* 0x0000007f0c007836 */ /* 0x000fe40000000000 */
[----:B------:R-:W-:Y:S02]  /*1ed0*/  IMAD.IADD R221, R13, 0x1, R2 ;  /* 0x000000010ddd7824 */ /* 0x000fe400078e0202 */
[----:B---3--:R-:W-:Y:S01]  /*1ee0*/  @P1 IMAD.HI.U32 R3, R0, R9, RZ ;  /* 0x0000000900031227 */ /* 0x008fe200078e00ff */
[----:B------:R-:W-:Y:S02]  /*1ef0*/  MOV R6, R0 ;  /* 0x0000000000067202 */ /* 0x000fe40000000f00 */
[C---:B------:R-:W-:Y:S01]  /*1f00*/  IADD3 R7, R221.reuse, 0x1, -R220 ;  /* 0x00000001dd077810 */ /* 0x040fe20007ffe8dc */
[----:B------:R-:W-:Y:S01]  /*1f10*/  VIADD R0, R221, 0x3f ;  /* 0x0000003fdd007836 */ /* 0x000fe20000000000 */
[----:B----4-:R-:W-:-:S04]  /*1f20*/  @P1 SHF.R.U32.HI R6, RZ, R10, R3 ;  /* 0x0000000aff061219 */ /* 0x010fc80000011603 */
[----:B------:R-:W-:Y:S01]  /*1f30*/  SHF.R.S32.HI R3, RZ, 0x1f, R0 ;  /* 0x0000001fff037819 */ /* 0x000fe20000011400 */
[----:B------:R-:W-:-:S03]  /*1f40*/  IMAD.IADD R9, R7, 0x1, R6 ;  /* 0x0000000107097824 */ /* 0x000fc600078e0206 */
[----:B------:R-:W-:Y:S01]  /*1f50*/  LEA.HI R3, R3, R0, RZ, 0x6 ;  /* 0x0000000003037211 */ /* 0x000fe200078f30ff */
[----:B------:R-:W-:-:S03]  /*1f60*/  IMAD.IADD R4, R9, 0x1, R4 ;  /* 0x0000000109047824 */ /* 0x000fc600078e0204 */
[----:B------:R-:W-:Y:S01]  /*1f70*/  SHF.R.S32.HI R104, RZ, 0x6, R3 ;  /* 0x00000006ff687819 */ /* 0x000fe20000011403 */
[----:B-1----:R-:W-:Y:S06]  /*1f80*/  @!P2 BRA `(.L_x_1530) ;  /* 0x000000000048a947 */ /* 0x002fec0003800000 */
[C---:B------:R-:W-:Y:S01]  /*1f90*/  ISETP.GT.AND P0, PT, R9.reuse, RZ, PT ;  /* 0x000000ff0900720c */ /* 0x040fe20003f04270 */
[----:B------:R-:W-:Y:S01]  /*1fa0*/  BSSY B0, `(.L_x_1531) ;  /* 0x000000e000007945 */ /* 0x000fe20003800000 */
[----:B------:R-:W-:-:S11]  /*1fb0*/  VIADD R0, R9, 0xffffffff ;  /* 0xffffffff09007836 */ /* 0x000fd60000000000 */
[----:B------:R-:W-:Y:S05]  /*1fc0*/  @P0 BRA `(.L_x_1532) ;  /* 0x00000000001c0947 */ /* 0x000fea0003800000 */
[----:B------:R-:W-:Y:S01]  /*1fd0*/  ISETP.NE.AND P0, PT, R5, 0x1, PT ;  /* 0x000000010500780c */ /* 0x000fe20003f05270 */
[----:B------:R-:W-:-:S12]  /*1fe0*/  IMAD.MOV R3, RZ, RZ, -R9 ;  /* 0x000000ffff037224 */ /* 0x000fd800078e0a09 */
[----:B------:R-:W0:Y:S02]  /*1ff0*/  @P0 LDC.64 R6, c[0x0][0x9e8] ;  /* 0x00027a00ff060b82 */ /* 0x000e240000000a00 */
[----:B0-----:R-:W-:-:S05]  /*2000*/  @P0 IMAD.HI.U32 R6, R3, R6, RZ ;  /* 0x0000000603060227 */ /* 0x001fca00078e00ff */
[----:B------:R-:W-:-:S04]  /*2010*/  @P0 SHF.R.U32.HI R3, RZ, R7, R6 ;  /* 0x00000007ff030219 */ /* 0x000fc80000011606 */
[----:B------:R-:W-:Y:S01]  /*2020*/  LOP3.LUT R0, RZ, R3, RZ, 0x33, !PT ;  /* 0x00000003ff007212 */ /* 0x000fe200078e33ff */
[----:B------:R-:W-:Y:S06]  /*2030*/  BRA `(.L_x_1533) ;  /* 0x0000000000107947 */ /* 0x000fec0003800000 */
.L_x_1532:
[----:B------:R-:W-:-:S13]  /*2040*/  ISETP.NE.AND P0, PT, R5, 0x1, PT ;  /* 0x000000010500780c */ /* 0x000fda0003f05270 */
[----:B------:R-:W0:Y:S02]  /*2050*/  @P0 LDC.64 R6, c[0x0][0x9e8] ;  /* 0x00027a00ff060b82 */ /* 0x000e240000000a00 */
[----:B0-----:R-:W-:-:S05]  /*2060*/  @P0 IMAD.HI.U32 R6, R0, R6, RZ ;  /* 0x0000000600060227 */ /* 0x001fca00078e00ff */
[----:B------:R-:W-:-:S07]  /*2070*/  @P0 SHF.R.U32.HI R0, RZ, R7, R6 ;  /* 0x00000007ff000219 */ /* 0x000fce0000011606 */
.L_x_1533:
[----:B------:R-:W-:Y:S05]  /*2080*/  BSYNC B0 ;  /* 0x0000000000007941 */ /* 0x000fea0003800000 */
.L_x_1531:
[----:B------:R-:W-:-:S05]  /*2090*/  IMAD R3, R0, R5, R5 ;  /* 0x0000000500037224 */ /* 0x000fca00078e0205 */
[----:B------:R-:W-:-:S07]  /*20a0*/  VIMNMX R4, R4, R3, PT ;  /* 0x0000000304047248 */ /* 0x000fce0003fe0100 */
.L_x_1530:
[----:B------:R-:W0:Y:S01]  /*20b0*/  @P1 LDC R0, c[0x0][0x44c] ;  /* 0x00011300ff001b82 */ /* 0x000e220000000800 */
[----:B------:R-:W-:Y:S01]  /*20c0*/  VIADD R4, R4, 0x3f ;  /* 0x0000003f04047836 */ /* 0x000fe20000000000 */
[----:B------:R-:W-:Y:S01]  /*20d0*/  ULDC UR4, c[0x0][0x9dc] ;  /* 0x0002770000047ab9 */ /* 0x000fe20000000800 */
[----:B------:R-:W-:Y:S02]  /*20e0*/  IMAD.MOV.U32 R7, RZ, RZ, R12 ;  /* 0x000000ffff077224 */ /* 0x000fe400078e000c */
[----:B------:R-:W-:Y:S01]  /*20f0*/  IMAD.IADD R154, R221, 0x1, -R220 ;  /* 0x00000001dd9a7824 */ /* 0x000fe200078e0adc */
[----:B------:R-:W-:Y:S02]  /*2100*/  SHF.R.S32.HI R3, RZ, 0x1f, R4 ;  /* 0x0000001fff037819 */ /* 0x000fe40000011404 */
[----:B------:R-:W1:Y:S02]  /*2110*/  @P1 LDC R9, c[0x0][0x450] ;  /* 0x00011400ff091b82 */ /* 0x000e640000000800 */
[----:B------:R-:W-:-:S04]  /*2120*/  LEA.HI R3, R3, R4, RZ, 0x6 ;  /* 0x0000000403037211 */ /* 0x000fc800078f30ff */
[----:B------:R-:W-:-:S04]  /*2130*/  SHF.R.S32.HI R3, RZ, 0x6, R3 ;  /* 0x00000006ff037819 */ /* 0x000fc80000011403 */
[----:B------:R-:W-:Y:S01]  /*2140*/  VIMNMX R8, R104, R3, PT ;  /* 0x0000000368087248 */ /* 0x000fe20003fe0100 */
[----:B0-----:R-:W-:-:S05]  /*2150*/  @P1 IMAD.HI.U32 R0, R12, R0, RZ ;  /* 0x000000000c001227 */ /* 0x001fca00078e00ff */
[----:B-1----:R-:W-:-:S04]  /*2160*/  @P1 SHF.R.U32.HI R7, RZ, R9, R0 ;  /* 0x00000009ff071219 */ /* 0x002fc80000011600 */
[----:B------:R-:W-:-:S05]  /*2170*/  IADD3 R0, R154, R7, RZ ;  /* 0x000000079a007210 */ /* 0x000fca0007ffe0ff */
[----:B------:R-:W-:Y:S01]  /*2180*/  VIADD R3, R0, -UR4 ;  /* 0x8000000400037c36 */ /* 0x000fe20008000000 */
[----:B------:R-:W-:Y:S06]  /*2190*/  @!P2 BRA `(.L_x_1534) ;  /* 0x000000000044a947 */ /* 0x000fec0003800000 */
[----:B------:R-:W-:Y:S01]  /*21a0*/  ISETP.GT.AND P0, PT, R0, -0x1, PT ;  /* 0xffffffff0000780c */ /* 0x000fe20003f04270 */
[----:B------:R-:W-:-:S12]  /*21b0*/  BSSY B0, `(.L_x_1535) ;  /* 0x000000d000007945 */ /* 0x000fd80003800000 */
        /* <DEDUP_REMOVED lines=8> */
.L_x_1536:
[----:B------:R-:W-:-:S13]  /*2240*/  ISETP.NE.AND P0, PT, R5, 0x1, PT ;  /* 0x000000010500780c */ /* 0x000fda0003f05270 */
[----:B------:R-:W0:Y:S02]  /*2250*/  @P0 LDC.64 R6, c[0x0][0x9e8] ;  /* 0x00027a00ff060b82 */ /* 0x000e240000000a00 */
[----:B0-----:R-:W-:-:S05]  /*2260*/  @P0 IMAD.HI.U32 R6, R0, R6, RZ ;  /* 0x0000000600060227 */ /* 0x001fca00078e00ff */
[----:B------:R-:W-:-:S07]  /*2270*/  @P0 SHF.R.U32.HI R0, RZ, R7, R6 ;  /* 0x00000007ff000219 */ /* 0x000fce0000011606 */
.L_x_1537:
[----:B------:R-:W-:Y:S05]  /*2280*/  BSYNC B0 ;  /* 0x0000000000007941 */ /* 0x000fea0003800000 */
.L_x_1535:
[----:B------:R-:W-:-:S05]  /*2290*/  IMAD R0, R0, R5, RZ ;  /* 0x0000000500007224 */ /* 0x000fca00078e02ff */
[----:B------:R-:W-:-:S07]  /*22a0*/  VIMNMX R3, R3, R0, !PT ;  /* 0x0000000003037248 */ /* 0x000fce0007fe0100 */
.L_x_1534:
[----:B------:R-:W-:Y:S01]  /*22b0*/  SHF.R.S32.HI R0, RZ, 0x1f, R3 ;  /* 0x0000001fff007819 */ /* 0x000fe20000011403 */
[----:B------:R-:W-:Y:S01]  /*22c0*/  BSSY B0, `(.L_x_1538) ;  /* 0x000002a000007945 */ /* 0x000fe20003800000 */
[----:B------:R-:W-:Y:S02]  /*22d0*/  LOP3.LUT R14, R11, 0xff, RZ, 0xc0, !PT ;  /* 0x000000ff0b0e7812 */ /* 0x000fe400078ec0ff */
[----:B------:R-:W-:Y:S02]  /*22e0*/  LEA.HI R0, R0, R3, RZ, 0x6 ;  /* 0x0000000300007211 */ /* 0x000fe400078f30ff */
[----:B------:R-:W-:Y:S01]  /*22f0*/  SHF.R.U32.HI R4, RZ, 0x10, R11 ;  /* 0x00000010ff047819 */ /* 0x000fe2000001160b */
[----:B------:R0:W-:Y:S01]  /*2300*/  STL [R1+0x68], R14 ;  /* 0x0000680e01007387 */ /* 0x0001e20000100800 */
[----:B------:R-:W-:-:S03]  /*2310*/  SHF.R.S32.HI R0, RZ, 0x6, R0 ;  /* 0x00000006ff007819 */ /* 0x000fc60000011400 */
[----:B------:R0:W-:Y:S01]  /*2320*/  STL [R1+0x4c], R4 ;  /* 0x00004c0401007387 */ /* 0x0001e20000100800 */
[----:B------:R-:W-:Y:S01]  /*2330*/  VIMNMX R9, RZ, R0, !PT ;  /* 0x00000000ff097248 */ /* 0x000fe20007fe0100 */
[----:B------:R-:W-:-:S03]  /*2340*/  IMAD.MOV.U32 R0, RZ, RZ, RZ ;  /* 0x000000ffff007224 */ /* 0x000fc600078e00ff */
[----:B------:R-:W-:-:S13]  /*2350*/  ISETP.GT.AND P0, PT, R8, R9, PT ;  /* 0x000000090800720c */ /* 0x000fda0003f04270 */
[----:B0-----:R-:W-:Y:S05]  /*2360*/  @!P0 BRA `(.L_x_1539) ;  /* 0x00000000007c8947 */ /* 0x001fea0003800000 */
[----:B------:R-:W-:Y:S01]  /*2370*/  ISETP.NE.AND P0, PT, R4, RZ, PT ;  /* 0x000000ff0400720c */ /* 0x000fe20003f05270 */
[----:B------:R-:W-:-:S03]  /*2380*/  ULDC UR4, c[0x0][0x9f0] ;  /* 0x00027c0000047ab9 */ /* 0x000fc60000000800 */
[----:B------:R-:W-:-:S04]  /*2390*/  SEL R11, R4, UR4, P0 ;  /* 0x00000004040b7c07 */ /* 0x000fc80008000000 */
[-C--:B------:R-:W-:Y:S02]  /*23a0*/  IABS R6, R11.reuse ;  /* 0x0000000b00067213 */ /* 0x080fe40000000000 */
[----:B------:R-:W-:Y:S02]  /*23b0*/  IADD3 R0, R11, -0x1, R8 ;  /* 0xffffffff0b007810 */ /* 0x000fe40007ffe008 */
[----:B------:R-:W0:Y:S01]  /*23c0*/  I2F.RP R3, R6 ;  /* 0x0000000600037306 */ /* 0x000e220000209400 */
[----:B------:R-:W-:Y:S02]  /*23d0*/  IABS R12, R11 ;  /* 0x0000000b000c7213 */ /* 0x000fe40000000000 */
[----:B------:R-:W-:-:S05]  /*23e0*/  IMAD.IADD R0, R0, 0x1, -R9 ;  /* 0x0000000100007824 */ /* 0x000fca00078e0a09 */
[----:B------:R-:W-:Y:S02]  /*23f0*/  IABS R10, R0 ;  /* 0x00000000000a7213 */ /* 0x000fe40000000000 */
[----:B------:R-:W-:-:S04]  /*2400*/  LOP3.LUT R0, R0, R11, RZ, 0x3c, !PT ;  /* 0x0000000b00007212 */ /* 0x000fc800078e3cff */
[----:B------:R-:W-:Y:S01]  /*2410*/  ISETP.GE.AND P2, PT, R0, RZ, PT ;  /* 0x000000ff0000720c */ /* 0x000fe20003f46270 */
[----:B0-----:R-:W0:Y:S02]  /*2420*/  MUFU.RCP R3, R3 ;  /* 0x0000000300037308 */ /* 0x001e240000001000 */
[----:B0-----:R-:W-:Y:S02]  /*2430*/  VIADD R4, R3, 0xffffffe ;  /* 0x0ffffffe03047836 */ /* 0x001fe40000000000 */
[----:B------:R-:W-:-:S04]  /*2440*/  IMAD.MOV R3, RZ, RZ, -R12 ;  /* 0x000000ffff037224 */ /* 0x000fc800078e0a0c */
[----:B------:R0:W1:Y:S02]  /*2450*/  F2I.FTZ.U32.TRUNC.NTZ R5, R4 ;  /* 0x0000000400057305 */ /* 0x000064000021f000 */
[----:B0-----:R-:W-:Y:S02]  /*2460*/  IMAD.MOV.U32 R4, RZ, RZ, RZ ;  /* 0x000000ffff047224 */ /* 0x001fe400078e00ff */
[----:B-1----:R-:W-:-:S04]  /*2470*/  IMAD.MOV R7, RZ, RZ, -R5 ;  /* 0x000000ffff077224 */ /* 0x002fc800078e0a05 */
[----:B------:R-:W-:-:S04]  /*2480*/  IMAD R7, R7, R6, RZ ;  /* 0x0000000607077224 */ /* 0x000fc800078e02ff */
[----:B------:R-:W-:-:S04]  /*2490*/  IMAD.HI.U32 R5, R5, R7, R4 ;  /* 0x0000000705057227 */ /* 0x000fc800078e0004 */
[----:B------:R-:W-:-:S04]  /*24a0*/  IMAD.MOV.U32 R4, RZ, RZ, R10 ;  /* 0x000000ffff047224 */ /* 0x000fc800078e000a */
[----:B------:R-:W-:-:S04]  /*24b0*/  IMAD.HI.U32 R5, R5, R4, RZ ;  /* 0x0000000405057227 */ /* 0x000fc800078e00ff */
[----:B------:R-:W-:-:S05]  /*24c0*/  IMAD R3, R5, R3, R4 ;  /* 0x0000000305037224 */ /* 0x000fca00078e0204 */
[----:B------:R-:W-:-:S13]  /*24d0*/  ISETP.GT.U32.AND P1, PT, R6, R3, PT ;  /* 0x000000030600720c */ /* 0x000fda0003f24070 */
[-C--:B------:R-:W-:Y:S01]  /*24e0*/  @!P1 IADD3 R3, R3, -R6.reuse, RZ ;  /* 0x8000000603039210 */ /* 0x080fe20007ffe0ff */
[----:B------:R-:W-:Y:S01]  /*24f0*/  @!P1 VIADD R5, R5, 0x1 ;  /* 0x0000000105059836 */ /* 0x000fe20000000000 */
[----:B------:R-:W-:Y:S02]  /*2500*/  ISETP.NE.AND P1, PT, R11, RZ, PT ;  /* 0x000000ff0b00720c */ /* 0x000fe40003f25270 */
[----:B------:R-:W-:-:S13]  /*2510*/  ISETP.GE.U32.AND P0, PT, R3, R6, PT ;  /* 0x000000060300720c */ /* 0x000fda0003f06070 */
[----:B------:R-:W-:-:S04]  /*2520*/  @P0 VIADD R5, R5, 0x1 ;  /* 0x0000000105050836 */ /* 0x000fc80000000000 */
[----:B------:R-:W-:-:S04]  /*2530*/  IMAD.MOV.U32 R0, RZ, RZ, R5 ;  /* 0x000000ffff007224 */ /* 0x000fc800078e0005 */
[----:B------:R-:W-:Y:S01]  /*2540*/  @!P2 IMAD.MOV R0, RZ, RZ, -R0 ;  /* 0x000000ffff00a224 */ /* 0x000fe200078e0a00 */
[----:B------:R-:W-:-:S07]  /*2550*/  @!P1 LOP3.LUT R0, RZ, R11, RZ, 0x33, !PT ;  /* 0x0000000bff009212 */ /* 0x000fce00078e33ff */
.L_x_1539:
[----:B------:R-:W-:Y:S05]  /*2560*/  BSYNC B0 ;  /* 0x0000000000007941 */ /* 0x000fea0003800000 */
.L_x_1538:
[----:B------:R-:W-:Y:S01]  /*2570*/  IMAD R3, R14, R0, R9 ;  /* 0x000000000e037224 */ /* 0x000fe200078e0209 */
[----:B------:R-:W-:-:S04]  /*2580*/  PLOP3.LUT P2, PT, PT, PT, PT, 0x80, 0x0 ;  /* 0x000000000000781c */ /* 0x000fc80003f4f070 */
[C---:B------:R-:W-:Y:S01]  /*2590*/  VIADDMNMX R0, R3.reuse, R0, R8, PT ;  /* 0x0000000003007246 */ /* 0x040fe20003800108 */
[----:B------:R-:W-:-:S04]  /*25a0*/  IMAD R3, R3, 0x40, -R13 ;  /* 0x0000004003037824 */ /* 0x000fc800078e0a0d */
[----:B------:R-:W-:Y:S01]  /*25b0*/  IMAD R5, R0, 0x40, -R13 ;  /* 0x0000004000057824 */ /* 0x000fe200078e0a0d */
[----:B------:R-:W-:-:S04]  /*25c0*/  VIMNMX R3, RZ, R3, !PT ;  /* 0x00000003ff037248 */ /* 0x000fc80007fe0100 */
[----:B------:R-:W-:Y:S02]  /*25d0*/  VIMNMX R0, R5, R2, PT ;  /* 0x0000000205007248 */ /* 0x000fe40003fe0100 */
[----:B------:R-:W-:Y:S02]  /*25e0*/  SHF.R.U32.HI R24, RZ, 0x6, R3 ;  /* 0x00000006ff187819 */ /* 0x000fe40000011603 */
[----:B------:R-:W-:-:S03]  /*25f0*/  ISETP.GT.AND P0, PT, R0, R3, PT ;  /* 0x000000030000720c */ /* 0x000fc60003f04270 */
[----:B------:R-:W-:-:S10]  /*2600*/  IMAD.MOV.U32 R25, RZ, RZ, R24 ;  /* 0x000000ffff197224 */ /* 0x000fd400078e0018 */
[----:B------:R-:W-:-:S05]  /*2610*/  @P0 VIADD R0, R0, 0x3f ;  /* 0x0000003f00000836 */ /* 0x000fca0000000000 */
[----:B------:R-:W-:-:S04]  /*2620*/  @P0 SHF.R.S32.HI R3, RZ, 0x1f, R0 ;  /* 0x0000001fff030819 */ /* 0x000fc80000011400 */
[----:B------:R-:W-:-:S04]  /*2630*/  @P0 LEA.HI R3, R3, R0, RZ, 0x6 ;  /* 0x0000000003030211 */ /* 0x000fc800078f30ff */
[----:B------:R-:W-:-:S04]  /*2640*/  @P0 SHF.R.S32.HI R25, RZ, 0x6, R3 ;  /* 0x00000006ff190819 */ /* 0x000fc80000011403 */
        /* <DEDUP_REMOVED lines=9> */
[----:B------:R-:W-:Y:S01]  /*26e0*/  IMAD.U32 R4, RZ, RZ, UR4 ;  /* 0x00000004ff047e24 */ /* 0x000fe2000f8e00ff */
[----:B------:R-:W-:Y:S01]  /*26f0*/  MOV R13, RZ ;  /* 0x000000ff000d7202 */ /* 0x000fe20000000f00 */
[----:B------:R-:W-:Y:S01]  /*2700*/  IMAD.U32 R5, RZ, RZ, UR5 ;  /* 0x00000005ff057e24 */ /* 0x000fe2000f8e00ff */
[----:B------:R-:W0:Y:S01]  /*2710*/  LDC.64 R14, c[0x4][R14] ;  /* 0x010000000e0e7b82 */ /* 0x000e220000000a00 */
[----:B------:R-:W-:Y:S01]  /*2720*/  ULDC.64 UR4, c[0x4][0xb0] ;  /* 0x01002c0000047ab9 */ /* 0x000fe20000000a00 */
[----:B------:R-:W-:Y:S02]  /*2730*/  IMAD.U32 R10, RZ, RZ, UR6 ;  /* 0x00000006ff0a7e24 */ /* 0x000fe4000f8e00ff */
[----:B------:R-:W-:-:S02]  /*2740*/  IMAD.U32 R6, RZ, RZ, UR4 ;  /* 0x00000004ff067e24 */ /* 0x000fc4000f8e00ff */
[----:B------:R-:W-:Y:S02]  /*2750*/  IMAD.U32 R7, RZ, RZ, UR5 ;  /* 0x00000005ff077e24 */ /* 0x000fe4000f8e00ff */
[----:B------:R-:W-:Y:S02]  /*2760*/  IMAD.U32 R11, RZ, RZ, UR7 ;  /* 0x00000007ff0b7e24 */ /* 0x000fe4000f8e00ff */
[----:B------:R-:W-:Y:S02]  /*2770*/  IMAD.MOV.U32 R8, RZ, RZ, 0x70 ;  /* 0x00000070ff087424 */ /* 0x000fe400078e00ff */
[----:B------:R-:W-:-:S07]  /*2780*/  IMAD.MOV.U32 R12, RZ, RZ, 0x1 ;  /* 0x00000001ff0c7424 */ /* 0x000fce00078e00ff */
[----:B------:R-:W-:-:S07]  /*2790*/  LEPC R20, `(.L_x_1542) ;  /* 0x000000001014794e */ /* 0x000fce0000000000 */
[----:B0----5:R-:W-:Y:S05]  /*27a0*/  CALL.ABS.NOINC R14 ;  /* 0x000000000e007343 */ /* 0x021fea0003c00000 */
.L_x_1542:
[----:B------:R-:W-:Y:S05]  /*27b0*/  BSYNC B6 ;  /* 0x0000000000067941 */ /* 0x000fea0003800000 */
.L_x_1541:
[----:B------:R-:W-:Y:S01]  /*27c0*/  VIADD R0, R16, 0x400 ;  /* 0x0000040010007836 */ /* 0x000fe20000000000 */
[----:B------:R-:W-:Y:S04]  /*27d0*/  BSSY B6, `(.L_x_1543) ;  /* 0x0000013000067945 */ /* 0x000fe80003800000 */
[----:B------:R-:W-:-:S13]  /*27e0*/  LOP3.LUT P0, RZ, R0, 0x3ff, RZ, 0xc0, !PT ;  /* 0x000003ff00ff7812 */ /* 0x000fda000780c0ff */
[----:B------:R-:W-:Y:S05]  /*27f0*/  @!P0 BRA `(.L_x_1544) ;  /* 0x0000000000408947 */ /* 0x000fea0003800000 */
[----:B------:R-:W-:Y:S01]  /*2800*/  MOV R14, 0x0 ;  /* 0x00000000000e7802 */ /* 0x000fe20000000f00 */
[----:B------:R-:W-:Y:S01]  /*2810*/  ULDC.64 UR4, c[0x4][0xa8] ;  /* 0x01002a0000047ab9 */ /* 0x000fe20000000a00 */
[----:B------:R-:W-:Y:S01]  /*2820*/  ULDC.64 UR6, c[0x4][0x40] ;  /* 0x0100100000067ab9 */ /* 0x000fe20000000a00 */
[----:B------:R-:W-:Y:S01]  /*2830*/  IMAD.U32 R4, RZ, RZ, UR4 ;  /* 0x00000004ff047e24 */ /* 0x000fe2000f8e00ff */
[----:B------:R-:W-:Y:S01]  /*2840*/  MOV R12, 0x1 ;  /* 0x00000001000c7802 */ /* 0x000fe20000000f00 */
        /* <DEDUP_REMOVED lines=8> */
[----:B------:R-:W-:-:S07]  /*28d0*/  IMAD.MOV.U32 R13, RZ, RZ, RZ ;  /* 0x000000ffff0d7224 */ /* 0x000fce00078e00ff */
[----:B------:R-:W-:-:S07]  /*28e0*/  LEPC R20, `(.L_x_1544) ;  /* 0x000000001014794e */ /* 0x000fce0000000000 */
[----:B0----5:R-:W-:Y:S05]  /*28f0*/  CALL.ABS.NOINC R14 ;  /* 0x000000000e007343 */ /* 0x021fea0003c00000 */
.L_x_1544:
[----:B------:R-:W-:Y:S05]  /*2900*/  BSYNC B6 ;  /* 0x0000000000067941 */ /* 0x000fea0003800000 */
.L_x_1543:
[----:B------:R-:W-:Y:S01]  /*2910*/  ULDC.64 UR4, c[0x0][0x9f8] ;  /* 0x00027e0000047ab9 */ /* 0x000fe20000000a00 */
[----:B------:R-:W-:Y:S01]  /*2920*/  ULDC.64 UR6, c[0x0][0x208] ;  /* 0x0000820000067ab9 */ /* 0x000fe20000000a00 */
[----:B------:R-:W-:Y:S01]  /*2930*/  ISETP.NE.U32.AND P0, PT, RZ, UR4, PT ;  /* 0x00000004ff007c0c */ /* 0x000fe2000bf05070 */
[----:B------:R-:W2:Y:S01]  /*2940*/  LDL R26, [R1+0xc] ;  /* 0x00000c00011a7983 */ /* 0x000ea20000100800 */
[----:B------:R-:W0:Y:S01]  /*2950*/  LDC.64 R12, c[0x0][0x300] ;  /* 0x0000c000ff0c7b82 */ /* 0x000e220000000a00 */
[----:B------:R-:W-:Y:S01]  /*2960*/  IMAD.IADD R76, R28, 0x1, R29 ;  /* 0x000000011c4c7824 */ /* 0x000fe200078e021d */
[----:B------:R-:W-:Y:S01]  /*2970*/  ISETP.NE.AND.EX P0, PT, RZ, UR5, PT, P0 ;  /* 0x00000005ff007c0c */ /* 0x000fe2000bf05300 */
[----:B------:R-:W-:Y:S01]  /*2980*/  ULDC.64 UR4, c[0x0][0xa08] ;  /* 0x0002820000047ab9 */ /* 0x000fe20000000a00 */
[----:B------:R-:W-:Y:S01]  /*2990*/  ULDC.64 UR8, c[0x0][0x330] ;  /* 0x0000cc0000087ab9 */ /* 0x000fe20000000a00 */
[----:B------:R-:W3:Y:S03]  /*29a0*/  LDL R14, [R1+0x28] ;  /* 0x00002800010e7983 */ /* 0x000ee60000100800 */
[----:B------:R-:W1:Y:S08]  /*29b0*/  LDC.64 R20, c[0x0][0x3f8] ;  /* 0x0000fe00ff147b82 */ /* 0x000e700000000a00 */
[----:B------:R-:W4:Y:S08]  /*29c0*/  @P0 LDC.64 R4, c[0x0][0x9f8] ;  /* 0x00027e00ff040b82 */ /* 0x000f300000000a00 */
[----:B------:R-:W1:Y:S01]  /*29d0*/  LDC R33, c[0x0][0x3f4] ;  /* 0x0000fd00ff217b82 */ /* 0x000e620000000800 */
[----:B------:R-:W-:-:S07]  /*29e0*/  SHF.R.S32.HI R32, RZ, 0x1f, R23 ;  /* 0x0000001fff207819 */ /* 0x000fce0000011417 */
[----:B------:R-:W1:Y:S01]  /*29f0*/  LDC.64 R28, c[0x0][0x408] ;  /* 0x00010200ff1c7b82 */ /* 0x000e620000000a00 */
[----:B----4-:R-:W-:-:S05]  /*2a00*/  @P0 IMAD.WIDE R4, R27, 0x4, R4 ;  /* 0x000000041b040825 */ /* 0x010fca00078e0204 */
[----:B------:R4:W2:Y:S01]  /*2a10*/  @P0 LDG.E R27, desc[UR6][R4.64] ;  /* 0x00000006041b0981 */ /* 0x0008a2000c1e1900 */
[----:B------:R-:W-:Y:S01]  /*2a20*/  SHF.R.S32.HI R31, RZ, 0x1f, R76 ;  /* 0x0000001fff1f7819 */ /* 0x000fe2000001144c */
[-C--:B0-----:R-:W-:Y:S01]  /*2a30*/  IMAD.WIDE.U32 R88, R76, R12.reuse, RZ ;  /* 0x0000000c4c587225 */ /* 0x081fe200078e00ff */
[----:B------:R-:W-:Y:S01]  /*2a40*/  ISETP.NE.U32.AND P0, PT, RZ, UR4, PT ;  /* 0x00000004ff007c0c */ /* 0x000fe2000bf05070 */
[----:B------:R-:W-:Y:S01]  /*2a50*/  ULDC UR6, c[0x0][0x2f4] ;  /* 0x0000bd0000067ab9 */ /* 0x000fe20000000800 */
[----:B------:R-:W-:Y:S01]  /*2a60*/  SHF.R.S32.HI R201, RZ, 0x1f, R200 ;  /* 0x0000001fffc97819 */ /* 0x000fe200000114c8 */
[----:B------:R-:W-:Y:S01]  /*2a70*/  IMAD R0, R31, R12, RZ ;  /* 0x0000000c1f007224 */ /* 0x000fe200078e02ff */
[----:B------:R-:W-:Y:S01]  /*2a80*/  ISETP.NE.AND.EX P0, PT, RZ, UR5, PT, P0 ;  /* 0x00000005ff007c0c */ /* 0x000fe2000bf05300 */
[----:B------:R-:W-:Y:S01]  /*2a90*/  ULDC.64 UR4, c[0x0][0x308] ;  /* 0x0000c20000047ab9 */ /* 0x000fe20000000a00 */
[----:B------:R-:W-:Y:S01]  /*2aa0*/  IMAD.WIDE.U32 R86, R30, UR8, R18 ;  /* 0x000000081e567c25 */ /* 0x000fe2000f8e0012 */
[----:B------:R-:W-:-:S02]  /*2ab0*/  ISETP.GE.AND P2, PT, R226, UR6, PT ;  /* 0x00000006e2007c0c */ /* 0x000fc4000bf46270 */
[----:B------:R-:W-:Y:S01]  /*2ac0*/  ISETP.GE.AND P1, PT, R18, UR6, PT ;  /* 0x0000000612007c0c */ /* 0x000fe2000bf26270 */
[----:B------:R-:W-:Y:S02]  /*2ad0*/  IMAD R3, R76, R13, R0 ;  /* 0x0000000d4c037224 */ /* 0x000fe400078e0200 */
[C---:B------:R-:W-:Y:S01]  /*2ae0*/  IMAD R87, R30.reuse, UR9, R87 ;  /* 0x000000091e577c24 */ /* 0x040fe2000f8e0257 */
[----:B------:R-:W-:Y:S01]  /*2af0*/  SEL R0, RZ, 0x1, P1 ;  /* 0x00000001ff007807 */ /* 0x000fe20000800000 */
[----:B------:R-:W-:Y:S01]  /*2b00*/  IMAD.IADD R89, R89, 0x1, R3 ;  /* 0x0000000159597824 */ /* 0x000fe200078e0203 */
[----:B------:R-:W-:Y:S01]  /*2b10*/  SEL R3, RZ, 0xffffffff, P2 ;  /* 0xffffffffff037807 */ /* 0x000fe20001000000 */
[----:B------:R-:W-:-:S04]  /*2b20*/  IMAD.WIDE.U32 R88, R30, UR4, R88 ;  /* 0x000000041e587c25 */ /* 0x000fc8000f8e0058 */
[----:B------:R-:W-:Y:S01]  /*2b30*/  IMAD R89, R30, UR5, R89 ;  /* 0x000000051e597c24 */ /* 0x000fe2000f8e0259 */
[----:B------:R-:W-:Y:S01]  /*2b40*/  ULDC.64 UR4, c[0x0][0x310] ;  /* 0x0000c40000047ab9 */ /* 0x000fe20000000a00 */
[----:B------:R-:W3:Y:S01]  /*2b50*/  LDL R30, [R1+0x10] ;  /* 0x00001000011e7983 */ /* 0x000ee20000100800 */
[----:B----4-:R-:W-:-:S05]  /*2b60*/  IMAD.SHL.U32 R5, R3, 0x2, RZ ;  /* 0x0000000203057824 */ /* 0x010fca00078e00ff */
[----:B------:R-:W-:Y:S01]  /*2b70*/  LOP3.LUT R6, R5, 0x2, R0, 0xe2, !PT ;  /* 0x0000000205067812 */ /* 0x000fe200078ee200 */
[----:B------:R-:W-:Y:S01]  /*2b80*/  IMAD R8, R32, R12, RZ ;  /* 0x0000000c20087224 */ /* 0x000fe200078e02ff */
[----:B--2---:R-:W-:Y:S02]  /*2b90*/  SHF.R.S32.HI R4, RZ, 0x1f, R27 ;  /* 0x0000001fff047819 */ /* 0x004fe4000001141b */
[----:B------:R-:W-:Y:S02]  /*2ba0*/  SEL R27, R27, RZ, !P0 ;  /* 0x000000ff1b1b7207 */ /* 0x000fe40004000000 */
[----:B------:R-:W-:Y:S02]  /*2bb0*/  SEL R3, R4, RZ, !P0 ;  /* 0x000000ff04037207 */ /* 0x000fe40004000000 */
[----:B------:R-:W-:Y:S01]  /*2bc0*/  ISETP.GE.AND P0, PT, R26, UR6, PT ;  /* 0x000000061a007c0c */ /* 0x000fe2000bf06270 */
[----:B------:R-:W-:Y:S01]  /*2bd0*/  IMAD.WIDE.U32 R88, R27, UR4, R88 ;  /* 0x000000041b587c25 */ /* 0x000fe2000f8e0058 */
[----:B------:R-:W2:Y:S03]  /*2be0*/  LDL R26, [R1+0x24] ;  /* 0x00002400011a7983 */ /* 0x000ea60000100800 */
[----:B------:R-:W-:-:S02]  /*2bf0*/  IMAD R0, R3, UR4, RZ ;  /* 0x0000000403007c24 */ /* 0x000fc4000f8e02ff */
[----:B------:R-:W-:-:S04]  /*2c00*/  IMAD.WIDE.U32 R4, R23, R12, R18 ;  /* 0x0000000c17047225 */ /* 0x000fc800078e0012 */
[----:B------:R-:W-:Y:S01]  /*2c10*/  IMAD R11, R27, UR5, R0 ;  /* 0x000000051b0b7c24 */ /* 0x000fe2000f8e0200 */
[----:B------:R-:W-:Y:S01]  /*2c20*/  ULDC.64 UR4, c[0x0][0x338] ;  /* 0x0000ce0000047ab9 */ /* 0x000fe20000000a00 */
[----:B-1----:R-:W-:Y:S01]  /*2c30*/  IMAD R0, R32, R20, RZ ;  /* 0x0000001420007224 */ /* 0x002fe200078e02ff */
[----:B------:R-:W-:Y:S01]  /*2c40*/  SEL R7, RZ, 0x4, P0 ;  /* 0x00000004ff077807 */ /* 0x000fe20000000000 */
[C---:B------:R-:W-:Y:S02]  /*2c50*/  IMAD R15, R23.reuse, R13, R8 ;  /* 0x0000000d170f7224 */ /* 0x040fe400078e0208 */
[----:B------:R-:W-:Y:S02]  /*2c60*/  IMAD R9, R23, R21, R0 ;  /* 0x0000001517097224 */ /* 0x000fe400078e0200 */
[----:B------:R-:W-:Y:S01]  /*2c70*/  IMAD R8, R3, UR4, RZ ;  /* 0x0000000403087c24 */ /* 0x000fe2000f8e02ff */
[----:B------:R-:W-:Y:S01]  /*2c80*/  IADD3 R3, P0, R88, R4, RZ ;  /* 0x0000000458037210 */ /* 0x000fe20007f1e0ff */
[----:B------:R-:W-:Y:S01]  /*2c90*/  IMAD.IADD R0, R89, 0x1, R11 ;  /* 0x0000000159007824 */ /* 0x000fe200078e020b */
[----:B------:R-:W-:-:S04]  /*2ca0*/  ISETP.GE.AND P1, PT, R226, R33, PT ;  /* 0x00000021e200720c */ /* 0x000fc80003f26270 */
[----:B------:R-:W-:Y:S02]  /*2cb0*/  IADD3.X R4, R0, R5, R15, P0, !PT ;  /* 0x0000000500047210 */ /* 0x000fe400007fe40f */
[----:B------:R-:W-:Y:S02]  /*2cc0*/  ISETP.GE.AND P0, PT, R18, R33, PT ;  /* 0x000000211200720c */ /* 0x000fe40003f06270 */
[----:B------:R-:W-:Y:S02]  /*2cd0*/  LOP3.LUT R35, R6, R7, RZ, 0xfc, !PT ;  /* 0x0000000706237212 */ /* 0x000fe400078efcff */
[C---:B------:R-:W-:Y:S01]  /*2ce0*/  SEL R5, R33.reuse, RZ, P0 ;  /* 0x000000ff21057207 */ /* 0x040fe20000000000 */
[----:B------:R-:W-:Y:S01]  /*2cf0*/  IMAD R6, R32, R28, RZ ;  /* 0x0000001c20067224 */ /* 0x000fe200078e02ff */
[----:B------:R-:W-:Y:S02]  /*2d00*/  SEL R7, R33, RZ, P1 ;  /* 0x000000ff21077207 */ /* 0x000fe40000800000 */
[----:B------:R-:W-:Y:S01]  /*2d10*/  IADD3 R5, R18, R5, RZ ;  /* 0x0000000512057210 */ /* 0x000fe20007ffe0ff */
[----:B------:R-:W-:-:S02]  /*2d20*/  VIADD R10, R23, 0x20 ;  /* 0x00000020170a7836 */ /* 0x000fc40000000000 */
[C---:B------:R-:W-:Y:S02]  /*2d30*/  VIADD R36, R23.reuse, 0x20 ;  /* 0x0000002017247836 */ /* 0x040fe40000000000 */
[----:B------:R-:W-:Y:S01]  /*2d40*/  IMAD R11, R23, R29, R6 ;  /* 0x0000001d170b7224 */ /* 0x000fe200078e0206 */
[----:B------:R-:W-:Y:S01]  /*2d50*/  SHF.R.S32.HI R6, RZ, 0x1f, R5 ;  /* 0x0000001fff067819 */ /* 0x000fe20000011405 */
[----:B------:R-:W-:Y:S01]  /*2d60*/  IMAD.IADD R7, R226, 0x1, R7 ;  /* 0x00000001e2077824 */ /* 0x000fe200078e0207 */
[----:B------:R-:W0:Y:S01]  /*2d70*/  S2R R108, SR_TID.X ;  /* 0x00000000006c7919 */ /* 0x000e220000002100 */
[----:B------:R-:W-:Y:S01]  /*2d80*/  IMAD.SHL.U32 R10, R10, 0x40, RZ ;  /* 0x000000400a0a7824 */ /* 0x000fe200078e00ff */
[----:B------:R-:W-:Y:S01]  /*2d90*/  SHF.L.U32 R36, R36, 0x6, RZ ;  /* 0x0000000624247819 */ /* 0x000fe200000006ff */
[----:B------:R-:W-:Y:S01]  /*2da0*/  IMAD R37, R27, UR5, R8 ;  /* 0x000000051b257c24 */ /* 0x000fe2000f8e0208 */
[----:B------:R-:W-:Y:S01]  /*2db0*/  SHF.R.S32.HI R8, RZ, 0x1f, R7 ;  /* 0x0000001fff087819 */ /* 0x000fe20000011407 */
[----:B------:R-:W-:Y:S01]  /*2dc0*/  IMAD.WIDE.U32 R84, R23, R20, R200 ;  /* 0x0000001417547225 */ /* 0x000fe200078e00c8 */
[----:B------:R-:W-:-:S02]  /*2dd0*/  LEA.HI R90, R6, R5, RZ, 0x3 ;  /* 0x00000005065a7211 */ /* 0x000fc400078f18ff */
[----:B------:R-:W-:Y:S01]  /*2de0*/  LEA.HI R5, R6, R5, RZ, 0x6 ;  /* 0x0000000506057211 */ /* 0x000fe200078f30ff */
[C---:B------:R-:W-:Y:S01]  /*2df0*/  IMAD.WIDE.U32 R82, R23.reuse, R20, R18 ;  /* 0x0000001417527225 */ /* 0x040fe200078e0012 */
[----:B------:R-:W-:Y:S02]  /*2e00*/  LOP3.LUT R10, R10, 0x1c0, RZ, 0xc0, !PT ;  /* 0x000001c00a0a7812 */ /* 0x000fe400078ec0ff */
[----:B------:R-:W-:Y:S01]  /*2e10*/  LOP3.LUT R36, R36, 0x1c0, RZ, 0xc0, !PT ;  /* 0x000001c024247812 */ /* 0x000fe200078ec0ff */
[----:B------:R-:W-:Y:S01]  /*2e20*/  IMAD.SHL.U32 R34, R23, 0x40, RZ ;  /* 0x0000004017227824 */ /* 0x000fe200078e00ff */
[CC--:B------:R-:W-:Y:S01]  /*2e30*/  LEA.HI R92, R8.reuse, R7.reuse, RZ, 0x3 ;  /* 0x00000007085c7211 */ /* 0x0c0fe200078f18ff */
[----:B------:R-:W-:Y:S02]  /*2e40*/  IMAD.IADD R85, R85, 0x1, R9 ;  /* 0x0000000155557824 */ /* 0x000fe400078e0209 */
[----:B------:R-:W-:Y:S01]  /*2e50*/  IMAD.IADD R83, R9, 0x1, R83 ;  /* 0x0000000109537824 */ /* 0x000fe200078e0253 */
[----:B------:R-:W-:Y:S01]  /*2e60*/  LEA.HI R9, R8, R7, RZ, 0x6 ;  /* 0x0000000708097211 */ /* 0x000fe200078f30ff */
[----:B------:R-:W-:Y:S01]  /*2e70*/  IMAD.WIDE.U32 R80, R23, R28, R200 ;  /* 0x0000001c17507225 */ /* 0x000fe200078e00c8 */
[----:B------:R-:W-:-:S02]  /*2e80*/  LOP3.LUT R8, R10, 0x38, R90, 0xf8, !PT ;  /* 0x000000380a087812 */ /* 0x000fc400078ef85a */
[----:B------:R-:W-:Y:S01]  /*2e90*/  SHF.R.U32.HI R36, RZ, 0x3, R36 ;  /* 0x00000003ff247819 */ /* 0x000fe20000011624 */
[----:B------:R-:W-:Y:S01]  /*2ea0*/  IMAD.WIDE.U32 R78, R23, R28, R18 ;  /* 0x0000001c174e7225 */ /* 0x000fe200078e0012 */
[----:B------:R-:W-:-:S03]  /*2eb0*/  LOP3.LUT R34, R34, 0x1c0, RZ, 0xc0, !PT ;  /* 0x000001c022227812 */ /* 0x000fc600078ec0ff */
[----:B------:R-:W-:Y:S01]  /*2ec0*/  IMAD.SHL.U32 R6, R5, 0x40, RZ ;  /* 0x0000004005067824 */ /* 0x000fe200078e00ff */
[----:B------:R-:W-:Y:S01]  /*2ed0*/  LOP3.LUT R5, R90, 0x38, RZ, 0xc0, !PT ;  /* 0x000000385a057812 */ /* 0x000fe200078ec0ff */
[----:B------:R-:W-:Y:S01]  /*2ee0*/  IMAD.SHL.U32 R38, R23, 0x40, RZ ;  /* 0x0000004017267824 */ /* 0x000fe200078e00ff */
[----:B------:R-:W-:Y:S01]  /*2ef0*/  LOP3.LUT R7, R92, 0x38, RZ, 0xc0, !PT ;  /* 0x000000385c077812 */ /* 0x000fe200078ec0ff */
[----:B------:R-:W-:Y:S01]  /*2f00*/  IMAD.IADD R81, R81, 0x1, R11 ;  /* 0x0000000151517824 */ /* 0x000fe200078e020b */
[----:B------:R-:W-:Y:S01]  /*2f10*/  SHF.R.U32.HI R34, RZ, 0x3, R34 ;  /* 0x00000003ff227819 */ /* 0x000fe20000011622 */
[----:B------:R-:W-:Y:S01]  /*2f20*/  IMAD.IADD R79, R11, 0x1, R79 ;  /* 0x000000010b4f7824 */ /* 0x000fe200078e024f */
[----:B------:R-:W-:Y:S01]  /*2f30*/  LOP3.LUT R5, R5, 0x1c0, R38, 0xf8, !PT ;  /* 0x000001c005057812 */ /* 0x000fe200078ef826 */
[----:B------:R-:W-:Y:S01]  /*2f40*/  IMAD.SHL.U32 R9, R9, 0x40, RZ ;  /* 0x0000004009097824 */ /* 0x000fe200078e00ff */
[----:B------:R-:W-:Y:S02]  /*2f50*/  LOP3.LUT R11, R8, R36, RZ, 0x3c, !PT ;  /* 0x00000024080b7212 */ /* 0x000fe400078e3cff */
[----:B---3--:R-:W-:Y:S01]  /*2f60*/  ISETP.GE.AND P2, PT, R30, UR6, PT ;  /* 0x000000061e007c0c */ /* 0x008fe2000bf46270 */
[----:B------:R-:W-:Y:S01]  /*2f70*/  VIADD R30, R23, 0x20 ;  /* 0x00000020171e7836 */ /* 0x000fe20000000000 */
[----:B------:R-:W-:-:S02]  /*2f80*/  LOP3.LUT R10, R10, 0x38, R92, 0xf8, !PT ;  /* 0x000000380a0a7812 */ /* 0x000fc400078ef85c */
[----:B------:R-:W-:Y:S01]  /*2f90*/  LOP3.LUT R8, R7, 0x1c0, R38, 0xf8, !PT ;  /* 0x000001c007087812 */ /* 0x000fe200078ef826 */
[----:B------:R-:W-:Y:S01]  /*2fa0*/  IMAD.WIDE.U32 R86, R27, UR4, R86 ;  /* 0x000000041b567c25 */ /* 0x000fe2000f8e0056 */
[----:B------:R-:W-:Y:S02]  /*2fb0*/  LOP3.LUT R6, R6, 0xfffff000, RZ, 0xc0, !PT ;  /* 0xfffff00006067812 */ /* 0x000fe400078ec0ff */
[----:B------:R-:W-:Y:S02]  /*2fc0*/  LOP3.LUT R7, R5, R34, RZ, 0x3c, !PT ;  /* 0x0000002205077212 */ /* 0x000fe400078e3cff */
[----:B------:R-:W-:Y:S02]  /*2fd0*/  LOP3.LUT R9, R9, 0xfffff000, RZ, 0xc0, !PT ;  /* 0xfffff00009097812 */ /* 0x000fe400078ec0ff */
[----:B------:R-:W-:Y:S02]  /*2fe0*/  LOP3.LUT R10, R10, R36, RZ, 0x3c, !PT ;  /* 0x000000240a0a7212 */ /* 0x000fe400078e3cff */
[----:B------:R-:W-:-:S02]  /*2ff0*/  LOP3.LUT R8, R8, R34, RZ, 0x3c, !PT ;  /* 0x0000002208087212 */ /* 0x000fc400078e3cff */
[----:B-----5:R-:W-:Y:S02]  /*3000*/  SHF.R.S32.HI R27, RZ, 0x1f, R101 ;  /* 0x0000001fff1b7819 */ /* 0x020fe40000011465 */
[----:B------:R-:W-:Y:S02]  /*3010*/  SHF.R.S32.HI R102, RZ, 0x1f, R30 ;  /* 0x0000001fff667819 */ /* 0x000fe4000001141e */
[----:B------:R-:W-:Y:S02]  /*3020*/  SEL R30, RZ, 0x8, P2 ;  /* 0x00000008ff1e7807 */ /* 0x000fe40001000000 */
[----:B------:R-:W-:Y:S02]  /*3030*/  IADD3 R8, R8, R9, R14 ;  /* 0x0000000908087210 */ /* 0x000fe40007ffe00e */
[----:B------:R-:W-:Y:S02]  /*3040*/  LOP3.LUT R95, R35, R30, RZ, 0xfc, !PT ;  /* 0x0000001e235f7212 */ /* 0x000fe400078efcff */
[----:B------:R-:W-:-:S02]  /*3050*/  IADD3 R76, P3, R23, R76, RZ ;  /* 0x0000004c174c7210 */ /* 0x000fc40007f7e0ff */
[----:B------:R-:W-:Y:S01]  /*3060*/  LOP3.LUT R30, R35, 0x1, RZ, 0xc0, !PT ;  /* 0x00000001231e7812 */ /* 0x000fe200078ec0ff */
[CC--:B------:R-:W-:Y:S01]  /*3070*/  IMAD.WIDE.U32 R84, R101.reuse, R20.reuse, R84 ;  /* 0x0000001465547225 */ /* 0x0c0fe200078e0054 */
[----:B------:R-:W-:Y:S02]  /*3080*/  SHF.R.S32.HI R35, RZ, 0x3, R90 ;  /* 0x00000003ff237819 */ /* 0x000fe4000001145a */
[----:B------:R-:W-:Y:S01]  /*3090*/  SHF.R.S32.HI R91, RZ, 0x3, R92 ;  /* 0x00000003ff5b7819 */ /* 0x000fe2000001145c */
[C---:B------:R-:W-:Y:S01]  /*30a0*/  IMAD.WIDE.U32 R82, R101.reuse, R20, R82 ;  /* 0x0000001465527225 */ /* 0x040fe200078e0052 */
[----:B------:R-:W-:Y:S02]  /*30b0*/  LOP3.LUT R90, R90, 0xfffffff8, RZ, 0xc0, !PT ;  /* 0xfffffff85a5a7812 */ /* 0x000fe400078ec0ff */
[----:B------:R-:W-:Y:S01]  /*30c0*/  LOP3.LUT R92, R92, 0xfffffff8, RZ, 0xc0, !PT ;  /* 0xfffffff85c5c7812 */ /* 0x000fe200078ec0ff */
[----:B------:R-:W-:Y:S01]  /*30d0*/  IMAD.WIDE.U32 R80, R101, R28, R80 ;  /* 0x0000001c65507225 */ /* 0x000fe200078e0050 */
[----:B------:R-:W-:-:S03]  /*30e0*/  LOP3.LUT R93, R95, 0x2, RZ, 0xc0, !PT ;  /* 0x000000025f5d7812 */ /* 0x000fc600078ec0ff */
[----:B------:R-:W-:Y:S01]  /*30f0*/  IMAD.WIDE.U32 R78, R101, R28, R78 ;  /* 0x0000001c654e7225 */ /* 0x000fe200078e004e */
[C---:B------:R-:W-:Y:S02]  /*3100*/  LOP3.LUT R94, R95.reuse, 0x4, RZ, 0xc0, !PT ;  /* 0x000000045f5e7812 */ /* 0x040fe400078ec0ff */
[----:B0-----:R-:W-:Y:S01]  /*3110*/  LEA.HI R108, R108, 0x8, RZ, 0x19 ;  /* 0x000000086c6c7811 */ /* 0x001fe200078fc8ff */
[----:B------:R-:W-:Y:S01]  /*3120*/  IMAD.SHL.U32 R15, R20, 0x40, RZ ;  /* 0x00000040140f7824 */ /* 0x000fe200078e00ff */
[----:B------:R-:W-:Y:S01]  /*3130*/  LOP3.LUT R95, R95, 0x8, RZ, 0xc0, !PT ;  /* 0x000000085f5f7812 */ /* 0x000fe200078ec0ff */
[----:B------:R-:W-:Y:S01]  /*3140*/  IMAD.X R77, R32, 0x1, R31, P3 ;  /* 0x00000001204d7824 */ /* 0x000fe200018e061f */
[----:B------:R-:W-:Y:S01]  /*3150*/  SHF.R.S32.HI R96, RZ, 0x1f, R90 ;  /* 0x0000001fff607819 */ /* 0x000fe2000001145a */
[----:B------:R-:W-:Y:S01]  /*3160*/  IMAD.IADD R98, R87, 0x1, R37 ;  /* 0x0000000157627824 */ /* 0x000fe200078e0225 */
[----:B------:R-:W-:Y:S02]  /*3170*/  SHF.R.S32.HI R97, RZ, 0x1f, R92 ;  /* 0x0000001fff617819 */ /* 0x000fe4000001145c */
[----:B--2---:R-:W-:-:S02]  /*3180*/  IADD3 R5, R11, R6, R26 ;  /* 0x000000060b057210 */ /* 0x004fc40007ffe01a */
[----:B------:R-:W-:Y:S01]  /*3190*/  IADD3 R6, R7, R6, R14 ;  /* 0x0000000607067210 */ /* 0x000fe20007ffe00e */
[C---:B------:R-:W-:Y:S01]  /*31a0*/  IMAD R14, R27.reuse, R20, RZ ;  /* 0x000000141b0e7224 */ /* 0x040fe200078e02ff */
[----:B------:R-:W-:Y:S01]  /*31b0*/  IADD3 R7, R10, R9, R26 ;  /* 0x000000090a077210 */ /* 0x000fe20007ffe01a */
[----:B------:R-:W-:Y:S01]  /*31c0*/  IMAD R26, R27, R28, RZ ;  /* 0x0000001c1b1a7224 */ /* 0x000fe200078e02ff */
[C-C-:B------:R-:W-:Y:S01]  /*31d0*/  SHF.L.U64.HI R9, R12.reuse, 0x6, R13.reuse ;  /* 0x000000060c097819 */ /* 0x140fe2000001020d */
[C---:B------:R-:W-:Y:S01]  /*31e0*/  IMAD R39, R101.reuse, R21, R14 ;  /* 0x0000001565277224 */ /* 0x040fe200078e020e */
[----:B------:R-:W-:Y:S01]  /*31f0*/  SHF.L.U64.HI R10, R12, 0x5, R13 ;  /* 0x000000050c0a7819 */ /* 0x000fe2000001020d */
[----:B------:R-:W-:Y:S01]  /*3200*/  IMAD R41, R101, R29, R26 ;  /* 0x0000001d65297224 */ /* 0x000fe200078e021a */
[C-C-:B------:R-:W-:Y:S02]  /*3210*/  SHF.L.U64.HI R13, R20.reuse, 0x6, R21.reuse ;  /* 0x00000006140d7819 */ /* 0x140fe40000010215 */
[----:B------:R-:W-:Y:S01]  /*3220*/  SHF.L.U64.HI R14, R20, 0x5, R21 ;  /* 0x00000005140e7819 */ /* 0x000fe20000010215 */
[----:B------:R-:W-:Y:S01]  /*3230*/  IMAD.SHL.U32 R11, R12, 0x40, RZ ;  /* 0x000000400c0b7824 */ /* 0x000fe200078e00ff */
[C-C-:B------:R-:W-:Y:S01]  /*3240*/  SHF.L.U64.HI R21, R28.reuse, 0x6, R29.reuse ;  /* 0x000000061c157819 */ /* 0x140fe2000001021d */
[C---:B------:R-:W-:Y:S01]  /*3250*/  IMAD.SHL.U32 R27, R28.reuse, 0x40, RZ ;  /* 0x000000401c1b7824 */ /* 0x040fe200078e00ff */
[----:B------:R-:W-:Y:S01]  /*3260*/  SHF.L.U64.HI R26, R28, 0x5, R29 ;  /* 0x000000051c1a7819 */ /* 0x000fe2000001021d */
[----:B------:R-:W-:Y:S01]  /*3270*/  IMAD.SHL.U32 R12, R12, 0x20, RZ ;  /* 0x000000200c0c7824 */ /* 0x000fe200078e00ff */
[----:B------:R-:W-:Y:S01]  /*3280*/  SHF.L.U32 R29, R33, 0x1, RZ ;  /* 0x00000001211d7819 */ /* 0x000fe200000006ff */
[----:B------:R-:W-:-:S02]  /*3290*/  IMAD.SHL.U32 R20, R20, 0x20, RZ ;  /* 0x0000002014147824 */ /* 0x000fc400078e00ff */
[----:B------:R-:W-:Y:S02]  /*32a0*/  IMAD.SHL.U32 R28, R28, 0x20, RZ ;  /* 0x000000201c1c7824 */ /* 0x000fe400078e00ff */
[----:B------:R-:W-:Y:S02]  /*32b0*/  IMAD.IADD R31, R85, 0x1, R39 ;  /* 0x00000001551f7824 */ /* 0x000fe400078e0227 */
[----:B------:R-:W-:Y:S02]  /*32c0*/  IMAD.IADD R32, R39, 0x1, R83 ;  /* 0x0000000127207824 */ /* 0x000fe400078e0253 */
[----:B------:R-:W-:Y:S02]  /*32d0*/  IMAD.IADD R33, R81, 0x1, R41 ;  /* 0x0000000151217824 */ /* 0x000fe400078e0229 */
[----:B------:R-:W-:-:S07]  /*32e0*/  IMAD.IADD R34, R41, 0x1, R79 ;  /* 0x0000000129227824 */ /* 0x000fce00078e024f */
.L_x_1620:
[----:B------:R-:W2:Y:S01]  /*32f0*/  LDL R41, [R1+0x3c] ;  /* 0x00003c0001297983 */ /* 0x000ea20000100800 */
[----:B------:R-:W0:Y:S01]  /*3300*/  LDC R116, c[0x0][0x3f4] ;  /* 0x0000fd00ff747b82 */ /* 0x000e220000000800 */
[----:B------:R-:W-:Y:S01]  /*3310*/  VIADD R40, R25, 0xffffffff ;  /* 0xffffffff19287836 */ /* 0x000fe20000000000 */
[----:B------:R-:W-:Y:S05]  /*3320*/  YIELD ;  /* 0x0000000000007946 */ /* 0x000fea0003800000 */
[----:B------:R-:W-:Y:S01]  /*3330*/  SHF.R.S32.HI R109, RZ, 0x1f, R40 ;  /* 0x0000001fff6d7819 */ /* 0x000fe20000011428 */
[----:B------:R-:W1:Y:S01]  /*3340*/  LDC.64 R106, c[0x0][0x2e8] ;  /* 0x0000ba00ff6a7b82 */ /* 0x000e620000000a00 */
[-C--:B------:R-:W-:Y:S01]  /*3350*/  IMAD R36, R9, R40.reuse, RZ ;  /* 0x0000002809247224 */ /* 0x080fe200078e02ff */
[----:B------:R-:W-:Y:S01]  /*3360*/  BSSY B0, `(.L_x_1545) ;  /* 0x000053f000007945 */ /* 0x000fe20003800000 */
[----:B------:R-:W-:-:S04]  /*3370*/  IMAD.WIDE.U32 R110, R11, R40, RZ ;  /* 0x000000280b6e7225 */ /* 0x000fc800078e00ff */
[----:B------:R-:W-:Y:S01]  /*3380*/  IMAD R39, R109, R11, R36 ;  /* 0x0000000b6d277224 */ /* 0x000fe200078e0224 */
[CC--:B------:R-:W-:Y:S02]  /*3390*/  IADD3 R37, P2, R3.reuse, R110.reuse, RZ ;  /* 0x0000006e03257210 */ /* 0x0c0fe40007f5e0ff */
[----:B------:R-:W-:Y:S01]  /*33a0*/  IADD3 R25, P4, P5, R3, R110, R12 ;  /* 0x0000006e03197210 */ /* 0x000fe20007d9e00c */
[----:B------:R-:W-:-:S05]  /*33b0*/  IMAD.IADD R72, R111, 0x1, R39 ;  /* 0x000000016f487824 */ /* 0x000fca00078e0227 */
[----:B------:R-:W-:Y:S02]  /*33c0*/  IADD3.X R38, R72, R4, RZ, P2, !PT ;  /* 0x0000000448267210 */ /* 0x000fe400017fe4ff */
[----:B0-----:R-:W-:Y:S02]  /*33d0*/  ISETP.GE.AND P2, PT, R116, 0x1, PT ;  /* 0x000000017400780c */ /* 0x001fe40003f46270 */
[----:B------:R-:W-:Y:S02]  /*33e0*/  IADD3.X R36, R4, R72, R10, P4, P5 ;  /* 0x0000004804247210 */ /* 0x000fe400027ea40a */
[-C--:B-1----:R-:W-:Y:S02]  /*33f0*/  LEA R50, P3, R37, R106.reuse, 0x1 ;  /* 0x0000006a25327211 */ /* 0x082fe400078608ff */
[----:B------:R-:W-:Y:S02]  /*3400*/  LEA R48, P6, R25, R106, 0x1 ;  /* 0x0000006a19307211 */ /* 0x000fe400078c08ff */
[----:B------:R-:W-:-:S02]  /*3410*/  LEA.HI.X R51, R37, R107, R38, 0x1, P3 ;  /* 0x0000006b25337211 */ /* 0x000fc400018f0c26 */
[----:B------:R-:W-:Y:S02]  /*3420*/  ISETP.GT.AND P3, PT, R40, R24, PT ;  /* 0x000000182800720c */ /* 0x000fe40003f64270 */
[----:B------:R-:W-:Y:S01]  /*3430*/  LEA.HI.X R49, R25, R107, R36, 0x1, P6 ;  /* 0x0000006b19317211 */ /* 0x000fe200030f0c24 */
[----:B------:R-:W-:Y:S01]  /*3440*/  IMAD.MOV.U32 R25, RZ, RZ, R40 ;  /* 0x000000ffff197224 */ /* 0x000fe200078e0028 */
[----:B------:R-:W-:Y:S01]  /*3450*/  P2R R100, PR, RZ, 0x8 ;  /* 0x00000008ff647803 */ /* 0x000fe20000000000 */
[----:B--2---:R-:W-:-:S04]  /*3460*/  IMAD R103, R17, 0x4000, R41 ;  /* 0x0000400011677824 */ /* 0x004fc800078e0229 */
[----:B------:R-:W-:Y:S01]  /*3470*/  IMAD R103, R103, 0x2, R16 ;  /* 0x0000000267677824 */ /* 0x000fe200078e0210 */
[----:B------:R-:W-:Y:S06]  /*3480*/  @!P2 BRA `(.L_x_1546) ;  /* 0x0000004c00f4a947 */ /* 0x000fec0003800000 */
[----:B------:R-:W-:Y:S01]  /*3490*/  ULDC.U8 UR4, c[0x0][0x410] ;  /* 0x0001040000047ab9 */ /* 0x000fe20000000000 */
[-C--:B------:R-:W-:Y:S01]  /*34a0*/  IMAD R36, R13, R40.reuse, RZ ;  /* 0x000000280d247224 */ /* 0x080fe200078e02ff */
[----:B------:R-:W-:Y:S01]  /*34b0*/  ISETP.NE.AND P2, PT, RZ, UR4, PT ;  /* 0x00000004ff007c0c */ /* 0x000fe2000bf45270 */
[-C--:B------:R-:W-:Y:S02]  /*34c0*/  IMAD R38, R21, R40.reuse, RZ ;  /* 0x0000002815267224 */ /* 0x080fe400078e02ff */
[----:B------:R-:W-:Y:S02]  /*34d0*/  IMAD R99, R109, R15, R36 ;  /* 0x0000000f6d637224 */ /* 0x000fe400078e0224 */
[----:B------:R-:W-:Y:S02]  /*34e0*/  IMAD R105, R25, -0x40, R2 ;  /* 0xffffffc019697824 */ /* 0x000fe400078e0202 */
[----:B------:R-:W-:Y:S02]  /*34f0*/  IMAD R109, R109, R27, R38 ;  /* 0x0000001b6d6d7224 */ /* 0x000fe400078e0226 */
[----:B------:R-:W-:Y:S01]  /*3500*/  IMAD.WIDE.U32 R70, R15, R40, RZ ;  /* 0x000000280f467225 */ /* 0x000fe200078e00ff */
[----:B------:R-:W-:-:S03]  /*3510*/  VIMNMX R105, R105, 0x40, PT ;  /* 0x0000004069697848 */ /* 0x000fc60003fe0100 */
[----:B------:R-:W-:-:S04]  /*3520*/  IMAD.WIDE.U32 R68, R27, R40, RZ ;  /* 0x000000281b447225 */ /* 0x000fc800078e00ff */
[----:B------:R-:W-:Y:S02]  /*3530*/  IMAD.IADD R99, R71, 0x1, R99 ;  /* 0x0000000147637824 */ /* 0x000fe400078e0263 */
        /* <DEDUP_REMOVED lines=16> */
[----:B------:R-:W-:Y:S02]  /*3640*/  IADD3 R39, P4, R80, R68, RZ ;  /* 0x0000004450277210 */ /* 0x000fe40007f9e0ff */
[----:B------:R-:W-:Y:S02]  /*3650*/  CS2R R106, SRZ ;  /* 0x00000000006a7805 */ /* 0x000fe4000001ff00 */
[-C--:B------:R-:W-:Y:S01]  /*3660*/  ISETP.GE.AND P5, PT, R200, R116.reuse, PT ;  /* 0x00000074c800720c */ /* 0x080fe20003fa6270 */
[----:B------:R-:W-:Y:S01]  /*3670*/  IMAD.X R38, R99, 0x1, R31, P2 ;  /* 0x0000000163267824 */ /* 0x000fe200010e061f */
[----:B------:R-:W-:Y:S01]  /*3680*/  LEA R36, P2, R37, UR4, 0x1 ;  /* 0x0000000425247c11 */ /* 0x000fe2000f8408ff */
[----:B------:R-:W-:Y:S01]  /*3690*/  IMAD.X R42, R109, 0x1, R33, P4 ;  /* 0x000000016d2a7824 */ /* 0x000fe200020e0621 */
[----:B------:R-:W-:Y:S01]  /*36a0*/  CS2R R110, SRZ ;  /* 0x00000000006e7805 */ /* 0x000fe2000001ff00 */
[----:B------:R-:W-:Y:S01]  /*36b0*/  ULDC.64 UR6, c[0x0][0x208] ;  /* 0x0000820000067ab9 */ /* 0x000fe20000000a00 */
[----:B------:R-:W-:Y:S01]  /*36c0*/  LEA.HI.X R37, R37, UR5, R38, 0x1, P2 ;  /* 0x0000000525257c11 */ /* 0x000fe200090f0c26 */
[----:B------:R-:W-:Y:S01]  /*36d0*/  ULDC.64 UR4, c[0x0][0x400] ;  /* 0x0001000000047ab9 */ /* 0x000fe20000000a00 */
[----:B------:R-:W-:-:S02]  /*36e0*/  ISETP.GE.AND P4, PT, R234, R116, PT ;  /* 0x00000074ea00720c */ /* 0x000fc40003f86270 */
[----:B------:R-:W-:-:S03]  /*36f0*/  LEA R38, P2, R39, UR4, 0x1 ;  /* 0x0000000427267c11 */ /* 0x000fc6000f8408ff */
[----:B------:R0:W5:Y:S01]  /*3700*/  @!P5 LDG.E.64 R106, desc[UR6][R36.64] ;  /* 0x00000006246ad981 */ /* 0x000162000c1e1b00 */
[----:B------:R-:W-:Y:S02]  /*3710*/  LEA.HI.X R39, R39, UR5, R42, 0x1, P2 ;  /* 0x0000000527277c11 */ /* 0x000fe400090f0c2a */
[----:B------:R-:W-:-:S03]  /*3720*/  ISETP.GE.AND P2, PT, R233, R116, PT ;  /* 0x00000074e900720c */ /* 0x000fc60003f46270 */
[----:B------:R0:W5:Y:S01]  /*3730*/  @!P5 LDG.E.64 R110, desc[UR6][R38.64] ;  /* 0x00000006266ed981 */ /* 0x000162000c1e1b00 */
[----:B------:R-:W-:Y:S02]  /*3740*/  ISETP.GE.AND P5, PT, R235, R116, PT ;  /* 0x00000074eb00720c */ /* 0x000fe40003fa6270 */
[----:B------:R-:W-:Y:S02]  /*3750*/  CS2R R72, SRZ ;  /* 0x0000000000487805 */ /* 0x000fe4000001ff00 */
[----:B------:R-:W-:Y:S02]  /*3760*/  CS2R R64, SRZ ;  /* 0x0000000000407805 */ /* 0x000fe4000001ff00 */
[----:B------:R-:W-:Y:S02]  /*3770*/  CS2R R60, SRZ ;  /* 0x00000000003c7805 */ /* 0x000fe4000001ff00 */
[----:B------:R-:W-:Y:S02]  /*3780*/  CS2R R74, SRZ ;  /* 0x00000000004a7805 */ /* 0x000fe4000001ff00 */
[----:B------:R-:W-:-:S02]  /*3790*/  CS2R R66, SRZ ;  /* 0x0000000000427805 */ /* 0x000fc4000001ff00 */
[----:B------:R-:W-:Y:S01]  /*37a0*/  CS2R R62, SRZ ;  /* 0x00000000003e7805 */ /* 0x000fe2000001ff00 */
[----:B------:R0:W5:Y:S04]  /*37b0*/  @!P4 LDG.E.64 R72, desc[UR6][R36.64+0x40] ;  /* 0x000040062448c981 */ /* 0x000168000c1e1b00 */
[----:B------:R0:W5:Y:S04]  /*37c0*/  @!P2 LDG.E.64 R64, desc[UR6][R36.64+0x80] ;  /* 0x000080062440a981 */ /* 0x000168000c1e1b00 */
[----:B------:R0:W5:Y:S04]  /*37d0*/  @!P5 LDG.E.64 R60, desc[UR6][R36.64+0xc0] ;  /* 0x0000c006243cd981 */ /* 0x000168000c1e1b00 */
[----:B------:R0:W5:Y:S04]  /*37e0*/  @!P4 LDG.E.64 R74, desc[UR6][R38.64+0x40] ;  /* 0x00004006264ac981 */ /* 0x000168000c1e1b00 */
[----:B------:R0:W5:Y:S04]  /*37f0*/  @!P2 LDG.E.64 R66, desc[UR6][R38.64+0x80] ;  /* 0x000080062642a981 */ /* 0x000168000c1e1b00 */
[----:B------:R0:W5:Y:S02]  /*3800*/  @!P5 LDG.E.64 R62, desc[UR6][R38.64+0xc0] ;  /* 0x0000c006263ed981 */ /* 0x000164000c1e1b00 */
.L_x_1549:
[----:B------:R-:W-:Y:S05]  /*3810*/  BSYNC B1 ;  /* 0x0000000000017941 */ /* 0x000fea0003800000 */
.L_x_1548:
[----:B0-----:R-:W-:Y:S01]  /*3820*/  VIADD R36, R23, 0x20 ;  /* 0x0000002017247836 */ /* 0x001fe20000000000 */
[----:B------:R-:W-:Y:S01]  /*3830*/  BSSY B1, `(.L_x_1550) ;  /* 0x0000029000017945 */ /* 0x000fe20003800000 */
[----:B------:R-:W-:Y:S02]  /*3840*/  CS2R R44, SRZ ;  /* 0x00000000002c7805 */ /* 0x000fe4000001ff00 */
[----:B------:R-:W-:Y:S02]  /*3850*/  CS2R R52, SRZ ;  /* 0x0000000000347805 */ /* 0x000fe4000001ff00 */
[----:B------:R-:W-:Y:S02]  /*3860*/  CS2R R56, SRZ ;  /* 0x0000000000387805 */ /* 0x000fe4000001ff00 */
[----:B------:R-:W-:Y:S02]  /*3870*/  ISETP.GE.AND P4, PT, R36, R105, PT ;  /* 0x000000692400720c */ /* 0x000fe40003f86270 */
[----:B------:R-:W-:-:S02]  /*3880*/  CS2R R42, SRZ ;  /* 0x00000000002a7805 */ /* 0x000fc4000001ff00 */
[----:B------:R-:W-:Y:S02]  /*3890*/  CS2R R46, SRZ ;  /* 0x00000000002e7805 */ /* 0x000fe4000001ff00 */
[----:B------:R-:W-:Y:S02]  /*38a0*/  CS2R R54, SRZ ;  /* 0x0000000000367805 */ /* 0x000fe4000001ff00 */
[----:B------:R-:W-:-:S05]  /*38b0*/  CS2R R58, SRZ ;  /* 0x00000000003a7805 */ /* 0x000fca000001ff00 */
[----:B------:R-:W-:Y:S05]  /*38c0*/  @P4 BRA `(.L_x_1551) ;  /* 0x00000000007c4947 */ /* 0x000fea0003800000 */
[----:B------:R-:W-:Y:S01]  /*38d0*/  IADD3 R70, P2, P5, R84, R70, R20 ;  /* 0x0000004654467210 */ /* 0x000fe20007d5e014 */
[----:B------:R-:W-:Y:S01]  /*38e0*/  ULDC.64 UR4, c[0x0][0x3e8] ;  /* 0x0000fa0000047ab9 */ /* 0x000fe20000000a00 */
[----:B------:R-:W-:Y:S01]  /*38f0*/  ULDC.64 UR6, c[0x0][0x400] ;  /* 0x0001000000067ab9 */ /* 0x000fe20000000a00 */
[----:B------:R-:W-:Y:S02]  /*3900*/  CS2R R56, SRZ ;  /* 0x0000000000387805 */ /* 0x000fe4000001ff00 */
[----:B------:R-:W-:Y:S02]  /*3910*/  IADD3.X R99, R31, R99, R14, P2, P5 ;  /* 0x000000631f637210 */ /* 0x000fe400017ea40e */
[----:B------:R-:W-:Y:S02]  /*3920*/  CS2R R52, SRZ ;  /* 0x0000000000347805 */ /* 0x000fe4000001ff00 */
[----:B------:R-:W-:Y:S02]  /*3930*/  IADD3 R68, P2, P5, R80, R68, R28 ;  /* 0x0000004450447210 */ /* 0x000fe40007d5e01c */
[----:B------:R-:W-:-:S02]  /*3940*/  CS2R R58, SRZ ;  /* 0x00000000003a7805 */ /* 0x000fc4000001ff00 */
[----:B------:R-:W-:Y:S01]  /*3950*/  CS2R R54, SRZ ;  /* 0x0000000000367805 */ /* 0x000fe2000001ff00 */
[----:B------:R-:W-:Y:S01]  /*3960*/  ULDC.64 UR8, c[0x0][0x208] ;  /* 0x0000820000087ab9 */ /* 0x000fe20000000a00 */
[----:B------:R-:W-:Y:S02]  /*3970*/  IADD3.X R109, R33, R109, R26, P2, P5 ;  /* 0x0000006d216d7210 */ /* 0x000fe400017ea41a */
[----:B------:R-:W-:Y:S02]  /*3980*/  LEA R36, P2, R70, UR4, 0x1 ;  /* 0x0000000446247c11 */ /* 0x000fe4000f8408ff */
[----:B------:R-:W-:Y:S02]  /*3990*/  LEA R38, P5, R68, UR6, 0x1 ;  /* 0x0000000644267c11 */ /* 0x000fe4000f8a08ff */
[----:B------:R-:W-:Y:S02]  /*39a0*/  LEA.HI.X R37, R70, UR5, R99, 0x1, P2 ;  /* 0x0000000546257c11 */ /* 0x000fe400090f0c63 */
[----:B------:R-:W-:-:S02]  /*39b0*/  LEA.HI.X R39, R68, UR7, R109, 0x1, P5 ;  /* 0x0000000744277c11 */ /* 0x000fc4000a8f0c6d */
[-C--:B------:R-:W-:Y:S02]  /*39c0*/  ISETP.GE.AND P2, PT, R200, R116.reuse, PT ;  /* 0x00000074c800720c */ /* 0x080fe40003f46270 */
[----:B------:R-:W-:Y:S02]  /*39d0*/  ISETP.GE.AND P5, PT, R234, R116, PT ;  /* 0x00000074ea00720c */ /* 0x000fe40003fa6270 */
[----:B------:R-:W-:Y:S02]  /*39e0*/  CS2R R44, SRZ ;  /* 0x00000000002c7805 */ /* 0x000fe4000001ff00 */
[----:B------:R-:W-:Y:S02]  /*39f0*/  CS2R R40, SRZ ;  /* 0x0000000000287805 */ /* 0x000fe4000001ff00 */
[----:B------:R-:W-:-:S05]  /*3a00*/  CS2R R46, SRZ ;  /* 0x00000000002e7805 */ /* 0x000fca000001ff00 */
[----:B------:R0:W5:Y:S04]  /*3a10*/  @!P2 LDG.E.64 R56, desc[UR8][R36.64] ;  /* 0x000000082438a981 */ /* 0x000168000c1e1b00 */
[----:B------:R0:W5:Y:S01]  /*3a20*/  @!P2 LDG.E.64 R58, desc[UR8][R38.64] ;  /* 0x00000008263aa981 */ /* 0x000162000c1e1b00 */
[----:B------:R-:W-:-:S03]  /*3a30*/  ISETP.GE.AND P2, PT, R233, R116, PT ;  /* 0x00000074e900720c */ /* 0x000fc60003f46270 */
[----:B------:R0:W5:Y:S04]  /*3a40*/  @!P5 LDG.E.64 R52, desc[UR8][R36.64+0x40] ;  /* 0x000040082434d981 */ /* 0x000168000c1e1b00 */
[----:B------:R0:W5:Y:S01]  /*3a50*/  @!P5 LDG.E.64 R54, desc[UR8][R38.64+0x40] ;  /* 0x000040082636d981 */ /* 0x000162000c1e1b00 */
[----:B------:R-:W-:Y:S02]  /*3a60*/  ISETP.GE.AND P5, PT, R235, R116, PT ;  /* 0x00000074eb00720c */ /* 0x000fe40003fa6270 */
[----:B------:R-:W-:-:S03]  /*3a70*/  CS2R R42, SRZ ;  /* 0x00000000002a7805 */ /* 0x000fc6000001ff00 */
[----:B------:R0:W5:Y:S04]  /*3a80*/  @!P2 LDG.E.64 R44, desc[UR8][R36.64+0x80] ;  /* 0x00008008242ca981 */ /* 0x000168000c1e1b00 */
[----:B------:R0:W5:Y:S04]  /*3a90*/  @!P2 LDG.E.64 R46, desc[UR8][R38.64+0x80] ;  /* 0x00008008262ea981 */ /* 0x000168000c1e1b00 */
[----:B------:R0:W5:Y:S04]  /*3aa0*/  @!P5 LDG.E.64 R40, desc[UR8][R36.64+0xc0] ;  /* 0x0000c0082428d981 */ /* 0x000168000c1e1b00 */
[----:B------:R0:W5:Y:S02]  /*3ab0*/  @!P5 LDG.E.64 R42, desc[UR8][R38.64+0xc0] ;  /* 0x0000c008262ad981 */ /* 0x000164000c1e1b00 */
.L_x_1551:
[----:B------:R-:W-:Y:S05]  /*3ac0*/  BSYNC B1 ;  /* 0x0000000000017941 */ /* 0x000fea0003800000 */
.L_x_1550:
[----:B0-----:R-:W2:Y:S01]  /*3ad0*/  LDL R36, [R1+0x20] ;  /* 0x0000200001247983 */ /* 0x001ea20000100800 */
[----:B-----5:R-:W-:Y:S02]  /*3ae0*/  IMAD.MOV.U32 R37, RZ, RZ, R61 ;  /* 0x000000ffff257224 */ /* 0x020fe400078e003d */
[----:B------:R-:W-:Y:S02]  /*3af0*/  IMAD.MOV.U32 R38, RZ, RZ, R64 ;  /* 0x000000ffff267224 */ /* 0x000fe400078e0040 */
[----:B------:R-:W-:-:S05]  /*3b00*/  IMAD.MOV.U32 R39, RZ, RZ, R65 ;  /* 0x000000ffff277224 */ /* 0x000fca00078e0041 */
[----:B------:R-:W-:Y:S01]  /*3b10*/  PRMT R123, R38, 0x5410, R39 ;  /* 0x00005410267b7816 */ /* 0x000fe20000000027 */
[----:B------:R-:W-:Y:S02]  /*3b20*/  IMAD.MOV.U32 R38, RZ, RZ, R106 ;  /* 0x000000ffff267224 */ /* 0x000fe400078e006a */
[----:B------:R-:W-:-:S05]  /*3b30*/  IMAD.MOV.U32 R39, RZ, RZ, R107 ;  /* 0x000000ffff277224 */ /* 0x000fca00078e006b */
[----:B------:R-:W-:Y:S02]  /*3b40*/  PRMT R128, R38, 0x5410, R39 ;  /* 0x0000541026807816 */ /* 0x000fe40000000027 */
[----:B--2---:R-:W-:Y:S02]  /*3b50*/  R2UR UR4, R36 ;  /* 0x00000000240472ca */ /* 0x004fe400000e0000 */
[----:B------:R-:W-:-:S04]  /*3b60*/  MOV R36, R60 ;  /* 0x0000003c00247202 */ /* 0x000fc80000000f00 */
[----:B------:R-:W-:Y:S01]  /*3b70*/  PRMT R122, R36, 0x5410, R37 ;  /* 0x00005410247a7816 */ /* 0x000fe20000000025 */
[----:B------:R-:W-:Y:S02]  /*3b80*/  IMAD.MOV.U32 R36, RZ, RZ, R72 ;  /* 0x000000ffff247224 */ /* 0x000fe400078e0048 */
[----:B------:R-:W-:-:S03]  /*3b90*/  IMAD.MOV.U32 R37, RZ, RZ, R73 ;  /* 0x000000ffff257224 */ /* 0x000fc600078e0049 */
[----:B------:R-:W-:Y:S01]  /*3ba0*/  PRMT R127, R36, 0x7610, R127 ;  /* 0x00007610247f7816 */ /* 0x000fe2000000007f */
[----:B------:R-:W-:Y:S01]  /*3bb0*/  IMAD.MOV.U32 R36, RZ, RZ, R62 ;  /* 0x000000ffff247224 */ /* 0x000fe200078e003e */
[----:B------:R-:W-:Y:S01]  /*3bc0*/  PRMT R126, R37, 0x7610, R126 ;  /* 0x00007610257e7816 */ /* 0x000fe2000000007e */
[----:B------:R-:W-:Y:S01]  /*3bd0*/  UISETP.NE.AND UP0, UPT, UR4, 0x3, UPT ;  /* 0x000000030400788c */ /* 0x000fe2000bf05270 */
[----:B------:R-:W-:-:S04]  /*3be0*/  MOV R37, R63 ;  /* 0x0000003f00257202 */ /* 0x000fc80000000f00 */
[----:B------:R-:W-:Y:S01]  /*3bf0*/  PRMT R124, R36, 0x5410, R37 ;  /* 0x00005410247c7816 */ /* 0x000fe20000000025 */
[----:B------:R-:W-:Y:S01]  /*3c00*/  IMAD.MOV.U32 R36, RZ, RZ, R66 ;  /* 0x000000ffff247224 */ /* 0x000fe200078e0042 */
[----:B------:R-:W-:Y:S01]  /*3c10*/  PLOP3.LUT P2, PT, PT, PT, UP0, 0x80, 0x0 ;  /* 0x000000000000781c */ /* 0x000fe20003f4f008 */
[----:B------:R-:W-:-:S05]  /*3c20*/  IMAD.MOV.U32 R37, RZ, RZ, R67 ;  /* 0x000000ffff257224 */ /* 0x000fca00078e0043 */
[----:B------:R-:W-:Y:S01]  /*3c30*/  PRMT R125, R36, 0x5410, R37 ;  /* 0x00005410247d7816 */ /* 0x000fe20000000025 */
[----:B------:R-:W-:Y:S02]  /*3c40*/  IMAD.MOV.U32 R36, RZ, RZ, R74 ;  /* 0x000000ffff247224 */ /* 0x000fe400078e004a */
[----:B------:R-:W-:-:S03]  /*3c50*/  IMAD.MOV.U32 R37, RZ, RZ, R75 ;  /* 0x000000ffff257224 */ /* 0x000fc600078e004b */
[----:B------:R-:W-:Y:S01]  /*3c60*/  PRMT R127, R127, 0x5410, R36 ;  /* 0x000054107f7f7816 */ /* 0x000fe20000000024 */
[----:B------:R-:W-:Y:S01]  /*3c70*/  IMAD.MOV.U32 R36, RZ, RZ, R110 ;  /* 0x000000ffff247224 */ /* 0x000fe200078e006e */
[----:B------:R-:W-:Y:S01]  /*3c80*/  PRMT R126, R126, 0x5410, R37 ;  /* 0x000054107e7e7816 */ /* 0x000fe20000000025 */
[----:B------:R-:W-:-:S05]  /*3c90*/  IMAD.MOV.U32 R37, RZ, RZ, R111 ;  /* 0x000000ffff257224 */ /* 0x000fca00078e006f */
        /* <DEDUP_REMOVED lines=9> */
[----:B------:R-:W-:Y:S01]  /*3d30*/  PRMT R118, R36, 0x5410, R37 ;  /* 0x0000541024767816 */ /* 0x000fe20000000025 */
[----:B------:R-:W-:Y:S02]  /*3d40*/  IMAD.MOV.U32 R37, RZ, RZ, R56 ;  /* 0x000000ffff257224 */ /* 0x000fe400078e0038 */
        /* <DEDUP_REMOVED lines=14> */
[----:B------:R-:W-:Y:S06]  /*3e30*/  @!P2 BRA `(.L_x_1552) ;  /* 0x000000000004a947 */ /* 0x000fec0003800000 */
[----:B------:R-:W-:Y:S01]  /*3e40*/  BPT.TRAP 0x1 ;  /* 0x000000040000795c */ /* 0x000fe20000300000 */
.L_x_1552:
[----:B------:R-:W-:Y:S01]  /*3e50*/  IMAD R99, R17, 0x8, R16 ;  /* 0x0000000811637824 */ /* 0x000fe200078e0210 */
[----:B------:R-:W-:Y:S01]  /*3e60*/  SHF.L.U32 R109, R237, 0x1f, RZ ;  /* 0x0000001fed6d7819 */ /* 0x000fe200000006ff */
[----:B------:R-:W-:Y:S03]  /*3e70*/  BSSY B1, `(.L_x_1553) ;  /* 0x0000003000017945 */ /* 0x000fe60003800000 */
[----:B------:R-:W0:Y:S02]  /*3e80*/  SYNCS.PHASECHK.TRANS64.TRYWAIT P5, [R99+URZ+0x30890], R109 ;  /* 0x0308906d630075a7 */ /* 0x000e2400080a017f */
[----:B0-----:R-:W-:Y:S05]  /*3e90*/  @!P5 BRA `(.L_x_1554) ;  /* 0x00000298009cd947 */ /* 0x001fea0003800000 */
.L_x_2020:
[----:B------:R-:W-:Y:S05]  /*3ea0*/  BSYNC B1 ;  /* 0x0000000000017941 */ /* 0x000fea0003800000 */
.L_x_1553:
[----:B------:R-:W-:Y:S04]  /*3eb0*/  BSSY B1, `(.L_x_1555) ;  /* 0x00000d6000017945 */ /* 0x000fe80003800000 */
[----:B------:R-:W-:Y:S05]  /*3ec0*/  @P3 BRA `(.L_x_1556) ;  /* 0x0000000c00503947 */ /* 0x000fea0003800000 */
[----:B------:R-:W-:Y:S01]  /*3ed0*/  ISETP.NE.AND P3, PT, R30, RZ, PT ;  /* 0x000000ff1e00720c */ /* 0x000fe20003f65270 */
[----:B------:R-:W-:-:S12]  /*3ee0*/  BSSY B2, `(.L_x_1557) ;  /* 0x0000031000027945 */ /* 0x000fd80003800000 */
[----:B------:R-:W-:Y:S05]  /*3ef0*/  @!P3 BRA `(.L_x_1558) ;  /* 0x0000000000bcb947 */ /* 0x000fea0003800000 */
[----:B------:R1:W2:Y:S01]  /*3f00*/  LDS.128 R36, [R103+0x20400] ;  /* 0x0204000067247984 */ /* 0x0002a20000000c00 */
[----:B------:R-:W-:Y:S01]  /*3f10*/  ISETP.GE.AND P3, PT, R200, R116, PT ;  /* 0x00000074c800720c */ /* 0x000fe20003f66270 */
[----:B------:R-:W-:-:S12]  /*3f20*/  BSSY B3, `(.L_x_1559) ;  /* 0x000002a000037945 */ /* 0x000fd80003800000 */
[----:B-1----:R-:W-:Y:S05]  /*3f30*/  @P3 BRA `(.L_x_1560) ;  /* 0x0000000000a03947 */ /* 0x002fea0003800000 */
[----:B------:R-:W-:Y:S01]  /*3f40*/  SHF.R.U64 R70, R110, 0x10, R111 ;  /* 0x000000106e467819 */ /* 0x000fe2000000126f */
[--C-:B--2---:R-:W-:Y:S01]  /*3f50*/  HADD2.F32 R69, -RZ, R37.reuse.H1_H1 ;  /* 0x30000025ff457230 */ /* 0x104fe20000004100 */
[--C-:B------:R-:W-:Y:S01]  /*3f60*/  SHF.R.U64 R68, R106, 0x10, R107.reuse ;  /* 0x000000106a447819 */ /* 0x100fe2000000126b */
[----:B------:R-:W-:Y:S01]  /*3f70*/  HADD2.F32 R71, -RZ, R37.H0_H0 ;  /* 0x20000025ff477230 */ /* 0x000fe20000004100 */
[----:B------:R-:W-:Y:S01]  /*3f80*/  SHF.R.U32.HI R106, RZ, 0x10, R107 ;  /* 0x00000010ff6a7819 */ /* 0x000fe2000001166b */
[----:B------:R-:W-:Y:S01]  /*3f90*/  HADD2.F32 R70, -RZ, R70.H0_H0 ;  /* 0x20000046ff467230 */ /* 0x000fe20000004100 */
[----:B------:R-:W-:Y:S01]  /*3fa0*/  SHF.R.U32.HI R110, RZ, 0x10, R111 ;  /* 0x00000010ff6e7819 */ /* 0x000fe2000001166f */
[----:B------:R-:W-:Y:S02]  /*3fb0*/  HADD2.F32 R68, -RZ, R68.H0_H0 ;  /* 0x20000044ff447230 */ /* 0x000fe40000004100 */
[----:B------:R-:W-:Y:S02]  /*3fc0*/  HADD2.F32 R107, -RZ, R38.H0_H0 ;  /* 0x20000026ff6b7230 */ /* 0x000fe40000004100 */
        /* <DEDUP_REMOVED lines=8> */
[----:B------:R-:W-:Y:S02]  /*4050*/  HADD2.F32 R106, -RZ, R39.H0_H0 ;  /* 0x20000027ff6a7230 */ /* 0x000fe40000004100 */
[----:B------:R-:W-:Y:S01]  /*4060*/  FMUL.FTZ R39, R70, R69 ;  /* 0x0000004546277220 */ /* 0x000fe20000410000 */
[----:B------:R-:W-:-:S02]  /*4070*/  HADD2.F32 R110, -RZ, R129.H0_H0 ;  /* 0x20000081ff6e7230 */ /* 0x000fc40000004100 */
[C---:B------:R-:W-:Y:S01]  /*4080*/  FMUL.FTZ R69, R106.reuse, R69 ;  /* 0x000000456a457220 */ /* 0x040fe20000410000 */
[-C--:B------:R-:W-:Y:S01]  /*4090*/  FFMA.FTZ R39, R106, R71.reuse, -R39 ;  /* 0x000000476a277223 */ /* 0x080fe20000010827 */
[----:B------:R-:W-:Y:S02]  /*40a0*/  HADD2.F32 R106, -RZ, R128.H0_H0 ;  /* 0x20000080ff6a7230 */ /* 0x000fe40000004100 */
[----:B------:R-:W-:Y:S01]  /*40b0*/  FFMA.FTZ R70, R70, R71, R69 ;  /* 0x0000004746467223 */ /* 0x000fe20000010045 */
[--C-:B------:R-:W-:Y:S02]  /*40c0*/  HADD2.F32 R69, -RZ, R36.reuse.H1_H1 ;  /* 0x30000024ff457230 */ /* 0x100fe40000004100 */
[----:B------:R-:W-:Y:S02]  /*40d0*/  HADD2.F32 R71, -RZ, R36.H0_H0 ;  /* 0x20000024ff477230 */ /* 0x000fe40000004100 */
[----:B------:R-:W-:Y:S01]  /*40e0*/  F2FP.F16.F32.PACK_AB R39, R70, R39 ;  /* 0x000000274627723e */ /* 0x000fe200000000ff */
[----:B------:R-:W-:-:S02]  /*40f0*/  FMUL.FTZ R36, R69, R110 ;  /* 0x0000006e45247220 */ /* 0x000fc40000410000 */
[C---:B------:R-:W-:Y:S02]  /*4100*/  FMUL.FTZ R110, R71.reuse, R110 ;  /* 0x0000006e476e7220 */ /* 0x040fe40000410000 */
[-C--:B------:R-:W-:Y:S01]  /*4110*/  FFMA.FTZ R36, R71, R106.reuse, -R36 ;  /* 0x0000006a47247223 */ /* 0x080fe20000010824 */
[----:B------:R-:W-:Y:S02]  /*4120*/  HADD2.F32 R71, -RZ, R38.H1_H1 ;  /* 0x30000026ff477230 */ /* 0x000fe40000004100 */
[----:B------:R-:W-:Y:S01]  /*4130*/  FFMA.FTZ R69, R69, R106, R110 ;  /* 0x0000006a45457223 */ /* 0x000fe2000001006e */
[----:B------:R-:W-:Y:S02]  /*4140*/  HADD2.F32 R110, -RZ, R129.H1_H1 ;  /* 0x30000081ff6e7230 */ /* 0x000fe40000004100 */
[----:B------:R-:W-:Y:S02]  /*4150*/  HADD2.F32 R106, -RZ, R128.H1_H1 ;  /* 0x30000080ff6a7230 */ /* 0x000fe40000004100 */
[----:B------:R-:W-:Y:S01]  /*4160*/  F2FP.F16.F32.PACK_AB R36, R69, R36 ;  /* 0x000000244524723e */ /* 0x000fe200000000ff */
[-C--:B------:R-:W-:Y:S01]  /*4170*/  FMUL.FTZ R38, R71, R110.reuse ;  /* 0x0000006e47267220 */ /* 0x080fe20000410000 */
[----:B------:R-:W-:-:S03]  /*4180*/  FMUL.FTZ R110, R107, R110 ;  /* 0x0000006e6b6e7220 */ /* 0x000fc60000410000 */
[-C--:B------:R-:W-:Y:S01]  /*4190*/  FFMA.FTZ R38, R107, R106.reuse, -R38 ;  /* 0x0000006a6b267223 */ /* 0x080fe20000010826 */
[----:B------:R-:W-:-:S05]  /*41a0*/  FFMA.FTZ R71, R71, R106, R110 ;  /* 0x0000006a47477223 */ /* 0x000fca000001006e */
[----:B------:R-:W-:-:S07]  /*41b0*/  F2FP.F16.F32.PACK_AB R38, R71, R38 ;  /* 0x000000264726723e */ /* 0x000fce00000000ff */
.L_x_1560:
[----:B------:R-:W-:Y:S05]  /*41c0*/  BSYNC B3 ;  /* 0x0000000000037941 */ /* 0x000fea0003800000 */
.L_x_1559:
[----:B------:R-:W-:Y:S02]  /*41d0*/  ULDC.64 UR4, c[0x0][0x208] ;  /* 0x0000820000047ab9 */ /* 0x000fe40000000a00 */
[----:B--2---:R1:W-:Y:S03]  /*41e0*/  STG.E.128 desc[UR4][R50.64], R36 ;  /* 0x0000002432007986 */ /* 0x0043e6000c101d04 */
.L_x_1558:
[----:B------:R-:W-:Y:S05]  /*41f0*/  BSYNC B2 ;  /* 0x0000000000027941 */ /* 0x000fea0003800000 */
.L_x_1557:
[----:B------:R-:W-:Y:S01]  /*4200*/  ISETP.NE.AND P3, PT, R93, RZ, PT ;  /* 0x000000ff5d00720c */ /* 0x000fe20003f65270 */
[----:B------:R-:W-:-:S12]  /*4210*/  BSSY B2, `(.L_x_1561) ;  /* 0x0000035000027945 */ /* 0x000fd80003800000 */
[----:B------:R-:W-:Y:S05]  /*4220*/  @!P3 BRA `(.L_x_1562) ;  /* 0x0000000000ccb947 */ /* 0x000fea0003800000 */
[----:B-1----:R1:W2:Y:S01]  /*4230*/  LDS.128 R36, [R103+0x22400] ;  /* 0x0224000067247984 */ /* 0x0022a20000000c00 */
[----:B------:R-:W-:Y:S01]  /*4240*/  ISETP.GE.AND P3, PT, R234, R116, PT ;  /* 0x00000074ea00720c */ /* 0x000fe20003f66270 */
[----:B------:R-:W-:-:S12]  /*4250*/  BSSY B3, `(.L_x_1563) ;  /* 0x000002e000037945 */ /* 0x000fd80003800000 */
[----:B-1----:R-:W-:Y:S05]  /*4260*/  @P3 BRA `(.L_x_1564) ;  /* 0x0000000000b03947 */ /* 0x002fea0003800000 */
[----:B------:R-:W-:Y:S01]  /*4270*/  SHF.R.U64 R68, R74, 0x10, R75 ;  /* 0x000000104a447819 */ /* 0x000fe2000000124b */
[----:B--2---:R-:W-:Y:S01]  /*4280*/  IMAD.MOV.U32 R70, RZ, RZ, R37 ;  /* 0x000000ffff467224 */ /* 0x004fe200078e0025 */
[--C-:B------:R-:W-:Y:S02]  /*4290*/  SHF.R.U64 R69, R72, 0x10, R73.reuse ;  /* 0x0000001048457819 */ /* 0x100fe40000001249 */
[----:B------:R-:W-:Y:S01]  /*42a0*/  SHF.R.U32.HI R72, RZ, 0x10, R73 ;  /* 0x00000010ff487819 */ /* 0x000fe20000011649 */
        /* <DEDUP_REMOVED lines=8> */
[-C--:B------:R-:W-:Y:S01]  /*4330*/  FFMA.FTZ R37, R70, R69.reuse, -R71 ;  /* 0x0000004546257223 */ /* 0x080fe20000010847 */
[----:B------:R-:W-:Y:S02]  /*4340*/  IMAD.MOV.U32 R70, RZ, RZ, R39 ;  /* 0x000000ffff467224 */ /* 0x000fe400078e0027 */
[----:B------:R-:W-:Y:S01]  /*4350*/  FFMA.FTZ R68, R68, R69, R73 ;  /* 0x0000004544447223 */ /* 0x000fe20000010049 */
[----:B------:R-:W-:Y:S02]  /*4360*/  IMAD.MOV.U32 R69, RZ, RZ, R36 ;  /* 0x000000ffff457224 */ /* 0x000fe400078e0024 */
[----:B------:R-:W-:-:S02]  /*4370*/  HADD2.F32 R36, -RZ, R74.H0_H0 ;  /* 0x2000004aff247230 */ /* 0x000fc40000004100 */
[--C-:B------:R-:W-:Y:S01]  /*4380*/  HADD2.F32 R39, -RZ, R70.reuse.H1_H1 ;  /* 0x30000046ff277230 */ /* 0x100fe20000004100 */
[----:B------:R-:W-:Y:S01]  /*4390*/  F2FP.F16.F32.PACK_AB R37, R68, R37 ;  /* 0x000000254425723e */ /* 0x000fe200000000ff */
[----:B------:R-:W-:-:S03]  /*43a0*/  HADD2.F32 R71, -RZ, R70.H0_H0 ;  /* 0x20000046ff477230 */ /* 0x000fc60000004100 */
[-C--:B------:R-:W-:Y:S02]  /*43b0*/  FMUL.FTZ R70, R39, R36.reuse ;  /* 0x0000002427467220 */ /* 0x080fe40000410000 */
[C---:B------:R-:W-:Y:S02]  /*43c0*/  FMUL.FTZ R74, R71.reuse, R36 ;  /* 0x00000024474a7220 */ /* 0x040fe40000410000 */
[----:B------:R-:W-:Y:S01]  /*43d0*/  FFMA.FTZ R36, R71, R72, -R70 ;  /* 0x0000004847247223 */ /* 0x000fe20000010846 */
[----:B------:R-:W-:Y:S01]  /*43e0*/  MOV R70, R38 ;  /* 0x0000002600467202 */ /* 0x000fe20000000f00 */
[----:B------:R-:W-:Y:S01]  /*43f0*/  FFMA.FTZ R39, R39, R72, R74 ;  /* 0x0000004827277223 */ /* 0x000fe2000001004a */
[--C-:B------:R-:W-:Y:S02]  /*4400*/  HADD2.F32 R38, -RZ, R69.reuse.H0_H0 ;  /* 0x20000045ff267230 */ /* 0x100fe40000004100 */
[----:B------:R-:W-:Y:S02]  /*4410*/  HADD2.F32 R69, -RZ, R69.H1_H1 ;  /* 0x30000045ff457230 */ /* 0x000fe40000004100 */
[--C-:B------:R-:W-:Y:S01]  /*4420*/  HADD2.F32 R72, -RZ, R127.reuse.H1_H1 ;  /* 0x3000007fff487230 */ /* 0x100fe20000004100 */
[----:B------:R-:W-:Y:S01]  /*4430*/  F2FP.F16.F32.PACK_AB R39, R39, R36 ;  /* 0x000000242727723e */ /* 0x000fe200000000ff */
[----:B------:R-:W-:-:S03]  /*4440*/  HADD2.F32 R71, -RZ, R127.H0_H0 ;  /* 0x2000007fff477230 */ /* 0x000fc60000004100 */
[-C--:B------:R-:W-:Y:S01]  /*4450*/  FMUL.FTZ R73, R69, R72.reuse ;  /* 0x0000004845497220 */ /* 0x080fe20000410000 */
[----:B------:R-:W-:-:S03]  /*4460*/  FMUL.FTZ R72, R38, R72 ;  /* 0x0000004826487220 */ /* 0x000fc60000410000 */
[-C--:B------:R-:W-:Y:S01]  /*4470*/  FFMA.FTZ R38, R38, R71.reuse, -R73 ;  /* 0x0000004726267223 */ /* 0x080fe20000010849 */
        /* <DEDUP_REMOVED lines=9> */
[----:B------:R-:W-:-:S05]  /*4510*/  FFMA.FTZ R73, R70, R72, R73 ;  /* 0x0000004846497223 */ /* 0x000fca0000010049 */
[----:B------:R-:W-:-:S07]  /*4520*/  F2FP.F16.F32.PACK_AB R38, R73, R74 ;  /* 0x0000004a4926723e */ /* 0x000fce00000000ff */
.L_x_1564:
[----:B------:R-:W-:Y:S05]  /*4530*/  BSYNC B3 ;  /* 0x0000000000037941 */ /* 0x000fea0003800000 */
.L_x_1563:
[----:B------:R-:W-:Y:S02]  /*4540*/  ULDC.64 UR4, c[0x0][0x208] ;  /* 0x0000820000047ab9 */ /* 0x000fe40000000a00 */
[----:B--2---:R2:W-:Y:S03]  /*4550*/  STG.E.128 desc[UR4][R50.64+0x80], R36 ;  /* 0x0000802432007986 */ /* 0x0045e6000c101d04 */
.L_x_1562:
[----:B------:R-:W-:Y:S05]  /*4560*/  BSYNC B2 ;  /* 0x0000000000027941 */ /* 0x000fea0003800000 */
.L_x_1561:
[----:B------:R-:W-:Y:S01]  /*4570*/  ISETP.NE.AND P3, PT, R94, RZ, PT ;  /* 0x000000ff5e00720c */ /* 0x000fe20003f65270 */
[----:B------:R-:W-:-:S12]  /*4580*/  BSSY B2, `(.L_x_1565) ;  /* 0x0000035000027945 */ /* 0x000fd80003800000 */
[----:B------:R-:W-:Y:S05]  /*4590*/  @!P3 BRA `(.L_x_1566) ;  /* 0x0000000000ccb947 */ /* 0x000fea0003800000 */
[----:B-12---:R1:W2:Y:S01]  /*45a0*/  LDS.128 R36, [R103+0x24400] ;  /* 0x0244000067247984 */ /* 0x0062a20000000c00 */
[----:B------:R-:W-:Y:S01]  /*45b0*/  ISETP.GE.AND P3, PT, R233, R116, PT ;  /* 0x00000074e900720c */ /* 0x000fe20003f66270 */
[----:B------:R-:W-:-:S12]  /*45c0*/  BSSY B3, `(.L_x_1567) ;  /* 0x000002e000037945 */ /* 0x000fd80003800000 */
[----:B-1----:R-:W-:Y:S05]  /*45d0*/  @P3 BRA `(.L_x_1568) ;  /* 0x0000000000b03947 */ /* 0x002fea0003800000 */
[----:B------:R-:W-:Y:S01]  /*45e0*/  SHF.R.U64 R68, R66, 0x10, R67 ;  /* 0x0000001042447819 */ /* 0x000fe20000001243 */
[----:B--2---:R-:W-:Y:S01]  /*45f0*/  IMAD.MOV.U32 R66, RZ, RZ, R37 ;  /* 0x000000ffff427224 */ /* 0x004fe200078e0025 */
[----:B------:R-:W-:Y:S01]  /*4600*/  SHF.R.U64 R64, R64, 0x10, R65 ;  /* 0x0000001040407819 */ /* 0x000fe20000001241 */
[----:B------:R-:W-:Y:S01]  /*4610*/  HADD2.F32 R71, -RZ, R125.H1_H1 ;  /* 0x3000007dff477230 */ /* 0x000fe20000004100 */
[----:B------:R-:W-:Y:S01]  /*4620*/  SHF.R.U32.HI R67, RZ, 0x10, R67 ;  /* 0x00000010ff437819 */ /* 0x000fe20000011643 */
[----:B------:R-:W-:Y:S02]  /*4630*/  HADD2.F32 R68, -RZ, R68.H0_H0 ;  /* 0x20000044ff447230 */ /* 0x000fe40000004100 */
[--C-:B------:R-:W-:Y:S02]  /*4640*/  HADD2.F32 R37, -RZ, R66.reuse.H1_H1 ;  /* 0x30000042ff257230 */ /* 0x100fe40000004100 */
[----:B------:R-:W-:Y:S02]  /*4650*/  HADD2.F32 R69, -RZ, R66.H0_H0 ;  /* 0x20000042ff457230 */ /* 0x000fe40000004100 */
[----:B------:R-:W-:-:S02]  /*4660*/  HADD2.F32 R64, -RZ, R64.H0_H0 ;  /* 0x20000040ff407230 */ /* 0x000fc40000004100 */
[-C--:B------:R-:W-:Y:S01]  /*4670*/  FMUL.FTZ R66, R37, R68.reuse ;  /* 0x0000004425427220 */ /* 0x080fe20000410000 */
[----:B------:R-:W-:-:S03]  /*4680*/  FMUL.FTZ R68, R69, R68 ;  /* 0x0000004445447220 */ /* 0x000fc60000410000 */
[-C--:B------:R-:W-:Y:S01]  /*4690*/  FFMA.FTZ R66, R69, R64.reuse, -R66 ;  /* 0x0000004045427223 */ /* 0x080fe20000010842 */
[----:B------:R-:W-:Y:S02]  /*46a0*/  HADD2.F32 R69, -RZ, R125.H0_H0 ;  /* 0x2000007dff457230 */ /* 0x000fe40000004100 */
[----:B------:R-:W-:Y:S01]  /*46b0*/  FFMA.FTZ R37, R37, R64, R68 ;  /* 0x0000004025257223 */ /* 0x000fe20000010044 */
[----:B------:R-:W-:Y:S01]  /*46c0*/  IMAD.MOV.U32 R68, RZ, RZ, R39 ;  /* 0x000000ffff447224 */ /* 0x000fe200078e0027 */
[----:B------:R-:W-:Y:S01]  /*46d0*/  SHF.R.U32.HI R64, RZ, 0x10, R65 ;  /* 0x00000010ff407819 */ /* 0x000fe20000011641 */
[----:B------:R-:W-:Y:S02]  /*46e0*/  IMAD.MOV.U32 R65, RZ, RZ, R36 ;  /* 0x000000ffff417224 */ /* 0x000fe400078e0024 */
[----:B------:R-:W-:Y:S01]  /*46f0*/  HADD2.F32 R36, -RZ, R67.H0_H0 ;  /* 0x20000043ff247230 */ /* 0x000fe20000004100 */
[----:B------:R-:W-:Y:S01]  /*4700*/  F2FP.F16.F32.PACK_AB R37, R37, R66 ;  /* 0x000000422525723e */ /* 0x000fe200000000ff */
        /* <DEDUP_REMOVED lines=8> */
[----:B------:R-:W-:Y:S02]  /*4790*/  IMAD.MOV.U32 R64, RZ, RZ, R38 ;  /* 0x000000ffff407224 */ /* 0x000fe400078e0026 */
[----:B------:R-:W-:Y:S02]  /*47a0*/  HADD2.F32 R38, -RZ, R65.H1_H1 ;  /* 0x30000041ff267230 */ /* 0x000fe40000004100 */
[----:B------:R-:W-:Y:S01]  /*47b0*/  HADD2.F32 R67, -RZ, R123.H0_H0 ;  /* 0x2000007bff437230 */ /* 0x000fe20000004100 */
[----:B------:R-:W-:Y:S02]  /*47c0*/  F2FP.F16.F32.PACK_AB R39, R39, R36 ;  /* 0x000000242727723e */ /* 0x000fe400000000ff */
[-C--:B------:R-:W-:Y:S01]  /*47d0*/  FMUL.FTZ R65, R38, R69.reuse ;  /* 0x0000004526417220 */ /* 0x080fe20000410000 */
[----:B------:R-:W-:-:S03]  /*47e0*/  FMUL.FTZ R69, R68, R69 ;  /* 0x0000004544457220 */ /* 0x000fc60000410000 */
[-C--:B------:R-:W-:Y:S01]  /*47f0*/  FFMA.FTZ R65, R68, R67.reuse, -R65 ;  /* 0x0000004344417223 */ /* 0x080fe20000010841 */
[--C-:B------:R-:W-:Y:S02]  /*4800*/  HADD2.F32 R68, -RZ, R64.reuse.H0_H0 ;  /* 0x20000040ff447230 */ /* 0x100fe40000004100 */
        /* <DEDUP_REMOVED lines=9> */
.L_x_1568:
[----:B------:R-:W-:Y:S05]  /*48a0*/  BSYNC B3 ;  /* 0x0000000000037941 */ /* 0x000fea0003800000 */
.L_x_1567:
[----:B------:R-:W-:Y:S02]  /*48b0*/  ULDC.64 UR4, c[0x0][0x208] ;  /* 0x0000820000047ab9 */ /* 0x000fe40000000a00 */
[----:B--2---:R3:W-:Y:S03]  /*48c0*/  STG.E.128 desc[UR4][R50.64+0x100], R36 ;  /* 0x0001002432007986 */ /* 0x0047e6000c101d04 */
.L_x_1566:
[----:B------:R-:W-:Y:S05]  /*48d0*/  BSYNC B2 ;  /* 0x0000000000027941 */ /* 0x000fea0003800000 */
.L_x_1565:
[----:B------:R-:W-:-:S13]  /*48e0*/  ISETP.NE.AND P3, PT, R95, RZ, PT ;  /* 0x000000ff5f00720c */ /* 0x000fda0003f65270 */
[----:B------:R-:W-:Y:S05]  /*48f0*/  @!P3 BRA `(.L_x_1556) ;  /* 0x0000000000c4b947 */ /* 0x000fea0003800000 */
[----:B-123--:R1:W2:Y:S01]  /*4900*/  LDS.128 R36, [R103+0x26400] ;  /* 0x0264000067247984 */ /* 0x00e2a20000000c00 */
[----:B------:R-:W-:Y:S01]  /*4910*/  ISETP.GE.AND P3, PT, R235, R116, PT ;  /* 0x00000074eb00720c */ /* 0x000fe20003f66270 */
[----:B------:R-:W-:-:S12]  /*4920*/  BSSY B2, `(.L_x_1569) ;  /* 0x000002c000027945 */ /* 0x000fd80003800000 */
[----:B-1----:R-:W-:Y:S05]  /*4930*/  @P3 BRA `(.L_x_1570) ;  /* 0x0000000000a83947 */ /* 0x002fea0003800000 */
[----:B------:R-:W-:Y:S01]  /*4940*/  SHF.R.U64 R64, R62, 0x10, R63 ;  /* 0x000000103e407819 */ /* 0x000fe2000000123f */
[----:B--2---:R-:W-:Y:S01]  /*4950*/  IMAD.MOV.U32 R62, RZ, RZ, R37 ;  /* 0x000000ffff3e7224 */ /* 0x004fe200078e0025 */
[----:B------:R-:W-:Y:S01]  /*4960*/  SHF.R.U64 R60, R60, 0x10, R61 ;  /* 0x000000103c3c7819 */ /* 0x000fe2000000123d */
[----:B------:R-:W-:Y:S02]  /*4970*/  HADD2.F32 R67, -RZ, R38.H0_H0 ;  /* 0x20000026ff437230 */ /* 0x000fe40000004100 */
[----:B------:R-:W-:Y:S02]  /*4980*/  HADD2.F32 R64, -RZ, R64.H0_H0 ;  /* 0x20000040ff407230 */ /* 0x000fe40000004100 */
[--C-:B------:R-:W-:Y:S02]  /*4990*/  HADD2.F32 R37, -RZ, R62.reuse.H1_H1 ;  /* 0x3000003eff257230 */ /* 0x100fe40000004100 */
[----:B------:R-:W-:Y:S02]  /*49a0*/  HADD2.F32 R65, -RZ, R62.H0_H0 ;  /* 0x2000003eff417230 */ /* 0x000fe40000004100 */
[----:B------:R-:W-:-:S02]  /*49b0*/  HADD2.F32 R60, -RZ, R60.H0_H0 ;  /* 0x2000003cff3c7230 */ /* 0x000fc40000004100 */
[-C--:B------:R-:W-:Y:S01]  /*49c0*/  FMUL.FTZ R62, R37, R64.reuse ;  /* 0x00000040253e7220 */ /* 0x080fe20000410000 */
[----:B------:R-:W-:-:S03]  /*49d0*/  FMUL.FTZ R64, R65, R64 ;  /* 0x0000004041407220 */ /* 0x000fc60000410000 */
[-C--:B------:R-:W-:Y:S01]  /*49e0*/  FFMA.FTZ R62, R65, R60.reuse, -R62 ;  /* 0x0000003c413e7223 */ /* 0x080fe2000001083e */
[----:B------:R-:W-:Y:S02]  /*49f0*/  HADD2.F32 R65, -RZ, R38.H1_H1 ;  /* 0x30000026ff417230 */ /* 0x000fe40000004100 */
[----:B------:R-:W-:Y:S01]  /*4a00*/  FFMA.FTZ R37, R37, R60, R64 ;  /* 0x0000003c25257223 */ /* 0x000fe20000010040 */
[----:B------:R-:W-:Y:S01]  /*4a10*/  SHF.R.U32.HI R60, RZ, 0x10, R63 ;  /* 0x00000010ff3c7819 */ /* 0x000fe2000001163f */
[--C-:B------:R-:W-:Y:S01]  /*4a20*/  HADD2.F32 R64, -RZ, R39.reuse.H0_H0 ;  /* 0x20000027ff407230 */ /* 0x100fe20000004100 */
[----:B------:R-:W-:Y:S02]  /*4a30*/  SHF.R.U32.HI R63, RZ, 0x10, R61 ;  /* 0x00000010ff3f7819 */ /* 0x000fe4000001163d */
[----:B------:R-:W-:Y:S01]  /*4a40*/  F2FP.F16.F32.PACK_AB R37, R37, R62 ;  /* 0x0000003e2525723e */ /* 0x000fe200000000ff */
[----:B------:R-:W-:Y:S02]  /*4a50*/  HADD2.F32 R61, -RZ, R60.H0_H0 ;  /* 0x2000003cff3d7230 */ /* 0x000fe40000004100 */
[----:B------:R-:W-:-:S02]  /*4a60*/  HADD2.F32 R60, -RZ, R39.H1_H1 ;  /* 0x30000027ff3c7230 */ /* 0x000fc40000004100 */
[----:B------:R-:W-:-:S03]  /*4a70*/  HADD2.F32 R63, -RZ, R63.H0_H0 ;  /* 0x2000003fff3f7230 */ /* 0x000fc60000004100 */
        /* <DEDUP_REMOVED lines=10> */
[----:B------:R-:W-:-:S02]  /*4b20*/  HADD2.F32 R124, -RZ, R124.H1_H1 ;  /* 0x3000007cff7c7230 */ /* 0x000fc40000004100 */
[C---:B------:R-:W-:Y:S01]  /*4b30*/  FMUL.FTZ R64, R63.reuse, R64 ;  /* 0x000000403f407220 */ /* 0x040fe20000410000 */
[----:B------:R-:W-:Y:S02]  /*4b40*/  HADD2.F32 R122, -RZ, R122.H1_H1 ;  /* 0x3000007aff7a7230 */ /* 0x000fe40000004100 */
[-C--:B------:R-:W-:Y:S01]  /*4b50*/  FFMA.FTZ R63, R63, R36.reuse, -R66 ;  /* 0x000000243f3f7223 */ /* 0x080fe20000010842 */
[----:B------:R-:W-:Y:S01]  /*4b60*/  FFMA.FTZ R64, R61, R36, R64 ;  /* 0x000000243d407223 */ /* 0x000fe20000010040 */
[-C--:B------:R-:W-:Y:S01]  /*4b70*/  FMUL.FTZ R36, R65, R124.reuse ;  /* 0x0000007c41247220 */ /* 0x080fe20000410000 */
[----:B------:R-:W-:-:S03]  /*4b80*/  FMUL.FTZ R124, R67, R124 ;  /* 0x0000007c437c7220 */ /* 0x000fc60000410000 */
[-C--:B------:R-:W-:Y:S01]  /*4b90*/  FFMA.FTZ R36, R67, R122.reuse, -R36 ;  /* 0x0000007a43247223 */ /* 0x080fe20000010824 */
[----:B------:R-:W-:Y:S01]  /*4ba0*/  FFMA.FTZ R65, R65, R122, R124 ;  /* 0x0000007a41417223 */ /* 0x000fe2000001007c */
[----:B------:R-:W-:-:S04]  /*4bb0*/  F2FP.F16.F32.PACK_AB R64, R64, R63 ;  /* 0x0000003f4040723e */ /* 0x000fc800000000ff */
[----:B------:R-:W-:Y:S01]  /*4bc0*/  F2FP.F16.F32.PACK_AB R38, R65, R36 ;  /* 0x000000244126723e */ /* 0x000fe200000000ff */
[----:B------:R-:W-:-:S07]  /*4bd0*/  IMAD.MOV.U32 R36, RZ, RZ, R64 ;  /* 0x000000ffff247224 */ /* 0x000fce00078e0040 */
.L_x_1570:
[----:B------:R-:W-:Y:S05]  /*4be0*/  BSYNC B2 ;  /* 0x0000000000027941 */ /* 0x000fea0003800000 */
.L_x_1569:
[----:B------:R-:W-:Y:S02]  /*4bf0*/  ULDC.64 UR4, c[0x0][0x208] ;  /* 0x0000820000047ab9 */ /* 0x000fe40000000a00 */
[----:B--2---:R4:W-:Y:S03]  /*4c00*/  STG.E.128 desc[UR4][R50.64+0x180], R36 ;  /* 0x0001802432007986 */ /* 0x0049e6000c101d04 */
.L_x_1556:
[----:B------:R-:W-:Y:S05]  /*4c10*/  BSYNC B1 ;  /* 0x0000000000017941 */ /* 0x000fea0003800000 */
.L_x_1555:
[----:B------:R-:W-:Y:S05]  /*4c20*/  @P4 BRA `(.L_x_1571) ;  /* 0x0000003800c84947 */ /* 0x000fea0003800000 */
[----:B------:R-:W-:Y:S01]  /*4c30*/  ISETP.NE.AND P3, PT, R30, RZ, PT ;  /* 0x000000ff1e00720c */ /* 0x000fe20003f65270 */
[----:B------:R-:W-:-:S12]  /*4c40*/  BSSY B1, `(.L_x_1572) ;  /* 0x0000031000017945 */ /* 0x000fd80003800000 */
[----:B------:R-:W-:Y:S05]  /*4c50*/  @!P3 BRA `(.L_x_1573) ;  /* 0x0000000000bcb947 */ /* 0x000fea0003800000 */
[----:B-1234-:R1:W2:Y:S01]  /*4c60*/  LDS.128 R36, [R103+0x21400] ;  /* 0x0214000067247984 */ /* 0x01e2a20000000c00 */
[----:B------:R-:W-:Y:S01]  /*4c70*/  ISETP.GE.AND P3, PT, R200, R116, PT ;  /* 0x00000074c800720c */ /* 0x000fe20003f66270 */
[----:B------:R-:W-:-:S12]  /*4c80*/  BSSY B2, `(.L_x_1574) ;  /* 0x000002a000027945 */ /* 0x000fd80003800000 */
[----:B-1----:R-:W-:Y:S05]  /*4c90*/  @P3 BRA `(.L_x_1575) ;  /* 0x0000000000a03947 */ /* 0x002fea0003800000 */
        /* <DEDUP_REMOVED lines=11> */
[----:B------:R-:W-:Y:S01]  /*4d50*/  FMUL.FTZ R61, R37, R58 ;  /* 0x0000003a253d7220 */ /* 0x000fe20000410000 */
[----:B------:R-:W-:Y:S02]  /*4d60*/  HADD2.F32 R51, -RZ, R51.H0_H0 ;  /* 0x20000033ff337230 */ /* 0x000fe40000004100 */
[-C--:B------:R-:W-:Y:S01]  /*4d70*/  FMUL.FTZ R58, R56, R59.reuse ;  /* 0x0000003b383a7220 */ /* 0x080fe20000410000 */
[----:B------:R-:W-:Y:S02]  /*4d80*/  HADD2.F32 R57, -RZ, R57.H0_H0 ;  /* 0x20000039ff397230 */ /* 0x000fe40000004100 */
[----:B------:R-:W-:Y:S01]  /*4d90*/  FMUL.FTZ R59, R39, R59 ;  /* 0x0000003b273b7220 */ /* 0x000fe20000410000 */
[-C--:B------:R-:W-:Y:S01]  /*4da0*/  FFMA.FTZ R37, R37, R51.reuse, -R60 ;  /* 0x0000003325257223 */ /* 0x080fe2000001083c */
[----:B------:R-:W-:Y:S01]  /*4db0*/  FFMA.FTZ R50, R50, R51, R61 ;  /* 0x0000003332327223 */ /* 0x000fe2000001003d */
[-C--:B------:R-:W-:Y:S01]  /*4dc0*/  FFMA.FTZ R39, R39, R57.reuse, -R58 ;  /* 0x0000003927277223 */ /* 0x080fe2000001083a */
[----:B------:R-:W-:Y:S01]  /*4dd0*/  FFMA.FTZ R56, R56, R57, R59 ;  /* 0x0000003938387223 */ /* 0x000fe2000001003b */
[----:B------:R-:W-:-:S02]  /*4de0*/  HADD2.F32 R51, -RZ, R36.H1_H1 ;  /* 0x30000024ff337230 */ /* 0x000fc40000004100 */
[--C-:B------:R-:W-:Y:S01]  /*4df0*/  HADD2.F32 R59, -RZ, R121.reuse.H0_H0 ;  /* 0x20000079ff3b7230 */ /* 0x100fe20000004100 */
[----:B------:R-:W-:Y:S01]  /*4e00*/  F2FP.F16.F32.PACK_AB R37, R50, R37 ;  /* 0x000000253225723e */ /* 0x000fe200000000ff */
[----:B------:R-:W-:Y:S01]  /*4e10*/  HADD2.F32 R36, -RZ, R36.H0_H0 ;  /* 0x20000024ff247230 */ /* 0x000fe20000004100 */
[----:B------:R-:W-:Y:S01]  /*4e20*/  F2FP.F16.F32.PACK_AB R39, R56, R39 ;  /* 0x000000273827723e */ /* 0x000fe200000000ff */
[--C-:B------:R-:W-:Y:S02]  /*4e30*/  HADD2.F32 R57, -RZ, R38.reuse.H1_H1 ;  /* 0x30000026ff397230 */ /* 0x100fe40000004100 */
[-C--:B------:R-:W-:Y:S01]  /*4e40*/  FMUL.FTZ R61, R51, R59.reuse ;  /* 0x0000003b333d7220 */ /* 0x080fe20000410000 */
[----:B------:R-:W-:Y:S02]  /*4e50*/  HADD2.F32 R121, -RZ, R121.H1_H1 ;  /* 0x30000079ff797230 */ /* 0x000fe40000004100 */
[----:B------:R-:W-:Y:S01]  /*4e60*/  FMUL.FTZ R60, R36, R59 ;  /* 0x0000003b243c7220 */ /* 0x000fe20000410000 */
[----:B------:R-:W-:-:S02]  /*4e70*/  HADD2.F32 R38, -RZ, R38.H0_H0 ;  /* 0x20000026ff267230 */ /* 0x000fc40000004100 */
[--C-:B------:R-:W-:Y:S02]  /*4e80*/  HADD2.F32 R58, -RZ, R120.reuse.H1_H1 ;  /* 0x30000078ff3a7230 */ /* 0x100fe40000004100 */
[-C--:B------:R-:W-:Y:S01]  /*4e90*/  FMUL.FTZ R59, R57, R121.reuse ;  /* 0x00000079393b7220 */ /* 0x080fe20000410000 */
[----:B------:R-:W-:Y:S02]  /*4ea0*/  HADD2.F32 R120, -RZ, R120.H0_H0 ;  /* 0x20000078ff787230 */ /* 0x000fe40000004100 */
[----:B------:R-:W-:Y:S01]  /*4eb0*/  FMUL.FTZ R62, R38, R121 ;  /* 0x00000079263e7220 */ /* 0x000fe20000410000 */
[-C--:B------:R-:W-:Y:S01]  /*4ec0*/  FFMA.FTZ R61, R36, R58.reuse, -R61 ;  /* 0x0000003a243d7223 */ /* 0x080fe2000001083d */
[----:B------:R-:W-:Y:S01]  /*4ed0*/  FFMA.FTZ R60, R51, R58, R60 ;  /* 0x0000003a333c7223 */ /* 0x000fe2000001003c */
[-C--:B------:R-:W-:Y:S01]  /*4ee0*/  FFMA.FTZ R59, R38, R120.reuse, -R59 ;  /* 0x00000078263b7223 */ /* 0x080fe2000001083b */
[----:B------:R-:W-:-:S03]  /*4ef0*/  FFMA.FTZ R62, R57, R120, R62 ;  /* 0x00000078393e7223 */ /* 0x000fc6000001003e */
[----:B------:R-:W-:Y:S02]  /*4f00*/  F2FP.F16.F32.PACK_AB R36, R60, R61 ;  /* 0x0000003d3c24723e */ /* 0x000fe400000000ff */
[----:B------:R-:W-:-:S07]  /*4f10*/  F2FP.F16.F32.PACK_AB R38, R62, R59 ;  /* 0x0000003b3e26723e */ /* 0x000fce00000000ff */
.L_x_1575:
[----:B------:R-:W-:Y:S05]  /*4f20*/  BSYNC B2 ;  /* 0x0000000000027941 */ /* 0x000fea0003800000 */
.L_x_1574:
[----:B------:R-:W-:Y:S02]  /*4f30*/  ULDC.64 UR4, c[0x0][0x208] ;  /* 0x0000820000047ab9 */ /* 0x000fe40000000a00 */
[----:B--2---:R1:W-:Y:S03]  /*4f40*/  STG.E.128 desc[UR4][R48.64], R36 ;  /* 0x0000002430007986 */ /* 0x0043e6000c101d04 */
.L_x_1573:
[----:B------:R-:W-:Y:S05]  /*4f50*/  BSYNC B1 ;  /* 0x0000000000017941 */ /* 0x000fea0003800000 */
.L_x_1572:
[----:B------:R-:W-:Y:S01]  /*4f60*/  ISETP.NE.AND P3, PT, R93, RZ, PT ;  /* 0x000000ff5d00720c */ /* 0x000fe20003f65270 */
[----:B------:R-:W-:-:S12]  /*4f70*/  BSSY B1, `(.L_x_1576) ;  /* 0x0000033000017945 */ /* 0x000fd80003800000 */
[----:B------:R-:W-:Y:S05]  /*4f80*/  @!P3 BRA `(.L_x_1577) ;  /* 0x0000000000c4b947 */ /* 0x000fea0003800000 */
[----:B-1234-:R1:W2:Y:S01]  /*4f90*/  LDS.128 R36, [R103+0x23400] ;  /* 0x0234000067247984 */ /* 0x01e2a20000000c00 */
[----:B------:R-:W-:Y:S01]  /*4fa0*/  ISETP.GE.AND P3, PT, R234, R116, PT ;  /* 0x00000074ea00720c */ /* 0x000fe20003f66270 */
[----:B------:R-:W-:-:S12]  /*4fb0*/  BSSY B2, `(.L_x_1578) ;  /* 0x000002c000027945 */ /* 0x000fd80003800000 */
[----:B-1----:R-:W-:Y:S05]  /*4fc0*/  @P3 BRA `(.L_x_1579) ;  /* 0x0000000000a83947 */ /* 0x002fea0003800000 */
[----:B------:R-:W-:Y:S01]  /*4fd0*/  SHF.R.U64 R52, R52, 0x10, R53 ;  /* 0x0000001034347819 */ /* 0x000fe20000001235 */
[----:B--2---:R-:W-:Y:S01]  /*4fe0*/  IMAD.MOV.U32 R51, RZ, RZ, R39 ;  /* 0x000000ffff337224 */ /* 0x004fe200078e0027 */
[----:B------:R-:W-:Y:S01]  /*4ff0*/  SHF.R.U32.HI R57, RZ, 0x10, R53 ;  /* 0x00000010ff397819 */ /* 0x000fe20000011635 */
[----:B------:R-:W-:Y:S01]  /*5000*/  IMAD.MOV.U32 R50, RZ, RZ, R36 ;  /* 0x000000ffff327224 */ /* 0x000fe200078e0024 */
[--C-:B------:R-:W-:Y:S01]  /*5010*/  SHF.R.U64 R53, R54, 0x10, R55.reuse ;  /* 0x0000001036357819 */ /* 0x100fe20000001237 */
[--C-:B------:R-:W-:Y:S01]  /*5020*/  HADD2.F32 R39, -RZ, R37.reuse.H1_H1 ;  /* 0x30000025ff277230 */ /* 0x100fe20000004100 */
[----:B------:R-:W-:Y:S01]  /*5030*/  SHF.R.U32.HI R56, RZ, 0x10, R55 ;  /* 0x00000010ff387819 */ /* 0x000fe20000011637 */
[----:B------:R-:W-:Y:S02]  /*5040*/  HADD2.F32 R36, -RZ, R37.H0_H0 ;  /* 0x20000025ff247230 */ /* 0x000fe40000004100 */
[----:B------:R-:W-:Y:S02]  /*5050*/  HADD2.F32 R53, -RZ, R53.H0_H0 ;  /* 0x20000035ff357230 */ /* 0x000fe40000004100 */
[----:B------:R-:W-:-:S02]  /*5060*/  HADD2.F32 R56, -RZ, R56.H0_H0 ;  /* 0x20000038ff387230 */ /* 0x000fc40000004100 */
[--C-:B------:R-:W-:Y:S02]  /*5070*/  HADD2.F32 R37, -RZ, R51.reuse.H1_H1 ;  /* 0x30000033ff257230 */ /* 0x100fe40000004100 */
[-C--:B------:R-:W-:Y:S01]  /*5080*/  FMUL.FTZ R55, R39, R53.reuse ;  /* 0x0000003527377220 */ /* 0x080fe20000410000 */
[----:B------:R-:W-:Y:S02]  /*5090*/  HADD2.F32 R51, -RZ, R51.H0_H0 ;  /* 0x20000033ff337230 */ /* 0x000fe40000004100 */
[C---:B------:R-:W-:Y:S01]  /*50a0*/  FMUL.FTZ R58, R36.reuse, R53 ;  /* 0x00000035243a7220 */ /* 0x040fe20000410000 */
[----:B------:R-:W-:Y:S02]  /*50b0*/  HADD2.F32 R52, -RZ, R52.H0_H0 ;  /* 0x20000034ff347230 */ /* 0x000fe40000004100 */
[-C--:B------:R-:W-:Y:S01]  /*50c0*/  FMUL.FTZ R60, R37, R56.reuse ;  /* 0x00000038253c7220 */ /* 0x080fe20000410000 */
[----:B------:R-:W-:Y:S02]  /*50d0*/  HADD2.F32 R54, -RZ, R57.H0_H0 ;  /* 0x20000039ff367230 */ /* 0x000fe40000004100 */
[----:B------:R-:W-:Y:S01]  /*50e0*/  FMUL.FTZ R56, R51, R56 ;  /* 0x0000003833387220 */ /* 0x000fe20000410000 */
[-C--:B------:R-:W-:Y:S01]  /*50f0*/  FFMA.FTZ R36, R36, R52.reuse, -R55 ;  /* 0x0000003424247223 */ /* 0x080fe20000010837 */
[----:B------:R-:W-:-:S02]  /*5100*/  FFMA.FTZ R55, R39, R52, R58 ;  /* 0x0000003427377223 */ /* 0x000fc4000001003a */
[-C--:B------:R-:W-:Y:S01]  /*5110*/  FFMA.FTZ R59, R37, R54.reuse, R56 ;  /* 0x00000036253b7223 */ /* 0x080fe20000010038 */
[--C-:B------:R-:W-:Y:S02]  /*5120*/  HADD2.F32 R52, -RZ, R119.reuse.H0_H0 ;  /* 0x20000077ff347230 */ /* 0x100fe40000004100 */
[----:B------:R-:W-:Y:S01]  /*5130*/  FFMA.FTZ R60, R51, R54, -R60 ;  /* 0x00000036333c7223 */ /* 0x000fe2000001083c */
[----:B------:R-:W-:Y:S02]  /*5140*/  HADD2.F32 R37, -RZ, R50.H1_H1 ;  /* 0x30000032ff257230 */ /* 0x000fe40000004100 */
[----:B------:R-:W-:Y:S02]  /*5150*/  HADD2.F32 R39, -RZ, R38.H1_H1 ;  /* 0x30000026ff277230 */ /* 0x000fe40000004100 */
[----:B------:R-:W-:Y:S02]  /*5160*/  HADD2.F32 R119, -RZ, R119.H1_H1 ;  /* 0x30000077ff777230 */ /* 0x000fe40000004100 */
[----:B------:R-:W-:Y:S01]  /*5170*/  FMUL.FTZ R53, R37, R52 ;  /* 0x0000003425357220 */ /* 0x000fe20000410000 */
[----:B------:R-:W-:-:S02]  /*5180*/  HADD2.F32 R50, -RZ, R50.H0_H0 ;  /* 0x20000032ff327230 */ /* 0x000fc40000004100 */
[----:B------:R-:W-:Y:S02]  /*5190*/  HADD2.F32 R38, -RZ, R38.H0_H0 ;  /* 0x20000026ff267230 */ /* 0x000fe40000004100 */
[-C--:B------:R-:W-:Y:S01]  /*51a0*/  FMUL.FTZ R57, R39, R119.reuse ;  /* 0x0000007727397220 */ /* 0x080fe20000410000 */
[--C-:B------:R-:W-:Y:S02]  /*51b0*/  HADD2.F32 R51, -RZ, R118.reuse.H1_H1 ;  /* 0x30000076ff337230 */ /* 0x100fe40000004100 */
[----:B------:R-:W-:Y:S01]  /*51c0*/  FMUL.FTZ R52, R50, R52 ;  /* 0x0000003432347220 */ /* 0x000fe20000410000 */
[----:B------:R-:W-:Y:S02]  /*51d0*/  HADD2.F32 R118, -RZ, R118.H0_H0 ;  /* 0x20000076ff767230 */ /* 0x000fe40000004100 */
[----:B------:R-:W-:Y:S01]  /*51e0*/  FMUL.FTZ R54, R38, R119 ;  /* 0x0000007726367220 */ /* 0x000fe20000410000 */
[-C--:B------:R-:W-:Y:S01]  /*51f0*/  FFMA.FTZ R53, R50, R51.reuse, -R53 ;  /* 0x0000003332357223 */ /* 0x080fe20000010835 */
[----:B------:R-:W-:Y:S01]  /*5200*/  FFMA.FTZ R52, R37, R51, R52 ;  /* 0x0000003325347223 */ /* 0x000fe20000010034 */
[-C--:B------:R-:W-:Y:S01]  /*5210*/  FFMA.FTZ R57, R38, R118.reuse, -R57 ;  /* 0x0000007626397223 */ /* 0x080fe20000010839 */
[----:B------:R-:W-:Y:S01]  /*5220*/  FFMA.FTZ R54, R39, R118, R54 ;  /* 0x0000007627367223 */ /* 0x000fe20000010036 */
[----:B------:R-:W-:-:S02]  /*5230*/  F2FP.F16.F32.PACK_AB R37, R55, R36 ;  /* 0x000000243725723e */ /* 0x000fc400000000ff */
[----:B------:R-:W-:Y:S02]  /*5240*/  F2FP.F16.F32.PACK_AB R39, R59, R60 ;  /* 0x0000003c3b27723e */ /* 0x000fe400000000ff */
[----:B------:R-:W-:Y:S02]  /*5250*/  F2FP.F16.F32.PACK_AB R36, R52, R53 ;  /* 0x000000353424723e */ /* 0x000fe400000000ff */
[----:B------:R-:W-:-:S07]  /*5260*/  F2FP.F16.F32.PACK_AB R38, R54, R57 ;  /* 0x000000393626723e */ /* 0x000fce00000000ff */
.L_x_1579:
[----:B------:R-:W-:Y:S05]  /*5270*/  BSYNC B2 ;  /* 0x0000000000027941 */ /* 0x000fea0003800000 */
.L_x_1578:
[----:B------:R-:W-:Y:S02]  /*5280*/  ULDC.64 UR4, c[0x0][0x208] ;  /* 0x0000820000047ab9 */ /* 0x000fe40000000a00 */
[----:B--2---:R1:W-:Y:S03]  /*5290*/  STG.E.128 desc[UR4][R48.64+0x80], R36 ;  /* 0x0000802430007986 */ /* 0x0043e6000c101d04 */
.L_x_1577:
[----:B------:R-:W-:Y:S05]  /*52a0*/  BSYNC B1 ;  /* 0x0000000000017941 */ /* 0x000fea0003800000 */
.L_x_1576:
[----:B------:R-:W-:Y:S01]  /*52b0*/  ISETP.NE.AND P3, PT, R94, RZ, PT ;  /* 0x000000ff5e00720c */ /* 0x000fe20003f65270 */
[----:B------:R-:W-:-:S12]  /*52c0*/  BSSY B1, `(.L_x_1580) ;  /* 0x0000032000017945 */ /* 0x000fd80003800000 */
[----:B------:R-:W-:Y:S05]  /*52d0*/  @!P3 BRA `(.L_x_1581) ;  /* 0x0000000000c0b947 */ /* 0x000fea0003800000 */
[----:B-1234-:R1:W2:Y:S01]  /*52e0*/  LDS.128 R36, [R103+0x25400] ;  /* 0x0254000067247984 */ /* 0x01e2a20000000c00 */
[----:B------:R-:W-:Y:S01]  /*52f0*/  ISETP.GE.AND P3, PT, R233, R116, PT ;  /* 0x00000074e900720c */ /* 0x000fe20003f66270 */
[----:B------:R-:W-:-:S12]  /*5300*/  BSSY B2, `(.L_x_1582) ;  /* 0x000002b000027945 */ /* 0x000fd80003800000 */
[----:B-1----:R-:W-:Y:S05]  /*5310*/  @P3 BRA `(.L_x_1583) ;  /* 0x0000000000a43947 */ /* 0x002fea0003800000 */
[--C-:B------:R-:W-:Y:S02]  /*5320*/  SHF.R.U64 R51, R44, 0x10, R45.reuse ;  /* 0x000000102c337819 */ /* 0x100fe4000000122d */
[----:B------:R-:W-:Y:S02]  /*5330*/  SHF.R.U32.HI R50, RZ, 0x10, R45 ;  /* 0x00000010ff327819 */ /* 0x000fe4000001162d */
[--C-:B------:R-:W-:Y:S01]  /*5340*/  SHF.R.U64 R45, R46, 0x10, R47.reuse ;  /* 0x000000102e2d7819 */ /* 0x100fe2000000122f */
[----:B------:R-:W-:Y:S01]  /*5350*/  HADD2.F32 R46, -RZ, R51.H0_H0 ;  /* 0x20000033ff2e7230 */ /* 0x000fe20000004100 */
[----:B------:R-:W-:Y:S01]  /*5360*/  SHF.R.U32.HI R52, RZ, 0x10, R47 ;  /* 0x00000010ff347819 */ /* 0x000fe2000001162f */
[----:B------:R-:W-:Y:S01]  /*5370*/  HADD2.F32 R50, -RZ, R50.H0_H0 ;  /* 0x20000032ff327230 */ /* 0x000fe20000004100 */
[----:B--2---:R-:W-:Y:S01]  /*5380*/  MOV R44, R38 ;  /* 0x00000026002c7202 */ /* 0x004fe20000000f00 */
[----:B------:R-:W-:Y:S02]  /*5390*/  HADD2.F32 R47, -RZ, R45.H0_H0 ;  /* 0x2000002dff2f7230 */ /* 0x000fe40000004100 */
[----:B------:R-:W-:-:S02]  /*53a0*/  HADD2.F32 R52, -RZ, R52.H0_H0 ;  /* 0x20000034ff347230 */ /* 0x000fc40000004100 */
[----:B------:R-:W-:Y:S02]  /*53b0*/  HADD2.F32 R38, -RZ, R37.H1_H1 ;  /* 0x30000025ff267230 */ /* 0x000fe40000004100 */
[--C-:B------:R-:W-:Y:S02]  /*53c0*/  HADD2.F32 R45, -RZ, R39.reuse.H1_H1 ;  /* 0x30000027ff2d7230 */ /* 0x100fe40000004100 */
[----:B------:R-:W-:Y:S02]  /*53d0*/  HADD2.F32 R39, -RZ, R39.H0_H0 ;  /* 0x20000027ff277230 */ /* 0x000fe40000004100 */
[----:B------:R-:W-:Y:S01]  /*53e0*/  FMUL.FTZ R54, R38, R47 ;  /* 0x0000002f26367220 */ /* 0x000fe20000410000 */
[----:B------:R-:W-:Y:S02]  /*53f0*/  HADD2.F32 R37, -RZ, R37.H0_H0 ;  /* 0x20000025ff257230 */ /* 0x000fe40000004100 */
[-C--:B------:R-:W-:Y:S01]  /*5400*/  FMUL.FTZ R56, R45, R52.reuse ;  /* 0x000000342d387220 */ /* 0x080fe20000410000 */
[----:B------:R-:W-:-:S02]  /*5410*/  FMUL.FTZ R52, R39, R52 ;  /* 0x0000003427347220 */ /* 0x000fc40000410000 */
[C---:B------:R-:W-:Y:S01]  /*5420*/  FMUL.FTZ R47, R37.reuse, R47 ;  /* 0x0000002f252f7220 */ /* 0x040fe20000410000 */
[----:B------:R-:W-:Y:S01]  /*5430*/  FFMA.FTZ R54, R37, R46, -R54 ;  /* 0x0000002e25367223 */ /* 0x000fe20000010836 */
[----:B------:R-:W-:Y:S01]  /*5440*/  FFMA.FTZ R53, R45, R50, R52 ;  /* 0x000000322d357223 */ /* 0x000fe20000010034 */
[--C-:B------:R-:W-:Y:S02]  /*5450*/  HADD2.F32 R37, -RZ, R36.reuse.H1_H1 ;  /* 0x30000024ff257230 */ /* 0x100fe40000004100 */
[----:B------:R-:W-:Y:S01]  /*5460*/  FFMA.FTZ R51, R38, R46, R47 ;  /* 0x0000002e26337223 */ /* 0x000fe2000001002f */
[--C-:B------:R-:W-:Y:S02]  /*5470*/  HADD2.F32 R45, -RZ, R117.reuse.H0_H0 ;  /* 0x20000075ff2d7230 */ /* 0x100fe40000004100 */
[----:B------:R-:W-:Y:S01]  /*5480*/  FFMA.FTZ R56, R39, R50, -R56 ;  /* 0x0000003227387223 */ /* 0x000fe20000010838 */
[----:B------:R-:W-:Y:S02]  /*5490*/  HADD2.F32 R36, -RZ, R36.H0_H0 ;  /* 0x20000024ff247230 */ /* 0x000fe40000004100 */
[----:B------:R-:W-:-:S02]  /*54a0*/  HADD2.F32 R117, -RZ, R117.H1_H1 ;  /* 0x30000075ff757230 */ /* 0x000fc40000004100 */
[CC--:B------:R-:W-:Y:S01]  /*54b0*/  FMUL.FTZ R47, R37.reuse, R45.reuse ;  /* 0x0000002d252f7220 */ /* 0x0c0fe20000410000 */
[--C-:B------:R-:W-:Y:S02]  /*54c0*/  HADD2.F32 R38, -RZ, R44.reuse.H1_H1 ;  /* 0x3000002cff267230 */ /* 0x100fe40000004100 */
[----:B------:R-:W-:Y:S01]  /*54d0*/  FMUL.FTZ R46, R36, R45 ;  /* 0x0000002d242e7220 */ /* 0x000fe20000410000 */
[----:B------:R-:W-:Y:S02]  /*54e0*/  HADD2.F32 R44, -RZ, R44.H0_H0 ;  /* 0x2000002cff2c7230 */ /* 0x000fe40000004100 */
[--C-:B------:R-:W-:Y:S02]  /*54f0*/  HADD2.F32 R39, -RZ, R115.reuse.H0_H0 ;  /* 0x20000073ff277230 */ /* 0x100fe40000004100 */
[-C--:B------:R-:W-:Y:S01]  /*5500*/  FMUL.FTZ R45, R38, R117.reuse ;  /* 0x00000075262d7220 */ /* 0x080fe20000410000 */
[----:B------:R-:W-:Y:S02]  /*5510*/  HADD2.F32 R115, -RZ, R115.H1_H1 ;  /* 0x30000073ff737230 */ /* 0x000fe40000004100 */
        /* <DEDUP_REMOVED lines=9> */
.L_x_1583:
[----:B------:R-:W-:Y:S05]  /*55b0*/  BSYNC B2 ;  /* 0x0000000000027941 */ /* 0x000fea0003800000 */
.L_x_1582:
[----:B------:R-:W-:Y:S02]  /*55c0*/  ULDC.64 UR4, c[0x0][0x208] ;  /* 0x0000820000047ab9 */ /* 0x000fe40000000a00 */
[----:B--2---:R1:W-:Y:S03]  /*55d0*/  STG.E.128 desc[UR4][R48.64+0x100], R36 ;  /* 0x0001002430007986 */ /* 0x0043e6000c101d04 */
.L_x_1581:
[----:B------:R-:W-:Y:S05]  /*55e0*/  BSYNC B1 ;  /* 0x0000000000017941 */ /* 0x000fea0003800000 */
.L_x_1580:
[----:B------:R-:W-:-:S13]  /*55f0*/  ISETP.NE.AND P3, PT, R95, RZ, PT ;  /* 0x000000ff5f00720c */ /* 0x000fda0003f65270 */
[----:B------:R-:W-:Y:S05]  /*5600*/  @!P3 BRA `(.L_x_1571) ;  /* 0x000000300050b947 */ /* 0x000fea0003800000 */
[----:B-1234-:R1:W2:Y:S01]  /*5610*/  LDS.128 R36, [R103+0x27400] ;  /* 0x0274000067247984 */ /* 0x01e2a20000000c00 */
[----:B------:R-:W-:Y:S01]  /*5620*/  ISETP.GE.AND P3, PT, R235, R116, PT ;  /* 0x00000074eb00720c */ /* 0x000fe20003f66270 */
[----:B------:R-:W-:-:S12]  /*5630*/  BSSY B1, `(.L_x_1584) ;  /* 0x000002b000017945 */ /* 0x000fd80003800000 */
[----:B-1----:R-:W-:Y:S05]  /*5640*/  @P3 BRA `(.L_x_1585) ;  /* 0x0000000000a43947 */ /* 0x002fea0003800000 */
[--C-:B------:R-:W-:Y:S01]  /*5650*/  SHF.R.U64 R45, R40, 0x10, R41.reuse ;  /* 0x00000010282d7819 */ /* 0x100fe20000001229 */
[----:B--2---:R-:W-:Y:S01]  /*5660*/  IMAD.MOV.U32 R40, RZ, RZ, R38 ;  /* 0x000000ffff287224 */ /* 0x004fe200078e0026 */
[----:B------:R-:W-:Y:S01]  /*5670*/  SHF.R.U32.HI R44, RZ, 0x10, R41 ;  /* 0x00000010ff2c7819 */ /* 0x000fe20000011629 */
[--C-:B------:R-:W-:Y:S01]  /*5680*/  HADD2.F32 R38, -RZ, R37.reuse.H1_H1 ;  /* 0x30000025ff267230 */ /* 0x100fe20000004100 */
[--C-:B------:R-:W-:Y:S01]  /*5690*/  SHF.R.U64 R41, R42, 0x10, R43.reuse ;  /* 0x000000102a297819 */ /* 0x100fe2000000122b */
[----:B------:R-:W-:Y:S01]  /*56a0*/  HADD2.F32 R37, -RZ, R37.H0_H0 ;  /* 0x20000025ff257230 */ /* 0x000fe20000004100 */
[----:B------:R-:W-:Y:S01]  /*56b0*/  SHF.R.U32.HI R46, RZ, 0x10, R43 ;  /* 0x00000010ff2e7819 */ /* 0x000fe2000001162b */
[----:B------:R-:W-:Y:S02]  /*56c0*/  HADD2.F32 R42, -RZ, R45.H0_H0 ;  /* 0x2000002dff2a7230 */ /* 0x000fe40000004100 */
[----:B------:R-:W-:Y:S02]  /*56d0*/  HADD2.F32 R43, -RZ, R41.H0_H0 ;  /* 0x20000029ff2b7230 */ /* 0x000fe40000004100 */
[----:B------:R-:W-:-:S02]  /*56e0*/  HADD2.F32 R46, -RZ, R46.H0_H0 ;  /* 0x2000002eff2e7230 */ /* 0x000fc40000004100 */
[--C-:B------:R-:W-:Y:S02]  /*56f0*/  HADD2.F32 R41, -RZ, R39.reuse.H1_H1 ;  /* 0x30000027ff297230 */ /* 0x100fe40000004100 */
[-C--:B------:R-:W-:Y:S01]  /*5700*/  FMUL.FTZ R50, R38, R43.reuse ;  /* 0x0000002b26327220 */ /* 0x080fe20000410000 */
[----:B------:R-:W-:Y:S02]  /*5710*/  HADD2.F32 R39, -RZ, R39.H0_H0 ;  /* 0x20000027ff277230 */ /* 0x000fe40000004100 */
[----:B------:R-:W-:Y:S01]  /*5720*/  FMUL.FTZ R43, R37, R43 ;  /* 0x0000002b252b7220 */ /* 0x000fe20000410000 */
[----:B------:R-:W-:Y:S02]  /*5730*/  HADD2.F32 R44, -RZ, R44.H0_H0 ;  /* 0x2000002cff2c7230 */ /* 0x000fe40000004100 */
[----:B------:R-:W-:Y:S01]  /*5740*/  FMUL.FTZ R52, R41, R46 ;  /* 0x0000002e29347220 */ /* 0x000fe20000410000 */
[----:B------:R-:W-:Y:S01]  /*5750*/  FFMA.FTZ R50, R37, R42, -R50 ;  /* 0x0000002a25327223 */ /* 0x000fe20000010832 */
[----:B------:R-:W-:Y:S01]  /*5760*/  FMUL.FTZ R46, R39, R46 ;  /* 0x0000002e272e7220 */ /* 0x000fe20000410000 */
[----:B------:R-:W-:-:S02]  /*5770*/  HADD2.F32 R37, -RZ, R36.H1_H1 ;  /* 0x30000024ff257230 */ /* 0x000fc40000004100 */
[----:B------:R-:W-:Y:S01]  /*5780*/  FFMA.FTZ R47, R38, R42, R43 ;  /* 0x0000002a262f7223 */ /* 0x000fe2000001002b */
[----:B------:R-:W-:Y:S02]  /*5790*/  HADD2.F32 R36, -RZ, R36.H0_H0 ;  /* 0x20000024ff247230 */ /* 0x000fe40000004100 */
[-C--:B------:R-:W-:Y:S01]  /*57a0*/  FFMA.FTZ R51, R41, R44.reuse, R46 ;  /* 0x0000002c29337223 */ /* 0x080fe2000001002e */
[--C-:B------:R-:W-:Y:S02]  /*57b0*/  HADD2.F32 R41, -RZ, R114.reuse.H0_H0 ;  /* 0x20000072ff297230 */ /* 0x100fe40000004100 */
[----:B------:R-:W-:Y:S01]  /*57c0*/  FFMA.FTZ R52, R39, R44, -R52 ;  /* 0x0000002c27347223 */ /* 0x000fe20000010834 */
[----:B------:R-:W-:Y:S02]  /*57d0*/  HADD2.F32 R43, -RZ, R114.H1_H1 ;  /* 0x30000072ff2b7230 */ /* 0x000fe40000004100 */
[--C-:B------:R-:W-:Y:S02]  /*57e0*/  HADD2.F32 R38, -RZ, R40.reuse.H1_H1 ;  /* 0x30000028ff267230 */ /* 0x100fe40000004100 */
[----:B------:R-:W-:Y:S01]  /*57f0*/  FMUL.FTZ R45, R37, R41 ;  /* 0x00000029252d7220 */ /* 0x000fe20000410000 */
[----:B------:R-:W-:-:S02]  /*5800*/  HADD2.F32 R40, -RZ, R40.H0_H0 ;  /* 0x20000028ff287230 */ /* 0x000fc40000004100 */
[----:B------:R-:W-:Y:S01]  /*5810*/  FMUL.FTZ R42, R36, R41 ;  /* 0x00000029242a7220 */ /* 0x000fe20000410000 */
        /* <DEDUP_REMOVED lines=12> */
.L_x_1585:
[----:B------:R-:W-:Y:S05]  /*58e0*/  BSYNC B1 ;  /* 0x0000000000017941 */ /* 0x000fea0003800000 */
.L_x_1584:
[----:B------:R-:W-:Y:S02]  /*58f0*/  ULDC.64 UR4, c[0x0][0x208] ;  /* 0x0000820000047ab9 */ /* 0x000fe40000000a00 */
[----:B--2---:R1:W-:Y:S01]  /*5900*/  STG.E.128 desc[UR4][R48.64+0x180], R36 ;  /* 0x0001802430007986 */ /* 0x0043e2000c101d04 */
[----:B------:R-:W-:Y:S05]  /*5910*/  BRA `(.L_x_1571) ;  /* 0x0000002c008c7947 */ /* 0x000fea0003800000 */
.L_x_1547:
        /* <DEDUP_REMOVED lines=16> */
[----:B------:R-:W-:Y:S01]  /*5a20*/  LEA R52, P3, R38, UR4, 0x1 ;  /* 0x0000000426347c11 */ /* 0x000fe2000f8608ff */
[----:B------:R-:W-:Y:S01]  /*5a30*/  IMAD.X R39, R99, 0x1, R32, P2 ;  /* 0x0000000163277824 */ /* 0x000fe200010e0620 */
[----:B------:R-:W-:Y:S01]  /*5a40*/  LEA R56, P2, R36, UR6, 0x1 ;  /* 0x0000000624387c11 */ /* 0x000fe2000f8408ff */
[----:B------:R-:W-:Y:S01]  /*5a50*/  IMAD.X R37, R109, 0x1, R34, P5 ;  /* 0x000000016d257824 */ /* 0x000fe200028e0622 */
[----:B------:R-:W-:Y:S02]  /*5a60*/  ISETP.GE.AND P5, PT, R226, R116, PT ;  /* 0x00000074e200720c */ /* 0x000fe40003fa6270 */
[----:B------:R-:W-:-:S02]  /*5a70*/  CS2R R42, SRZ ;  /* 0x00000000002a7805 */ /* 0x000fc4000001ff00 */
[----:B------:R-:W-:Y:S02]  /*5a80*/  LEA.HI.X R53, R38, UR5, R39, 0x1, P3 ;  /* 0x0000000526357c11 */ /* 0x000fe400098f0c27 */
[----:B------:R-:W-:Y:S02]  /*5a90*/  CS2R R40, SRZ ;  /* 0x0000000000287805 */ /* 0x000fe4000001ff00 */
[----:B------:R-:W-:Y:S02]  /*5aa0*/  ISETP.GE.AND P3, PT, R18, R116, PT ;  /* 0x000000741200720c */ /* 0x000fe40003f66270 */
[----:B------:R-:W-:Y:S02]  /*5ab0*/  CS2R R38, SRZ ;  /* 0x0000000000267805 */ /* 0x000fe4000001ff00 */
[----:B------:R-:W-:Y:S02]  /*5ac0*/  LEA.HI.X R57, R36, UR7, R37, 0x1, P2 ;  /* 0x0000000724397c11 */ /* 0x000fe400090f0c25 */
[----:B------:R-:W-:-:S02]  /*5ad0*/  CS2R R36, SRZ ;  /* 0x0000000000247805 */ /* 0x000fc4000001ff00 */
[----:B------:R-:W-:Y:S02]  /*5ae0*/  CS2R R50, SRZ ;  /* 0x0000000000327805 */ /* 0x000fe4000001ff00 */
[----:B------:R-:W-:Y:S02]  /*5af0*/  CS2R R48, SRZ ;  /* 0x0000000000307805 */ /* 0x000fe4000001ff00 */
[----:B------:R-:W-:Y:S02]  /*5b00*/  CS2R R46, SRZ ;  /* 0x00000000002e7805 */ /* 0x000fe4000001ff00 */
[----:B------:R-:W-:Y:S01]  /*5b10*/  CS2R R44, SRZ ;  /* 0x00000000002c7805 */ /* 0x000fe2000001ff00 */
[----:B------:R-:W-:Y:S02]  /*5b20*/  ULDC.64 UR8, c[0x0][0x208] ;  /* 0x0000820000087ab9 */ /* 0x000fe40000000a00 */
[----:B------:R0:W5:Y:S04]  /*5b30*/  @!P5 LDG.E.128 R36, desc[UR8][R52.64+0x80] ;  /* 0x000080083424d981 */ /* 0x000168000c1e1d00 */
[----:B------:R0:W5:Y:S04]  /*5b40*/  @!P3 LDG.E.128 R40, desc[UR8][R52.64] ;  /* 0x000000083428b981 */ /* 0x000168000c1e1d00 */
[----:B------:R0:W5:Y:S04]  /*5b50*/  @!P3 LDG.E.128 R48, desc[UR8][R56.64] ;  /* 0x000000083830b981 */ /* 0x000168000c1e1d00 */
[----:B------:R0:W5:Y:S02]  /*5b60*/  @!P5 LDG.E.128 R44, desc[UR8][R56.64+0x80] ;  /* 0x00008008382cd981 */ /* 0x000164000c1e1d00 */
.L_x_1587:
[----:B------:R-:W-:Y:S05]  /*5b70*/  BSYNC B1 ;  /* 0x0000000000017941 */ /* 0x000fea0003800000 */
.L_x_1586:
        /* <DEDUP_REMOVED lines=19> */
[----:B------:R-:W-:Y:S02]  /*5cb0*/  CS2R R64, SRZ ;  /* 0x0000000000407805 */ /* 0x000fe4000001ff00 */
[----:B------:R-:W-:Y:S02]  /*5cc0*/  CS2R R62, SRZ ;  /* 0x00000000003e7805 */ /* 0x000fe4000001ff00 */
[----:B------:R-:W-:Y:S02]  /*5cd0*/  IADD3.X R109, R34, R109, R26, P2, P5 ;  /* 0x0000006d226d7210 */ /* 0x000fe400017ea41a */
[----:B------:R-:W-:Y:S02]  /*5ce0*/  CS2R R60, SRZ ;  /* 0x00000000003c7805 */ /* 0x000fe4000001ff00 */
[----:B------:R-:W-:Y:S01]  /*5cf0*/  LEA R68, P5, R71, UR4, 0x1 ;  /* 0x0000000447447c11 */ /* 0x000fe2000f8a08ff */
[----:B------:R-:W-:Y:S01]  /*5d00*/  ULDC.64 UR8, c[0x0][0x208] ;  /* 0x0000820000087ab9 */ /* 0x000fe20000000a00 */
[----:B------:R-:W-:-:S02]  /*5d10*/  LEA R70, P2, R52, UR6, 0x1 ;  /* 0x0000000634467c11 */ /* 0x000fc4000f8408ff */
[----:B------:R-:W-:Y:S02]  /*5d20*/  LEA.HI.X R69, R71, UR5, R54, 0x1, P5 ;  /* 0x0000000547457c11 */ /* 0x000fe4000a8f0c36 */
[----:B------:R-:W-:Y:S02]  /*5d30*/  CS2R R54, SRZ ;  /* 0x0000000000367805 */ /* 0x000fe4000001ff00 */
[----:B------:R-:W-:Y:S02]  /*5d40*/  LEA.HI.X R71, R52, UR7, R109, 0x1, P2 ;  /* 0x0000000734477c11 */ /* 0x000fe400090f0c6d */
[----:B------:R-:W-:Y:S02]  /*5d50*/  CS2R R52, SRZ ;  /* 0x0000000000347805 */ /* 0x000fe4000001ff00 */
[-C--:B------:R-:W-:Y:S02]  /*5d60*/  ISETP.GE.AND P5, PT, R18, R116.reuse, PT ;  /* 0x000000741200720c */ /* 0x080fe40003fa6270 */
[----:B------:R-:W-:-:S11]  /*5d70*/  ISETP.GE.AND P2, PT, R226, R116, PT ;  /* 0x00000074e200720c */ /* 0x000fd60003f46270 */
[----:B------:R0:W5:Y:S04]  /*5d80*/  @!P5 LDG.E.128 R56, desc[UR8][R68.64] ;  /* 0x000000084438d981 */ /* 0x000168000c1e1d00 */
[----:B------:R0:W5:Y:S04]  /*5d90*/  @!P2 LDG.E.128 R52, desc[UR8][R68.64+0x80] ;  /* 0x000080084434a981 */ /* 0x000168000c1e1d00 */
[----:B------:R0:W5:Y:S04]  /*5da0*/  @!P5 LDG.E.128 R64, desc[UR8][R70.64] ;  /* 0x000000084640d981 */ /* 0x000168000c1e1d00 */
[----:B------:R0:W5:Y:S02]  /*5db0*/  @!P2 LDG.E.128 R60, desc[UR8][R70.64+0x80] ;  /* 0x00008008463ca981 */ /* 0x000164000c1e1d00 */
.L_x_1589:
[----:B------:R-:W-:Y:S05]  /*5dc0*/  BSYNC B1 ;  /* 0x0000000000017941 */ /* 0x000fea0003800000 */
.L_x_1588:
[----:B0-----:R-:W2:Y:S01]  /*5dd0*/  LDL R68, [R1+0x20] ;  /* 0x0000200001447983 */ /* 0x001ea20000100800 */
[----:B-----5:R-:W-:Y:S01]  /*5de0*/  IMAD.MOV.U32 R69, RZ, RZ, R39 ;  /* 0x000000ffff457224 */ /* 0x020fe200078e0027 */
[----:B------:R-:W-:Y:S01]  /*5df0*/  MOV R70, R42 ;  /* 0x0000002a00467202 */ /* 0x000fe20000000f00 */
[----:B------:R-:W-:-:S03]  /*5e00*/  IMAD.MOV.U32 R71, RZ, RZ, R43 ;  /* 0x000000ffff477224 */ /* 0x000fc600078e002b */
[----:B------:R-:W-:Y:S01]  /*5e10*/  PRMT R136, R69, 0x7610, R136 ;  /* 0x0000761045887816 */ /* 0x000fe20000000088 */
[----:B------:R-:W-:Y:S01]  /*5e20*/  IMAD.MOV.U32 R69, RZ, RZ, R37 ;  /* 0x000000ffff457224 */ /* 0x000fe200078e0025 */
[----:B------:R-:W-:Y:S02]  /*5e30*/  PRMT R137, R70, 0x7610, R137 ;  /* 0x0000761046897816 */ /* 0x000fe40000000089 */
[----:B------:R-:W-:Y:S02]  /*5e40*/  PRMT R140, R71, 0x7610, R140 ;  /* 0x00007610478c7816 */ /* 0x000fe4000000008c */
[----:B------:R-:W-:Y:S01]  /*5e50*/  PRMT R136, R136, 0x5410, R69 ;  /* 0x0000541088887816 */ /* 0x000fe20000000045 */
[----:B------:R-:W-:-:S05]  /*5e60*/  IMAD.MOV.U32 R69, RZ, RZ, R41 ;  /* 0x000000ffff457224 */ /* 0x000fca00078e0029 */
[----:B------:R-:W-:Y:S01]  /*5e70*/  PRMT R124, R69, 0x7610, R124 ;  /* 0x00007610457c7816 */ /* 0x000fe2000000007c */
[----:B------:R-:W-:-:S05]  /*5e80*/  IMAD.MOV.U32 R69, RZ, RZ, R47 ;  /* 0x000000ffff457224 */ /* 0x000fca00078e002f */
[----:B------:R-:W-:Y:S01]  /*5e90*/  PRMT R137, R137, 0x5410, R69 ;  /* 0x0000541089897816 */ /* 0x000fe20000000045 */
[----:B------:R-:W-:Y:S01]  /*5ea0*/  IMAD.MOV.U32 R69, RZ, RZ, R45 ;  /* 0x000000ffff457224 */ /* 0x000fe200078e002d */
[----:B--2---:R-:W-:Y:S01]  /*5eb0*/  R2UR UR4, R68 ;  /* 0x00000000440472ca */ /* 0x004fe200000e0000 */
[----:B------:R-:W-:-:S05]  /*5ec0*/  IMAD.MOV.U32 R68, RZ, RZ, R38 ;  /* 0x000000ffff447224 */ /* 0x000fca00078e0026 */
[----:B------:R-:W-:Y:S01]  /*5ed0*/  PRMT R134, R68, 0x7610, R134 ;  /* 0x0000761044867816 */ /* 0x000fe20000000086 */
[----:B------:R-:W-:-:S05]  /*5ee0*/  IMAD.MOV.U32 R68, RZ, RZ, R36 ;  /* 0x000000ffff447224 */ /* 0x000fca00078e0024 */
[----:B------:R-:W-:Y:S01]  /*5ef0*/  PRMT R135, R68, 0x7610, R135 ;  /* 0x0000761044877816 */ /* 0x000fe20000000087 */
[----:B------:R-:W-:Y:S01]  /*5f00*/  IMAD.MOV.U32 R68, RZ, RZ, R40 ;  /* 0x000000ffff447224 */ /* 0x000fe200078e0028 */
[----:B------:R-:W-:-:S04]  /*5f10*/  UISETP.NE.AND UP0, UPT, UR4, 0x3, UPT ;  /* 0x000000030400788c */ /* 0x000fc8000bf05270 */
[----:B------:R-:W-:Y:S01]  /*5f20*/  PRMT R138, R138, 0x5410, R68 ;  /* 0x000054108a8a7816 */ /* 0x000fe20000000044 */
[----:B------:R-:W-:Y:S01]  /*5f30*/  IMAD.MOV.U32 R68, RZ, RZ, R46 ;  /* 0x000000ffff447224 */ /* 0x000fe200078e002e */
[----:B------:R-:W-:Y:S02]  /*5f40*/  PLOP3.LUT P2, PT, PT, PT, UP0, 0x80, 0x0 ;  /* 0x000000000000781c */ /* 0x000fe40003f4f008 */
[----:B------:R-:W-:Y:S02]  /*5f50*/  PRMT R138, R69, 0x7610, R138 ;  /* 0x00007610458a7816 */ /* 0x000fe4000000008a */
[----:B------:R-:W-:Y:S01]  /*5f60*/  PRMT R134, R134, 0x5410, R68 ;  /* 0x0000541086867816 */ /* 0x000fe20000000044 */
[----:B------:R-:W-:Y:S01]  /*5f70*/  IMAD.MOV.U32 R68, RZ, RZ, R44 ;  /* 0x000000ffff447224 */ /* 0x000fe200078e002c */
[----:B------:R-:W-:-:S04]  /*5f80*/  MOV R69, R51 ;  /* 0x0000003300457202 */ /* 0x000fc80000000f00 */
[----:B------:R-:W-:Y:S01]  /*5f90*/  PRMT R135, R135, 0x5410, R68 ;  /* 0x0000541087877816 */ /* 0x000fe20000000044 */
[----:B------:R-:W-:Y:S01]  /*5fa0*/  IMAD.MOV.U32 R68, RZ, RZ, R50 ;  /* 0x000000ffff447224 */ /* 0x000fe200078e0032 */
[----:B------:R-:W-:Y:S01]  /*5fb0*/  PRMT R140, R140, 0x5410, R69 ;  /* 0x000054108c8c7816 */ /* 0x000fe20000000045 */
[----:B------:R-:W-:-:S03]  /*5fc0*/  IMAD.MOV.U32 R69, RZ, RZ, R48 ;  /* 0x000000ffff457224 */ /* 0x000fc600078e0030 */
[----:B------:R-:W-:Y:S01]  /*5fd0*/  PRMT R139, R68, 0x7610, R139 ;  /* 0x00007610448b7816 */ /* 0x000fe2000000008b */
        /* <DEDUP_REMOVED lines=27> */
[----:B------:R-:W-:Y:S06]  /*6190*/  @!P2 BRA `(.L_x_1590) ;  /* 0x000000000004a947 */ /* 0x000fec0003800000 */
[----:B------:R-:W-:Y:S01]  /*61a0*/  BPT.TRAP 0x1 ;  /* 0x000000040000795c */ /* 0x000fe20000300000 */
.L_x_1590:
[----:B------:R-:W-:Y:S01]  /*61b0*/  IMAD R99, R17, 0x8, R16 ;  /* 0x0000000811637824 */ /* 0x000fe200078e0210 */
[----:B------:R-:W-:Y:S01]  /*61c0*/  SHF.L.U32 R109, R237, 0x1f, RZ ;  /* 0x0000001fed6d7819 */ /* 0x000fe200000006ff */
[----:B------:R-:W0:Y:S01]  /*61d0*/  LDC R117, c[0x0][0x2f4] ;  /* 0x0000bd00ff757b82 */ /* 0x000e220000000800 */
[----:B------:R-:W-:Y:S01]  /*61e0*/  BSSY B1, `(.L_x_1591) ;  /* 0x0000004000017945 */ /* 0x000fe20003800000 */
[----:B------:R-:W-:Y:S01]  /*61f0*/  IMAD.MOV.U32 R111, RZ, RZ, R72 ;  /* 0x000000ffff6f7224 */ /* 0x000fe200078e0048 */
[----:B------:R-:W1:Y:S02]  /*6200*/  SYNCS.PHASECHK.TRANS64.TRYWAIT P5, [R99+URZ+0x30890], R109 ;  /* 0x0308906d630075a7 */ /* 0x000e6400080a017f */
[----:B-1----:R-:W-:Y:S05]  /*6210*/  @!P5 BRA `(.L_x_1592) ;  /* 0x0000027400d0d947 */ /* 0x002fea0003800000 */
.L_x_2021:
[----:B------:R-:W-:Y:S05]  /*6220*/  BSYNC B1 ;  /* 0x0000000000017941 */ /* 0x000fea0003800000 */
.L_x_1591:
[----:B------:R-:W2:Y:S01]  /*6230*/  LDC.64 R112, c[0x0][0x300] ;  /* 0x0000c000ff707b82 */ /* 0x000ea20000000a00 */
[----:B------:R-:W-:Y:S01]  /*6240*/  BSSY B1, `(.L_x_1593) ;  /* 0x0000115000017945 */ /* 0x000fe20003800000 */
[----:B0-----:R-:W-:-:S03]  /*6250*/  IMAD.IADD R118, R117, 0x1, -R29 ;  /* 0x0000000175767824 */ /* 0x001fc600078e0a1d */
[----:B------:R-:W-:Y:S05]  /*6260*/  @P4 BRA `(.L_x_1594) ;  /* 0x0000001000484947 */ /* 0x000fea0003800000 */
[----:B------:R-:W-:Y:S01]  /*6270*/  ISETP.NE.AND P4, PT, R30, RZ, PT ;  /* 0x000000ff1e00720c */ /* 0x000fe20003f85270 */
[-C--:B--2---:R-:W-:Y:S01]  /*6280*/  IMAD.WIDE.U32 R114, R23, R112.reuse, R110 ;  /* 0x0000007017727225 */ /* 0x084fe200078e006e */
[----:B------:R-:W-:Y:S01]  /*6290*/  SHF.R.S32.HI R68, RZ, 0x1f, R23 ;  /* 0x0000001fff447819 */ /* 0x000fe20000011417 */
[----:B------:R-:W-:Y:S04]  /*62a0*/  BSSY B2, `(.L_x_1595) ;  /* 0x0000089000027945 */ /* 0x000fe80003800000 */
[----:B------:R-:W-:-:S04]  /*62b0*/  IMAD R119, R68, R112, RZ ;  /* 0x0000007044777224 */ /* 0x000fc800078e02ff */
[----:B------:R-:W-:-:S04]  /*62c0*/  IMAD R119, R23, R113, R119 ;  /* 0x0000007117777224 */ /* 0x000fc800078e0277 */
[----:B------:R-:W-:Y:S01]  /*62d0*/  IMAD.IADD R119, R119, 0x1, R115 ;  /* 0x0000000177777824 */ /* 0x000fe200078e0273 */
[----:B------:R-:W-:Y:S06]  /*62e0*/  @!P4 BRA `(.L_x_1596) ;  /* 0x000000080010c947 */ /* 0x000fec0003800000 */
[----:B------:R-:W2:Y:S01]  /*62f0*/  LDL R70, [R1+0x28] ;  /* 0x0000280001467983 */ /* 0x000ea20000100800 */
[----:B------:R-:W-:Y:S01]  /*6300*/  SEL R68, R29, R118, !P0 ;  /* 0x000000761d447207 */ /* 0x000fe20004000000 */
[C---:B------:R-:W-:Y:S01]  /*6310*/  IMAD.SHL.U32 R71, R23.reuse, 0x40, RZ ;  /* 0x0000004017477824 */ /* 0x040fe200078e00ff */
[----:B------:R-:W-:Y:S01]  /*6320*/  ISETP.GE.AND P4, PT, R18, R116, PT ;  /* 0x000000741200720c */ /* 0x000fe20003f86270 */
[----:B------:R-:W-:Y:S01]  /*6330*/  IMAD.SHL.U32 R72, R23, 0x40, RZ ;  /* 0x0000004017487824 */ /* 0x000fe200078e00ff */
[----:B------:R-:W-:Y:S01]  /*6340*/  SHF.R.S32.HI R69, RZ, 0x1f, R68 ;  /* 0x0000001fff457819 */ /* 0x000fe20000011444 */
[----:B------:R-:W-:Y:S01]  /*6350*/  BSSY B3, `(.L_x_1597) ;  /* 0x0000070000037945 */ /* 0x000fe20003800000 */
[----:B------:R-:W-:Y:S02]  /*6360*/  LOP3.LUT R71, R71, 0x1c0, RZ, 0xc0, !PT ;  /* 0x000001c047477812 */ /* 0x000fe400078ec0ff */
[----:B------:R-:W-:Y:S02]  /*6370*/  LEA.HI R68, R69, R68, RZ, 0x4 ;  /* 0x0000004445447211 */ /* 0x000fe400078f20ff */
[----:B------:R-:W-:-:S02]  /*6380*/  SHF.R.U32.HI R71, RZ, 0x3, R71 ;  /* 0x00000003ff477819 */ /* 0x000fc40000011647 */
[----:B------:R-:W-:-:S04]  /*6390*/  LEA.HI.SX32 R68, R68, R35, 0x1c ;  /* 0x0000002344447211 */ /* 0x000fc800078fe2ff */
[----:B------:R-:W-:Y:S01]  /*63a0*/  SHF.R.S32.HI R69, RZ, 0x1f, R68 ;  /* 0x0000001fff457819 */ /* 0x000fe20000011444 */
[----:B------:R-:W-:-:S03]  /*63b0*/  IMAD.SHL.U32 R120, R68, 0x8, RZ ;  /* 0x0000000844787824 */ /* 0x000fc600078e00ff */
[----:B------:R-:W-:Y:S02]  /*63c0*/  LEA.HI R68, R69, R68, RZ, 0x3 ;  /* 0x0000004445447211 */ /* 0x000fe400078f18ff */
[----:B------:R-:W-:-:S03]  /*63d0*/  LOP3.LUT R69, R120, 0x38, RZ, 0xc0, !PT ;  /* 0x0000003878457812 */ /* 0x000fc600078ec0ff */
[----:B------:R-:W-:Y:S01]  /*63e0*/  IMAD.SHL.U32 R68, R68, 0x200, RZ ;  /* 0x0000020044447824 */ /* 0x000fe200078e00ff */
[----:B------:R-:W-:-:S04]  /*63f0*/  LOP3.LUT R69, R69, 0x1c0, R72, 0xf8, !PT ;  /* 0x000001c045457812 */ /* 0x000fc800078ef848 */
[----:B------:R-:W-:Y:S02]  /*6400*/  LOP3.LUT R68, R68, 0x7ffff000, RZ, 0xc0, !PT ;  /* 0x7ffff00044447812 */ /* 0x000fe400078ec0ff */
[----:B------:R-:W-:-:S04]  /*6410*/  LOP3.LUT R69, R69, R71, RZ, 0x3c, !PT ;  /* 0x0000004745457212 */ /* 0x000fc800078e3cff */
[----:B--2---:R-:W-:-:S04]  /*6420*/  IADD3 R68, R69, R68, R70 ;  /* 0x0000004445447210 */ /* 0x004fc80007ffe046 */
[C---:B------:R-:W-:Y:S01]  /*6430*/  LEA R72, R17.reuse, R68, 0xe ;  /* 0x0000004411487211 */ /* 0x040fe200078e70ff */
[----:B------:R-:W-:-:S04]  /*6440*/  IMAD R68, R17, 0x4000, R6 ;  /* 0x0000400011447824 */ /* 0x000fc800078e0206 */
[--C-:B------:R-:W-:Y:S02]  /*6450*/  IMAD R68, R68, 0x2, R16.reuse ;  /* 0x0000000244447824 */ /* 0x100fe400078e0210 */
[----:B------:R-:W-:-:S04]  /*6460*/  IMAD R72, R72, 0x2, R16 ;  /* 0x0000000248487824 */ /* 0x000fc800078e0210 */
[----:B------:R-:W0:Y:S04]  /*6470*/  LDS.128 R68, [R68+0x20400] ;  /* 0x0204000044447984 */ /* 0x000e280000000c00 */
[----:B------:R-:W2:Y:S01]  /*6480*/  LDS.128 R72, [R72+0x20400] ;  /* 0x0204000048487984 */ /* 0x000ea20000000c00 */
[----:B------:R-:W-:Y:S05]  /*6490*/  @P4 BRA `(.L_x_1598) ;  /* 0x00000004006c4947 */ /* 0x000fea0003800000 */
[----:B--2---:R-:W-:Y:S01]  /*64a0*/  IMAD.MOV.U32 R123, RZ, RZ, R73 ;  /* 0x000000ffff7b7224 */ /* 0x004fe200078e0049 */
[----:B------:R-:W-:Y:S01]  /*64b0*/  SHF.R.U64 R40, R40, 0x10, R41 ;  /* 0x0000001028287819 */ /* 0x000fe20000001229 */
[----:B0-----:R-:W-:Y:S01]  /*64c0*/  IMAD.MOV.U32 R122, RZ, RZ, R69 ;  /* 0x000000ffff7a7224 */ /* 0x001fe200078e0045 */
[----:B------:R-:W-:Y:S01]  /*64d0*/  SHF.R.U32.HI R41, RZ, 0x10, R41 ;  /* 0x00000010ff297819 */ /* 0x000fe20000011629 */
[----:B------:R-:W-:Y:S01]  /*64e0*/  HADD2.F32 R121, -RZ, R121.H0_H0 ;  /* 0x20000079ff797230 */ /* 0x000fe20000004100 */
[----:B------:R-:W-:Y:S01]  /*64f0*/  SHF.R.U64 R42, R42, 0x10, R43 ;  /* 0x000000102a2a7819 */ /* 0x000fe2000000122b */
[----:B------:R-:W-:Y:S02]  /*6500*/  HADD2.F32 R69, -RZ, R123.H0_H0 ;  /* 0x2000007bff457230 */ /* 0x000fe40000004100 */
[----:B------:R-:W-:Y:S02]  /*6510*/  HADD2.F32 R125, -RZ, R122.H0_H0 ;  /* 0x2000007aff7d7230 */ /* 0x000fe40000004100 */
[----:B------:R-:W-:-:S02]  /*6520*/  HADD2.F32 R124, -RZ, R124.H0_H0 ;  /* 0x2000007cff7c7230 */ /* 0x000fc40000004100 */
[-C--:B------:R-:W-:Y:S01]  /*6530*/  FMUL.FTZ R73, R69, R121.reuse ;  /* 0x0000007945497220 */ /* 0x080fe20000410000 */
[----:B------:R-:W-:Y:S02]  /*6540*/  HADD2.F32 R41, -RZ, R41.H0_H0 ;  /* 0x20000029ff297230 */ /* 0x000fe40000004100 */
[C---:B------:R-:W-:Y:S01]  /*6550*/  FMUL.FTZ R121, R125.reuse, R121 ;  /* 0x000000797d797220 */ /* 0x040fe20000410000 */
[----:B------:R-:W-:Y:S02]  /*6560*/  HADD2.F32 R42, -RZ, R42.H0_H0 ;  /* 0x2000002aff2a7230 */ /* 0x000fe40000004100 */
[-C--:B------:R-:W-:Y:S01]  /*6570*/  FFMA.FTZ R73, R125, R124.reuse, -R73 ;  /* 0x0000007c7d497223 */ /* 0x080fe20000010849 */
[----:B------:R-:W-:Y:S01]  /*6580*/  FFMA.FTZ R69, R69, R124, R121 ;  /* 0x0000007c45457223 */ /* 0x000fe20000010079 */
[--C-:B------:R-:W-:Y:S02]  /*6590*/  SHF.R.U32.HI R124, RZ, 0x10, R49.reuse ;  /* 0x00000010ff7c7819 */ /* 0x100fe40000011631 */
[----:B------:R-:W-:Y:S01]  /*65a0*/  SHF.R.U64 R121, R48, 0x10, R49 ;  /* 0x0000001030797819 */ /* 0x000fe20000001231 */
[----:B------:R-:W-:-:S02]  /*65b0*/  HADD2.F32 R48, -RZ, R123.H1_H1 ;  /* 0x3000007bff307230 */ /* 0x000fc40000004100 */
[----:B------:R-:W-:Y:S02]  /*65c0*/  HADD2.F32 R124, -RZ, R124.H0_H0 ;  /* 0x2000007cff7c7230 */ /* 0x000fe40000004100 */
[----:B------:R-:W-:Y:S02]  /*65d0*/  HADD2.F32 R49, -RZ, R122.H1_H1 ;  /* 0x3000007aff317230 */ /* 0x000fe40000004100 */
[----:B------:R-:W-:Y:S02]  /*65e0*/  HADD2.F32 R121, -RZ, R121.H0_H0 ;  /* 0x20000079ff797230 */ /* 0x000fe40000004100 */
[-C--:B------:R-:W-:Y:S01]  /*65f0*/  FMUL.FTZ R122, R48, R124.reuse ;  /* 0x0000007c307a7220 */ /* 0x080fe20000410000 */
[----:B------:R-:W-:-:S03]  /*6600*/  FMUL.FTZ R124, R49, R124 ;  /* 0x0000007c317c7220 */ /* 0x000fc60000410000 */
[-C--:B------:R-:W-:Y:S01]  /*6610*/  FFMA.FTZ R49, R49, R41.reuse, -R122 ;  /* 0x0000002931317223 */ /* 0x080fe2000001087a */
[--C-:B------:R-:W-:Y:S02]  /*6620*/  HADD2.F32 R122, -RZ, R140.reuse.H0_H0 ;  /* 0x2000008cff7a7230 */ /* 0x100fe40000004100 */
[----:B------:R-:W-:Y:S01]  /*6630*/  FFMA.FTZ R41, R48, R41, R124 ;  /* 0x0000002930297223 */ /* 0x000fe2000001007c */
[----:B------:R-:W-:Y:S02]  /*6640*/  IMAD.MOV.U32 R48, RZ, RZ, R71 ;  /* 0x000000ffff307224 */ /* 0x000fe400078e0047 */
[----:B------:R-:W-:Y:S01]  /*6650*/  HADD2.F32 R124, -RZ, R140.H1_H1 ;  /* 0x3000008cff7c7230 */ /* 0x000fe20000004100 */
[----:B------:R-:W-:Y:S01]  /*6660*/  F2FP.F16.F32.PACK_AB R49, R49, R73 ;  /* 0x000000493131723e */ /* 0x000fe200000000ff */
[----:B------:R-:W-:Y:S01]  /*6670*/  HADD2.F32 R71, -RZ, R75.H0_H0 ;  /* 0x2000004bff477230 */ /* 0x000fe20000004100 */
[----:B------:R-:W-:Y:S01]  /*6680*/  F2FP.F16.F32.PACK_AB R41, R41, R69 ;  /* 0x000000452929723e */ /* 0x000fe200000000ff */
[----:B------:R-:W-:-:S02]  /*6690*/  HADD2.F32 R123, -RZ, R48.H0_H0 ;  /* 0x20000030ff7b7230 */ /* 0x000fc40000004100 */
[----:B------:R-:W-:Y:S02]  /*66a0*/  HADD2.F32 R48, -RZ, R48.H1_H1 ;  /* 0x30000030ff307230 */ /* 0x000fe40000004100 */
[----:B------:R-:W-:Y:S01]  /*66b0*/  FMUL.FTZ R125, R71, R124 ;  /* 0x0000007c477d7220 */ /* 0x000fe20000410000 */
[----:B------:R-:W-:Y:S02]  /*66c0*/  IMAD.MOV.U32 R69, RZ, RZ, R49 ;  /* 0x000000ffff457224 */ /* 0x000fe400078e0031 */
[----:B------:R-:W-:Y:S02]  /*66d0*/  IMAD.MOV.U32 R73, RZ, RZ, R41 ;  /* 0x000000ffff497224 */ /* 0x000fe400078e0029 */
[C---:B------:R-:W-:Y:S01]  /*66e0*/  FFMA.FTZ R125, R123.reuse, R122, -R125 ;  /* 0x0000007a7b7d7223 */ /* 0x040fe2000001087d */
[----:B------:R-:W-:Y:S01]  /*66f0*/  FMUL.FTZ R123, R123, R124 ;  /* 0x0000007c7b7b7220 */ /* 0x000fe20000410000 */
[----:B------:R-:W-:-:S03]  /*6700*/  HADD2.F32 R124, -RZ, R139.H1_H1 ;  /* 0x3000008bff7c7230 */ /* 0x000fc60000004100 */
[----:B------:R-:W-:Y:S01]  /*6710*/  FFMA.FTZ R123, R71, R122, R123 ;  /* 0x0000007a477b7223 */ /* 0x000fe2000001007b */
[----:B------:R-:W-:Y:S02]  /*6720*/  SHF.R.U32.HI R71, RZ, 0x10, R43 ;  /* 0x00000010ff477819 */ /* 0x000fe4000001162b */
[--C-:B------:R-:W-:Y:S02]  /*6730*/  SHF.R.U64 R43, R50, 0x10, R51.reuse ;  /* 0x00000010322b7819 */ /* 0x100fe40000001233 */
[----:B------:R-:W-:Y:S01]  /*6740*/  SHF.R.U32.HI R50, RZ, 0x10, R51 ;  /* 0x00000010ff327819 */ /* 0x000fe20000011633 */
[----:B------:R-:W-:Y:S02]  /*6750*/  HADD2.F32 R51, -RZ, R75.H1_H1 ;  /* 0x3000004bff337230 */ /* 0x000fe40000004100 */
[----:B------:R-:W-:Y:S02]  /*6760*/  HADD2.F32 R71, -RZ, R71.H0_H0 ;  /* 0x20000047ff477230 */ /* 0x000fe40000004100 */
[----:B------:R-:W-:-:S02]  /*6770*/  HADD2.F32 R50, -RZ, R50.H0_H0 ;  /* 0x20000032ff327230 */ /* 0x000fc40000004100 */
[----:B------:R-:W-:-:S03]  /*6780*/  HADD2.F32 R43, -RZ, R43.H0_H0 ;  /* 0x2000002bff2b7230 */ /* 0x000fc60000004100 */
[----:B------:R-:W-:-:S04]  /*6790*/  FMUL.FTZ R75, R51, R50 ;  /* 0x00000032334b7220 */ /* 0x000fc80000410000 */
[C---:B------:R-:W-:Y:S01]  /*67a0*/  FFMA.FTZ R75, R48.reuse, R71, -R75 ;  /* 0x00000047304b7223 */ /* 0x040fe2000001084b */
[----:B------:R-:W-:Y:S01]  /*67b0*/  FMUL.FTZ R48, R48, R50 ;  /* 0x0000003230307220 */ /* 0x000fe20000410000 */
[----:B------:R-:W-:-:S03]  /*67c0*/  HADD2.F32 R50, -RZ, R72.H0_H0 ;  /* 0x20000048ff327230 */ /* 0x000fc60000004100 */
[----:B------:R-:W-:Y:S01]  /*67d0*/  FFMA.FTZ R48, R51, R71, R48 ;  /* 0x0000004733307223 */ /* 0x000fe20000010030 */
[----:B------:R-:W-:Y:S02]  /*67e0*/  HADD2.F32 R71, -RZ, R68.H0_H0 ;  /* 0x20000044ff477230 */ /* 0x000fe40000004100 */
[-C--:B------:R-:W-:Y:S01]  /*67f0*/  FMUL.FTZ R122, R50, R124.reuse ;  /* 0x0000007c327a7220 */ /* 0x080fe20000410000 */
[----:B------:R-:W-:Y:S01]  /*6800*/  HADD2.F32 R51, -RZ, R138.H1_H1 ;  /* 0x3000008aff337230 */ /* 0x000fe20000004100 */
[----:B------:R-:W-:Y:S01]  /*6810*/  F2FP.F16.F32.PACK_AB R75, R75, R125 ;  /* 0x0000007d4b4b723e */ /* 0x000fe200000000ff */
[----:B------:R-:W-:Y:S02]  /*6820*/  HADD2.F32 R68, -RZ, R68.H1_H1 ;  /* 0x30000044ff447230 */ /* 0x000fe40000004100 */
[C---:B------:R-:W-:Y:S01]  /*6830*/  FMUL.FTZ R124, R71.reuse, R124 ;  /* 0x0000007c477c7220 */ /* 0x040fe20000410000 */
[----:B------:R-:W-:Y:S01]  /*6840*/  F2FP.F16.F32.PACK_AB R48, R48, R123 ;  /* 0x0000007b3030723e */ /* 0x000fe200000000ff */
[----:B------:R-:W-:Y:S01]  /*6850*/  FFMA.FTZ R122, R71, R51, -R122 ;  /* 0x00000033477a7223 */ /* 0x000fe2000001087a */
[----:B------:R-:W-:-:S02]  /*6860*/  HADD2.F32 R71, -RZ, R137.H0_H0 ;  /* 0x20000089ff477230 */ /* 0x000fc40000004100 */
[----:B------:R-:W-:Y:S01]  /*6870*/  FFMA.FTZ R124, R50, R51, R124 ;  /* 0x00000033327c7223 */ /* 0x000fe2000001007c */
[----:B------:R-:W-:Y:S02]  /*6880*/  HADD2.F32 R50, -RZ, R72.H1_H1 ;  /* 0x30000048ff327230 */ /* 0x000fe40000004100 */
[----:B------:R-:W-:-:S03]  /*6890*/  HADD2.F32 R51, -RZ, R40.H0_H0 ;  /* 0x20000028ff337230 */ /* 0x000fc60000004100 */
[-C--:B------:R-:W-:Y:S01]  /*68a0*/  FMUL.FTZ R40, R50, R121.reuse ;  /* 0x0000007932287220 */ /* 0x080fe20000410000 */
[----:B------:R-:W-:-:S03]  /*68b0*/  FMUL.FTZ R121, R68, R121 ;  /* 0x0000007944797220 */ /* 0x000fc60000410000 */
[-C--:B------:R-:W-:Y:S01]  /*68c0*/  FFMA.FTZ R40, R68, R51.reuse, -R40 ;  /* 0x0000003344287223 */ /* 0x080fe20000010828 */
[----:B------:R-:W-:Y:S01]  /*68d0*/  FFMA.FTZ R50, R50, R51, R121 ;  /* 0x0000003332327223 */ /* 0x000fe20000010079 */
[----:B------:R-:W-:Y:S02]  /*68e0*/  HADD2.F32 R121, -RZ, R139.H0_H0 ;  /* 0x2000008bff797230 */ /* 0x000fe40000004100 */
[----:B------:R-:W-:Y:S01]  /*68f0*/  HADD2.F32 R51, -RZ, R74.H0_H0 ;  /* 0x2000004aff337230 */ /* 0x000fe20000004100 */
[----:B------:R-:W-:Y:S01]  /*6900*/  F2FP.F16.F32.PACK_AB R40, R40, R122 ;  /* 0x0000007a2828723e */ /* 0x000fe200000000ff */
[----:B------:R-:W-:Y:S01]  /*6910*/  HADD2.F32 R68, -RZ, R70.H0_H0 ;  /* 0x20000046ff447230 */ /* 0x000fe20000004100 */
[----:B------:R-:W-:Y:S01]  /*6920*/  F2FP.F16.F32.PACK_AB R50, R50, R124 ;  /* 0x0000007c3232723e */ /* 0x000fe200000000ff */
[----:B------:R-:W-:Y:S02]  /*6930*/  HADD2.F32 R74, -RZ, R74.H1_H1 ;  /* 0x3000004aff4a7230 */ /* 0x000fe40000004100 */
[----:B------:R-:W-:Y:S01]  /*6940*/  FMUL.FTZ R72, R51, R121 ;  /* 0x0000007933487220 */ /* 0x000fe20000410000 */
[----:B------:R-:W-:-:S02]  /*6950*/  HADD2.F32 R70, -RZ, R70.H1_H1 ;  /* 0x30000046ff467230 */ /* 0x000fc40000004100 */
[C---:B------:R-:W-:Y:S01]  /*6960*/  FMUL.FTZ R121, R68.reuse, R121 ;  /* 0x0000007944797220 */ /* 0x040fe20000410000 */
[-C--:B------:R-:W-:Y:S01]  /*6970*/  FFMA.FTZ R72, R68, R71.reuse, -R72 ;  /* 0x0000004744487223 */ /* 0x080fe20000010848 */
[----:B------:R-:W-:Y:S02]  /*6980*/  IMAD.MOV.U32 R68, RZ, RZ, R40 ;  /* 0x000000ffff447224 */ /* 0x000fe400078e0028 */
[----:B------:R-:W-:Y:S01]  /*6990*/  FFMA.FTZ R121, R51, R71, R121 ;  /* 0x0000004733797223 */ /* 0x000fe20000010079 */
[-C--:B------:R-:W-:Y:S01]  /*69a0*/  FMUL.FTZ R51, R74, R43.reuse ;  /* 0x0000002b4a337220 */ /* 0x080fe20000410000 */
[C---:B------:R-:W-:Y:S01]  /*69b0*/  FMUL.FTZ R43, R70.reuse, R43 ;  /* 0x0000002b462b7220 */ /* 0x040fe20000410000 */
[----:B------:R-:W-:Y:S02]  /*69c0*/  IMAD.MOV.U32 R71, RZ, RZ, R75 ;  /* 0x000000ffff477224 */ /* 0x000fe400078e004b */
[-C--:B------:R-:W-:Y:S01]  /*69d0*/  FFMA.FTZ R51, R70, R42.reuse, -R51 ;  /* 0x0000002a46337223 */ /* 0x080fe20000010833 */
[----:B------:R-:W-:Y:S01]  /*69e0*/  FFMA.FTZ R43, R74, R42, R43 ;  /* 0x0000002a4a2b7223 */ /* 0x000fe2000001002b */
[----:B------:R-:W-:-:S03]  /*69f0*/  IMAD.MOV.U32 R75, RZ, RZ, R48 ;  /* 0x000000ffff4b7224 */ /* 0x000fc600078e0030 */
[----:B------:R-:W-:Y:S02]  /*6a00*/  F2FP.F16.F32.PACK_AB R51, R51, R72 ;  /* 0x000000483333723e */ /* 0x000fe400000000ff */
[----:B------:R-:W-:Y:S02]  /*6a10*/  F2FP.F16.F32.PACK_AB R43, R43, R121 ;  /* 0x000000792b2b723e */ /* 0x000fe400000000ff */
[----:B------:R-:W-:Y:S01]  /*6a20*/  MOV R72, R50 ;  /* 0x0000003200487202 */ /* 0x000fe20000000f00 */
[----:B------:R-:W-:Y:S02]  /*6a30*/  IMAD.MOV.U32 R70, RZ, RZ, R51 ;  /* 0x000000ffff467224 */ /* 0x000fe400078e0033 */
[----:B------:R-:W-:-:S07]  /*6a40*/  IMAD.MOV.U32 R74, RZ, RZ, R43 ;  /* 0x000000ffff4a7224 */ /* 0x000fce00078e002b */
.L_x_1598:
[----:B------:R-:W-:Y:S05]  /*6a50*/  BSYNC B3 ;  /* 0x0000000000037941 */ /* 0x000fea0003800000 */
.L_x_1597:
        /* <DEDUP_REMOVED lines=9> */
[----:B0-----:R0:W-:Y:S02]  /*6af0*/  STG.E.128 desc[UR4][R40.64], R68 ;  /* 0x0000004428007986 */ /* 0x0011e4000c101d04 */
[----:B0-----:R-:W-:-:S04]  /*6b00*/  @!P4 LEA R40, P5, R120, R106, 0x1 ;  /* 0x0000006a7828c211 */ /* 0x001fc800078a08ff */
[----:B------:R-:W-:-:S05]  /*6b10*/  @!P4 LEA.HI.X R41, R120, R107, R42, 0x1, P5 ;  /* 0x0000006b7829c211 */ /* 0x000fca00028f0c2a */
[----:B--2---:R0:W-:Y:S04]  /*6b20*/  @!P4 STG.E.128 desc[UR4][R40.64], R72 ;  /* 0x000000482800c986 */ /* 0x0041e8000c101d04 */
.L_x_1596:
[----:B------:R-:W-:Y:S05]  /*6b30*/  BSYNC B2 ;  /* 0x0000000000027941 */ /* 0x000fea0003800000 */
.L_x_1595:
[----:B------:R-:W-:-:S13]  /*6b40*/  ISETP.NE.AND P4, PT, R93, RZ, PT ;  /* 0x000000ff5d00720c */ /* 0x000fda0003f85270 */
[----:B------:R-:W-:Y:S05]  /*6b50*/  @!P4 BRA `(.L_x_1594) ;  /* 0x00000008000cc947 */ /* 0x000fea0003800000 */
[----:B------:R-:W2:Y:S01]  /*6b60*/  LDL R42, [R1+0x28] ;  /* 0x00002800012a7983 */ /* 0x000ea20000100800 */
[----:B0-----:R-:W-:Y:S01]  /*6b70*/  SEL R40, R29, R118, !P1 ;  /* 0x000000761d287207 */ /* 0x001fe20004800000 */
        /* <DEDUP_REMOVED lines=12> */
[----:B------:R-:W-:Y:S02]  /*6c40*/  LOP3.LUT R41, R68, 0x38, RZ, 0xc0, !PT ;  /* 0x0000003844297812 */ /* 0x000fe400078ec0ff */
[----:B------:R-:W-:Y:S02]  /*6c50*/  SHF.L.U32 R40, R40, 0x9, RZ ;  /* 0x0000000928287819 */ /* 0x000fe400000006ff */
[----:B------:R-:W-:Y:S02]  /*6c60*/  LOP3.LUT R41, R41, 0x1c0, R48, 0xf8, !PT ;  /* 0x000001c029297812 */ /* 0x000fe400078ef830 */
[----:B------:R-:W-:Y:S02]  /*6c70*/  LOP3.LUT R40, R40, 0x7ffff000, RZ, 0xc0, !PT ;  /* 0x7ffff00028287812 */ /* 0x000fe400078ec0ff */
[----:B------:R-:W-:-:S04]  /*6c80*/  LOP3.LUT R41, R41, R43, RZ, 0x3c, !PT ;  /* 0x0000002b29297212 */ /* 0x000fc800078e3cff */
[----:B--2---:R-:W-:-:S05]  /*6c90*/  IADD3 R40, R41, R40, R42 ;  /* 0x0000002829287210 */ /* 0x004fca0007ffe02a */
[C---:B------:R-:W-:Y:S02]  /*6ca0*/  IMAD R48, R17.reuse, 0x4000, R40 ;  /* 0x0000400011307824 */ /* 0x040fe400078e0228 */
[----:B------:R-:W-:Y:S02]  /*6cb0*/  IMAD R40, R17, 0x4000, R8 ;  /* 0x0000400011287824 */ /* 0x000fe400078e0208 */
[--C-:B------:R-:W-:Y:S02]  /*6cc0*/  IMAD R48, R48, 0x2, R16.reuse ;  /* 0x0000000230307824 */ /* 0x100fe400078e0210 */
[----:B------:R-:W-:-:S04]  /*6cd0*/  IMAD R40, R40, 0x2, R16 ;  /* 0x0000000228287824 */ /* 0x000fc800078e0210 */
[----:B------:R-:W0:Y:S04]  /*6ce0*/  LDS.128 R48, [R48+0x20400] ;  /* 0x0204000030307984 */ /* 0x000e280000000c00 */
[----:B------:R-:W2:Y:S01]  /*6cf0*/  LDS.128 R40, [R40+0x20400] ;  /* 0x0204000028287984 */ /* 0x000ea20000000c00 */
[----:B------:R-:W-:Y:S05]  /*6d00*/  @P4 BRA `(.L_x_1600) ;  /* 0x0000000400684947 */ /* 0x000fea0003800000 */
[----:B0-----:R-:W-:Y:S01]  /*6d10*/  IMAD.MOV.U32 R70, RZ, RZ, R49 ;  /* 0x000000ffff467224 */ /* 0x001fe200078e0031 */
[----:B------:R-:W-:Y:S01]  /*6d20*/  SHF.R.U64 R36, R36, 0x10, R37 ;  /* 0x0000001024247819 */ /* 0x000fe20000001225 */
[----:B--2---:R-:W-:Y:S01]  /*6d30*/  IMAD.MOV.U32 R69, RZ, RZ, R41 ;  /* 0x000000ffff457224 */ /* 0x004fe200078e0029 */
[----:B------:R-:W-:Y:S01]  /*6d40*/  SHF.R.U32.HI R37, RZ, 0x10, R37 ;  /* 0x00000010ff257819 */ /* 0x000fe20000011625 */
[----:B------:R-:W-:Y:S01]  /*6d50*/  HADD2.F32 R71, -RZ, R138.H0_H0 ;  /* 0x2000008aff477230 */ /* 0x000fe20000004100 */
[----:B------:R-:W-:Y:S01]  /*6d60*/  SHF.R.U64 R38, R38, 0x10, R39 ;  /* 0x0000001026267819 */ /* 0x000fe20000001227 */
[----:B------:R-:W-:Y:S02]  /*6d70*/  HADD2.F32 R41, -RZ, R70.H0_H0 ;  /* 0x20000046ff297230 */ /* 0x000fe40000004100 */
[----:B------:R-:W-:Y:S02]  /*6d80*/  HADD2.F32 R73, -RZ, R69.H0_H0 ;  /* 0x20000045ff497230 */ /* 0x000fe40000004100 */
[----:B------:R-:W-:-:S02]  /*6d90*/  HADD2.F32 R72, -RZ, R136.H1_H1 ;  /* 0x30000088ff487230 */ /* 0x000fc40000004100 */
        /* <DEDUP_REMOVED lines=68> */
[----:B------:R-:W-:Y:S01]  /*71e0*/  F2FP.F16.F32.PACK_AB R72, R40, R72 ;  /* 0x000000482848723e */ /* 0x000fe200000000ff */
[----:B------:R-:W-:-:S02]  /*71f0*/  IMAD.MOV.U32 R40, RZ, RZ, R36 ;  /* 0x000000ffff287224 */ /* 0x000fc400078e0024 */
[-C--:B------:R-:W-:Y:S01]  /*7200*/  FFMA.FTZ R48, R47, R46.reuse, -R48 ;  /* 0x0000002e2f307223 */ /* 0x080fe20000010830 */
[----:B------:R-:W-:Y:S01]  /*7210*/  FFMA.FTZ R69, R45, R46, R69 ;  /* 0x0000002e2d457223 */ /* 0x000fe20000010045 */
[-C--:B------:R-:W-:Y:S01]  /*7220*/  FMUL.FTZ R45, R50, R39.reuse ;  /* 0x00000027322d7220 */ /* 0x080fe20000410000 */
[----:B------:R-:W-:-:S03]  /*7230*/  FMUL.FTZ R39, R42, R39 ;  /* 0x000000272a277220 */ /* 0x000fc60000410000 */
[-C--:B------:R-:W-:Y:S01]  /*7240*/  FFMA.FTZ R45, R42, R38.reuse, -R45 ;  /* 0x000000262a2d7223 */ /* 0x080fe2000001082d */
[----:B------:R-:W-:-:S04]  /*7250*/  FFMA.FTZ R39, R50, R38, R39 ;  /* 0x0000002632277223 */ /* 0x000fc80000010027 */
[----:B------:R-:W-:Y:S02]  /*7260*/  F2FP.F16.F32.PACK_AB R45, R45, R48 ;  /* 0x000000302d2d723e */ /* 0x000fe400000000ff */
[----:B------:R-:W-:Y:S02]  /*7270*/  F2FP.F16.F32.PACK_AB R39, R39, R69 ;  /* 0x000000452727723e */ /* 0x000fe400000000ff */
[----:B------:R-:W-:Y:S01]  /*7280*/  MOV R48, R72 ;  /* 0x0000004800307202 */ /* 0x000fe20000000f00 */
[----:B------:R-:W-:Y:S02]  /*7290*/  IMAD.MOV.U32 R42, RZ, RZ, R45 ;  /* 0x000000ffff2a7224 */ /* 0x000fe400078e002d */
[----:B------:R-:W-:-:S07]  /*72a0*/  IMAD.MOV.U32 R50, RZ, RZ, R39 ;  /* 0x000000ffff327224 */ /* 0x000fce00078e0027 */
.L_x_1600:
[----:B------:R-:W-:Y:S05]  /*72b0*/  BSYNC B2 ;  /* 0x0000000000027941 */ /* 0x000fea0003800000 */
.L_x_1599:
        /* <DEDUP_REMOVED lines=9> */
[----:B--2---:R2:W-:Y:S02]  /*7350*/  STG.E.128 desc[UR4][R36.64], R40 ;  /* 0x0000002824007986 */ /* 0x0045e4000c101d04 */
[----:B--2---:R-:W-:-:S04]  /*7360*/  @!P4 LEA R36, P5, R68, R106, 0x1 ;  /* 0x0000006a4424c211 */ /* 0x004fc800078a08ff */
[----:B------:R-:W-:-:S05]  /*7370*/  @!P4 LEA.HI.X R37, R68, R107, R38, 0x1, P5 ;  /* 0x0000006b4425c211 */ /* 0x000fca00028f0c26 */
[----:B0-----:R3:W-:Y:S04]  /*7380*/  @!P4 STG.E.128 desc[UR4][R36.64], R48 ;  /* 0x000000302400c986 */ /* 0x0017e8000c101d04 */
.L_x_1594:
[----:B------:R-:W-:Y:S05]  /*7390*/  BSYNC B1 ;  /* 0x0000000000017941 */ /* 0x000fea0003800000 */
.L_x_1593:
[----:B---3--:R-:W-:Y:S02]  /*73a0*/  VIADD R37, R23, 0x20 ;  /* 0x0000002017257836 */ /* 0x008fe40000000000 */
[-C--:B--2---:R-:W-:Y:S02]  /*73b0*/  IMAD R36, R102, R112.reuse, RZ ;  /* 0x0000007066247224 */ /* 0x084fe400078e02ff */
[----:B------:R-:W-:-:S04]  /*73c0*/  IMAD.WIDE.U32 R110, R37, R112, R110 ;  /* 0x00000070256e7225 */ /* 0x000fc800078e006e */
[----:B------:R-:W-:Y:S01]  /*73d0*/  IMAD R113, R37, R113, R36 ;  /* 0x0000007125717224 */ /* 0x000fe200078e0224 */
[----:B------:R-:W-:Y:S06]  /*73e0*/  @P3 BRA `(.L_x_1571) ;  /* 0x0000001000d83947 */ /* 0x000fec0003800000 */
[----:B------:R-:W-:Y:S01]  /*73f0*/  ISETP.NE.AND P3, PT, R30, RZ, PT ;  /* 0x000000ff1e00720c */ /* 0x000fe20003f65270 */
[----:B------:R-:W-:Y:S01]  /*7400*/  BSSY B1, `(.L_x_1601) ;  /* 0x0000082000017945 */ /* 0x000fe20003800000 */
[----:B------:R-:W-:-:S11]  /*7410*/  IMAD.IADD R48, R111, 0x1, R113 ;  /* 0x000000016f307824 */ /* 0x000fd600078e0271 */
[----:B------:R-:W-:Y:S05]  /*7420*/  @!P3 BRA `(.L_x_1602) ;  /* 0x0000000400fcb947 */ /* 0x000fea0003800000 */
[----:B------:R-:W2:Y:S01]  /*7430*/  LDL R38, [R1+0x24] ;  /* 0x0000240001267983 */ /* 0x000ea20000100800 */
[----:B------:R-:W-:Y:S01]  /*7440*/  SEL R36, R29, R118, !P0 ;  /* 0x000000761d247207 */ /* 0x000fe20004000000 */
[C---:B0-----:R-:W-:Y:S01]  /*7450*/  VIADD R40, R23.reuse, 0x20 ;  /* 0x0000002017287836 */ /* 0x041fe20000000000 */
[----:B------:R-:W-:Y:S01]  /*7460*/  IADD3 R39, R23, 0x20, RZ ;  /* 0x0000002017277810 */ /* 0x000fe20007ffe0ff */
[----:B------:R-:W-:Y:S01]  /*7470*/  BSSY B2, `(.L_x_1603) ;  /* 0x000006e000027945 */ /* 0x000fe20003800000 */
[----:B------:R-:W-:Y:S01]  /*7480*/  SHF.R.S32.HI R37, RZ, 0x1f, R36 ;  /* 0x0000001fff257819 */ /* 0x000fe20000011424 */
[----:B------:R-:W-:Y:S01]  /*7490*/  IMAD.SHL.U32 R40, R40, 0x40, RZ ;  /* 0x0000004028287824 */ /* 0x000fe200078e00ff */
[----:B------:R-:W-:Y:S01]  /*74a0*/  ISETP.GE.AND P4, PT, R18, R116, PT ;  /* 0x000000741200720c */ /* 0x000fe20003f86270 */
[----:B------:R-:W-:Y:S01]  /*74b0*/  IMAD.SHL.U32 R39, R39, 0x40, RZ ;  /* 0x0000004027277824 */ /* 0x000fe200078e00ff */
[----:B------:R-:W-:Y:S02]  /*74c0*/  LEA.HI R36, R37, R36, RZ, 0x4 ;  /* 0x0000002425247211 */ /* 0x000fe400078f20ff */
[----:B------:R-:W-:-:S02]  /*74d0*/  LOP3.LUT R40, R40, 0x1c0, RZ, 0xc0, !PT ;  /* 0x000001c028287812 */ /* 0x000fc400078ec0ff */
[----:B------:R-:W-:Y:S02]  /*74e0*/  LEA.HI.SX32 R36, R36, R35, 0x1c ;  /* 0x0000002324247211 */ /* 0x000fe400078fe2ff */
[----:B------:R-:W-:Y:S02]  /*74f0*/  LOP3.LUT R39, R39, 0x1c0, RZ, 0xc0, !PT ;  /* 0x000001c027277812 */ /* 0x000fe400078ec0ff */
[----:B------:R-:W-:Y:S01]  /*7500*/  SHF.R.S32.HI R37, RZ, 0x1f, R36 ;  /* 0x0000001fff257819 */ /* 0x000fe20000011424 */
[----:B------:R-:W-:Y:S01]  /*7510*/  IMAD.SHL.U32 R44, R36, 0x8, RZ ;  /* 0x00000008242c7824 */ /* 0x000fe200078e00ff */
[----:B------:R-:W-:Y:S02]  /*7520*/  SHF.R.U32.HI R39, RZ, 0x3, R39 ;  /* 0x00000003ff277819 */ /* 0x000fe40000011627 */
[----:B------:R-:W-:Y:S02]  /*7530*/  LEA.HI R37, R37, R36, RZ, 0x3 ;  /* 0x0000002425257211 */ /* 0x000fe400078f18ff */
[----:B------:R-:W-:-:S02]  /*7540*/  LOP3.LUT R36, R40, 0x38, R44, 0xf8, !PT ;  /* 0x0000003828247812 */ /* 0x000fc400078ef82c */
[----:B------:R-:W-:Y:S01]  /*7550*/  ISETP.GE.AND P3, PT, R44, R117, PT ;  /* 0x000000752c00720c */ /* 0x000fe20003f66270 */
[----:B------:R-:W-:Y:S01]  /*7560*/  IMAD.SHL.U32 R37, R37, 0x200, RZ ;  /* 0x0000020025257824 */ /* 0x000fe200078e00ff */
[----:B------:R-:W-:-:S04]  /*7570*/  LOP3.LUT R36, R36, R39, RZ, 0x3c, !PT ;  /* 0x0000002724247212 */ /* 0x000fc800078e3cff */
[----:B------:R-:W-:-:S04]  /*7580*/  LOP3.LUT R37, R37, 0x7ffff000, RZ, 0xc0, !PT ;  /* 0x7ffff00025257812 */ /* 0x000fc800078ec0ff */
[----:B--2---:R-:W-:Y:S01]  /*7590*/  IADD3 R36, R36, R37, R38 ;  /* 0x0000002524247210 */ /* 0x004fe20007ffe026 */
[----:B------:R-:W-:-:S04]  /*75a0*/  IMAD R37, R17, 0x4000, R5 ;  /* 0x0000400011257824 */ /* 0x000fc800078e0205 */
[----:B------:R-:W-:Y:S02]  /*75b0*/  IMAD R39, R17, 0x4000, R36 ;  /* 0x0000400011277824 */ /* 0x000fe400078e0224 */
[--C-:B------:R-:W-:Y:S02]  /*75c0*/  IMAD R37, R37, 0x2, R16.reuse ;  /* 0x0000000225257824 */ /* 0x100fe400078e0210 */
[----:B------:R-:W-:-:S04]  /*75d0*/  IMAD R40, R39, 0x2, R16 ;  /* 0x0000000227287824 */ /* 0x000fc800078e0210 */
[----:B------:R-:W0:Y:S04]  /*75e0*/  LDS.128 R36, [R37+0x20400] ;  /* 0x0204000025247984 */ /* 0x000e280000000c00 */
[----:B------:R-:W2:Y:S01]  /*75f0*/  LDS.128 R40, [R40+0x20400] ;  /* 0x0204000028287984 */ /* 0x000ea20000000c00 */
[----:B------:R-:W-:Y:S05]  /*7600*/  @P4 BRA `(.L_x_1604) ;  /* 0x0000000400504947 */ /* 0x000fea0003800000 */
[----:B------:R-:W-:Y:S01]  /*7610*/  HADD2.F32 R49, -RZ, R133.H1_H1 ;  /* 0x30000085ff317230 */ /* 0x000fe20000004100 */
[----:B------:R-:W-:Y:S01]  /*7620*/  SHF.R.U64 R64, R64, 0x10, R65 ;  /* 0x0000001040407819 */ /* 0x000fe20000001241 */
[----:B--2---:R-:W-:Y:S01]  /*7630*/  HADD2.F32 R45, -RZ, R41.H0_H0 ;  /* 0x20000029ff2d7230 */ /* 0x004fe20000004100 */
[----:B------:R-:W-:Y:S01]  /*7640*/  SHF.R.U64 R58, R58, 0x10, R59 ;  /* 0x000000103a3a7819 */ /* 0x000fe2000000123b */
[----:B0-----:R-:W-:Y:S02]  /*7650*/  HADD2.F32 R46, -RZ, R37.H0_H0 ;  /* 0x20000025ff2e7230 */ /* 0x001fe40000004100 */
        /* <DEDUP_REMOVED lines=9> */
[----:B------:R-:W-:-:S04]  /*76f0*/  HADD2.F32 R47, -RZ, R41.H1_H1 ;  /* 0x30000029ff2f7230 */ /* 0x000fc80000004100 */
[----:B------:R-:W-:Y:S02]  /*7700*/  HADD2.F32 R41, -RZ, R49.H0_H0 ;  /* 0x20000031ff297230 */ /* 0x000fe40000004100 */
[----:B------:R-:W-:Y:S02]  /*7710*/  HADD2.F32 R49, -RZ, R37.H1_H1 ;  /* 0x30000025ff317230 */ /* 0x000fe40000004100 */
[----:B------:R-:W-:Y:S02]  /*7720*/  HADD2.F32 R37, -RZ, R50.H0_H0 ;  /* 0x20000032ff257230 */ /* 0x000fe40000004100 */
[-C--:B------:R-:W-:Y:S01]  /*7730*/  FMUL.FTZ R50, R47, R41.reuse ;  /* 0x000000292f327220 */ /* 0x080fe20000410000 */
[----:B------:R-:W-:-:S03]  /*7740*/  FMUL.FTZ R51, R49, R41 ;  /* 0x0000002931337220 */ /* 0x000fc60000410000 */
[-C--:B------:R-:W-:Y:S01]  /*7750*/  FFMA.FTZ R41, R49, R37.reuse, -R50 ;  /* 0x0000002531297223 */ /* 0x080fe20000010832 */
[----:B------:R-:W-:Y:S02]  /*7760*/  HADD2.F32 R50, -RZ, R132.H1_H1 ;  /* 0x30000084ff327230 */ /* 0x000fe40000004100 */
[----:B------:R-:W-:Y:S01]  /*7770*/  FFMA.FTZ R37, R47, R37, R51 ;  /* 0x000000252f257223 */ /* 0x000fe20000010033 */
[----:B------:R-:W-:Y:S02]  /*7780*/  HADD2.F32 R47, -RZ, R43.H0_H0 ;  /* 0x2000002bff2f7230 */ /* 0x000fe40000004100 */
[----:B------:R-:W-:Y:S01]  /*7790*/  HADD2.F32 R49, -RZ, R39.H0_H0 ;  /* 0x20000027ff317230 */ /* 0x000fe20000004100 */
[----:B------:R-:W-:Y:S01]  /*77a0*/  F2FP.F16.F32.PACK_AB R41, R41, R46 ;  /* 0x0000002e2929723e */ /* 0x000fe200000000ff */
[----:B------:R-:W-:Y:S02]  /*77b0*/  HADD2.F32 R51, -RZ, R130.H1_H1 ;  /* 0x30000082ff337230 */ /* 0x000fe40000004100 */
[----:B------:R-:W-:Y:S01]  /*77c0*/  FMUL.FTZ R68, R47, R50 ;  /* 0x000000322f447220 */ /* 0x000fe20000410000 */
[----:B------:R-:W-:-:S02]  /*77d0*/  HADD2.F32 R43, -RZ, R43.H1_H1 ;  /* 0x3000002bff2b7230 */ /* 0x000fc40000004100 */
[C---:B------:R-:W-:Y:S01]  /*77e0*/  FMUL.FTZ R50, R49.reuse, R50 ;  /* 0x0000003231327220 */ /* 0x040fe20000410000 */
[----:B------:R-:W-:Y:S02]  /*77f0*/  HADD2.F32 R39, -RZ, R39.H1_H1 ;  /* 0x30000027ff277230 */ /* 0x000fe40000004100 */
[-C--:B------:R-:W-:Y:S01]  /*7800*/  FFMA.FTZ R68, R49, R51.reuse, -R68 ;  /* 0x0000003331447223 */ /* 0x080fe20000010844 */
[----:B------:R-:W-:Y:S01]  /*7810*/  SHF.R.U32.HI R49, RZ, 0x10, R59 ;  /* 0x00000010ff317819 */ /* 0x000fe2000001163b */
[----:B------:R-:W-:Y:S01]  /*7820*/  FFMA.FTZ R50, R47, R51, R50 ;  /* 0x000000332f327223 */ /* 0x000fe20000010032 */
[--C-:B------:R-:W-:Y:S01]  /*7830*/  SHF.R.U32.HI R47, RZ, 0x10, R67.reuse ;  /* 0x00000010ff2f7819 */ /* 0x100fe20000011643 */
[----:B------:R-:W-:Y:S01]  /*7840*/  HADD2.F32 R132, -RZ, R132.H0_H0 ;  /* 0x20000084ff847230 */ /* 0x000fe20000004100 */
[----:B------:R-:W-:Y:S01]  /*7850*/  SHF.R.U64 R59, R66, 0x10, R67 ;  /* 0x00000010423b7819 */ /* 0x000fe20000001243 */
[----:B------:R-:W-:Y:S01]  /*7860*/  HADD2.F32 R49, -RZ, R49.H0_H0 ;  /* 0x20000031ff317230 */ /* 0x000fe20000004100 */
[----:B------:R-:W-:Y:S01]  /*7870*/  F2FP.F16.F32.PACK_AB R45, R37, R45 ;  /* 0x0000002d252d723e */ /* 0x000fe200000000ff */
[----:B------:R-:W-:Y:S01]  /*7880*/  HADD2.F32 R47, -RZ, R47.H0_H0 ;  /* 0x2000002fff2f7230 */ /* 0x000fe20000004100 */
[----:B------:R-:W-:Y:S01]  /*7890*/  MOV R37, R41 ;  /* 0x0000002900257202 */ /* 0x000fe20000000f00 */
[----:B------:R-:W-:-:S02]  /*78a0*/  HADD2.F32 R59, -RZ, R59.H0_H0 ;  /* 0x2000003bff3b7230 */ /* 0x000fc40000004100 */
[----:B------:R-:W-:Y:S02]  /*78b0*/  HADD2.F32 R130, -RZ, R130.H0_H0 ;  /* 0x20000082ff827230 */ /* 0x000fe40000004100 */
[-C--:B------:R-:W-:Y:S01]  /*78c0*/  FMUL.FTZ R51, R43, R47.reuse ;  /* 0x0000002f2b337220 */ /* 0x080fe20000410000 */
[C---:B------:R-:W-:Y:S01]  /*78d0*/  FMUL.FTZ R47, R39.reuse, R47 ;  /* 0x0000002f272f7220 */ /* 0x040fe20000410000 */
[----:B------:R-:W-:Y:S02]  /*78e0*/  IMAD.MOV.U32 R41, RZ, RZ, R45 ;  /* 0x000000ffff297224 */ /* 0x000fe400078e002d */
[-C--:B------:R-:W-:Y:S01]  /*78f0*/  FFMA.FTZ R51, R39, R49.reuse, -R51 ;  /* 0x0000003127337223 */ /* 0x080fe20000010833 */
[----:B------:R-:W-:Y:S01]  /*7900*/  FFMA.FTZ R47, R43, R49, R47 ;  /* 0x000000312b2f7223 */ /* 0x000fe2000001002f */
[----:B------:R-:W-:Y:S02]  /*7910*/  HADD2.F32 R39, -RZ, R40.H0_H0 ;  /* 0x20000028ff277230 */ /* 0x000fe40000004100 */
[----:B------:R-:W-:Y:S01]  /*7920*/  HADD2.F32 R43, -RZ, R36.H0_H0 ;  /* 0x20000024ff2b7230 */ /* 0x000fe20000004100 */
[----:B------:R-:W-:Y:S01]  /*7930*/  F2FP.F16.F32.PACK_AB R51, R51, R68 ;  /* 0x000000443333723e */ /* 0x000fe200000000ff */
[----:B------:R-:W-:-:S02]  /*7940*/  HADD2.F32 R40, -RZ, R40.H1_H1 ;  /* 0x30000028ff287230 */ /* 0x000fc40000004100 */
[-C--:B------:R-:W-:Y:S01]  /*7950*/  FMUL.FTZ R49, R39, R133.reuse ;  /* 0x0000008527317220 */ /* 0x080fe20000410000 */
[----:B------:R-:W-:Y:S02]  /*7960*/  HADD2.F32 R36, -RZ, R36.H1_H1 ;  /* 0x30000024ff247230 */ /* 0x000fe40000004100 */
[----:B------:R-:W-:Y:S01]  /*7970*/  FMUL.FTZ R133, R43, R133 ;  /* 0x000000852b857220 */ /* 0x000fe20000410000 */
[----:B------:R-:W-:Y:S01]  /*7980*/  F2FP.F16.F32.PACK_AB R47, R47, R50 ;  /* 0x000000322f2f723e */ /* 0x000fe200000000ff */
[-C--:B------:R-:W-:Y:S01]  /*7990*/  FFMA.FTZ R49, R43, R131.reuse, -R49 ;  /* 0x000000832b317223 */ /* 0x080fe20000010831 */
[----:B------:R-:W-:Y:S01]  /*79a0*/  SHF.R.U64 R43, R56, 0x10, R57 ;  /* 0x00000010382b7819 */ /* 0x000fe20000001239 */
[----:B------:R-:W-:Y:S01]  /*79b0*/  FFMA.FTZ R133, R39, R131, R133 ;  /* 0x0000008327857223 */ /* 0x000fe20000010085 */
[----:B------:R-:W-:-:S03]  /*79c0*/  HADD2.F32 R39, -RZ, R64.H0_H0 ;  /* 0x20000040ff277230 */ /* 0x000fc60000004100 */
[----:B------:R-:W-:Y:S02]  /*79d0*/  HADD2.F32 R43, -RZ, R43.H0_H0 ;  /* 0x2000002bff2b7230 */ /* 0x000fe40000004100 */
        /* <DEDUP_REMOVED lines=11> */
[----:B------:R-:W-:-:S02]  /*7a90*/  HADD2.F32 R57, -RZ, R58.H0_H0 ;  /* 0x2000003aff397230 */ /* 0x000fc40000004100 */
[-C--:B------:R-:W-:Y:S01]  /*7aa0*/  FMUL.FTZ R65, R42, R59.reuse ;  /* 0x0000003b2a417220 */ /* 0x080fe20000410000 */
[-C--:B------:R-:W-:Y:S01]  /*7ab0*/  FFMA.FTZ R43, R43, R130.reuse, -R56 ;  /* 0x000000822b2b7223 */ /* 0x080fe20000010838 */
[C---:B------:R-:W-:Y:S01]  /*7ac0*/  FMUL.FTZ R59, R38.reuse, R59 ;  /* 0x0000003b263b7220 */ /* 0x040fe20000410000 */
[----:B------:R-:W-:Y:S01]  /*7ad0*/  FFMA.FTZ R39, R39, R130, R132 ;  /* 0x0000008227277223 */ /* 0x000fe20000010084 */
[----:B------:R-:W-:Y:S01]  /*7ae0*/  FFMA.FTZ R38, R38, R57, -R65 ;  /* 0x0000003926267223 */ /* 0x000fe20000010841 */
[----:B------:R-:W-:Y:S01]  /*7af0*/  F2FP.F16.F32.PACK_AB R40, R40, R133 ;  /* 0x000000852828723e */ /* 0x000fe200000000ff */
[----:B------:R-:W-:-:S03]  /*7b00*/  FFMA.FTZ R42, R42, R57, R59 ;  /* 0x000000392a2a7223 */ /* 0x000fc6000001003b */
[----:B------:R-:W-:Y:S01]  /*7b10*/  F2FP.F16.F32.PACK_AB R38, R38, R43 ;  /* 0x0000002b2626723e */ /* 0x000fe200000000ff */
[----:B------:R-:W-:Y:S01]  /*7b20*/  IMAD.MOV.U32 R43, RZ, RZ, R47 ;  /* 0x000000ffff2b7224 */ /* 0x000fe200078e002f */
[----:B------:R-:W-:Y:S01]  /*7b30*/  F2FP.F16.F32.PACK_AB R42, R42, R39 ;  /* 0x000000272a2a723e */ /* 0x000fe200000000ff */
[----:B------:R-:W-:-:S07]  /*7b40*/  IMAD.MOV.U32 R39, RZ, RZ, R51 ;  /* 0x000000ffff277224 */ /* 0x000fce00078e0033 */
.L_x_1604:
[----:B------:R-:W-:Y:S05]  /*7b50*/  BSYNC B2 ;  /* 0x0000000000027941 */ /* 0x000fea0003800000 */
.L_x_1603:
[----:B------:R-:W-:Y:S01]  /*7b60*/  IADD3 R45, P4, P5, R88, R110, R90 ;  /* 0x0000006e582d7210 */ /* 0x000fe20007d9e05a */
[----:B------:R-:W-:Y:S01]  /*7b70*/  ULDC.64 UR4, c[0x0][0x208] ;  /* 0x0000820000047ab9 */ /* 0x000fe20000000a00 */
[----:B------:R-:W-:Y:S02]  /*7b80*/  @!P3 SHF.R.S32.HI R49, RZ, 0x1f, R44 ;  /* 0x0000001fff31b819 */ /* 0x000fe4000001142c */
[----:B------:R-:W-:Y:S02]  /*7b90*/  IADD3.X R56, R0, R48, R96, P4, P5 ;  /* 0x0000003000387210 */ /* 0x000fe400027ea460 */
[----:B------:R-:W-:-:S04]  /*7ba0*/  @!P3 IADD3 R47, P4, P5, R88, R110, R44 ;  /* 0x0000006e582fb210 */ /* 0x000fc80007d9e02c */
[----:B------:R-:W-:Y:S02]  /*7bb0*/  @!P3 IADD3.X R50, R0, R48, R49, P4, P5 ;  /* 0x000000300032b210 */ /* 0x000fe400027ea431 */
[-C--:B------:R-:W-:Y:S02]  /*7bc0*/  LEA R44, P4, R45, R106.reuse, 0x1 ;  /* 0x0000006a2d2c7211 */ /* 0x080fe400078808ff */
[----:B------:R-:W-:Y:S02]  /*7bd0*/  @!P3 LEA R46, P5, R47, R106, 0x1 ;  /* 0x0000006a2f2eb211 */ /* 0x000fe400078a08ff */
[-C--:B------:R-:W-:Y:S02]  /*7be0*/  LEA.HI.X R45, R45, R107.reuse, R56, 0x1, P4 ;  /* 0x0000006b2d2d7211 */ /* 0x080fe400020f0c38 */
[----:B------:R-:W-:-:S03]  /*7bf0*/  @!P3 LEA.HI.X R47, R47, R107, R50, 0x1, P5 ;  /* 0x0000006b2f2fb211 */ /* 0x000fc600028f0c32 */
[----:B0-----:R3:W-:Y:S04]  /*7c00*/  STG.E.128 desc[UR4][R44.64], R36 ;  /* 0x000000242c007986 */ /* 0x0017e8000c101d04 */
[----:B--2---:R3:W-:Y:S02]  /*7c10*/  @!P3 STG.E.128 desc[UR4][R46.64], R40 ;  /* 0x000000282e00b986 */ /* 0x0047e4000c101d04 */
.L_x_1602:
[----:B------:R-:W-:Y:S05]  /*7c20*/  BSYNC B1 ;  /* 0x0000000000017941 */ /* 0x000fea0003800000 */
.L_x_1601:
[----:B------:R-:W-:-:S13]  /*7c30*/  ISETP.NE.AND P3, PT, R93, RZ, PT ;  /* 0x000000ff5d00720c */ /* 0x000fda0003f65270 */
[----:B------:R-:W-:Y:S05]  /*7c40*/  @!P3 BRA `(.L_x_1571) ;  /* 0x0000000800c0b947 */ /* 0x000fea0003800000 */
[----:B---3--:R-:W2:Y:S01]  /*7c50*/  LDL R38, [R1+0x24] ;  /* 0x0000240001267983 */ /* 0x008ea20000100800 */
[----:B------:R-:W-:Y:S01]  /*7c60*/  SEL R118, R29, R118, !P1 ;  /* 0x000000761d767207 */ /* 0x000fe20004800000 */
[C---:B------:R-:W-:Y:S01]  /*7c70*/  VIADD R39, R23.reuse, 0x20 ;  /* 0x0000002017277836 */ /* 0x040fe20000000000 */
[----:B------:R-:W-:Y:S01]  /*7c80*/  IADD3 R45, P3, P4, R88, R110, R92 ;  /* 0x0000006e582d7210 */ /* 0x000fe20007c7e05c */
[----:B------:R-:W-:Y:S01]  /*7c90*/  VIADD R36, R23, 0x20 ;  /* 0x0000002017247836 */ /* 0x000fe20000000000 */
[----:B------:R-:W-:Y:S01]  /*7ca0*/  SHF.R.S32.HI R37, RZ, 0x1f, R118 ;  /* 0x0000001fff257819 */ /* 0x000fe20000011476 */
[----:B------:R-:W-:Y:S01]  /*7cb0*/  IMAD.SHL.U32 R39, R39, 0x40, RZ ;  /* 0x0000004027277824 */ /* 0x000fe200078e00ff */
[----:B------:R-:W-:Y:S01]  /*7cc0*/  IADD3.X R46, R0, R48, R97, P3, P4 ;  /* 0x00000030002e7210 */ /* 0x000fe20001fe8461 */
[----:B------:R-:W-:Y:S01]  /*7cd0*/  IMAD.SHL.U32 R36, R36, 0x40, RZ ;  /* 0x0000004024247824 */ /* 0x000fe200078e00ff */
[----:B------:R-:W-:Y:S01]  /*7ce0*/  LEA.HI R118, R37, R118, RZ, 0x4 ;  /* 0x0000007625767211 */ /* 0x000fe200078f20ff */
[----:B------:R-:W-:Y:S01]  /*7cf0*/  BSSY B1, `(.L_x_1605) ;  /* 0x000006a000017945 */ /* 0x000fe20003800000 */
        /* <DEDUP_REMOVED lines=8> */
[----:B------:R-:W-:Y:S02]  /*7d80*/  SHF.L.U32 R37, R37, 0x9, RZ ;  /* 0x0000000925257819 */ /* 0x000fe400000006ff */
[----:B------:R-:W-:Y:S02]  /*7d90*/  LOP3.LUT R36, R36, R39, RZ, 0x3c, !PT ;  /* 0x0000002724247212 */ /* 0x000fe400078e3cff */
[----:B------:R-:W-:Y:S02]  /*7da0*/  LOP3.LUT R37, R37, 0x7ffff000, RZ, 0xc0, !PT ;  /* 0x7ffff00025257812 */ /* 0x000fe400078ec0ff */
[----:B------:R-:W-:Y:S02]  /*7db0*/  ISETP.GE.AND P4, PT, R226, R116, PT ;  /* 0x00000074e200720c */ /* 0x000fe40003f86270 */
[----:B------:R-:W-:-:S04]  /*7dc0*/  LEA R44, P3, R45, R106, 0x1 ;  /* 0x0000006a2d2c7211 */ /* 0x000fc800078608ff */
[----:B------:R-:W-:Y:S02]  /*7dd0*/  LEA.HI.X R45, R45, R107, R46, 0x1, P3 ;  /* 0x0000006b2d2d7211 */ /* 0x000fe400018f0c2e */
[----:B--2---:R-:W-:Y:S01]  /*7de0*/  IADD3 R36, R36, R37, R38 ;  /* 0x0000002524247210 */ /* 0x004fe20007ffe026 */
[----:B------:R-:W-:-:S04]  /*7df0*/  IMAD R37, R17, 0x4000, R7 ;  /* 0x0000400011257824 */ /* 0x000fc800078e0207 */
[----:B------:R-:W-:Y:S02]  /*7e00*/  IMAD R39, R17, 0x4000, R36 ;  /* 0x0000400011277824 */ /* 0x000fe400078e0224 */
[--C-:B------:R-:W-:Y:S02]  /*7e10*/  IMAD R37, R37, 0x2, R16.reuse ;  /* 0x0000000225257824 */ /* 0x100fe400078e0210 */
[----:B0-----:R-:W-:-:S04]  /*7e20*/  IMAD R40, R39, 0x2, R16 ;  /* 0x0000000227287824 */ /* 0x001fc800078e0210 */
[----:B------:R-:W0:Y:S04]  /*7e30*/  LDS.128 R36, [R37+0x20400] ;  /* 0x0204000025247984 */ /* 0x000e280000000c00 */
[----:B------:R-:W2:Y:S01]  /*7e40*/  LDS.128 R40, [R40+0x20400] ;  /* 0x0204000028287984 */ /* 0x000ea20000000c00 */
[----:B------:R-:W-:Y:S05]  /*7e50*/  @P4 BRA `(.L_x_1606) ;  /* 0x00000004004c4947 */ /* 0x000fea0003800000 */
[--C-:B------:R-:W-:Y:S01]  /*7e60*/  SHF.R.U64 R46, R52, 0x10, R53.reuse ;  /* 0x00000010342e7819 */ /* 0x100fe20000001235 */
[----:B------:R-:W-:Y:S01]  /*7e70*/  HADD2.F32 R58, -RZ, R127.H1_H1 ;  /* 0x3000007fff3a7230 */ /* 0x000fe20000004100 */
[----:B------:R-:W-:Y:S01]  /*7e80*/  SHF.R.U32.HI R52, RZ, 0x10, R53 ;  /* 0x00000010ff347819 */ /* 0x000fe20000011635 */
[----:B--2---:R-:W-:Y:S01]  /*7e90*/  IMAD.MOV.U32 R53, RZ, RZ, R41 ;  /* 0x000000ffff357224 */ /* 0x004fe200078e0029 */
[----:B------:R-:W-:Y:S01]  /*7ea0*/  SHF.R.U32.HI R59, RZ, 0x10, R61 ;  /* 0x00000010ff3b7819 */ /* 0x000fe2000001163d */
[----:B0-----:R-:W-:Y:S01]  /*7eb0*/  IMAD.MOV.U32 R41, RZ, RZ, R39 ;  /* 0x000000ffff297224 */ /* 0x001fe200078e0027 */
[----:B------:R-:W-:Y:S01]  /*7ec0*/  SHF.R.U64 R50, R54, 0x10, R55 ;  /* 0x0000001036327819 */ /* 0x000fe20000001237 */
[----:B------:R-:W-:Y:S01]  /*7ed0*/  HADD2.F32 R39, -RZ, R37.H0_H0 ;  /* 0x20000025ff277230 */ /* 0x000fe20000004100 */
[----:B------:R-:W-:Y:S01]  /*7ee0*/  SHF.R.U64 R49, R60, 0x10, R61 ;  /* 0x000000103c317819 */ /* 0x000fe2000000123d */
[----:B------:R-:W-:Y:S01]  /*7ef0*/  HADD2.F32 R60, -RZ, R129.H1_H1 ;  /* 0x30000081ff3c7230 */ /* 0x000fe20000004100 */
[----:B------:R-:W-:Y:S01]  /*7f00*/  SHF.R.U32.HI R54, RZ, 0x10, R55 ;  /* 0x00000010ff367819 */ /* 0x000fe20000011637 */
[--C-:B------:R-:W-:Y:S01]  /*7f10*/  HADD2.F32 R55, -RZ, R53.reuse.H0_H0 ;  /* 0x20000035ff377230 */ /* 0x100fe20000004100 */
[--C-:B------:R-:W-:Y:S01]  /*7f20*/  SHF.R.U64 R51, R62, 0x10, R63.reuse ;  /* 0x000000103e337819 */ /* 0x100fe2000000123f */
[----:B------:R-:W-:Y:S01]  /*7f30*/  HADD2.F32 R56, -RZ, R53.H1_H1 ;  /* 0x30000035ff387230 */ /* 0x000fe20000004100 */
[----:B------:R-:W-:Y:S01]  /*7f40*/  SHF.R.U32.HI R62, RZ, 0x10, R63 ;  /* 0x00000010ff3e7819 */ /* 0x000fe2000001163f */
[----:B------:R-:W-:-:S02]  /*7f50*/  HADD2.F32 R59, -RZ, R59.H0_H0 ;  /* 0x2000003bff3b7230 */ /* 0x000fc40000004100 */
[----:B------:R-:W-:Y:S02]  /*7f60*/  HADD2.F32 R57, -RZ, R52.H0_H0 ;  /* 0x20000034ff397230 */ /* 0x000fe40000004100 */
[-C--:B------:R-:W-:Y:S01]  /*7f70*/  FMUL.FTZ R52, R55, R60.reuse ;  /* 0x0000003c37347220 */ /* 0x080fe20000410000 */
[----:B------:R-:W-:Y:S02]  /*7f80*/  HADD2.F32 R53, -RZ, R37.H1_H1 ;  /* 0x30000025ff357230 */ /* 0x000fe40000004100 */
[C---:B------:R-:W-:Y:S01]  /*7f90*/  FMUL.FTZ R60, R39.reuse, R60 ;  /* 0x0000003c273c7220 */ /* 0x040fe20000410000 */
[-C--:B------:R-:W-:Y:S01]  /*7fa0*/  FMUL.FTZ R64, R56, R59.reuse ;  /* 0x0000003b38407220 */ /* 0x080fe20000410000 */
[-C--:B------:R-:W-:Y:S01]  /*7fb0*/  FFMA.FTZ R37, R39, R58.reuse, -R52 ;  /* 0x0000003a27257223 */ /* 0x080fe20000010834 */
[----:B------:R-:W-:Y:S02]  /*7fc0*/  HADD2.F32 R62, -RZ, R62.H0_H0 ;  /* 0x2000003eff3e7230 */ /* 0x000fe40000004100 */
[----:B------:R-:W-:Y:S01]  /*7fd0*/  FMUL.FTZ R59, R53, R59 ;  /* 0x0000003b353b7220 */ /* 0x000fe20000410000 */
[----:B------:R-:W-:Y:S01]  /*7fe0*/  FFMA.FTZ R39, R55, R58, R60 ;  /* 0x0000003a37277223 */ /* 0x000fe2000001003c */
[----:B------:R-:W-:Y:S01]  /*7ff0*/  FFMA.FTZ R52, R53, R57, -R64 ;  /* 0x0000003935347223 */ /* 0x000fe20000010840 */
[----:B------:R-:W-:-:S02]  /*8000*/  HADD2.F32 R64, -RZ, R128.H1_H1 ;  /* 0x30000080ff407230 */ /* 0x000fc40000004100 */
[----:B------:R-:W-:Y:S01]  /*8010*/  FFMA.FTZ R56, R56, R57, R59 ;  /* 0x0000003938387223 */ /* 0x000fe2000001003b */
[--C-:B------:R-:W-:Y:S02]  /*8020*/  HADD2.F32 R55, -RZ, R43.reuse.H0_H0 ;  /* 0x2000002bff377230 */ /* 0x100fe40000004100 */
[----:B------:R-:W-:Y:S01]  /*8030*/  HADD2.F32 R58, -RZ, R43.H1_H1 ;  /* 0x3000002bff3a7230 */ /* 0x000fe20000004100 */
[----:B------:R-:W-:Y:S01]  /*8040*/  F2FP.F16.F32.PACK_AB R37, R52, R37 ;  /* 0x000000253425723e */ /* 0x000fe200000000ff */
[--C-:B------:R-:W-:Y:S02]  /*8050*/  HADD2.F32 R43, -RZ, R41.reuse.H0_H0 ;  /* 0x20000029ff2b7230 */ /* 0x100fe40000004100 */
[----:B------:R-:W-:Y:S02]  /*8060*/  HADD2.F32 R53, -RZ, R41.H1_H1 ;  /* 0x30000029ff357230 */ /* 0x000fe40000004100 */
[----:B------:R-:W-:Y:S01]  /*8070*/  FMUL.FTZ R66, R58, R62 ;  /* 0x0000003e3a427220 */ /* 0x000fe20000410000 */
[----:B------:R-:W-:-:S02]  /*8080*/  HADD2.F32 R60, -RZ, R126.H1_H1 ;  /* 0x3000007eff3c7230 */ /* 0x000fc40000004100 */
[----:B------:R-:W-:Y:S02]  /*8090*/  HADD2.F32 R57, -RZ, R54.H0_H0 ;  /* 0x20000036ff397230 */ /* 0x000fe40000004100 */
[-C--:B------:R-:W-:Y:S01]  /*80a0*/  FMUL.FTZ R54, R55, R64.reuse ;  /* 0x0000004037367220 */ /* 0x080fe20000410000 */
[----:B------:R-:W-:Y:S01]  /*80b0*/  FMUL.FTZ R64, R43, R64 ;  /* 0x000000402b407220 */ /* 0x000fe20000410000 */
[----:B------:R-:W-:Y:S01]  /*80c0*/  FMUL.FTZ R59, R53, R62 ;  /* 0x0000003e353b7220 */ /* 0x000fe20000410000 */
[----:B------:R-:W-:Y:S02]  /*80d0*/  HADD2.F32 R62, -RZ, R129.H0_H0 ;  /* 0x20000081ff3e7230 */ /* 0x000fe40000004100 */
[-C--:B------:R-:W-:Y:S01]  /*80e0*/  FFMA.FTZ R41, R43, R60.reuse, -R54 ;  /* 0x0000003c2b297223 */ /* 0x080fe20000010836 */
[----:B------:R-:W-:Y:S01]  /*80f0*/  FFMA.FTZ R43, R55, R60, R64 ;  /* 0x0000003c372b7223 */ /* 0x000fe20000010040 */
[----:B------:R-:W-:Y:S02]  /*8100*/  HADD2.F32 R64, -RZ, R49.H0_H0 ;  /* 0x20000031ff407230 */ /* 0x000fe40000004100 */
[-C--:B------:R-:W-:Y:S01]  /*8110*/  FFMA.FTZ R54, R53, R57.reuse, -R66 ;  /* 0x0000003935367223 */ /* 0x080fe20000010842 */
[----:B------:R-:W-:Y:S01]  /*8120*/  FFMA.FTZ R58, R58, R57, R59 ;  /* 0x000000393a3a7223 */ /* 0x000fe2000001003b */
[----:B------:R-:W-:-:S02]  /*8130*/  HADD2.F32 R55, -RZ, R40.H0_H0 ;  /* 0x20000028ff377230 */ /* 0x000fc40000004100 */
[----:B------:R-:W-:Y:S01]  /*8140*/  HADD2.F32 R49, -RZ, R36.H0_H0 ;  /* 0x20000024ff317230 */ /* 0x000fe20000004100 */
[----:B------:R-:W-:Y:S01]  /*8150*/  F2FP.F16.F32.PACK_AB R54, R54, R41 ;  /* 0x000000293636723e */ /* 0x000fe200000000ff */
[----:B------:R-:W-:Y:S01]  /*8160*/  HADD2.F32 R57, -RZ, R40.H1_H1 ;  /* 0x30000028ff397230 */ /* 0x000fe20000004100 */
[----:B------:R-:W-:Y:S01]  /*8170*/  F2FP.F16.F32.PACK_AB R41, R56, R39 ;  /* 0x000000273829723e */ /* 0x000fe200000000ff */
[----:B------:R-:W-:Y:S02]  /*8180*/  HADD2.F32 R53, -RZ, R36.H1_H1 ;  /* 0x30000024ff357230 */ /* 0x000fe40000004100 */
[-C--:B------:R-:W-:Y:S01]  /*8190*/  FMUL.FTZ R36, R55, R62.reuse ;  /* 0x0000003e37247220 */ /* 0x080fe20000410000 */
[----:B------:R-:W-:Y:S02]  /*81a0*/  HADD2.F32 R60, -RZ, R127.H0_H0 ;  /* 0x2000007fff3c7230 */ /* 0x000fe40000004100 */
[----:B------:R-:W-:Y:S01]  /*81b0*/  FMUL.FTZ R40, R49, R62 ;  /* 0x0000003e31287220 */ /* 0x000fe20000410000 */
[----:B------:R-:W-:-:S02]  /*81c0*/  HADD2.F32 R46, -RZ, R46.H0_H0 ;  /* 0x2000002eff2e7230 */ /* 0x000fc40000004100 */
[-C--:B------:R-:W-:Y:S01]  /*81d0*/  FMUL.FTZ R62, R57, R64.reuse ;  /* 0x00000040393e7220 */ /* 0x080fe20000410000 */
[----:B------:R-:W-:Y:S01]  /*81e0*/  FMUL.FTZ R64, R53, R64 ;  /* 0x0000004035407220 */ /* 0x000fe20000410000 */
[-C--:B------:R-:W-:Y:S01]  /*81f0*/  FFMA.FTZ R36, R49, R60.reuse, -R36 ;  /* 0x0000003c31247223 */ /* 0x080fe20000010824 */
[----:B------:R-:W-:Y:S01]  /*8200*/  FFMA.FTZ R40, R55, R60, R40 ;  /* 0x0000003c37287223 */ /* 0x000fe20000010028 */
[-C--:B------:R-:W-:Y:S01]  /*8210*/  FFMA.FTZ R55, R53, R46.reuse, -R62 ;  /* 0x0000002e35377223 */ /* 0x080fe2000001083e */
[----:B------:R-:W-:Y:S01]  /*8220*/  FFMA.FTZ R57, R57, R46, R64 ;  /* 0x0000002e39397223 */ /* 0x000fe20000010040 */
[----:B------:R-:W-:Y:S01]  /*8230*/  HADD2.F32 R49, -RZ, R42.H0_H0 ;  /* 0x2000002aff317230 */ /* 0x000fe20000004100 */
[----:B------:R-:W-:Y:S01]  /*8240*/  F2FP.F16.F32.PACK_AB R43, R58, R43 ;  /* 0x0000002b3a2b723e */ /* 0x000fe200000000ff */
[----:B------:R-:W-:Y:S01]  /*8250*/  HADD2.F32 R128, -RZ, R128.H0_H0 ;  /* 0x20000080ff807230 */ /* 0x000fe20000004100 */
[----:B------:R-:W-:Y:S01]  /*8260*/  F2FP.F16.F32.PACK_AB R36, R55, R36 ;  /* 0x000000243724723e */ /* 0x000fe200000000ff */
[----:B------:R-:W-:Y:S01]  /*8270*/  HADD2.F32 R53, -RZ, R51.H0_H0 ;  /* 0x20000033ff357230 */ /* 0x000fe20000004100 */
[----:B------:R-:W-:Y:S01]  /*8280*/  F2FP.F16.F32.PACK_AB R40, R57, R40 ;  /* 0x000000283928723e */ /* 0x000fe200000000ff */
[----:B------:R-:W-:-:S02]  /*8290*/  HADD2.F32 R46, -RZ, R38.H0_H0 ;  /* 0x20000026ff2e7230 */ /* 0x000fc40000004100 */
[-C--:B------:R-:W-:Y:S01]  /*82a0*/  FMUL.FTZ R59, R49, R128.reuse ;  /* 0x00000080313b7220 */ /* 0x080fe20000410000 */
[----:B------:R-:W-:Y:S02]  /*82b0*/  HADD2.F32 R42, -RZ, R42.H1_H1 ;  /* 0x3000002aff2a7230 */ /* 0x000fe40000004100 */
[----:B------:R-:W-:Y:S02]  /*82c0*/  HADD2.F32 R38, -RZ, R38.H1_H1 ;  /* 0x30000026ff267230 */ /* 0x000fe40000004100 */
[----:B------:R-:W-:Y:S01]  /*82d0*/  FMUL.FTZ R128, R46, R128 ;  /* 0x000000802e807220 */ /* 0x000fe20000410000 */
[----:B------:R-:W-:Y:S02]  /*82e0*/  HADD2.F32 R126, -RZ, R126.H0_H0 ;  /* 0x2000007eff7e7230 */ /* 0x000fe40000004100 */
[-C--:B------:R-:W-:Y:S01]  /*82f0*/  FMUL.FTZ R61, R42, R53.reuse ;  /* 0x000000352a3d7220 */ /* 0x080fe20000410000 */
[----:B------:R-:W-:Y:S02]  /*8300*/  HADD2.F32 R51, -RZ, R50.H0_H0 ;  /* 0x20000032ff337230 */ /* 0x000fe40000004100 */
[----:B------:R-:W-:Y:S01]  /*8310*/  FMUL.FTZ R53, R38, R53 ;  /* 0x0000003526357220 */ /* 0x000fe20000410000 */
[----:B------:R-:W-:-:S02]  /*8320*/  IMAD.MOV.U32 R39, RZ, RZ, R54 ;  /* 0x000000ffff277224 */ /* 0x000fc400078e0036 */
[-C--:B------:R-:W-:Y:S01]  /*8330*/  FFMA.FTZ R59, R46, R126.reuse, -R59 ;  /* 0x0000007e2e3b7223 */ /* 0x080fe2000001083b */
[----:B------:R-:W-:Y:S01]  /*8340*/  FFMA.FTZ R128, R49, R126, R128 ;  /* 0x0000007e31807223 */ /* 0x000fe20000010080 */
[-C--:B------:R-:W-:Y:S01]  /*8350*/  FFMA.FTZ R38, R38, R51.reuse, -R61 ;  /* 0x0000003326267223 */ /* 0x080fe2000001083d */
[----:B------:R-:W-:-:S04]  /*8360*/  FFMA.FTZ R53, R42, R51, R53 ;  /* 0x000000332a357223 */ /* 0x000fc80000010035 */
[----:B------:R-:W-:Y:S02]  /*8370*/  F2FP.F16.F32.PACK_AB R38, R38, R59 ;  /* 0x0000003b2626723e */ /* 0x000fe400000000ff */
[----:B------:R-:W-:-:S07]  /*8380*/  F2FP.F16.F32.PACK_AB R42, R53, R128 ;  /* 0x00000080352a723e */ /* 0x000fce00000000ff */
.L_x_1606:
[----:B------:R-:W-:Y:S05]  /*8390*/  BSYNC B1 ;  /* 0x0000000000017941 */ /* 0x000fea0003800000 */
.L_x_1605:
[----:B------:R-:W-:Y:S01]  /*83a0*/  ISETP.GE.AND P3, PT, R47, R117, PT ;  /* 0x000000752f00720c */ /* 0x000fe20003f66270 */
[----:B------:R-:W-:Y:S02]  /*83b0*/  ULDC.64 UR4, c[0x0][0x208] ;  /* 0x0000820000047ab9 */ /* 0x000fe40000000a00 */
[----:B0-----:R4:W-:Y:S10]  /*83c0*/  STG.E.128 desc[UR4][R44.64], R36 ;  /* 0x000000242c007986 */ /* 0x0019f4000c101d04 */
[----:B------:R-:W-:Y:S05]  /*83d0*/  @P3 BRA `(.L_x_1571) ;  /* 0x0000000000dc3947 */ /* 0x000fea0003800000 */
[--C-:B------:R-:W-:Y:S01]  /*83e0*/  IADD3 R110, P3, P4, R88, R110, R47.reuse ;  /* 0x0000006e586e7210 */ /* 0x100fe20007c7e02f */
[----:B------:R-:W-:Y:S01]  /*83f0*/  ULDC.64 UR4, c[0x0][0x208] ;  /* 0x0000820000047ab9 */ /* 0x000fe20000000a00 */
[----:B------:R-:W-:-:S04]  /*8400*/  SHF.R.S32.HI R47, RZ, 0x1f, R47 ;  /* 0x0000001fff2f7819 */ /* 0x000fc8000001142f */
[----:B------:R-:W-:Y:S02]  /*8410*/  IADD3.X R48, R0, R48, R47, P3, P4 ;  /* 0x0000003000307210 */ /* 0x000fe40001fe842f */
[----:B------:R-:W-:-:S04]  /*8420*/  LEA R106, P3, R110, R106, 0x1 ;  /* 0x0000006a6e6a7211 */ /* 0x000fc800078608ff */
[----:B------:R-:W-:-:S05]  /*8430*/  LEA.HI.X R107, R110, R107, R48, 0x1, P3 ;  /* 0x0000006b6e6b7211 */ /* 0x000fca00018f0c30 */
[----:B--2---:R0:W-:Y:S01]  /*8440*/  STG.E.128 desc[UR4][R106.64], R40 ;  /* 0x000000286a007986 */ /* 0x0041e2000c101d04 */
[----:B------:R-:W-:Y:S05]  /*8450*/  BRA `(.L_x_1571) ;  /* 0x0000000000bc7947 */ /* 0x000fea0003800000 */
.L_x_1546:
[----:B------:R-:W2:Y:S02]  /*8460*/  LDL R36, [R1+0x20] ;  /* 0x0000200001247983 */ /* 0x000ea40000100800 */
[----:B--2---:R-:W-:-:S13]  /*8470*/  R2UR UR4, R36 ;  /* 0x00000000240472ca */ /* 0x004fda00000e0000 */
[----:B------:R-:W-:-:S06]  /*8480*/  UISETP.NE.AND UP0, UPT, UR4, 0x3, UPT ;  /* 0x000000030400788c */ /* 0x000fcc000bf05270 */
[----:B------:R-:W-:-:S13]  /*8490*/  PLOP3.LUT P2, PT, PT, PT, UP0, 0x80, 0x0 ;  /* 0x000000000000781c */ /* 0x000fda0003f4f008 */
[----:B------:R-:W-:Y:S05]  /*84a0*/  @!P2 BRA `(.L_x_1607) ;  /* 0x000000000004a947 */ /* 0x000fea0003800000 */
[----:B------:R-:W-:Y:S01]  /*84b0*/  BPT.TRAP 0x1 ;  /* 0x000000040000795c */ /* 0x000fe20000300000 */
.L_x_1607:
[----:B------:R-:W-:Y:S01]  /*84c0*/  IMAD R99, R17, 0x8, R16 ;  /* 0x0000000811637824 */ /* 0x000fe200078e0210 */
[----:B------:R-:W-:Y:S01]  /*84d0*/  SHF.L.U32 R109, R237, 0x1f, RZ ;  /* 0x0000001fed6d7819 */ /* 0x000fe200000006ff */
[----:B------:R-:W-:Y:S01]  /*84e0*/  IMAD R105, R25, -0x40, R2 ;  /* 0xffffffc019697824 */ /* 0x000fe200078e0202 */
[----:B------:R-:W-:Y:S02]  /*84f0*/  BSSY B1, `(.L_x_1608) ;  /* 0x0000005000017945 */ /* 0x000fe40003800000 */
[----:B------:R-:W0:Y:S02]  /*8500*/  SYNCS.PHASECHK.TRANS64.TRYWAIT P3, [R99+URZ+0x30890], R109 ;  /* 0x0308906d630075a7 */ /* 0x000e24000806017f */
[----:B------:R-:W-:-:S04]  /*8510*/  VIMNMX R105, R105, 0x40, PT ;  /* 0x0000004069697848 */ /* 0x000fc80003fe0100 */
[----:B------:R-:W-:Y:S01]  /*8520*/  ISETP.GE.AND P4, PT, R23, R105, PT ;  /* 0x000000691700720c */ /* 0x000fe20003f86270 */
[----:B0-----:R-:W-:-:S12]  /*8530*/  @!P3 BRA `(.L_x_1609) ;  /* 0x00000254001cb947 */ /* 0x001fd80003800000 */
.L_x_2022:
[----:B------:R-:W-:Y:S05]  /*8540*/  BSYNC B1 ;  /* 0x0000000000017941 */ /* 0x000fea0003800000 */
.L_x_1608:
[----:B------:R-:W-:Y:S04]  /*8550*/  BSSY B1, `(.L_x_1610) ;  /* 0x000000f000017945 */ /* 0x000fe80003800000 */
[----:B------:R-:W-:Y:S05]  /*8560*/  @P4 BRA `(.L_x_1611) ;  /* 0x0000000000344947 */ /* 0x000fea0003800000 */
[----:B------:R-:W-:Y:S01]  /*8570*/  ISETP.NE.AND P5, PT, R30, RZ, PT ;  /* 0x000000ff1e00720c */ /* 0x000fe20003fa5270 */
[----:B------:R-:W-:Y:S01]  /*8580*/  ULDC.64 UR4, c[0x0][0x208] ;  /* 0x0000820000047ab9 */ /* 0x000fe20000000a00 */
[----:B------:R-:W-:Y:S02]  /*8590*/  ISETP.NE.AND P4, PT, R93, RZ, PT ;  /* 0x000000ff5d00720c */ /* 0x000fe40003f85270 */
[----:B------:R-:W-:-:S09]  /*85a0*/  ISETP.NE.AND P3, PT, R94, RZ, PT ;  /* 0x000000ff5e00720c */ /* 0x000fd20003f65270 */
[----:B------:R-:W1:Y:S04]  /*85b0*/  @P5 LDS.128 R36, [R103+0x20400] ;  /* 0x0204000067245984 */ /* 0x000e680000000c00 */
[----:B------:R-:W2:Y:S04]  /*85c0*/  @P3 LDS.128 R40, [R103+0x24400] ;  /* 0x0244000067283984 */ /* 0x000ea80000000c00 */
[----:B-1----:R-:W-:Y:S01]  /*85d0*/  @P5 STG.E.128 desc[UR4][R50.64], R36 ;  /* 0x0000002432005986 */ /* 0x002fe2000c101d04 */
[----:B------:R-:W-:-:S03]  /*85e0*/  ISETP.NE.AND P5, PT, R95, RZ, PT ;  /* 0x000000ff5f00720c */ /* 0x000fc60003fa5270 */
[----:B------:R-:W1:Y:S04]  /*85f0*/  @P4 LDS.128 R36, [R103+0x22400] ;  /* 0x0224000067244984 */ /* 0x000e680000000c00 */
[----:B--2---:R-:W-:Y:S06]  /*8600*/  @P3 STG.E.128 desc[UR4][R50.64+0x100], R40 ;  /* 0x0001002832003986 */ /* 0x004fec000c101d04 */
[----:B------:R-:W2:Y:S04]  /*8610*/  @P5 LDS.128 R44, [R103+0x26400] ;  /* 0x02640000672c5984 */ /* 0x000ea80000000c00 */
[----:B-1----:R1:W-:Y:S04]  /*8620*/  @P4 STG.E.128 desc[UR4][R50.64+0x80], R36 ;  /* 0x0000802432004986 */ /* 0x0023e8000c101d04 */
[----:B--2---:R1:W-:Y:S02]  /*8630*/  @P5 STG.E.128 desc[UR4][R50.64+0x180], R44 ;  /* 0x0001802c32005986 */ /* 0x0043e4000c101d04 */
.L_x_1611:
[----:B------:R-:W-:Y:S05]  /*8640*/  BSYNC B1 ;  /* 0x0000000000017941 */ /* 0x000fea0003800000 */
.L_x_1610:
[----:B-1----:R-:W-:-:S04]  /*8650*/  IADD3 R36, R23, 0x20, RZ ;  /* 0x0000002017247810 */ /* 0x002fc80007ffe0ff */
[----:B------:R-:W-:-:S13]  /*8660*/  ISETP.GE.AND P3, PT, R36, R105, PT ;  /* 0x000000692400720c */ /* 0x000fda0003f66270 */
        /* <DEDUP_REMOVED lines=14> */
.L_x_1571:
[----:B------:R-:W-:Y:S05]  /*8750*/  BSYNC B0 ;  /* 0x0000000000007941 */ /* 0x000fea0003800000 */
.L_x_1545:
[----:B-1234-:R-:W1:Y:S01]  /*8760*/  S2R R36, SR_TID.X ;  /* 0x0000000000247919 */ /* 0x01ee620000002100 */
        /* <DEDUP_REMOVED lines=8> */
[----:B-1----:R-:W-:Y:S01]  /*87f0*/  LOP3.LUT R36, R36, 0x7f, RZ, 0xc0, !PT ;  /* 0x0000007f24247812 */ /* 0x002fe200078ec0ff */
[----:B--2---:R1:W-:Y:S03]  /*8800*/  BAR.SYNC.DEFER_BLOCKING R108, 0x80 ;  /* 0x0002006c0000751d */ /* 0x0043e60000010000 */
[----:B------:R-:W-:-:S13]  /*8810*/  ISETP.NE.AND P3, PT, R36, RZ, PT ;  /* 0x000000ff2400720c */ /* 0x000fda0003f65270 */
[----:B------:R-:W-:-:S05]  /*8820*/  @!P3 VIADD R36, R99, 0x308a0 ;  /* 0x000308a06324b836 */ /* 0x000fca0000000000 */
[----:B------:R-:W-:-:S04]  /*8830*/  @!P3 PRMT R36, RZ, 0x654, R36 ;  /* 0x00000654ff24b816 */ /* 0x000fc80000000024 */
[----:B------:R1:W-:Y:S01]  /*8840*/  @!P3 SYNCS.ARRIVE.TRANS64.RED.A1T0 RZ, [R36+URZ], RZ ;  /* 0x000000ff24ffb9a7 */ /* 0x0003e2000810043f */
[----:B------:R-:W-:Y:S05]  /*8850*/  @!P2 BRA `(.L_x_1613) ;  /* 0x000000000004a947 */ /* 0x000fea0003800000 */
[----:B------:R-:W-:Y:S01]  /*8860*/  BPT.TRAP 0x1 ;  /* 0x000000040000795c */ /* 0x000fe20000300000 */
.L_x_1613:
[----:B------:R-:W-:Y:S05]  /*8870*/  BSYNC B0 ;  /* 0x0000000000007941 */ /* 0x000fea0003800000 */
.L_x_1612:
[----:B------:R-:W2:Y:S01]  /*8880*/  SYNCS.PHASECHK.TRANS64.TRYWAIT P2, [R99+URZ+0x308b0], R109 ;  /* 0x0308b06d630075a7 */ /* 0x000ea2000804017f */
[----:B------:R-:W-:Y:S01]  /*8890*/  ULDC.64 UR4, c[0x0][0x318] ;  /* 0x0000c60000047ab9 */ /* 0x000fe20000000a00 */
[----:B------:R-:W-:Y:S01]  /*88a0*/  ULDC.64 UR60, c[0x0][0x328] ;  /* 0x0000ca00003c7ab9 */ /* 0x000fe20000000a00 */
[----:B-1----:R-:W-:Y:S01]  /*88b0*/  IMAD.U32 R36, RZ, RZ, UR5 ;  /* 0x00000005ff247e24 */ /* 0x002fe2000f8e00ff */
[----:B------:R-:W-:Y:S01]  /*88c0*/  BSSY B0, `(.L_x_1614) ;  /* 0x0000007000007945 */ /* 0x000fe20003800000 */
[----:B------:R-:W-:Y:S01]  /*88d0*/  IMAD.U32 R37, RZ, RZ, UR4 ;  /* 0x00000004ff257e24 */ /* 0x000fe2000f8e00ff */
[----:B------:R-:W-:Y:S01]  /*88e0*/  ISETP.GE.AND P4, PT, R23, R105, PT ;  /* 0x000000691700720c */ /* 0x000fe20003f86270 */
[----:B------:R-:W-:Y:S01]  /*88f0*/  IMAD.WIDE R48, R25, 0x40, R76 ;  /* 0x0000004019307825 */ /* 0x000fe200078e024c */
[----:B------:R1:W-:Y:S04]  /*8900*/  STL [R1+0x4], R36 ;  /* 0x0000042401007387 */ /* 0x0003e80000100800 */
[----:B------:R1:W-:Y:S02]  /*8910*/  STL [R1+0x8], R37 ;  /* 0x0000082501007387 */ /* 0x0003e40000100800 */
[----:B-12---:R-:W-:Y:S05]  /*8920*/  @!P2 BRA `(.L_x_1615) ;  /* 0x000002500034a947 */ /* 0x006fea0003800000 */
.L_x_2023:
[----:B------:R-:W-:Y:S05]  /*8930*/  BSYNC B0 ;  /* 0x0000000000007941 */ /* 0x000fea0003800000 */
.L_x_1614:
[----:B------:R-:W-:Y:S04]  /*8940*/  BSSY B0, `(.L_x_1616) ;  /* 0x000001e000007945 */ /* 0x000fe80003800000 */
[----:B------:R-:W-:Y:S05]  /*8950*/  @P4 BRA `(.L_x_1617) ;  /* 0x0000000000704947 */ /* 0x000fea0003800000 */
[----:B------:R-:W2:Y:S01]  /*8960*/  LDL R37, [R1+0x8] ;  /* 0x0000080001257983 */ /* 0x000ea20000100800 */
[----:B------:R-:W-:-:S03]  /*8970*/  ULDC UR6, c[0x0][0x2f4] ;  /* 0x0000bd0000067ab9 */ /* 0x000fc60000000800 */
[----:B------:R-:W3:Y:S04]  /*8980*/  LDL R36, [R1+0x4] ;  /* 0x0000040001247983 */ /* 0x000ee80000100800 */
[----:B------:R-:W4:Y:S04]  /*8990*/  LDL R44, [R1+0xc] ;  /* 0x00000c00012c7983 */ /* 0x000f280000100800 */
[----:B0-----:R-:W5:Y:S01]  /*89a0*/  LDL R42, [R1+0x10] ;  /* 0x00001000012a7983 */ /* 0x001f620000100800 */
[----:B------:R-:W-:Y:S01]  /*89b0*/  ISETP.GE.AND P5, PT, R18, UR6, PT ;  /* 0x0000000612007c0c */ /* 0x000fe2000bfa6270 */
[----:B------:R-:W-:Y:S01]  /*89c0*/  IMAD R43, R49, UR60, RZ ;  /* 0x0000003c312b7c24 */ /* 0x000fe2000f8e02ff */
[----:B------:R-:W-:Y:S01]  /*89d0*/  ISETP.GE.AND P4, PT, R226, UR6, PT ;  /* 0x00000006e2007c0c */ /* 0x000fe2000bf86270 */
[----:B------:R-:W-:-:S02]  /*89e0*/  IMAD.MOV.U32 R40, RZ, RZ, R86 ;  /* 0x000000ffff287224 */ /* 0x000fc400078e0056 */
[----:B------:R-:W-:Y:S02]  /*89f0*/  IMAD.MOV.U32 R41, RZ, RZ, R98 ;  /* 0x000000ffff297224 */ /* 0x000fe400078e0062 */
[C---:B------:R-:W-:Y:S02]  /*8a00*/  IMAD R43, R48.reuse, UR61, R43 ;  /* 0x0000003d302b7c24 */ /* 0x040fe4000f8e022b */
[----:B------:R-:W-:-:S04]  /*8a10*/  IMAD.WIDE.U32 R40, R48, UR60, R40 ;  /* 0x0000003c30287c25 */ /* 0x000fc8000f8e0028 */
[----:B------:R-:W-:Y:S01]  /*8a20*/  IMAD.IADD R41, R41, 0x1, R43 ;  /* 0x0000000129297824 */ /* 0x000fe200078e022b */
[----:B--2---:R-:W-:Y:S02]  /*8a30*/  R2UR UR4, R37 ;  /* 0x00000000250472ca */ /* 0x004fe400000e0000 */
[----:B---3--:R-:W-:Y:S02]  /*8a40*/  R2UR UR7, R36 ;  /* 0x00000000240772ca */ /* 0x008fe400000e0000 */
[----:B------:R-:W0:Y:S09]  /*8a50*/  @!P5 LDS.128 R36, [R103+0x400] ;  /* 0x000400006724d984 */ /* 0x000e320000000c00 */
[----:B------:R-:W-:Y:S01]  /*8a60*/  LEA R50, P2, R40, UR4, 0x1 ;  /* 0x0000000428327c11 */ /* 0x000fe2000f8408ff */
[----:B------:R-:W-:-:S03]  /*8a70*/  ULDC.64 UR4, c[0x0][0x208] ;  /* 0x0000820000047ab9 */ /* 0x000fc60000000a00 */
[----:B------:R-:W-:Y:S02]  /*8a80*/  LEA.HI.X R51, R40, UR7, R41, 0x1, P2 ;  /* 0x0000000728337c11 */ /* 0x000fe400090f0c29 */
[----:B----4-:R-:W-:-:S03]  /*8a90*/  ISETP.GE.AND P2, PT, R44, UR6, PT ;  /* 0x000000062c007c0c */ /* 0x010fc6000bf46270 */
[----:B0-----:R-:W-:Y:S01]  /*8aa0*/  @!P5 STG.E.128 desc[UR4][R50.64], R36 ;  /* 0x000000243200d986 */ /* 0x001fe2000c101d04 */
[----:B-----5:R-:W-:-:S03]  /*8ab0*/  ISETP.GE.AND P5, PT, R42, UR6, PT ;  /* 0x000000062a007c0c */ /* 0x020fc6000bfa6270 */
[----:B------:R-:W0:Y:S06]  /*8ac0*/  @!P4 LDS.128 R36, [R103+0x2400] ;  /* 0x002400006724c984 */ /* 0x000e2c0000000c00 */
[----:B------:R-:W2:Y:S04]  /*8ad0*/  @!P2 LDS.128 R40, [R103+0x4400] ;  /* 0x004400006728a984 */ /* 0x000ea80000000c00 */
[----:B------:R-:W3:Y:S04]  /*8ae0*/  @!P5 LDS.128 R44, [R103+0x6400] ;  /* 0x00640000672cd984 */ /* 0x000ee80000000c00 */
[----:B0-----:R4:W-:Y:S04]  /*8af0*/  @!P4 STG.E.128 desc[UR4][R50.64+0x80], R36 ;  /* 0x000080243200c986 */ /* 0x0019e8000c101d04 */
[----:B--2---:R4:W-:Y:S04]  /*8b00*/  @!P2 STG.E.128 desc[UR4][R50.64+0x100], R40 ;  /* 0x000100283200a986 */ /* 0x0049e8000c101d04 */
[----:B---3--:R4:W-:Y:S02]  /*8b10*/  @!P5 STG.E.128 desc[UR4][R50.64+0x180], R44 ;  /* 0x0001802c3200d986 */ /* 0x0089e4000c101d04 */
.L_x_1617:
[----:B------:R-:W-:Y:S05]  /*8b20*/  BSYNC B0 ;  /* 0x0000000000007941 */ /* 0x000fea0003800000 */
.L_x_1616:
[----:B----4-:R-:W-:Y:S01]  /*8b30*/  VIADD R36, R23, 0x20 ;  /* 0x0000002017247836 */ /* 0x010fe20000000000 */
[----:B------:R-:W-:Y:S04]  /*8b40*/  BSSY B0, `(.L_x_1618) ;  /* 0x0000023000007945 */ /* 0x000fe80003800000 */
[----:B------:R-:W-:-:S13]  /*8b50*/  ISETP.GE.AND P2, PT, R36, R105, PT ;  /* 0x000000692400720c */ /* 0x000fda0003f46270 */
[----:B------:R-:W-:Y:S05]  /*8b60*/  @P2 BRA `(.L_x_1619) ;  /* 0x0000000000802947 */ /* 0x000fea0003800000 */
[----:B------:R-:W2:Y:S01]  /*8b70*/  LDL R36, [R1+0x4] ;  /* 0x0000040001247983 */ /* 0x000ea20000100800 */
[----:B------:R-:W-:-:S03]  /*8b80*/  ULDC UR6, c[0x0][0x2f4] ;  /* 0x0000bd0000067ab9 */ /* 0x000fc60000000800 */
[----:B------:R-:W3:Y:S04]  /*8b90*/  LDL R39, [R1+0xc] ;  /* 0x00000c0001277983 */ /* 0x000ee80000100800 */
[----:B------:R-:W4:Y:S04]  /*8ba0*/  LDL R38, [R1+0x10] ;  /* 0x0000100001267983 */ /* 0x000f280000100800 */
[----:B------:R-:W5:Y:S01]  /*8bb0*/  LDL R37, [R1+0x8] ;  /* 0x0000080001257983 */ /* 0x000f620000100800 */
[----:B------:R-:W-:Y:S01]  /*8bc0*/  ISETP.GE.AND P2, PT, R18, UR6, PT ;  /* 0x0000000612007c0c */ /* 0x000fe2000bf46270 */
[----:B0-----:R-:W-:Y:S01]  /*8bd0*/  IMAD.MOV.U32 R40, RZ, RZ, R86 ;  /* 0x000000ffff287224 */ /* 0x001fe200078e0056 */
[----:B------:R-:W-:Y:S01]  /*8be0*/  IADD3 R43, P4, R48, 0x20, RZ ;  /* 0x00000020302b7810 */ /* 0x000fe20007f9e0ff */
[----:B------:R-:W-:Y:S01]  /*8bf0*/  IMAD.MOV.U32 R41, RZ, RZ, R98 ;  /* 0x000000ffff297224 */ /* 0x000fe200078e0062 */
[----:B------:R-:W-:-:S03]  /*8c00*/  ISETP.GE.AND P5, PT, R226, UR6, PT ;  /* 0x00000006e2007c0c */ /* 0x000fc6000bfa6270 */
[----:B------:R-:W-:Y:S02]  /*8c10*/  IMAD.X R48, RZ, RZ, R49, P4 ;  /* 0x000000ffff307224 */ /* 0x000fe400020e0631 */
[----:B------:R-:W-:-:S04]  /*8c20*/  IMAD.WIDE.U32 R40, R43, UR60, R40 ;  /* 0x0000003c2b287c25 */ /* 0x000fc8000f8e0028 */
[----:B------:R-:W-:-:S04]  /*8c30*/  IMAD R48, R48, UR60, RZ ;  /* 0x0000003c30307c24 */ /* 0x000fc8000f8e02ff */
[----:B------:R-:W-:-:S04]  /*8c40*/  IMAD R43, R43, UR61, R48 ;  /* 0x0000003d2b2b7c24 */ /* 0x000fc8000f8e0230 */
[----:B------:R-:W-:Y:S01]  /*8c50*/  IMAD.IADD R41, R41, 0x1, R43 ;  /* 0x0000000129297824 */ /* 0x000fe200078e022b */
[----:B--2---:R-:W-:Y:S01]  /*8c60*/  R2UR UR7, R36 ;  /* 0x00000000240772ca */ /* 0x004fe200000e0000 */
[----:B---3--:R-:W-:Y:S01]  /*8c70*/  IMAD.MOV.U32 R44, RZ, RZ, R39 ;  /* 0x000000ffff2c7224 */ /* 0x008fe200078e0027 */
[----:B----4-:R-:W-:Y:S02]  /*8c80*/  MOV R42, R38 ;  /* 0x00000026002a7202 */ /* 0x010fe40000000f00 */
[----:B-----5:R-:W-:Y:S02]  /*8c90*/  R2UR UR4, R37 ;  /* 0x00000000250472ca */ /* 0x020fe400000e0000 */
[----:B------:R-:W0:Y:S11]  /*8ca0*/  @!P2 LDS.128 R36, [R103+0x1400] ;  /* 0x001400006724a984 */ /* 0x000e360000000c00 */
[----:B------:R-:W-:Y:S01]  /*8cb0*/  LEA R48, P4, R40, UR4, 0x1 ;  /* 0x0000000428307c11 */ /* 0x000fe2000f8808ff */
[----:B------:R-:W-:-:S03]  /*8cc0*/  ULDC.64 UR4, c[0x0][0x208] ;  /* 0x0000820000047ab9 */ /* 0x000fc60000000a00 */
[----:B------:R-:W-:Y:S02]  /*8cd0*/  LEA.HI.X R49, R40, UR7, R41, 0x1, P4 ;  /* 0x0000000728317c11 */ /* 0x000fe4000a0f0c29 */
[----:B------:R-:W-:-:S03]  /*8ce0*/  ISETP.GE.AND P4, PT, R44, UR6, PT ;  /* 0x000000062c007c0c */ /* 0x000fc6000bf86270 */
[----:B0-----:R-:W-:Y:S01]  /*8cf0*/  @!P2 STG.E.128 desc[UR4][R48.64], R36 ;  /* 0x000000243000a986 */ /* 0x001fe2000c101d04 */
[----:B------:R-:W-:-:S03]  /*8d00*/  ISETP.GE.AND P2, PT, R42, UR6, PT ;  /* 0x000000062a007c0c */ /* 0x000fc6000bf46270 */
[----:B------:R-:W0:Y:S06]  /*8d10*/  @!P5 LDS.128 R36, [R103+0x3400] ;  /* 0x003400006724d984 */ /* 0x000e2c0000000c00 */
[----:B------:R-:W2:Y:S04]  /*8d20*/  @!P4 LDS.128 R40, [R103+0x5400] ;  /* 0x005400006728c984 */ /* 0x000ea80000000c00 */
[----:B------:R-:W3:Y:S04]  /*8d30*/  @!P2 LDS.128 R44, [R103+0x7400] ;  /* 0x00740000672ca984 */ /* 0x000ee80000000c00 */
[----:B0-----:R4:W-:Y:S04]  /*8d40*/  @!P5 STG.E.128 desc[UR4][R48.64+0x80], R36 ;  /* 0x000080243000d986 */ /* 0x0019e8000c101d04 */
[----:B--2---:R4:W-:Y:S04]  /*8d50*/  @!P4 STG.E.128 desc[UR4][R48.64+0x100], R40 ;  /* 0x000100283000c986 */ /* 0x0049e8000c101d04 */
[----:B---3--:R4:W-:Y:S02]  /*8d60*/  @!P2 STG.E.128 desc[UR4][R48.64+0x180], R44 ;  /* 0x0001802c3000a986 */ /* 0x0089e4000c101d04 */
.L_x_1619:
[----:B------:R-:W-:Y:S05]  /*8d70*/  BSYNC B0 ;  /* 0x0000000000007941 */ /* 0x000fea0003800000 */
.L_x_1618:
[----:B------:R-:W-:Y:S01]  /*8d80*/  @!PT LDS RZ, [RZ] ;  /* 0x00000000fffff984 */ /* 0x000fe20000000800 */
[----:B------:R-:W-:Y:S01]  /*8d90*/  @!PT LDS RZ, [RZ] ;  /* 0x00000000fffff984 */ /* 0x000fe20000000800 */
[----:B------:R-:W-:Y:S01]  /*8da0*/  @!PT LDS RZ, [RZ] ;  /* 0x00000000fffff984 */ /* 0x000fe20000000800 */
[----:B------:R-:W-:Y:S01]  /*8db0*/  @!PT LDS RZ, [RZ] ;  /* 0x00000000fffff984 */ /* 0x000fe20000000800 */
[----:B------:R2:W-:Y:S06]  /*8dc0*/  MEMBAR.ALL.CTA ;  /* 0x0000000000007992 */ /* 0x0005ec0000008000 */
[----:B--2---:R-:W2:Y:S01]  /*8dd0*/  FENCE.VIEW.ASYNC.S ;  /* 0x00000000000073c6 */ /* 0x004ea20000000000 */
[----:B01----:R-:W-:Y:S01]  /*8de0*/  @!P3 VIADD R99, R99, 0x308c0 ;  /* 0x000308c06363b836 */ /* 0x003fe20000000000 */
[----:B--2---:R0:W-:Y:S01]  /*8df0*/  BAR.SYNC.DEFER_BLOCKING R108, 0x80 ;  /* 0x0002006c0000751d */ /* 0x0041e20000010000 */
[----:B------:R-:W-:Y:S01]  /*8e00*/  ISETP.NE.AND P4, PT, R100, RZ, PT ;  /* 0x000000ff6400720c */ /* 0x000fe20003f85270 */
[----:B------:R-:W-:-:S02]  /*8e10*/  VIADD R17, R17, 0x1 ;  /* 0x0000000111117836 */ /* 0x000fc40000000000 */
[----:B------:R-:W-:Y:S02]  /*8e20*/  @!P3 PRMT R99, RZ, 0x654, R99 ;  /* 0x00000654ff63b816 */ /* 0x000fe40000000063 */
[----:B------:R-:W-:Y:S02]  /*8e30*/  PLOP3.LUT P2, PT, PT, PT, PT, 0x8, 0x0 ;  /* 0x000000000000781c */ /* 0x000fe40003f4e170 */
[----:B------:R0:W-:Y:S01]  /*8e40*/  @!P3 SYNCS.ARRIVE.TRANS64.RED.A1T0 RZ, [R99+URZ], RZ ;  /* 0x000000ff63ffb9a7 */ /* 0x0001e2000810043f */
[----:B------:R-:W-:-:S04]  /*8e50*/  ISETP.NE.AND P3, PT, R17, 0x2, PT ;  /* 0x000000021100780c */ /* 0x000fc80003f65270 */
[----:B----4-:R-:W-:Y:S02]  /*8e60*/  SEL R36, RZ, 0x1, P3 ;  /* 0x00000001ff247807 */ /* 0x010fe40001800000 */
[----:B------:R-:W-:Y:S02]  /*8e70*/  SEL R17, R17, RZ, P3 ;  /* 0x000000ff11117207 */ /* 0x000fe40001800000 */
[----:B------:R-:W-:Y:S01]  /*8e80*/  LOP3.LUT R237, R237, R36, RZ, 0x3c, !PT ;  /* 0x00000024eded7212 */ /* 0x000fe200078e3cff */
[----:B0-----:R-:W-:Y:S06]  /*8e90*/  @P4 BRA `(.L_x_1620) ;  /* 0xffffffa400144947 */ /* 0x001fec000383ffff */
.L_x_1540:
[----:B------:R-:W2:Y:S01]  /*8ea0*/  LDL R36, [R1+0x14] ;  /* 0x0000140001247983 */ /* 0x000ea20000100800 */
[----:B------:R-:W0:Y:S01]  /*8eb0*/  LDC R0, c[0x0][0x448] ;  /* 0x00011200ff007b82 */ /* 0x000e220000000800 */
[----:B------:R-:W-:Y:S01]  /*8ec0*/  IADD3 R7, R221, 0x1, -R220 ;  /* 0x00000001dd077810 */ /* 0x000fe20007ffe8dc */
[----:B------:R-:W-:Y:S06]  /*8ed0*/  BSSY B0, `(.L_x_1621) ;  /* 0x000000d000007945 */ /* 0x000fec0003800000 */
[----:B------:R-:W1:Y:S01]  /*8ee0*/  LDC.64 R2, c[0x0][0x9e0] ;  /* 0x00027800ff027b82 */ /* 0x000e620000000a00 */
[----:B0-----:R-:W-:-:S02]  /*8ef0*/  ISETP.NE.AND P1, PT, R0, 0x1, PT ;  /* 0x000000010000780c */ /* 0x001fc40003f25270 */
[----:B-1----:R-:W-:-:S11]  /*8f00*/  ISETP.GE.AND P3, PT, R3, 0x1, PT ;  /* 0x000000010300780c */ /* 0x002fd60003f66270 */
[----:B------:R-:W0:Y:S08]  /*8f10*/  @P1 LDC R5, c[0x0][0x44c] ;  /* 0x00011300ff051b82 */ /* 0x000e300000000800 */
[----:B------:R-:W1:Y:S01]  /*8f20*/  @P1 LDC R4, c[0x0][0x450] ;  /* 0x00011400ff041b82 */ /* 0x000e620000000800 */
[----:B--2---:R-:W-:-:S04]  /*8f30*/  VIADD R0, R36, 0x7f ;  /* 0x0000007f24007836 */ /* 0x004fc80000000000 */
[----:B0-----:R-:W-:-:S05]  /*8f40*/  @P1 IMAD.HI.U32 R5, R0, R5, RZ ;  /* 0x0000000500051227 */ /* 0x001fca00078e00ff */
[----:B-1----:R-:W-:-:S05]  /*8f50*/  @P1 SHF.R.U32.HI R0, RZ, R4, R5 ;  /* 0x00000004ff001219 */ /* 0x002fca0000011605 */
[----:B------:R-:W-:Y:S01]  /*8f60*/  IMAD.IADD R7, R7, 0x1, R0 ;  /* 0x0000000107077824 */ /* 0x000fe200078e0200 */
[----:B------:R-:W-:Y:S06]  /*8f70*/  @P2 BRA `(.L_x_1622) ;  /* 0x0000000000082947 */ /* 0x000fec0003800000 */
[----:B------:R-:W0:Y:S02]  /*8f80*/  FENCE.VIEW.ASYNC.G ;  /* 0x00000000000073c6 */ /* 0x000e240000000100 */
[----:B0-----:R-:W-:Y:S06]  /*8f90*/  BAR.ARV 0xc, 0x180 ;  /* 0x0306000000007b1d */ /* 0x001fec0000002000 */
.L_x_1622:
[----:B------:R-:W-:Y:S05]  /*8fa0*/  BSYNC B0 ;  /* 0x0000000000007941 */ /* 0x000fea0003800000 */
.L_x_1621:
[----:B------:R-:W-:Y:S01]  /*8fb0*/  IADD3 R2, R7, R2, RZ ;  /* 0x0000000207027210 */ /* 0x000fe20007ffe0ff */
[----:B------:R-:W-:Y:S06]  /*8fc0*/  @!P3 BRA `(.L_x_1623) ;  /* 0x000000000048b947 */ /* 0x000fec0003800000 */
        /* <DEDUP_REMOVED lines=11> */
.L_x_1625:
[----:B------:R-:W-:-:S13]  /*9080*/  ISETP.NE.AND P0, PT, R3, 0x1, PT ;  /* 0x000000010300780c */ /* 0x000fda0003f05270 */
[----:B------:R-:W0:Y:S02]  /*9090*/  @P0 LDC.64 R4, c[0x0][0x9e8] ;  /* 0x00027a00ff040b82 */ /* 0x000e240000000a00 */
[----:B0-----:R-:W-:-:S05]  /*90a0*/  @P0 IMAD.HI.U32 R4, R0, R4, RZ ;  /* 0x0000000400040227 */ /* 0x001fca00078e00ff */
[----:B------:R-:W-:-:S07]  /*90b0*/  @P0 SHF.R.U32.HI R0, RZ, R5, R4 ;  /* 0x00000005ff000219 */ /* 0x000fce0000011604 */
.L_x_1626:
[----:B------:R-:W-:Y:S05]  /*90c0*/  BSYNC B0 ;  /* 0x0000000000007941 */ /* 0x000fea0003800000 */
.L_x_1624:
[----:B------:R-:W-:-:S05]  /*90d0*/  IMAD R5, R0, R3, R3 ;  /* 0x0000000300057224 */ /* 0x000fca00078e0203 */
[----:B------:R-:W-:-:S07]  /*90e0*/  VIMNMX R2, R2, R5, PT ;  /* 0x0000000502027248 */ /* 0x000fce0003fe0100 */
.L_x_1623:
[----:B------:R-:W0:Y:S01]  /*90f0*/  @P1 LDC R0, c[0x0][0x44c] ;  /* 0x00011300ff001b82 */ /* 0x000e220000000800 */
[----:B------:R-:W-:Y:S01]  /*9100*/  VIADD R2, R2, 0x3f ;  /* 0x0000003f02027836 */ /* 0x000fe20000000000 */
[----:B------:R-:W-:Y:S01]  /*9110*/  ULDC UR4, c[0x0][0x9dc] ;  /* 0x0002770000047ab9 */ /* 0x000fe20000000800 */
[----:B------:R-:W-:-:S03]  /*9120*/  IMAD.MOV.U32 R7, RZ, RZ, R36 ;  /* 0x000000ffff077224 */ /* 0x000fc600078e0024 */
[----:B------:R-:W-:Y:S02]  /*9130*/  SHF.R.S32.HI R5, RZ, 0x1f, R2 ;  /* 0x0000001fff057819 */ /* 0x000fe40000011402 */
[----:B------:R-:W1:Y:S02]  /*9140*/  @P1 LDC R9, c[0x0][0x450] ;  /* 0x00011400ff091b82 */ /* 0x000e640000000800 */
[----:B------:R-:W-:-:S04]  /*9150*/  LEA.HI R5, R5, R2, RZ, 0x6 ;  /* 0x0000000205057211 */ /* 0x000fc800078f30ff */
[----:B------:R-:W-:Y:S01]  /*9160*/  SHF.R.S32.HI R5, RZ, 0x6, R5 ;  /* 0x00000006ff057819 */ /* 0x000fe20000011405 */
[----:B0-----:R-:W-:-:S05]  /*9170*/  @P1 IMAD.HI.U32 R0, R36, R0, RZ ;  /* 0x0000000024001227 */ /* 0x001fca00078e00ff */
[----:B-1----:R-:W-:Y:S02]  /*9180*/  @P1 SHF.R.U32.HI R7, RZ, R9, R0 ;  /* 0x00000009ff071219 */ /* 0x002fe40000011600 */
[----:B------:R-:W-:-:S03]  /*9190*/  VIMNMX R9, R104, R5, PT ;  /* 0x0000000568097248 */ /* 0x000fc60003fe0100 */
[----:B------:R-:W-:-:S04]  /*91a0*/  IMAD.IADD R0, R154, 0x1, R7 ;  /* 0x000000019a007824 */ /* 0x000fc800078e0207 */
        /* <DEDUP_REMOVED lines=12> */
.L_x_1629:
[----:B------:R-:W-:-:S13]  /*9270*/  ISETP.NE.AND P0, PT, R3, 0x1, PT ;  /* 0x000000010300780c */ /* 0x000fda0003f05270 */
[----:B------:R-:W0:Y:S02]  /*9280*/  @P0 LDC.64 R4, c[0x0][0x9e8] ;  /* 0x00027a00ff040b82 */ /* 0x000e240000000a00 */
[----:B0-----:R-:W-:-:S05]  /*9290*/  @P0 IMAD.HI.U32 R4, R0, R4, RZ ;  /* 0x0000000400040227 */ /* 0x001fca00078e00ff */
[----:B------:R-:W-:-:S07]  /*92a0*/  @P0 SHF.R.U32.HI R0, RZ, R5, R4 ;  /* 0x00000005ff000219 */ /* 0x000fce0000011604 */
.L_x_1630:
[----:B------:R-:W-:Y:S05]  /*92b0*/  BSYNC B0 ;  /* 0x0000000000007941 */ /* 0x000fea0003800000 */
.L_x_1628:
[----:B------:R-:W-:-:S05]  /*92c0*/  IMAD R3, R0, R3, RZ ;  /* 0x0000000300037224 */ /* 0x000fca00078e02ff */
[----:B------:R-:W-:-:S07]  /*92d0*/  VIMNMX R2, R2, R3, !PT ;  /* 0x0000000302027248 */ /* 0x000fce0007fe0100 */
.L_x_1627:
[----:B------:R-:W-:Y:S01]  /*92e0*/  SHF.R.S32.HI R3, RZ, 0x1f, R2 ;  /* 0x0000001fff037819 */ /* 0x000fe20000011402 */
[----:B------:R-:W-:Y:S01]  /*92f0*/  BSSY B0, `(.L_x_1631) ;  /* 0x0000027000007945 */ /* 0x000fe20003800000 */
[----:B------:R-:W-:Y:S02]  /*9300*/  IMAD.MOV.U32 R204, RZ, RZ, RZ ;  /* 0x000000ffffcc7224 */ /* 0x000fe400078e00ff */
[----:B------:R-:W-:-:S04]  /*9310*/  LEA.HI R3, R3, R2, RZ, 0x6 ;  /* 0x0000000203037211 */ /* 0x000fc800078f30ff */
[----:B------:R-:W-:-:S04]  /*9320*/  SHF.R.S32.HI R3, RZ, 0x6, R3 ;  /* 0x00000006ff037819 */ /* 0x000fc80000011403 */
[----:B------:R-:W-:-:S04]  /*9330*/  VIMNMX R11, RZ, R3, !PT ;  /* 0x00000003ff0b7248 */ /* 0x000fc80007fe0100 */
[----:B------:R-:W-:-:S13]  /*9340*/  ISETP.GT.AND P0, PT, R9, R11, PT ;  /* 0x0000000b0900720c */ /* 0x000fda0003f04270 */
[----:B------:R-:W-:Y:S05]  /*9350*/  @!P0 BRA `(.L_x_1632) ;  /* 0x0000000000808947 */ /* 0x000fea0003800000 */
[----:B------:R-:W2:Y:S01]  /*9360*/  LDL R0, [R1+0x4c] ;  /* 0x00004c0001007983 */ /* 0x000ea20000100800 */
[----:B------:R-:W-:Y:S01]  /*9370*/  ULDC UR4, c[0x0][0x9f0] ;  /* 0x00027c0000047ab9 */ /* 0x000fe20000000800 */
[----:B--2---:R-:W-:-:S04]  /*9380*/  ISETP.NE.AND P0, PT, R0, RZ, PT ;  /* 0x000000ff0000720c */ /* 0x004fc80003f05270 */
[----:B------:R-:W-:-:S04]  /*9390*/  SEL R6, R0, UR4, P0 ;  /* 0x0000000400067c07 */ /* 0x000fc80008000000 */
[-C--:B------:R-:W-:Y:S02]  /*93a0*/  IABS R5, R6.reuse ;  /* 0x0000000600057213 */ /* 0x080fe40000000000 */
[----:B------:R-:W-:Y:S02]  /*93b0*/  IADD3 R0, R6, -0x1, R9 ;  /* 0xffffffff06007810 */ /* 0x000fe40007ffe009 */
[----:B------:R-:W0:Y:S01]  /*93c0*/  I2F.RP R4, R5 ;  /* 0x0000000500047306 */ /* 0x000e220000209400 */
[----:B------:R-:W-:Y:S02]  /*93d0*/  IABS R10, R6 ;  /* 0x00000006000a7213 */ /* 0x000fe40000000000 */
[----:B------:R-:W-:-:S05]  /*93e0*/  IMAD.IADD R0, R0, 0x1, -R11 ;  /* 0x0000000100007824 */ /* 0x000fca00078e0a0b */
[----:B0-----:R-:W0:Y:S02]  /*93f0*/  MUFU.RCP R4, R4 ;  /* 0x0000000400047308 */ /* 0x001e240000001000 */
[----:B0-----:R-:W-:Y:S02]  /*9400*/  VIADD R2, R4, 0xffffffe ;  /* 0x0ffffffe04027836 */ /* 0x001fe40000000000 */
[----:B------:R-:W-:-:S04]  /*9410*/  IMAD.MOV R4, RZ, RZ, -R10 ;  /* 0x000000ffff047224 */ /* 0x000fc800078e0a0a */
[----:B------:R0:W1:Y:S02]  /*9420*/  F2I.FTZ.U32.TRUNC.NTZ R3, R2 ;  /* 0x0000000200037305 */ /* 0x000064000021f000 */
[----:B0-----:R-:W-:Y:S01]  /*9430*/  IMAD.MOV.U32 R2, RZ, RZ, RZ ;  /* 0x000000ffff027224 */ /* 0x001fe200078e00ff */
[----:B-1----:R-:W-:-:S05]  /*9440*/  IADD3 R8, RZ, -R3, RZ ;  /* 0x80000003ff087210 */ /* 0x002fca0007ffe0ff */
[----:B------:R-:W-:Y:S01]  /*9450*/  IMAD R7, R8, R5, RZ ;  /* 0x0000000508077224 */ /* 0x000fe200078e02ff */
[----:B------:R-:W-:Y:S02]  /*9460*/  IABS R8, R0 ;  /* 0x0000000000087213 */ /* 0x000fe40000000000 */
[----:B------:R-:W-:Y:S01]  /*9470*/  LOP3.LUT R0, R0, R6, RZ, 0x3c, !PT ;  /* 0x0000000600007212 */ /* 0x000fe200078e3cff */
[----:B------:R-:W-:-:S03]  /*9480*/  IMAD.HI.U32 R3, R3, R7, R2 ;  /* 0x0000000703037227 */ /* 0x000fc600078e0002 */
[----:B------:R-:W-:Y:S01]  /*9490*/  ISETP.GE.AND P2, PT, R0, RZ, PT ;  /* 0x000000ff0000720c */ /* 0x000fe20003f46270 */
[----:B------:R-:W-:-:S04]  /*94a0*/  IMAD.MOV.U32 R2, RZ, RZ, R8 ;  /* 0x000000ffff027224 */ /* 0x000fc800078e0008 */
[----:B------:R-:W-:-:S04]  /*94b0*/  IMAD.HI.U32 R3, R3, R2, RZ ;  /* 0x0000000203037227 */ /* 0x000fc800078e00ff */
        /* <DEDUP_REMOVED lines=8> */
[----:B------:R-:W-:-:S04]  /*9540*/  @!P1 LOP3.LUT R3, RZ, R6, RZ, 0x33, !PT ;  /* 0x00000006ff039212 */ /* 0x000fc800078e33ff */
[----:B------:R-:W-:-:S07]  /*9550*/  MOV R204, R3 ;  /* 0x0000000300cc7202 */ /* 0x000fce0000000f00 */
.L_x_1632:
[----:B------:R-:W-:Y:S05]  /*9560*/  BSYNC B0 ;  /* 0x0000000000007941 */ /* 0x000fea0003800000 */
.L_x_1631:
        /* <DEDUP_REMOVED lines=67> */
[----:B--2---:R-:W-:-:S05]  /*99a0*/  IMAD R0, R0, R204, R11 ;  /* 0x000000cc00007224 */ /* 0x004fca00078e020b */
[----:B------:R0:W-:Y:S01]  /*99b0*/  STL [R1+0x38], R0 ;  /* 0x0000380001007387 */ /* 0x0001e20000100800 */
[----:B------:R-:W-:-:S04]  /*99c0*/  VIADDMNMX R204, R0, R204, R9, PT ;  /* 0x000000cc00cc7246 */ /* 0x000fc80003800109 */
[----:B------:R-:W-:-:S13]  /*99d0*/  ISETP.GT.AND P1, PT, R204, R0, PT ;  /* 0x00000000cc00720c */ /* 0x000fda0003f24270 */
[----:B0-----:R-:W-:Y:S05]  /*99e0*/  @!P1 BRA `(.L_x_1633) ;  /* 0x0000015000749947 */ /* 0x001fea0003800000 */
[----:B------:R-:W0:Y:S01]  /*99f0*/  S2R R0, SR_TID.X ;  /* 0x0000000000007919 */ /* 0x000e220000002100 */
[----:B------:R-:W-:Y:S01]  /*9a00*/  BSSY B6, `(.L_x_1634) ;  /* 0x0000020000067945 */ /* 0x000fe20003800000 */
[----:B0-----:R-:W-:-:S05]  /*9a10*/  VIADD R0, R0, 0xffffff80 ;  /* 0xffffff8000007836 */ /* 0x001fca0000000000 */
[----:B------:R-:W-:-:S04]  /*9a20*/  SHF.R.S32.HI R3, RZ, 0x1f, R0 ;  /* 0x0000001fff037819 */ /* 0x000fc80000011400 */
[----:B------:R-:W-:-:S04]  /*9a30*/  LEA.HI R3, R3, R0, RZ, 0x7 ;  /* 0x0000000003037211 */ /* 0x000fc800078f38ff */
[----:B------:R-:W-:-:S06]  /*9a40*/  SHF.R.S32.HI R0, RZ, 0x7, R3 ;  /* 0x00000007ff007819 */ /* 0x000fcc0000011403 */
[----:B------:R-:W0:Y:S02]  /*9a50*/  SHFL.IDX PT, R0, R0, RZ, 0x1f ;  /* 0x00001fff00007589 */ /* 0x000e2400000e0000 */
[----:B0-----:R-:W-:-:S04]  /*9a60*/  LEA.HI R2, R0, R0, RZ, 0x1 ;  /* 0x0000000000027211 */ /* 0x001fc800078f08ff */
[----:B------:R-:W-:Y:S01]  /*9a70*/  LOP3.LUT R3, R2, 0x1e, RZ, 0xc0, !PT ;  /* 0x0000001e02037812 */ /* 0x000fe200078ec0ff */
[----:B------:R-:W-:-:S04]  /*9a80*/  VIADD R2, R16, 0x10400 ;  /* 0x0001040010027836 */ /* 0x000fc80000000000 */
[----:B------:R-:W-:Y:S01]  /*9a90*/  IMAD.IADD R3, R0, 0x1, -R3 ;  /* 0x0000000100037824 */ /* 0x000fe200078e0a03 */
[----:B------:R-:W-:-:S03]  /*9aa0*/  LOP3.LUT P0, RZ, R2, 0x3ff, RZ, 0xc0, !PT ;  /* 0x000003ff02ff7812 */ /* 0x000fc6000780c0ff */
[----:B------:R-:W-:Y:S01]  /*9ab0*/  IMAD R3, R3, 0x2000, R2 ;  /* 0x0000200003037824 */ /* 0x000fe200078e0202 */
[----:B------:R-:W-:-:S04]  /*9ac0*/  P2R R24, PR, RZ, 0x1 ;  /* 0x00000001ff187803 */ /* 0x000fc80000000000 */
[----:B------:R-:W-:-:S04]  /*9ad0*/  SHF.R.U32.HI R2, RZ, 0x4, R3 ;  /* 0x00000004ff027819 */ /* 0x000fc80000011603 */
[----:B------:R-:W-:Y:S01]  /*9ae0*/  LOP3.LUT R2, R2, 0x3fff, RZ, 0xc0, !PT ;  /* 0x00003fff02027812 */ /* 0x000fe200078ec0ff */
[----:B------:R-:W-:Y:S06]  /*9af0*/  @!P0 BRA `(.L_x_1635) ;  /* 0x0000000000408947 */ /* 0x000fec0003800000 */
[----:B------:R-:W-:Y:S01]  /*9b00*/  MOV R14, 0x0 ;  /* 0x00000000000e7802 */ /* 0x000fe20000000f00 */
[----:B------:R-:W-:Y:S01]  /*9b10*/  ULDC.64 UR4, c[0x4][0xa8] ;  /* 0x01002a0000047ab9 */ /* 0x000fe20000000a00 */
[----:B------:R-:W-:Y:S01]  /*9b20*/  ULDC.64 UR6, c[0x4][0xb0] ;  /* 0x01002c0000067ab9 */ /* 0x000fe20000000a00 */
[----:B------:R-:W-:Y:S02]  /*9b30*/  IMAD.U32 R4, RZ, RZ, UR4 ;  /* 0x00000004ff047e24 */ /* 0x000fe4000f8e00ff */
        /* <DEDUP_REMOVED lines=8> */
[----:B------:R-:W-:Y:S02]  /*9bc0*/  IMAD.MOV.U32 R12, RZ, RZ, 0x1 ;  /* 0x00000001ff0c7424 */ /* 0x000fe400078e00ff */
[----:B------:R-:W-:-:S07]  /*9bd0*/  IMAD.MOV.U32 R13, RZ, RZ, RZ ;  /* 0x000000ffff0d7224 */ /* 0x000fce00078e00ff */
[----:B------:R-:W-:-:S07]  /*9be0*/  LEPC R20, `(.L_x_1635) ;  /* 0x000000001014794e */ /* 0x000fce0000000000 */
[----:B0----5:R-:W-:Y:S05]  /*9bf0*/  CALL.ABS.NOINC R14 ;  /* 0x000000000e007343 */ /* 0x021fea0003c00000 */
.L_x_1635:
[----:B------:R-:W-:Y:S05]  /*9c00*/  BSYNC B6 ;  /* 0x0000000000067941 */ /* 0x000fea0003800000 */
.L_x_1634:
        /* <DEDUP_REMOVED lines=13> */
.L_x_1639:
[----:B-1----:R1:W2:Y:S02]  /*9ce0*/  SYNCS.PHASECHK.TRANS64.TRYWAIT P0, [R16+URZ+0x30800], R3 ;  /* 0x03080003100075a7 */ /* 0x0022a4000800017f */
[----:B--2---:R-:W-:Y:S05]  /*9cf0*/  @!P0 NANOSLEEP.SYNCS 0x989680 ;  /* 0x009896800000895d */ /* 0x004fea0003900000 */
[----:B------:R-:W2:Y:S02]  /*9d00*/  @!P0 SYNCS.PHASECHK.TRANS64 P0, [R16+URZ+0x30800], R3 ;  /* 0x03080003100085a7 */ /* 0x000ea4000800007f */
[----:B--2---:R-:W-:Y:S05]  /*9d10*/  @!P0 BRA `(.L_x_1639) ;  /* 0xfffffffc00f08947 */ /* 0x004fea000383ffff */
.L_x_1638:
[----:B------:R-:W-:Y:S05]  /*9d20*/  BSYNC B0 ;  /* 0x0000000000007941 */ /* 0x000fea0003800000 */
.L_x_1637:
[----:B------:R-:W-:Y:S05]  /*9d30*/  BRA `(.L_x_1640) ;  /* 0x0000009400747947 */ /* 0x000fea0003800000 */
.L_x_1636:
[----:B------:R-:W-:Y:S01]  /*9d40*/  ISETP.NE.AND P0, PT, R24, RZ, PT ;  /* 0x000000ff1800720c */ /* 0x000fe20003f05270 */
[----:B------:R-:W-:Y:S01]  /*9d50*/  ULDC.64 UR4, c[0x0][0x3f8] ;  /* 0x0000fe0000047ab9 */ /* 0x000fe20000000a00 */
[----:B-----5:R-:W-:Y:S01]  /*9d60*/  SHF.R.S32.HI R0, RZ, 0x1f, R101 ;  /* 0x0000001fff007819 */ /* 0x020fe20000011465 */
[----:B------:R-:W-:Y:S01]  /*9d70*/  ULDC.64 UR6, c[0x0][0x408] ;  /* 0x0001020000067ab9 */ /* 0x000fe20000000a00 */
[----:B------:R-:W-:Y:S01]  /*9d80*/  IMAD.WIDE.U32 R24, R101, UR4, RZ ;  /* 0x0000000465187c25 */ /* 0x000fe2000f8e00ff */
[----:B------:R-:W-:Y:S03]  /*9d90*/  BSSY B6, `(.L_x_1641) ;  /* 0x0000019000067945 */ /* 0x000fe60003800000 */
[C---:B------:R-:W-:Y:S02]  /*9da0*/  IMAD R4, R0.reuse, UR4, RZ ;  /* 0x0000000400047c24 */ /* 0x040fe4000f8e02ff */
[----:B------:R-:W-:-:S02]  /*9db0*/  IMAD R0, R0, UR6, RZ ;  /* 0x0000000600007c24 */ /* 0x000fc4000f8e02ff */
[C---:B------:R-:W-:Y:S02]  /*9dc0*/  IMAD R33, R101.reuse, UR5, R4 ;  /* 0x0000000565217c24 */ /* 0x040fe4000f8e0204 */
[C---:B------:R-:W-:Y:S02]  /*9dd0*/  IMAD R29, R101.reuse, UR7, R0 ;  /* 0x00000007651d7c24 */ /* 0x040fe4000f8e0200 */
[----:B------:R-:W-:-:S04]  /*9de0*/  IMAD.WIDE.U32 R26, R101, UR6, RZ ;  /* 0x00000006651a7c25 */ /* 0x000fc8000f8e00ff */
[----:B------:R-:W-:Y:S02]  /*9df0*/  IMAD.IADD R33, R33, 0x1, R25 ;  /* 0x0000000121217824 */ /* 0x000fe400078e0219 */
[----:B------:R-:W-:Y:S01]  /*9e00*/  IMAD.IADD R29, R29, 0x1, R27 ;  /* 0x000000011d1d7824 */ /* 0x000fe200078e021b */
[----:B------:R-:W-:Y:S06]  /*9e10*/  @!P0 BRA `(.L_x_1642) ;  /* 0x0000000000408947 */ /* 0x000fec0003800000 */
[----:B------:R-:W-:Y:S01]  /*9e20*/  MOV R14, 0x0 ;  /* 0x00000000000e7802 */ /* 0x000fe20000000f00 */
[----:B------:R-:W-:Y:S01]  /*9e30*/  ULDC.64 UR4, c[0x4][0xa8] ;  /* 0x01002a0000047ab9 */ /* 0x000fe20000000a00 */
[----:B------:R-:W-:Y:S01]  /*9e40*/  ULDC.64 UR6, c[0x4][0xb0] ;  /* 0x01002c0000067ab9 */ /* 0x000fe20000000a00 */
[----:B------:R-:W-:Y:S01]  /*9e50*/  IMAD.U32 R4, RZ, RZ, UR4 ;  /* 0x00000004ff047e24 */ /* 0x000fe2000f8e00ff */
[----:B------:R-:W-:Y:S01]  /*9e60*/  MOV R5, UR5 ;  /* 0x0000000500057c02 */ /* 0x000fe20008000f00 */
[----:B------:R-:W-:Y:S01]  /*9e70*/  ULDC.64 UR4, c[0x4][0x20] ;  /* 0x0100080000047ab9 */ /* 0x000fe20000000a00 */
        /* <DEDUP_REMOVED lines=10> */
.L_x_1642:
[----:B------:R-:W-:Y:S05]  /*9f20*/  BSYNC B6 ;  /* 0x0000000000067941 */ /* 0x000fea0003800000 */
.L_x_1641:
[----:B------:R-:W2:Y:S01]  /*9f30*/  LDL R93, [R1+0x14] ;  /* 0x00001400015d7983 */ /* 0x000ea20000100800 */
[----:B------:R-:W-:-:S03]  /*9f40*/  ULDC.U8 UR4, c[0x0][0x410] ;  /* 0x0001040000047ab9 */ /* 0x000fc60000000000 */
[----:B------:R-:W3:Y:S01]  /*9f50*/  LDL R20, [R1+0x44] ;  /* 0x0000440001147983 */ /* 0x000ee20000100800 */
[----:B------:R-:W-:Y:S01]  /*9f60*/  ISETP.NE.AND P0, PT, RZ, UR4, PT ;  /* 0x00000004ff007c0c */ /* 0x000fe2000bf05270 */
[----:B------:R-:W-:Y:S01]  /*9f70*/  BSSY B0, `(.L_x_1643) ;  /* 0x0000931000007945 */ /* 0x000fe20003800000 */
[----:B--2---:R-:W-:-:S05]  /*9f80*/  IMAD.IADD R0, R23, 0x1, R93 ;  /* 0x0000000117007824 */ /* 0x004fca00078e025d */
[----:B---3--:R-:W-:-:S06]  /*9f90*/  LEA R3, R20, R0, 0x5 ;  /* 0x0000000014037211 */ /* 0x008fcc00078e28ff */
[----:B------:R-:W-:Y:S05]  /*9fa0*/  @!P0 BRA `(.L_x_1644) ;  /* 0x0000004800188947 */ /* 0x000fea0003800000 */
[----:B------:R-:W0:Y:S01]  /*9fb0*/  LDC R21, c[0x0][0x448] ;  /* 0x00011200ff157b82 */ /* 0x000e220000000800 */
[----:B------:R-:W-:Y:S01]  /*9fc0*/  ULDC.64 UR4, c[0x0][0x3f8] ;  /* 0x0000fe0000047ab9 */ /* 0x000fe20000000a00 */
[----:B------:R-:W-:Y:S01]  /*9fd0*/  ULDC.64 UR6, c[0x0][0x408] ;  /* 0x0001020000067ab9 */ /* 0x000fe20000000a00 */
[----:B------:R-:W-:Y:S01]  /*9fe0*/  IMAD.MOV.U32 R32, RZ, RZ, R24 ;  /* 0x000000ffff207224 */ /* 0x000fe200078e0018 */
[----:B0-----:R-:W-:-:S13]  /*9ff0*/  ISETP.NE.AND P0, PT, R21, 0x1, PT ;  /* 0x000000011500780c */ /* 0x001fda0003f05270 */
[----:B------:R-:W0:Y:S08]  /*a000*/  @P0 LDC R4, c[0x0][0x44c] ;  /* 0x00011300ff040b82 */ /* 0x000e300000000800 */
[----:B------:R-:W1:Y:S01]  /*a010*/  @P0 LDC R5, c[0x0][0x450] ;  /* 0x00011400ff050b82 */ /* 0x000e620000000800 */
[----:B0-----:R-:W-:-:S05]  /*a020*/  @P0 IMAD.HI.U32 R4, R3, R4, RZ ;  /* 0x0000000403040227 */ /* 0x001fca00078e00ff */
[----:B-1----:R-:W-:Y:S01]  /*a030*/  @P0 SHF.R.U32.HI R3, RZ, R5, R4 ;  /* 0x00000005ff030219 */ /* 0x002fe20000011604 */
[----:B------:R-:W-:Y:S02]  /*a040*/  IMAD.MOV.U32 R4, RZ, RZ, R26 ;  /* 0x000000ffff047224 */ /* 0x000fe400078e001a */
[----:B------:R-:W-:Y:S01]  /*a050*/  IMAD.MOV.U32 R5, RZ, RZ, R29 ;  /* 0x000000ffff057224 */ /* 0x000fe200078e001d */
[----:B------:R-:W-:Y:S01]  /*a060*/  SHF.R.S32.HI R6, RZ, 0x1f, R3 ;  /* 0x0000001fff067819 */ /* 0x000fe20000011403 */
[----:B------:R-:W-:-:S04]  /*a070*/  IMAD.WIDE.U32 R32, R3, UR4, R32 ;  /* 0x0000000403207c25 */ /* 0x000fc8000f8e0020 */
[C---:B------:R-:W-:Y:S02]  /*a080*/  IMAD R8, R6.reuse, UR4, RZ ;  /* 0x0000000406087c24 */ /* 0x040fe4000f8e02ff */
[----:B------:R-:W-:Y:S02]  /*a090*/  IMAD R6, R6, UR6, RZ ;  /* 0x0000000606067c24 */ /* 0x000fe4000f8e02ff */
[C---:B------:R-:W-:Y:S01]  /*a0a0*/  IMAD R7, R3.reuse, UR5, R8 ;  /* 0x0000000503077c24 */ /* 0x040fe2000f8e0208 */
[----:B------:R-:W-:Y:S01]  /*a0b0*/  ULDC.64 UR4, c[0x0][0x3e8] ;  /* 0x0000fa0000047ab9 */ /* 0x000fe20000000a00 */
[C---:B------:R-:W-:Y:S01]  /*a0c0*/  IMAD.WIDE.U32 R4, R3.reuse, UR6, R4 ;  /* 0x0000000603047c25 */ /* 0x040fe2000f8e0004 */
[----:B------:R-:W-:Y:S01]  /*a0d0*/  LEA R31, P0, R32, UR4, 0x1 ;  /* 0x00000004201f7c11 */ /* 0x000fe2000f8008ff */
[----:B------:R-:W-:Y:S02]  /*a0e0*/  UMOV UR4, 0xffffffff ;  /* 0xffffffff00047882 */ /* 0x000fe40000000000 */
[----:B------:R-:W-:Y:S01]  /*a0f0*/  IMAD R9, R3, UR7, R6 ;  /* 0x0000000703097c24 */ /* 0x000fe2000f8e0206 */
[----:B------:R-:W-:Y:S01]  /*a100*/  ULDC.64 UR6, c[0x0][0x400] ;  /* 0x0001000000067ab9 */ /* 0x000fe20000000a00 */
[----:B------:R-:W-:Y:S01]  /*a110*/  IMAD.IADD R3, R33, 0x1, R7 ;  /* 0x0000000121037824 */ /* 0x000fe200078e0207 */
[----:B------:R-:W-:Y:S01]  /*a120*/  LEA R30, P1, R4, UR6, 0x1 ;  /* 0x00000006041e7c11 */ /* 0x000fe2000f8208ff */
[----:B------:R-:W-:-:S03]  /*a130*/  IMAD.IADD R33, R5, 0x1, R9 ;  /* 0x0000000105217824 */ /* 0x000fc600078e0209 */
[----:B------:R-:W-:Y:S02]  /*a140*/  LEA.HI.X R32, R32, UR5, R3, 0x1, P0 ;  /* 0x0000000520207c11 */ /* 0x000fe400080f0c03 */
[----:B------:R-:W-:Y:S01]  /*a150*/  LEA.HI.X R33, R4, UR7, R33, 0x1, P1 ;  /* 0x0000000704217c11 */ /* 0x000fe200088f0c21 */
[----:B------:R-:W-:Y:S06]  /*a160*/  BRA.DIV UR4, `(.L_x_1645) ;  /* 0x0000023a04387947 */ /* 0x000fec000b800000 */
[----:B------:R0:W1:Y:S04]  /*a170*/  SHFL.IDX PT, R9, R32, RZ, 0x181f ;  /* 0x00181fff20097589 */ /* 0x00006800000e0000 */
[----:B------:R0:W2:Y:S04]  /*a180*/  SHFL.IDX PT, R8, R31, RZ, 0x181f ;  /* 0x00181fff1f087589 */ /* 0x0000a800000e0000 */
[----:B------:R0:W3:Y:S04]  /*a190*/  SHFL.IDX PT, R26, R33, RZ, 0x181f ;  /* 0x00181fff211a7589 */ /* 0x0000e800000e0000 */
[----:B------:R0:W4:Y:S02]  /*a1a0*/  SHFL.IDX PT, R5, R30, RZ, 0x181f ;  /* 0x00181fff1e057589 */ /* 0x00012400000e0000 */
.L_x_2029:
[----:B------:R-:W-:Y:S01]  /*a1b0*/  IMAD R3, R220, R21, RZ ;  /* 0x00000015dc037224 */ /* 0x000fe200078e02ff */
        /* <DEDUP_REMOVED lines=8> */
[----:B------:R-:W-:Y:S02]  /*a240*/  CS2R R72, SRZ ;  /* 0x0000000000487805 */ /* 0x000fe4000001ff00 */
[----:B------:R-:W-:-:S03]  /*a250*/  CS2R R76, SRZ ;  /* 0x00000000004c7805 */ /* 0x000fc6000001ff00 */
[----:B------:R-:W-:Y:S05]  /*a260*/  @P0 BRA `(.L_x_1647) ;  /* 0x0000000000bc0947 */ /* 0x000fea0003800000 */
[----:B------:R-:W3:Y:S01]  /*a270*/  LDL R4, [R1+0x70] ;  /* 0x0000700001047983 */ /* 0x000ee20000100800 */
[----:B------:R-:W-:-:S03]  /*a280*/  ULDC UR4, c[0x0][0x3f4] ;  /* 0x0000fd0000047ab9 */ /* 0x000fc60000000800 */
[----:B------:R-:W3:Y:S04]  /*a290*/  LDL R6, [R1+0x74] ;  /* 0x0000740001067983 */ /* 0x000ee80000100800 */
[----:B------:R-:W3:Y:S01]  /*a2a0*/  LDL R29, [R1+0x6c] ;  /* 0x00006c00011d7983 */ /* 0x000ee20000100800 */
[----:B------:R-:W-:Y:S02]  /*a2b0*/  ISETP.GE.AND P2, PT, R234, UR4, PT ;  /* 0x00000004ea007c0c */ /* 0x000fe4000bf46270 */
[----:B------:R-:W-:Y:S02]  /*a2c0*/  ISETP.GE.AND P1, PT, R233, UR4, PT ;  /* 0x00000004e9007c0c */ /* 0x000fe4000bf26270 */
[----:B------:R-:W-:Y:S02]  /*a2d0*/  ISETP.GE.AND P3, PT, R200, UR4, PT ;  /* 0x00000004c8007c0c */ /* 0x000fe4000bf66270 */
[----:B------:R-:W-:-:S07]  /*a2e0*/  ISETP.GE.AND P0, PT, R235, UR4, PT ;  /* 0x00000004eb007c0c */ /* 0x000fce000bf06270 */
[----:B------:R-:W-:-:S05]  /*a2f0*/  @!P2 IMAD.SHL.U32 R12, R234, 0x2, RZ ;  /* 0x00000002ea0ca824 */ /* 0x000fca00078e00ff */
[-C--:B--2---:R-:W-:Y:S01]  /*a300*/  @!P2 IADD3 R14, P4, R8, R12.reuse, RZ ;  /* 0x0000000c080ea210 */ /* 0x084fe20007f9e0ff */
[----:B------:R-:W-:Y:S01]  /*a310*/  @!P0 IMAD.SHL.U32 R27, R235, 0x2, RZ ;  /* 0x00000002eb1b8824 */ /* 0x000fe200078e00ff */
[----:B----4-:R-:W-:Y:S01]  /*a320*/  @!P2 IADD3 R12, P6, R5, R12, RZ ;  /* 0x0000000c050ca210 */ /* 0x010fe20007fde0ff */
[----:B---3--:R-:W-:Y:S02]  /*a330*/  @!P3 IMAD.MOV.U32 R7, RZ, RZ, R26 ;  /* 0x000000ffff07b224 */ /* 0x008fe400078e001a */
[----:B-1----:R-:W-:Y:S01]  /*a340*/  @!P3 IMAD.WIDE R20, R200, 0x2, R8 ;  /* 0x00000002c814b825 */ /* 0x002fe200078e0208 */
        /* <DEDUP_REMOVED lines=8> */
[----:B------:R-:W-:Y:S02]  /*a3d0*/  ULDC.64 UR6, c[0x0][0x208] ;  /* 0x0000820000067ab9 */ /* 0x000fe40000000a00 */
[----:B------:R1:W5:Y:S01]  /*a3e0*/  @!P3 LD.E.64 R74, desc[UR6][R20.64] ;  /* 0x00000006144ab980 */ /* 0x000362000c101b00 */
[C---:B------:R-:W-:Y:S01]  /*a3f0*/  @!P1 SHF.L.U64.HI R28, R233.reuse, 0x1, R4 ;  /* 0x00000001e91c9819 */ /* 0x040fe20000010204 */
[----:B------:R-:W-:Y:S01]  /*a400*/  @!P1 IMAD.SHL.U32 R4, R233, 0x2, RZ ;  /* 0x00000002e9049824 */ /* 0x000fe200078e00ff */
[----:B------:R-:W-:-:S02]  /*a410*/  @!P2 SHF.L.U64.HI R11, R234, 0x1, R6 ;  /* 0x00000001ea0ba819 */ /* 0x000fc40000010206 */
[----:B------:R-:W-:Y:S02]  /*a420*/  @!P3 MOV R6, R5 ;  /* 0x000000050006b202 */ /* 0x000fe40000000f00 */
[----:B------:R-:W-:Y:S01]  /*a430*/  @!P1 IADD3 R10, P5, R8, R4, RZ ;  /* 0x00000004080a9210 */ /* 0x000fe20007fbe0ff */
[----:B------:R-:W-:Y:S02]  /*a440*/  @!P2 IMAD.X R15, R9, 0x1, R11, P4 ;  /* 0x00000001090fa824 */ /* 0x000fe400020e060b */
[----:B------:R-:W-:-:S04]  /*a450*/  @!P3 IMAD.WIDE R24, R200, 0x2, R6 ;  /* 0x00000002c818b825 */ /* 0x000fc800078e0206 */
[----:B------:R-:W-:Y:S01]  /*a460*/  @!P2 IMAD.X R13, R26, 0x1, R11, P6 ;  /* 0x000000011a0da824 */ /* 0x000fe200030e060b */
[-C--:B------:R-:W-:Y:S01]  /*a470*/  @!P0 IADD3 R6, P6, R8, R27.reuse, RZ ;  /* 0x0000001b08068210 */ /* 0x080fe20007fde0ff */
[----:B------:R-:W-:Y:S01]  /*a480*/  @!P1 IMAD.X R11, R9, 0x1, R28, P5 ;  /* 0x00000001090b9824 */ /* 0x000fe200028e061c */
[----:B------:R-:W-:Y:S01]  /*a490*/  @!P0 IADD3 R8, P5, R5, R27, RZ ;  /* 0x0000001b05088210 */ /* 0x000fe20007fbe0ff */
[----:B------:R1:W5:Y:S01]  /*a4a0*/  @!P3 LD.E.64 R76, desc[UR6][R24.64] ;  /* 0x00000006184cb980 */ /* 0x000362000c101b00 */
[----:B------:R-:W-:Y:S02]  /*a4b0*/  @!P0 SHF.L.U64.HI R27, R235, 0x1, R29 ;  /* 0x00000001eb1b8819 */ /* 0x000fe4000001021d */
[----:B------:R-:W-:Y:S01]  /*a4c0*/  @!P1 IADD3 R4, P4, R5, R4, RZ ;  /* 0x0000000405049210 */ /* 0x000fe20007f9e0ff */
[----:B------:R1:W5:Y:S02]  /*a4d0*/  @!P2 LD.E.64 R70, desc[UR6][R14.64] ;  /* 0x000000060e46a980 */ /* 0x000364000c101b00 */
[----:B------:R-:W-:-:S02]  /*a4e0*/  @!P0 IMAD.X R7, R9, 0x1, R27, P6 ;  /* 0x0000000109078824 */ /* 0x000fc400030e061b */
[C---:B------:R-:W-:Y:S01]  /*a4f0*/  @!P1 IMAD.X R5, R26.reuse, 0x1, R28, P4 ;  /* 0x000000011a059824 */ /* 0x040fe200020e061c */
[----:B------:R1:W5:Y:S01]  /*a500*/  @!P2 LD.E.64 R72, desc[UR6][R12.64] ;  /* 0x000000060c48a980 */ /* 0x000362000c101b00 */
[----:B------:R-:W-:-:S03]  /*a510*/  @!P0 IMAD.X R9, R26, 0x1, R27, P5 ;  /* 0x000000011a098824 */ /* 0x000fc600028e061b */
[----:B------:R1:W5:Y:S04]  /*a520*/  @!P1 LD.E.64 R66, desc[UR6][R10.64] ;  /* 0x000000060a429980 */ /* 0x000368000c101b00 */
[----:B------:R1:W5:Y:S04]  /*a530*/  @!P1 LD.E.64 R68, desc[UR6][R4.64] ;  /* 0x0000000604449980 */ /* 0x000368000c101b00 */
[----:B------:R1:W5:Y:S04]  /*a540*/  @!P0 LD.E.64 R62, desc[UR6][R6.64] ;  /* 0x00000006063e8980 */ /* 0x000368000c101b00 */
[----:B------:R1:W5:Y:S02]  /*a550*/  @!P0 LD.E.64 R64, desc[UR6][R8.64] ;  /* 0x0000000608408980 */ /* 0x000364000c101b00 */
.L_x_1647:
[----:B------:R-:W-:Y:S05]  /*a560*/  BSYNC B1 ;  /* 0x0000000000017941 */ /* 0x000fea0003800000 */
.L_x_1646:
[----:B-1---5:R-:W-:Y:S01]  /*a570*/  IMAD.MOV.U32 R4, RZ, RZ, R62 ;  /* 0x000000ffff047224 */ /* 0x022fe200078e003e */
[----:B----4-:R-:W-:Y:S01]  /*a580*/  MOV R5, R63 ;  /* 0x0000003f00057202 */ /* 0x010fe20000000f00 */
[----:B------:R-:W-:Y:S01]  /*a590*/  IMAD.MOV.U32 R7, RZ, RZ, R67 ;  /* 0x000000ffff077224 */ /* 0x000fe200078e0043 */
[----:B------:R-:W-:Y:S01]  /*a5a0*/  UMOV UR4, 0xffffffff ;  /* 0xffffffff00047882 */ /* 0x000fe20000000000 */
[----:B------:R-:W-:Y:S01]  /*a5b0*/  IMAD.MOV.U32 R6, RZ, RZ, R66 ;  /* 0x000000ffff067224 */ /* 0x000fe200078e0042 */
[----:B------:R-:W-:Y:S01]  /*a5c0*/  PRMT R107, R107, 0x5410, R4 ;  /* 0x000054106b6b7816 */ /* 0x000fe20000000004 */
        /* <DEDUP_REMOVED lines=13> */
[----:B------:R-:W-:-:S02]  /*a6a0*/  MOV R6, R68 ;  /* 0x0000004400067202 */ /* 0x000fc40000000f00 */
[----:B------:R-:W-:Y:S02]  /*a6b0*/  CS2R R58, SRZ ;  /* 0x00000000003a7805 */ /* 0x000fe4000001ff00 */
        /* <DEDUP_REMOVED lines=9> */
[----:B------:R-:W-:Y:S02]  /*a750*/  PRMT R95, R95, 0x5410, R6 ;  /* 0x000054105f5f7816 */ /* 0x000fe40000000006 */
[----:B------:R-:W-:Y:S01]  /*a760*/  PRMT R112, R112, 0x5410, R7 ;  /* 0x0000541070707816 */ /* 0x000fe20000000007 */
[----:B------:R-:W-:Y:S06]  /*a770*/  BRA.DIV UR4, `(.L_x_1648) ;  /* 0x0000023604287947 */ /* 0x000fec000b800000 */
[----:B------:R1:W4:Y:S04]  /*a780*/  SHFL.IDX PT, R9, R32, 0x1, 0x181f ;  /* 0x00381f0020097f89 */ /* 0x00032800000e0000 */
[----:B--2---:R1:W2:Y:S04]  /*a790*/  SHFL.IDX PT, R8, R31, 0x1, 0x181f ;  /* 0x00381f001f087f89 */ /* 0x0042a800000e0000 */
[----:B---3--:R1:W3:Y:S04]  /*a7a0*/  SHFL.IDX PT, R26, R33, 0x1, 0x181f ;  /* 0x00381f00211a7f89 */ /* 0x0082e800000e0000 */
[----:B------:R1:W0:Y:S02]  /*a7b0*/  SHFL.IDX PT, R5, R30, 0x1, 0x181f ;  /* 0x00381f001e057f89 */ /* 0x00022400000e0000 */
.L_x_2035:
[----:B------:R-:W-:Y:S01]  /*a7c0*/  VIADD R4, R0, 0x20 ;  /* 0x0000002000047836 */ /* 0x000fe20000000000 */
        /* <DEDUP_REMOVED lines=10> */
[----:B------:R-:W3:Y:S01]  /*a870*/  LDL R7, [R1+0x74] ;  /* 0x0000740001077983 */ /* 0x000ee20000100800 */
[----:B------:R-:W-:-:S03]  /*a880*/  ULDC UR4, c[0x0][0x3f4] ;  /* 0x0000fd0000047ab9 */ /* 0x000fc60000000800 */
[----:B------:R-:W3:Y:S04]  /*a890*/  LDL R6, [R1+0x70] ;  /* 0x0000700001067983 */ /* 0x000ee80000100800 */
[----:B------:R-:W3:Y:S01]  /*a8a0*/  LDL R29, [R1+0x6c] ;  /* 0x00006c00011d7983 */ /* 0x000ee20000100800 */
[----:B------:R-:W-:Y:S02]  /*a8b0*/  ISETP.GE.AND P2, PT, R234, UR4, PT ;  /* 0x00000004ea007c0c */ /* 0x000fe4000bf46270 */
[----:B------:R-:W-:Y:S02]  /*a8c0*/  CS2R R58, SRZ ;  /* 0x00000000003a7805 */ /* 0x000fe4000001ff00 */
[----:B------:R-:W-:Y:S02]  /*a8d0*/  ISETP.GE.AND P1, PT, R233, UR4, PT ;  /* 0x00000004e9007c0c */ /* 0x000fe4000bf26270 */
[----:B------:R-:W-:-:S02]  /*a8e0*/  CS2R R60, SRZ ;  /* 0x00000000003c7805 */ /* 0x000fc4000001ff00 */
[----:B------:R-:W-:Y:S01]  /*a8f0*/  ISETP.GE.AND P3, PT, R200, UR4, PT ;  /* 0x00000004c8007c0c */ /* 0x000fe2000bf66270 */
[----:B------:R-:W-:Y:S01]  /*a900*/  ULDC.64 UR6, c[0x0][0x208] ;  /* 0x0000820000067ab9 */ /* 0x000fe20000000a00 */
[----:B------:R-:W-:-:S03]  /*a910*/  ISETP.GE.AND P0, PT, R235, UR4, PT ;  /* 0x00000004eb007c0c */ /* 0x000fc6000bf06270 */
[----:B------:R-:W-:-:S04]  /*a920*/  @!P2 IMAD.SHL.U32 R12, R234, 0x2, RZ ;  /* 0x00000002ea0ca824 */ /* 0x000fc800078e00ff */
[----:B------:R-:W-:-:S04]  /*a930*/  @!P1 IMAD.SHL.U32 R4, R233, 0x2, RZ ;  /* 0x00000002e9049824 */ /* 0x000fc800078e00ff */
[----:B--2-4-:R-:W-:Y:S01]  /*a940*/  @!P3 IMAD.WIDE R20, R200, 0x2, R8 ;  /* 0x00000002c814b825 */ /* 0x014fe200078e0208 */
[CC--:B------:R-:W-:Y:S02]  /*a950*/  @!P2 IADD3 R14, P4, R8.reuse, R12.reuse, RZ ;  /* 0x0000000c080ea210 */ /* 0x0c0fe40007f9e0ff */
[----:B0-----:R-:W-:Y:S02]  /*a960*/  @!P2 IADD3 R12, P6, R5, R12, RZ ;  /* 0x0000000c050ca210 */ /* 0x001fe40007fde0ff */
[----:B------:R-:W-:Y:S02]  /*a970*/  @!P1 IADD3 R10, P5, R8, R4, RZ ;  /* 0x00000004080a9210 */ /* 0x000fe40007fbe0ff */
[----:B------:R-:W-:Y:S02]  /*a980*/  CS2R R56, SRZ ;  /* 0x0000000000387805 */ /* 0x000fe4000001ff00 */
[----:B------:R-:W-:Y:S02]  /*a990*/  @!P0 SHF.L.U32 R28, R235, 0x1, RZ ;  /* 0x00000001eb1c8819 */ /* 0x000fe400000006ff */
[----:B------:R-:W-:-:S02]  /*a9a0*/  CS2R R54, SRZ ;  /* 0x0000000000367805 */ /* 0x000fc4000001ff00 */
[----:B------:R-:W-:Y:S02]  /*a9b0*/  CS2R R52, SRZ ;  /* 0x0000000000347805 */ /* 0x000fe4000001ff00 */
[----:B------:R-:W-:Y:S02]  /*a9c0*/  CS2R R50, SRZ ;  /* 0x0000000000327805 */ /* 0x000fe4000001ff00 */
[----:B------:R-:W-:Y:S02]  /*a9d0*/  CS2R R48, SRZ ;  /* 0x0000000000307805 */ /* 0x000fe4000001ff00 */
[----:B------:R-:W-:Y:S01]  /*a9e0*/  CS2R R46, SRZ ;  /* 0x00000000002e7805 */ /* 0x000fe2000001ff00 */
[----:B------:R0:W5:Y:S01]  /*a9f0*/  @!P3 LD.E.64 R58, desc[UR6][R20.64] ;  /* 0x00000006143ab980 */ /* 0x000162000c101b00 */
[----:B---3--:R-:W-:Y:S01]  /*aa00*/  @!P2 SHF.L.U64.HI R11, R234, 0x1, R7 ;  /* 0x00000001ea0ba819 */ /* 0x008fe20000010207 */
[----:B------:R-:W-:Y:S01]  /*aa10*/  @!P3 IMAD.MOV.U32 R7, RZ, RZ, R26 ;  /* 0x000000ffff07b224 */ /* 0x000fe200078e001a */
[----:B------:R-:W-:Y:S01]  /*aa20*/  @!P1 SHF.L.U64.HI R27, R233, 0x1, R6 ;  /* 0x00000001e91b9819 */ /* 0x000fe20000010206 */
[----:B------:R-:W-:-:S02]  /*aa30*/  @!P3 IMAD.MOV.U32 R6, RZ, RZ, R5 ;  /* 0x000000ffff06b224 */ /* 0x000fc400078e0005 */
[----:B------:R-:W-:Y:S01]  /*aa40*/  @!P2 IMAD.X R15, R9, 0x1, R11, P4 ;  /* 0x00000001090fa824 */ /* 0x000fe200020e060b */
[----:B------:R-:W-:Y:S01]  /*aa50*/  @!P1 IADD3 R4, P4, R5, R4, RZ ;  /* 0x0000000405049210 */ /* 0x000fe20007f9e0ff */
[----:B------:R-:W-:-:S03]  /*aa60*/  @!P3 IMAD.WIDE R24, R200, 0x2, R6 ;  /* 0x00000002c818b825 */ /* 0x000fc600078e0206 */
[----:B------:R0:W5:Y:S01]  /*aa70*/  @!P2 LD.E.64 R56, desc[UR6][R14.64] ;  /* 0x000000060e38a980 */ /* 0x000162000c101b00 */
[----:B------:R-:W-:Y:S01]  /*aa80*/  @!P2 IMAD.X R13, R26, 0x1, R11, P6 ;  /* 0x000000011a0da824 */ /* 0x000fe200030e060b */
[-C--:B------:R-:W-:Y:S01]  /*aa90*/  @!P0 IADD3 R6, P6, R8, R28.reuse, RZ ;  /* 0x0000001c08068210 */ /* 0x080fe20007fde0ff */
[----:B------:R-:W-:Y:S01]  /*aaa0*/  @!P1 IMAD.X R11, R9, 0x1, R27, P5 ;  /* 0x00000001090b9824 */ /* 0x000fe200028e061b */
[----:B------:R-:W-:Y:S01]  /*aab0*/  @!P0 IADD3 R8, P5, R5, R28, RZ ;  /* 0x0000001c05088210 */ /* 0x000fe20007fbe0ff */
[----:B------:R0:W5:Y:S01]  /*aac0*/  @!P3 LD.E.64 R60, desc[UR6][R24.64] ;  /* 0x00000006183cb980 */ /* 0x000162000c101b00 */
[----:B------:R-:W-:Y:S01]  /*aad0*/  @!P0 SHF.L.U64.HI R28, R235, 0x1, R29 ;  /* 0x00000001eb1c8819 */ /* 0x000fe2000001021d */
[----:B------:R-:W-:Y:S02]  /*aae0*/  @!P1 IMAD.X R5, R26, 0x1, R27, P4 ;  /* 0x000000011a059824 */ /* 0x000fe400020e061b */
[----:B------:R0:W5:Y:S02]  /*aaf0*/  @!P2 LD.E.64 R54, desc[UR6][R12.64] ;  /* 0x000000060c36a980 */ /* 0x000164000c101b00 */
[----:B------:R-:W-:-:S02]  /*ab00*/  @!P0 IMAD.X R7, R9, 0x1, R28, P6 ;  /* 0x0000000109078824 */ /* 0x000fc400030e061c */
[----:B------:R-:W-:Y:S01]  /*ab10*/  @!P0 IMAD.X R9, R26, 0x1, R28, P5 ;  /* 0x000000011a098824 */ /* 0x000fe200028e061c */
[----:B------:R0:W5:Y:S04]  /*ab20*/  @!P1 LD.E.64 R52, desc[UR6][R10.64] ;  /* 0x000000060a349980 */ /* 0x000168000c101b00 */
[----:B------:R0:W5:Y:S04]  /*ab30*/  @!P1 LD.E.64 R50, desc[UR6][R4.64] ;  /* 0x0000000604329980 */ /* 0x000168000c101b00 */
[----:B------:R0:W5:Y:S04]  /*ab40*/  @!P0 LD.E.64 R48, desc[UR6][R6.64] ;  /* 0x0000000606308980 */ /* 0x000168000c101b00 */
[----:B------:R0:W5:Y:S02]  /*ab50*/  @!P0 LD.E.64 R46, desc[UR6][R8.64] ;  /* 0x00000006082e8980 */ /* 0x000164000c101b00 */
.L_x_1650:
[----:B------:R-:W-:Y:S05]  /*ab60*/  BSYNC B1 ;  /* 0x0000000000017941 */ /* 0x000fea0003800000 */
.L_x_1649:
[----:B0----5:R-:W-:Y:S01]  /*ab70*/  IMAD.MOV.U32 R5, RZ, RZ, R59 ;  /* 0x000000ffff057224 */ /* 0x021fe200078e003b */
[----:B------:R-:W-:Y:S01]  /*ab80*/  MOV R4, R58 ;  /* 0x0000003a00047202 */ /* 0x000fe20000000f00 */
[----:B------:R-:W-:Y:S01]  /*ab90*/  IMAD.MOV.U32 R6, RZ, RZ, R46 ;  /* 0x000000ffff067224 */ /* 0x000fe200078e002e */
[----:B------:R-:W-:Y:S01]  /*aba0*/  UMOV UR4, 0xffffffff ;  /* 0xffffffff00047882 */ /* 0x000fe20000000000 */
[----:B------:R-:W-:Y:S01]  /*abb0*/  IMAD.MOV.U32 R7, RZ, RZ, R47 ;  /* 0x000000ffff077224 */ /* 0x000fe200078e002f */
[----:B------:R-:W-:Y:S01]  /*abc0*/  PRMT R105, R4, 0x5410, R5 ;  /* 0x0000541004697816 */ /* 0x000fe20000000005 */
[----:B------:R-:W-:Y:S02]  /*abd0*/  IMAD.MOV.U32 R4, RZ, RZ, R50 ;  /* 0x000000ffff047224 */ /* 0x000fe400078e0032 */
[----:B------:R-:W-:Y:S01]  /*abe0*/  IMAD.MOV.U32 R5, RZ, RZ, R51 ;  /* 0x000000ffff057224 */ /* 0x000fe200078e0033 */
[----:B------:R-:W-:Y:S01]  /*abf0*/  PRMT R86, R7, 0x5410, R6 ;  /* 0x0000541007567816 */ /* 0x000fe20000000006 */
[----:B------:R-:W-:-:S02]  /*ac00*/  IMAD.MOV.U32 R6, RZ, RZ, R54 ;  /* 0x000000ffff067224 */ /* 0x000fc400078e0036 */
[----:B------:R-:W-:Y:S01]  /*ac10*/  IMAD.MOV.U32 R7, RZ, RZ, R55 ;  /* 0x000000ffff077224 */ /* 0x000fe200078e0037 */
[----:B------:R-:W-:Y:S01]  /*ac20*/  PRMT R96, R4, 0x5410, R5 ;  /* 0x0000541004607816 */ /* 0x000fe20000000005 */
[----:B------:R-:W-:Y:S01]  /*ac30*/  IMAD.MOV.U32 R4, RZ, RZ, R60 ;  /* 0x000000ffff047224 */ /* 0x000fe200078e003c */
[----:B------:R-:W-:Y:S02]  /*ac40*/  MOV R5, R61 ;  /* 0x0000003d00057202 */ /* 0x000fe40000000f00 */
[----:B------:R-:W-:Y:S01]  /*ac50*/  PRMT R103, R6, 0x5410, R7 ;  /* 0x0000541006677816 */ /* 0x000fe20000000007 */
[----:B------:R-:W-:Y:S01]  /*ac60*/  IMAD.MOV.U32 R6, RZ, RZ, R56 ;  /* 0x000000ffff067224 */ /* 0x000fe200078e0038 */
[----:B------:R-:W-:Y:S01]  /*ac70*/  PRMT R106, R4, 0x5410, R5 ;  /* 0x00005410046a7816 */ /* 0x000fe20000000005 */
[----:B------:R-:W-:Y:S02]  /*ac80*/  IMAD.MOV.U32 R7, RZ, RZ, R57 ;  /* 0x000000ffff077224 */ /* 0x000fe400078e0039 */
[----:B------:R-:W-:-:S02]  /*ac90*/  IMAD.MOV.U32 R4, RZ, RZ, R52 ;  /* 0x000000ffff047224 */ /* 0x000fc400078e0034 */
[----:B------:R-:W-:Y:S01]  /*aca0*/  IMAD.MOV.U32 R5, RZ, RZ, R53 ;  /* 0x000000ffff057224 */ /* 0x000fe200078e0035 */
[----:B------:R-:W-:Y:S01]  /*acb0*/  PRMT R104, R6, 0x5410, R7 ;  /* 0x0000541006687816 */ /* 0x000fe20000000007 */
[----:B------:R-:W-:Y:S02]  /*acc0*/  IMAD.MOV.U32 R6, RZ, RZ, R48 ;  /* 0x000000ffff067224 */ /* 0x000fe400078e0030 */
[----:B------:R-:W-:Y:S01]  /*acd0*/  IMAD.MOV.U32 R7, RZ, RZ, R49 ;  /* 0x000000ffff077224 */ /* 0x000fe200078e0031 */
[----:B------:R-:W-:-:S04]  /*ace0*/  PRMT R97, R4, 0x5410, R5 ;  /* 0x0000541004617816 */ /* 0x000fc80000000005 */
[----:B------:R-:W-:Y:S01]  /*acf0*/  PRMT R87, R6, 0x5410, R7 ;  /* 0x0000541006577816 */ /* 0x000fe20000000007 */
[----:B------:R-:W-:Y:S06]  /*ad00*/  BRA.DIV UR4, `(.L_x_1651) ;  /* 0x0000023204387947 */ /* 0x000fec000b800000 */
[----:B----4-:R0:W4:Y:S04]  /*ad10*/  SHFL.IDX PT, R9, R32, 0x2, 0x181f ;  /* 0x00581f0020097f89 */ /* 0x01012800000e0000 */
[----:B--2---:R0:W2:Y:S04]  /*ad20*/  SHFL.IDX PT, R8, R31, 0x2, 0x181f ;  /* 0x00581f001f087f89 */ /* 0x0040a800000e0000 */
[----:B------:R0:W0:Y:S04]  /*ad30*/  SHFL.IDX PT, R78, R33, 0x2, 0x181f ;  /* 0x00581f00214e7f89 */ /* 0x00002800000e0000 */
[----:B------:R0:W0:Y:S02]  /*ad40*/  SHFL.IDX PT, R5, R30, 0x2, 0x181f ;  /* 0x00581f001e057f89 */ /* 0x00002400000e0000 */
.L_x_2041:
        /* <DEDUP_REMOVED lines=10> */
[----:B---3--:R-:W-:-:S03]  /*adf0*/  CS2R R26, SRZ ;  /* 0x00000000001a7805 */ /* 0x008fc6000001ff00 */
        /* <DEDUP_REMOVED lines=13> */
[----:B------:R-:W-:-:S04]  /*aed0*/  @!P1 SHF.L.U32 R4, R233, 0x1, RZ ;  /* 0x00000001e9049819 */ /* 0x000fc800000006ff */
[----:B------:R-:W-:Y:S01]  /*aee0*/  @!P0 IMAD.SHL.U32 R27, R235, 0x2, RZ ;  /* 0x00000002eb1b8824 */ /* 0x000fe200078e00ff */
[-C--:B--2---:R-:W-:Y:S01]  /*aef0*/  @!P2 IADD3 R14, P4, R8, R12.reuse, RZ ;  /* 0x0000000c080ea210 */ /* 0x084fe20007f9e0ff */
[----:B----4-:R-:W-:Y:S01]  /*af00*/  @!P3 IMAD.WIDE R20, R200, 0x2, R8 ;  /* 0x00000002c814b825 */ /* 0x010fe200078e0208 */
[----:B0-----:R-:W-:Y:S02]  /*af10*/  @!P2 IADD3 R12, P6, R5, R12, RZ ;  /* 0x0000000c050ca210 */ /* 0x001fe40007fde0ff */
[----:B------:R-:W-:Y:S02]  /*af20*/  @!P1 IADD3 R10, P5, R8, R4, RZ ;  /* 0x00000004080a9210 */ /* 0x000fe40007fbe0ff */
[----:B------:R-:W-:Y:S02]  /*af30*/  CS2R R40, SRZ ;  /* 0x0000000000287805 */ /* 0x000fe4000001ff00 */
[----:B------:R-:W-:Y:S02]  /*af40*/  CS2R R38, SRZ ;  /* 0x0000000000267805 */ /* 0x000fe4000001ff00 */
[----:B------:R-:W-:-:S02]  /*af50*/  CS2R R36, SRZ ;  /* 0x0000000000247805 */ /* 0x000fc4000001ff00 */
[----:B------:R-:W-:Y:S02]  /*af60*/  CS2R R34, SRZ ;  /* 0x0000000000227805 */ /* 0x000fe4000001ff00 */
[----:B------:R-:W-:Y:S01]  /*af70*/  CS2R R28, SRZ ;  /* 0x00000000001c7805 */ /* 0x000fe2000001ff00 */
[----:B------:R0:W5:Y:S01]  /*af80*/  @!P3 LD.E.64 R44, desc[UR6][R20.64] ;  /* 0x00000006142cb980 */ /* 0x000162000c101b00 */
[----:B---3--:R-:W-:Y:S01]  /*af90*/  @!P2 SHF.L.U64.HI R11, R234, 0x1, R7 ;  /* 0x00000001ea0ba819 */ /* 0x008fe20000010207 */
[----:B------:R-:W-:Y:S01]  /*afa0*/  @!P3 IMAD.MOV.U32 R7, RZ, RZ, R78 ;  /* 0x000000ffff07b224 */ /* 0x000fe200078e004e */
[----:B------:R-:W-:Y:S01]  /*afb0*/  @!P1 SHF.L.U64.HI R26, R233, 0x1, R6 ;  /* 0x00000001e91a9819 */ /* 0x000fe20000010206 */
[----:B------:R-:W-:Y:S02]  /*afc0*/  @!P3 IMAD.MOV.U32 R6, RZ, RZ, R5 ;  /* 0x000000ffff06b224 */ /* 0x000fe400078e0005 */
[----:B------:R-:W-:Y:S01]  /*afd0*/  @!P2 IMAD.X R15, R9, 0x1, R11, P4 ;  /* 0x00000001090fa824 */ /* 0x000fe200020e060b */
[----:B------:R-:W-:Y:S01]  /*afe0*/  @!P1 IADD3 R4, P4, R5, R4, RZ ;  /* 0x0000000405049210 */ /* 0x000fe20007f9e0ff */
[----:B------:R-:W-:-:S03]  /*aff0*/  @!P3 IMAD.WIDE R24, R200, 0x2, R6 ;  /* 0x00000002c818b825 */ /* 0x000fc600078e0206 */
[----:B------:R0:W5:Y:S01]  /*b000*/  @!P2 LD.E.64 R40, desc[UR6][R14.64] ;  /* 0x000000060e28a980 */ /* 0x000162000c101b00 */
[----:B------:R-:W-:Y:S01]  /*b010*/  @!P2 IMAD.X R13, R78, 0x1, R11, P6 ;  /* 0x000000014e0da824 */ /* 0x000fe200030e060b */
[-C--:B------:R-:W-:Y:S01]  /*b020*/  @!P0 IADD3 R6, P6, R8, R27.reuse, RZ ;  /* 0x0000001b08068210 */ /* 0x080fe20007fde0ff */
[--C-:B------:R-:W-:Y:S01]  /*b030*/  @!P1 IMAD.X R11, R9, 0x1, R26.reuse, P5 ;  /* 0x00000001090b9824 */ /* 0x100fe200028e061a */
[----:B------:R-:W-:Y:S01]  /*b040*/  @!P0 IADD3 R8, P5, R5, R27, RZ ;  /* 0x0000001b05088210 */ /* 0x000fe20007fbe0ff */
[----:B------:R0:W5:Y:S01]  /*b050*/  @!P3 LD.E.64 R42, desc[UR6][R24.64] ;  /* 0x00000006182ab980 */ /* 0x000162000c101b00 */
[----:B------:R-:W-:Y:S01]  /*b060*/  @!P0 SHF.L.U64.HI R27, R235, 0x1, R79 ;  /* 0x00000001eb1b8819 */ /* 0x000fe2000001024f */
[C---:B------:R-:W-:Y:S02]  /*b070*/  @!P1 IMAD.X R5, R78.reuse, 0x1, R26, P4 ;  /* 0x000000014e059824 */ /* 0x040fe400020e061a */
[----:B------:R0:W5:Y:S02]  /*b080*/  @!P2 LD.E.64 R38, desc[UR6][R12.64] ;  /* 0x000000060c26a980 */ /* 0x000164000c101b00 */
[----:B------:R-:W-:Y:S01]  /*b090*/  @!P0 IMAD.X R7, R9, 0x1, R27, P6 ;  /* 0x0000000109078824 */ /* 0x000fe200030e061b */
[----:B------:R-:W-:-:S02]  /*b0a0*/  @!P0 IADD3.X R9, R78, R27, RZ, P5, !PT ;  /* 0x0000001b4e098210 */ /* 0x000fc40002ffe4ff */
[----:B------:R-:W-:Y:S01]  /*b0b0*/  CS2R R26, SRZ ;  /* 0x00000000001a7805 */ /* 0x000fe2000001ff00 */
[----:B------:R0:W5:Y:S04]  /*b0c0*/  @!P1 LD.E.64 R36, desc[UR6][R10.64] ;  /* 0x000000060a249980 */ /* 0x000168000c101b00 */
[----:B------:R0:W5:Y:S04]  /*b0d0*/  @!P1 LD.E.64 R34, desc[UR6][R4.64] ;  /* 0x0000000604229980 */ /* 0x000168000c101b00 */
[----:B------:R0:W5:Y:S04]  /*b0e0*/  @!P0 LD.E.64 R26, desc[UR6][R6.64] ;  /* 0x00000006061a8980 */ /* 0x000168000c101b00 */
[----:B------:R0:W5:Y:S02]  /*b0f0*/  @!P0 LD.E.64 R28, desc[UR6][R8.64] ;  /* 0x00000006081c8980 */ /* 0x000164000c101b00 */
.L_x_1653:
[----:B------:R-:W-:Y:S05]  /*b100*/  BSYNC B1 ;  /* 0x0000000000017941 */ /* 0x000fea0003800000 */
.L_x_1652:
[----:B0----5:R-:W-:Y:S01]  /*b110*/  IMAD.MOV.U32 R4, RZ, RZ, R28 ;  /* 0x000000ffff047224 */ /* 0x021fe200078e001c */
[----:B------:R-:W-:Y:S01]  /*b120*/  UMOV UR4, 0xffffffff ;  /* 0xffffffff00047882 */ /* 0x000fe20000000000 */
[----:B------:R-:W-:Y:S02]  /*b130*/  IMAD.MOV.U32 R5, RZ, RZ, R29 ;  /* 0x000000ffff057224 */ /* 0x000fe400078e001d */
[----:B------:R-:W-:Y:S02]  /*b140*/  IMAD.MOV.U32 R6, RZ, RZ, R34 ;  /* 0x000000ffff067224 */ /* 0x000fe400078e0022 */
        /* <DEDUP_REMOVED lines=11> */
[----:B------:R-:W-:Y:S02]  /*b200*/  IMAD.MOV.U32 R6, RZ, RZ, R45 ;  /* 0x000000ffff067224 */ /* 0x000fe400078e002d */
[----:B------:R-:W-:-:S03]  /*b210*/  IMAD.MOV.U32 R7, RZ, RZ, R40 ;  /* 0x000000ffff077224 */ /* 0x000fc600078e0028 */
[----:B------:R-:W-:Y:S01]  /*b220*/  PRMT R100, R5, 0x5410, R6 ;  /* 0x0000541005647816 */ /* 0x000fe20000000006 */
[----:B------:R-:W-:Y:S01]  /*b230*/  IMAD.MOV.U32 R5, RZ, RZ, R26 ;  /* 0x000000ffff057224 */ /* 0x000fe200078e001a */
[----:B------:R-:W-:Y:S01]  /*b240*/  PRMT R89, R7, 0x5410, R4 ;  /* 0x0000541007597816 */ /* 0x000fe20000000004 */
[----:B------:R-:W-:Y:S02]  /*b250*/  IMAD.MOV.U32 R4, RZ, RZ, R27 ;  /* 0x000000ffff047224 */ /* 0x000fe400078e001b */
[----:B------:R-:W-:Y:S02]  /*b260*/  IMAD.MOV.U32 R7, RZ, RZ, R36 ;  /* 0x000000ffff077224 */ /* 0x000fe400078e0024 */
[----:B------:R-:W-:Y:S01]  /*b270*/  IMAD.MOV.U32 R6, RZ, RZ, R37 ;  /* 0x000000ffff067224 */ /* 0x000fe200078e0025 */
[----:B------:R-:W-:Y:S02]  /*b280*/  PRMT R83, R5, 0x5410, R4 ;  /* 0x0000541005537816 */ /* 0x000fe40000000004 */
[----:B------:R-:W-:-:S02]  /*b290*/  CS2R R4, SRZ ;  /* 0x0000000000047805 */ /* 0x000fc4000001ff00 */
[----:B------:R-:W-:Y:S01]  /*b2a0*/  PRMT R85, R7, 0x5410, R6 ;  /* 0x0000541007557816 */ /* 0x000fe20000000006 */
[----:B------:R-:W-:Y:S06]  /*b2b0*/  BRA.DIV UR4, `(.L_x_1654) ;  /* 0x0000022e04407947 */ /* 0x000fec000b800000 */
[----:B------:R0:W3:Y:S04]  /*b2c0*/  SHFL.IDX PT, R79, R32, 0x3, 0x181f ;  /* 0x00781f00204f7f89 */ /* 0x0000e800000e0000 */
[----:B----4-:R0:W4:Y:S04]  /*b2d0*/  SHFL.IDX PT, R9, R31, 0x3, 0x181f ;  /* 0x00781f001f097f89 */ /* 0x01012800000e0000 */
[----:B------:R0:W0:Y:S04]  /*b2e0*/  SHFL.IDX PT, R80, R33, 0x3, 0x181f ;  /* 0x00781f0021507f89 */ /* 0x00002800000e0000 */
[----:B------:R0:W0:Y:S02]  /*b2f0*/  SHFL.IDX PT, R78, R30, 0x3, 0x181f ;  /* 0x00781f001e4e7f89 */ /* 0x00002400000e0000 */
.L_x_2047:
[----:B------:R-:W5:Y:S01]  /*b300*/  LDL R6, [R1+0x54] ;  /* 0x0000540001067983 */ /* 0x000f620000100800 */
[----:B------:R-:W-:Y:S01]  /*b310*/  VIADD R0, R0, 0x60 ;  /* 0x0000006000007836 */ /* 0x000fe20000000000 */
[----:B------:R-:W-:Y:S01]  /*b320*/  BSSY B1, `(.L_x_1655) ;  /* 0x000003f000017945 */ /* 0x000fe20003800000 */
[----:B------:R-:W-:Y:S02]  /*b330*/  CS2R R12, SRZ ;  /* 0x00000000000c7805 */ /* 0x000fe4000001ff00 */
[----:B------:R-:W-:Y:S02]  /*b340*/  CS2R R20, SRZ ;  /* 0x0000000000147805 */ /* 0x000fe4000001ff00 */
[----:B01----:R-:W-:Y:S02]  /*b350*/  CS2R R30, SRZ ;  /* 0x00000000001e7805 */ /* 0x003fe4000001ff00 */
[----:B------:R-:W-:Y:S02]  /*b360*/  ISETP.GE.AND P0, PT, R0, R3, PT ;  /* 0x000000030000720c */ /* 0x000fe40003f06270 */
[----:B------:R-:W-:-:S02]  /*b370*/  CS2R R32, SRZ ;  /* 0x0000000000207805 */ /* 0x000fc4000001ff00 */
[----:B------:R-:W-:Y:S02]  /*b380*/  CS2R R24, SRZ ;  /* 0x0000000000187805 */ /* 0x000fe4000001ff00 */
[----:B------:R-:W-:Y:S02]  /*b390*/  CS2R R14, SRZ ;  /* 0x00000000000e7805 */ /* 0x000fe4000001ff00 */
[----:B-----5:R-:W-:-:S04]  /*b3a0*/  LEA.HI R81, R6, R6, RZ, 0x1 ;  /* 0x0000000606517211 */ /* 0x020fc800078f08ff */
[----:B------:R-:W-:-:S04]  /*b3b0*/  LOP3.LUT R81, R81, 0xfffffffe, RZ, 0xc0, !PT ;  /* 0xfffffffe51517812 */ /* 0x000fc800078ec0ff */
[----:B------:R-:W-:Y:S02]  /*b3c0*/  IADD3 R81, R6, -R81, RZ ;  /* 0x8000005106517210 */ /* 0x000fe40007ffe0ff */
[----:B------:R-:W-:Y:S02]  /*b3d0*/  CS2R R6, SRZ ;  /* 0x0000000000067805 */ /* 0x000fe4000001ff00 */
[----:B------:R-:W-:Y:S01]  /*b3e0*/  SHF.L.U32 R81, R81, 0x1f, RZ ;  /* 0x0000001f51517819 */ /* 0x000fe200000006ff */
[----:B------:R-:W-:Y:S06]  /*b3f0*/  @P0 BRA `(.L_x_1656) ;  /* 0x0000000000c40947 */ /* 0x000fec0003800000 */
[----:B--2---:R-:W2:Y:S01]  /*b400*/  LDL R8, [R1+0x70] ;  /* 0x0000700001087983 */ /* 0x004ea20000100800 */
[----:B------:R-:W-:-:S03]  /*b410*/  ULDC UR4, c[0x0][0x3f4] ;  /* 0x0000fd0000047ab9 */ /* 0x000fc60000000800 */
[----:B------:R-:W2:Y:S04]  /*b420*/  LDL R10, [R1+0x74] ;  /* 0x00007400010a7983 */ /* 0x000ea80000100800 */
[----:B------:R-:W2:Y:S01]  /*b430*/  LDL R90, [R1+0x6c] ;  /* 0x00006c00015a7983 */ /* 0x000ea20000100800 */
[----:B------:R-:W-:Y:S02]  /*b440*/  ISETP.GE.AND P2, PT, R234, UR4, PT ;  /* 0x00000004ea007c0c */ /* 0x000fe4000bf46270 */
[----:B------:R-:W-:Y:S02]  /*b450*/  ISETP.GE.AND P1, PT, R233, UR4, PT ;  /* 0x00000004e9007c0c */ /* 0x000fe4000bf26270 */
[----:B------:R-:W-:Y:S02]  /*b460*/  ISETP.GE.AND P3, PT, R200, UR4, PT ;  /* 0x00000004c8007c0c */ /* 0x000fe4000bf66270 */
[----:B------:R-:W-:-:S02]  /*b470*/  ISETP.GE.AND P0, PT, R235, UR4, PT ;  /* 0x00000004eb007c0c */ /* 0x000fc4000bf06270 */
[----:B------:R-:W-:-:S05]  /*b480*/  CS2R R32, SRZ ;  /* 0x0000000000207805 */ /* 0x000fca000001ff00 */
[----:B------:R-:W-:Y:S01]  /*b490*/  @!P2 IMAD.SHL.U32 R6, R234, 0x2, RZ ;  /* 0x00000002ea06a824 */ /* 0x000fe200078e00ff */
[----:B------:R-:W-:-:S03]  /*b4a0*/  CS2R R30, SRZ ;  /* 0x00000000001e7805 */ /* 0x000fc6000001ff00 */
[----:B----4-:R-:W-:Y:S02]  /*b4b0*/  @!P3 IMAD.MOV.U32 R14, RZ, RZ, R9 ;  /* 0x000000ffff0eb224 */ /* 0x010fe400078e0009 */
[----:B---3--:R-:W-:Y:S02]  /*b4c0*/  @!P3 IMAD.MOV.U32 R15, RZ, RZ, R79 ;  /* 0x000000ffff0fb224 */ /* 0x008fe400078e004f */
[----:B------:R-:W-:Y:S01]  /*b4d0*/  @!P3 IMAD.MOV.U32 R11, RZ, RZ, R80 ;  /* 0x000000ffff0bb224 */ /* 0x000fe200078e0050 */
[-C--:B------:R-:W-:Y:S01]  /*b4e0*/  @!P2 IADD3 R12, P4, R9, R6.reuse, RZ ;  /* 0x00000006090ca210 */ /* 0x080fe20007f9e0ff */
[----:B------:R-:W-:Y:S01]  /*b4f0*/  @!P0 IMAD.SHL.U32 R24, R235, 0x2, RZ ;  /* 0x00000002eb188824 */ /* 0x000fe200078e00ff */
[----:B------:R-:W-:Y:S01]  /*b500*/  @!P2 IADD3 R6, P6, R78, R6, RZ ;  /* 0x000000064e06a210 */ /* 0x000fe20007fde0ff */
[----:B------:R-:W-:Y:S01]  /*b510*/  @!P3 IMAD.WIDE R14, R200, 0x2, R14 ;  /* 0x00000002c80eb825 */ /* 0x000fe200078e020e */
[----:B------:R-:W-:-:S04]  /*b520*/  ULDC.64 UR6, c[0x0][0x208] ;  /* 0x0000820000067ab9 */ /* 0x000fc80000000a00 */
[----:B------:R0:W5:Y:S02]  /*b530*/  @!P3 LD.E.64 R32, desc[UR6][R14.64] ;  /* 0x000000060e20b980 */ /* 0x000164000c101b00 */
[----:B0-----:R-:W-:Y:S02]  /*b540*/  CS2R R14, SRZ ;  /* 0x00000000000e7805 */ /* 0x001fe4000001ff00 */
[C---:B--2---:R-:W-:Y:S01]  /*b550*/  @!P1 SHF.L.U64.HI R0, R233.reuse, 0x1, R8 ;  /* 0x00000001e9009819 */ /* 0x044fe20000010208 */
[----:B------:R-:W-:Y:S01]  /*b560*/  @!P1 IMAD.SHL.U32 R8, R233, 0x2, RZ ;  /* 0x00000002e9089824 */ /* 0x000fe200078e00ff */
[----:B------:R-:W-:Y:S01]  /*b570*/  @!P2 SHF.L.U64.HI R5, R234, 0x1, R10 ;  /* 0x00000001ea05a819 */ /* 0x000fe2000001020a */
[----:B------:R-:W-:-:S03]  /*b580*/  @!P3 IMAD.MOV.U32 R10, RZ, RZ, R78 ;  /* 0x000000ffff0ab224 */ /* 0x000fc600078e004e */
[----:B------:R-:W-:Y:S01]  /*b590*/  @!P1 IADD3 R4, P5, R9, R8, RZ ;  /* 0x0000000809049210 */ /* 0x000fe20007fbe0ff */
[----:B------:R-:W-:Y:S01]  /*b5a0*/  @!P3 IMAD.WIDE R20, R200, 0x2, R10 ;  /* 0x00000002c814b825 */ /* 0x000fe200078e020a */
[----:B------:R-:W-:-:S03]  /*b5b0*/  @!P2 IADD3.X R7, R80, R5, RZ, P6, !PT ;  /* 0x000000055007a210 */ /* 0x000fc600037fe4ff */
[C---:B------:R-:W-:Y:S01]  /*b5c0*/  @!P2 IMAD.X R13, R79.reuse, 0x1, R5, P4 ;  /* 0x000000014f0da824 */ /* 0x040fe200020e0605 */
[C---:B------:R-:W-:Y:S01]  /*b5d0*/  @!P1 IADD3 R8, P4, R78.reuse, R8, RZ ;  /* 0x000000084e089210 */ /* 0x040fe20007f9e0ff */
[----:B------:R-:W-:Y:S01]  /*b5e0*/  @!P1 IMAD.X R5, R79, 0x1, R0, P5 ;  /* 0x000000014f059824 */ /* 0x000fe200028e0600 */
[-C--:B------:R-:W-:Y:S01]  /*b5f0*/  @!P0 IADD3 R10, P6, R9, R24.reuse, RZ ;  /* 0x00000018090a8210 */ /* 0x080fe20007fde0ff */
[----:B------:R0:W5:Y:S01]  /*b600*/  @!P3 LD.E.64 R30, desc[UR6][R20.64] ;  /* 0x00000006141eb980 */ /* 0x000162000c101b00 */
[----:B------:R-:W-:Y:S02]  /*b610*/  @!P0 IADD3 R78, P5, R78, R24, RZ ;  /* 0x000000184e4e8210 */ /* 0x000fe40007fbe0ff */
[----:B------:R-:W-:Y:S02]  /*b620*/  CS2R R24, SRZ ;  /* 0x0000000000187805 */ /* 0x000fe4000001ff00 */
[----:B------:R-:W-:Y:S01]  /*b630*/  @!P0 SHF.L.U64.HI R90, R235, 0x1, R90 ;  /* 0x00000001eb5a8819 */ /* 0x000fe2000001025a */
[----:B------:R1:W5:Y:S01]  /*b640*/  @!P1 LD.E.64 R14, desc[UR6][R4.64] ;  /* 0x00000006040e9980 */ /* 0x000362000c101b00 */
[----:B------:R-:W-:-:S03]  /*b650*/  @!P1 IMAD.X R9, R80, 0x1, R0, P4 ;  /* 0x0000000150099824 */ /* 0x000fc600020e0600 */
[----:B------:R2:W5:Y:S01]  /*b660*/  @!P2 LD.E.64 R24, desc[UR6][R12.64] ;  /* 0x000000060c18a980 */ /* 0x000562000c101b00 */
[----:B0-----:R-:W-:Y:S01]  /*b670*/  CS2R R20, SRZ ;  /* 0x0000000000147805 */ /* 0x001fe2000001ff00 */
[--C-:B------:R-:W-:Y:S02]  /*b680*/  @!P0 IMAD.X R11, R79, 0x1, R90.reuse, P6 ;  /* 0x000000014f0b8824 */ /* 0x100fe400030e065a */
[----:B------:R-:W-:Y:S01]  /*b690*/  @!P0 IMAD.X R79, R80, 0x1, R90, P5 ;  /* 0x00000001504f8824 */ /* 0x000fe200028e065a */
[----:B-1----:R-:W-:Y:S02]  /*b6a0*/  CS2R R4, SRZ ;  /* 0x0000000000047805 */ /* 0x002fe4000001ff00 */
[----:B------:R0:W5:Y:S01]  /*b6b0*/  @!P2 LD.E.64 R20, desc[UR6][R6.64] ;  /* 0x000000060614a980 */ /* 0x000162000c101b00 */
[----:B--2---:R-:W-:-:S03]  /*b6c0*/  CS2R R12, SRZ ;  /* 0x00000000000c7805 */ /* 0x004fc6000001ff00 */
[----:B------:R1:W5:Y:S04]  /*b6d0*/  @!P0 LD.E.64 R4, desc[UR6][R78.64] ;  /* 0x000000064e048980 */ /* 0x000368000c101b00 */
[----:B------:R1:W5:Y:S01]  /*b6e0*/  @!P1 LD.E.64 R12, desc[UR6][R8.64] ;  /* 0x00000006080c9980 */ /* 0x000362000c101b00 */
[----:B0-----:R-:W-:-:S06]  /*b6f0*/  CS2R R6, SRZ ;  /* 0x0000000000067805 */ /* 0x001fcc000001ff00 */
[----:B------:R1:W5:Y:S02]  /*b700*/  @!P0 LD.E.64 R6, desc[UR6][R10.64] ;  /* 0x000000060a068980 */ /* 0x000364000c101b00 */
.L_x_1656:
[----:B------:R-:W-:Y:S05]  /*b710*/  BSYNC B1 ;  /* 0x0000000000017941 */ /* 0x000fea0003800000 */
.L_x_1655:
[----:B------:R-:W0:Y:S01]  /*b720*/  SYNCS.PHASECHK.TRANS64.TRYWAIT P0, [R16+URZ+0x30800], R81 ;  /* 0x03080051100075a7 */ /* 0x000e22000800017f */
[----:B-12--5:R-:W-:Y:S01]  /*b730*/  IMAD.MOV.U32 R8, RZ, RZ, R12 ;  /* 0x000000ffff087224 */ /* 0x026fe200078e000c */
[----:B------:R-:W-:Y:S01]  /*b740*/  BSSY B1, `(.L_x_1657) ;  /* 0x0000017000017945 */ /* 0x000fe20003800000 */
[----:B------:R-:W-:Y:S02]  /*b750*/  IMAD.MOV.U32 R0, RZ, RZ, R13 ;  /* 0x000000ffff007224 */ /* 0x000fe400078e000d */
[----:B------:R-:W-:Y:S02]  /*b760*/  IMAD.MOV.U32 R10, RZ, RZ, R4 ;  /* 0x000000ffff0a7224 */ /* 0x000fe400078e0004 */
[----:B----4-:R-:W-:Y:S01]  /*b770*/  IMAD.MOV.U32 R9, RZ, RZ, R5 ;  /* 0x000000ffff097224 */ /* 0x010fe200078e0005 */
[----:B---3--:R-:W-:Y:S01]  /*b780*/  PRMT R79, R8, 0x5410, R0 ;  /* 0x00005410084f7816 */ /* 0x008fe20000000000 */
[----:B------:R-:W-:Y:S02]  /*b790*/  IMAD.MOV.U32 R8, RZ, RZ, R30 ;  /* 0x000000ffff087224 */ /* 0x000fe400078e001e */
[----:B------:R-:W-:Y:S01]  /*b7a0*/  IMAD.MOV.U32 R0, RZ, RZ, R31 ;  /* 0x000000ffff007224 */ /* 0x000fe200078e001f */
[----:B------:R-:W-:Y:S01]  /*b7b0*/  PRMT R78, R9, 0x5410, R10 ;  /* 0x00005410094e7816 */ /* 0x000fe2000000000a */
[----:B------:R-:W-:Y:S01]  /*b7c0*/  IMAD.MOV.U32 R9, RZ, RZ, R21 ;  /* 0x000000ffff097224 */ /* 0x000fe200078e0015 */
[----:B------:R-:W-:-:S02]  /*b7d0*/  MOV R10, R20 ;  /* 0x00000014000a7202 */ /* 0x000fc40000000f00 */
[----:B------:R-:W-:Y:S01]  /*b7e0*/  PRMT R101, R8, 0x5410, R0 ;  /* 0x0000541008657816 */ /* 0x000fe20000000000 */
[----:B------:R-:W-:Y:S01]  /*b7f0*/  IMAD.MOV.U32 R8, RZ, RZ, R24 ;  /* 0x000000ffff087224 */ /* 0x000fe200078e0018 */
[----:B------:R-:W-:Y:S01]  /*b800*/  PRMT R91, R10, 0x5410, R9 ;  /* 0x000054100a5b7816 */ /* 0x000fe20000000009 */
[----:B------:R-:W-:Y:S02]  /*b810*/  IMAD.MOV.U32 R0, RZ, RZ, R25 ;  /* 0x000000ffff007224 */ /* 0x000fe400078e0019 */
[----:B------:R-:W-:Y:S02]  /*b820*/  IMAD.MOV.U32 R10, RZ, RZ, R32 ;  /* 0x000000ffff0a7224 */ /* 0x000fe400078e0020 */
[----:B------:R-:W-:Y:S01]  /*b830*/  IMAD.MOV.U32 R9, RZ, RZ, R33 ;  /* 0x000000ffff097224 */ /* 0x000fe200078e0021 */
[----:B------:R-:W-:Y:S01]  /*b840*/  PRMT R92, R8, 0x5410, R0 ;  /* 0x00005410085c7816 */ /* 0x000fe20000000000 */
[----:B------:R-:W-:Y:S01]  /*b850*/  IMAD.MOV.U32 R8, RZ, RZ, R14 ;  /* 0x000000ffff087224 */ /* 0x000fe200078e000e */
[----:B------:R-:W-:-:S02]  /*b860*/  MOV R0, R15 ;  /* 0x0000000f00007202 */ /* 0x000fc40000000f00 */
[----:B------:R-:W-:Y:S02]  /*b870*/  PRMT R102, R10, 0x5410, R9 ;  /* 0x000054100a667816 */ /* 0x000fe40000000009 */
[----:B------:R-:W-:Y:S02]  /*b880*/  PRMT R80, R8, 0x5410, R0 ;  /* 0x0000541008507816 */ /* 0x000fe40000000000 */
[----:B------:R-:W-:Y:S01]  /*b890*/  VIADDMNMX R0, R3, -R93, 0x80, PT ;  /* 0x0000008003007446 */ /* 0x000fe2000380095d */
[----:B0-----:R-:W-:Y:S06]  /*b8a0*/  @!P0 BRA `(.L_x_1658) ;  /* 0x0000022800388947 */ /* 0x001fec0003800000 */
.L_x_2048:
[----:B------:R-:W-:Y:S05]  /*b8b0*/  BSYNC B1 ;  /* 0x0000000000017941 */ /* 0x000fea0003800000 */
.L_x_1657:
[----:B------:R-:W-:Y:S01]  /*b8c0*/  ISETP.GE.AND P0, PT, R23, R0, PT ;  /* 0x000000001700720c */ /* 0x000fe20003f06270 */
[----:B------:R-:W-:Y:S01]  /*b8d0*/  IMAD.MOV.U32 R3, RZ, RZ, R6 ;  /* 0x000000ffff037224 */ /* 0x000fe200078e0006 */
[----:B------:R-:W-:Y:S01]  /*b8e0*/  BSSY B1, `(.L_x_1659) ;  /* 0x00000bc000017945 */ /* 0x000fe20003800000 */
[----:B------:R-:W-:-:S05]  /*b8f0*/  IMAD.MOV.U32 R8, RZ, RZ, R7 ;  /* 0x000000ffff087224 */ /* 0x000fca00078e0007 */
[----:B------:R-:W-:-:S05]  /*b900*/  PRMT R3, R3, 0x5410, R8 ;  /* 0x0000541003037816 */ /* 0x000fca0000000008 */
[----:B------:R-:W-:Y:S05]  /*b910*/  @P0 BRA `(.L_x_1660) ;  /* 0x0000000800e00947 */ /* 0x000fea0003800000 */
[----:B------:R1:W5:Y:S01]  /*b920*/  LDL R113, [R1+0x30] ;  /* 0x0000300001717983 */ /* 0x0003620000100800 */
[----:B------:R-:W2:Y:S01]  /*b930*/  LDC R8, c[0x0][0x3f4] ;  /* 0x0000fd00ff087b82 */ /* 0x000ea20000000800 */
[----:B------:R-:W-:Y:S01]  /*b940*/  BSSY B2, `(.L_x_1661) ;  /* 0x0000030000027945 */ /* 0x000fe20003800000 */
[-C--:B--2---:R-:W-:Y:S02]  /*b950*/  ISETP.GE.AND P0, PT, R200, R8.reuse, PT ;  /* 0x00000008c800720c */ /* 0x084fe40003f06270 */
[-C--:B------:R-:W-:Y:S02]  /*b960*/  ISETP.GE.AND P1, PT, R234, R8.reuse, PT ;  /* 0x00000008ea00720c */ /* 0x080fe40003f26270 */
[-C--:B------:R-:W-:Y:S02]  /*b970*/  ISETP.GE.AND P2, PT, R233, R8.reuse, PT ;  /* 0x00000008e900720c */ /* 0x080fe40003f46270 */
[----:B------:R-:W-:-:S07]  /*b980*/  ISETP.GE.AND P3, PT, R235, R8, PT ;  /* 0x00000008eb00720c */ /* 0x000fce0003f66270 */
[----:B-1----:R-:W-:Y:S06]  /*b990*/  @P0 BRA `(.L_x_1662) ;  /* 0x0000000000a80947 */ /* 0x002fec0003800000 */
[----:B-----5:R-:W1:Y:S01]  /*b9a0*/  LDS.128 R8, [R113] ;  /* 0x0000000071087984 */ /* 0x020e620000000c00 */
[----:B0-----:R-:W-:Y:S02]  /*b9b0*/  SHF.R.U32.HI R81, RZ, 0x10, R77 ;  /* 0x00000010ff517819 */ /* 0x001fe4000001164d */
[--C-:B------:R-:W-:Y:S02]  /*b9c0*/  SHF.R.U32.HI R93, RZ, 0x10, R75.reuse ;  /* 0x00000010ff5d7819 */ /* 0x100fe4000001164b */
[----:B------:R-:W-:Y:S01]  /*b9d0*/  SHF.R.U64 R74, R74, 0x10, R75 ;  /* 0x000000104a4a7819 */ /* 0x000fe2000000124b */
[----:B------:R-:W-:Y:S01]  /*b9e0*/  HADD2.F32 R81, -RZ, R81.H0_H0 ;  /* 0x20000051ff517230 */ /* 0x000fe20000004100 */
[----:B------:R-:W-:Y:S01]  /*b9f0*/  SHF.R.U64 R76, R76, 0x10, R77 ;  /* 0x000000104c4c7819 */ /* 0x000fe2000000124d */
[----:B------:R-:W-:Y:S02]  /*ba00*/  HADD2.F32 R93, -RZ, R93.H0_H0 ;  /* 0x2000005dff5d7230 */ /* 0x000fe40000004100 */
[----:B------:R-:W-:-:S02]  /*ba10*/  HADD2.F32 R75, -RZ, R112.H1_H1 ;  /* 0x30000070ff4b7230 */ /* 0x000fc40000004100 */
[----:B------:R-:W-:Y:S02]  /*ba20*/  HADD2.F32 R77, -RZ, R112.H0_H0 ;  /* 0x20000070ff4d7230 */ /* 0x000fe40000004100 */
[----:B------:R-:W-:Y:S02]  /*ba30*/  HADD2.F32 R76, -RZ, R76.H0_H0 ;  /* 0x2000004cff4c7230 */ /* 0x000fe40000004100 */
[----:B------:R-:W-:Y:S02]  /*ba40*/  HADD2.F32 R74, -RZ, R74.H0_H0 ;  /* 0x2000004aff4a7230 */ /* 0x000fe40000004100 */
[--C-:B-1----:R-:W-:Y:S02]  /*ba50*/  HADD2.F32 R94, -RZ, R11.reuse.H1_H1 ;  /* 0x3000000bff5e7230 */ /* 0x102fe40000004100 */
[----:B------:R-:W-:-:S03]  /*ba60*/  HADD2.F32 R90, -RZ, R11.H0_H0 ;  /* 0x2000000bff5a7230 */ /* 0x000fc60000004100 */
[C---:B------:R-:W-:Y:S01]  /*ba70*/  FMUL.FTZ R11, R94.reuse, R81 ;  /* 0x000000515e0b7220 */ /* 0x040fe20000410000 */
[----:B------:R-:W-:-:S03]  /*ba80*/  FMUL.FTZ R94, R94, R93 ;  /* 0x0000005d5e5e7220 */ /* 0x000fc60000410000 */
[C---:B------:R-:W-:Y:S01]  /*ba90*/  FFMA.FTZ R11, R90.reuse, R93, -R11 ;  /* 0x0000005d5a0b7223 */ /* 0x040fe2000001080b */
[----:B------:R-:W-:Y:S01]  /*baa0*/  FFMA.FTZ R81, R90, R81, R94 ;  /* 0x000000515a517223 */ /* 0x000fe2000001005e */
[--C-:B------:R-:W-:Y:S02]  /*bab0*/  HADD2.F32 R90, -RZ, R95.reuse.H1_H1 ;  /* 0x3000005fff5a7230 */ /* 0x100fe40000004100 */
[--C-:B------:R-:W-:Y:S02]  /*bac0*/  HADD2.F32 R94, -RZ, R8.reuse.H1_H1 ;  /* 0x30000008ff5e7230 */ /* 0x100fe40000004100 */
[----:B------:R-:W-:Y:S01]  /*bad0*/  HADD2.F32 R93, -RZ, R95.H0_H0 ;  /* 0x2000005fff5d7230 */ /* 0x000fe20000004100 */
[----:B------:R-:W-:Y:S01]  /*bae0*/  F2FP.F16.F32.PACK_AB R11, R81, R11 ;  /* 0x0000000b510b723e */ /* 0x000fe200000000ff */
[----:B------:R-:W-:Y:S02]  /*baf0*/  HADD2.F32 R8, -RZ, R8.H0_H0 ;  /* 0x20000008ff087230 */ /* 0x000fe40000004100 */
[C---:B------:R-:W-:Y:S01]  /*bb00*/  FMUL.FTZ R95, R94.reuse, R90 ;  /* 0x0000005a5e5f7220 */ /* 0x040fe20000410000 */
[----:B------:R-:W-:-:S03]  /*bb10*/  FMUL.FTZ R94, R94, R93 ;  /* 0x0000005d5e5e7220 */ /* 0x000fc60000410000 */
[C---:B------:R-:W-:Y:S01]  /*bb20*/  FFMA.FTZ R95, R8.reuse, R93, -R95 ;  /* 0x0000005d085f7223 */ /* 0x040fe2000001085f */
[----:B------:R-:W-:Y:S01]  /*bb30*/  FFMA.FTZ R8, R8, R90, R94 ;  /* 0x0000005a08087223 */ /* 0x000fe2000001005e */
[--C-:B------:R-:W-:Y:S02]  /*bb40*/  HADD2.F32 R90, -RZ, R10.reuse.H1_H1 ;  /* 0x3000000aff5a7230 */ /* 0x100fe40000004100 */
[----:B------:R-:W-:Y:S02]  /*bb50*/  HADD2.F32 R10, -RZ, R10.H0_H0 ;  /* 0x2000000aff0a7230 */ /* 0x000fe40000004100 */
[----:B------:R-:W-:Y:S01]  /*bb60*/  F2FP.F16.F32.PACK_AB R8, R8, R95 ;  /* 0x0000005f0808723e */ /* 0x000fe200000000ff */
        /* <DEDUP_REMOVED lines=10> */
[----:B------:R-:W-:-:S05]  /*bc10*/  FFMA.FTZ R9, R9, R76, R75 ;  /* 0x0000004c09097223 */ /* 0x000fca000001004b */
[----:B------:R-:W-:-:S05]  /*bc20*/  F2FP.F16.F32.PACK_AB R9, R9, R74 ;  /* 0x0000004a0909723e */ /* 0x000fca00000000ff */
[----:B------:R1:W-:Y:S02]  /*bc30*/  STS.128 [R113], R8 ;  /* 0x0000000871007388 */ /* 0x0003e40000000c00 */
.L_x_1662:
[----:B------:R-:W-:Y:S05]  /*bc40*/  BSYNC B2 ;  /* 0x0000000000027941 */ /* 0x000fea0003800000 */
.L_x_1661:
[----:B------:R-:W-:Y:S04]  /*bc50*/  BSSY B2, `(.L_x_1663) ;  /* 0x000002c000027945 */ /* 0x000fe80003800000 */
[----:B------:R-:W-:Y:S05]  /*bc60*/  @P1 BRA `(.L_x_1664) ;  /* 0x0000000000a81947 */ /* 0x000fea0003800000 */
[----:B-1---5:R-:W1:Y:S01]  /*bc70*/  LDS.128 R8, [R113+0x4000] ;  /* 0x0040000071087984 */ /* 0x022e620000000c00 */
[----:B------:R-:W-:Y:S02]  /*bc80*/  SHF.R.U32.HI R75, RZ, 0x10, R73 ;  /* 0x00000010ff4b7819 */ /* 0x000fe40000011649 */
[----:B------:R-:W-:Y:S02]  /*bc90*/  SHF.R.U32.HI R74, RZ, 0x10, R71 ;  /* 0x00000010ff4a7819 */ /* 0x000fe40000011647 */
[----:B------:R-:W-:Y:S01]  /*bca0*/  SHF.R.U64 R73, R72, 0x10, R73 ;  /* 0x0000001048497819 */ /* 0x000fe20000001249 */
[----:B------:R-:W-:Y:S01]  /*bcb0*/  HADD2.F32 R75, -RZ, R75.H0_H0 ;  /* 0x2000004bff4b7230 */ /* 0x000fe20000004100 */
[----:B------:R-:W-:Y:S01]  /*bcc0*/  SHF.R.U64 R70, R70, 0x10, R71 ;  /* 0x0000001046467819 */ /* 0x000fe20000001247 */
[----:B------:R-:W-:Y:S02]  /*bcd0*/  HADD2.F32 R74, -RZ, R74.H0_H0 ;  /* 0x2000004aff4a7230 */ /* 0x000fe40000004100 */
[----:B------:R-:W-:-:S02]  /*bce0*/  HADD2.F32 R71, -RZ, R110.H0_H0 ;  /* 0x2000006eff477230 */ /* 0x000fc40000004100 */
[----:B0-----:R-:W-:Y:S02]  /*bcf0*/  HADD2.F32 R81, -RZ, R73.H0_H0 ;  /* 0x20000049ff517230 */ /* 0x001fe40000004100 */
[----:B------:R-:W-:Y:S02]  /*bd00*/  HADD2.F32 R70, -RZ, R70.H0_H0 ;  /* 0x20000046ff467230 */ /* 0x000fe40000004100 */
[--C-:B-1----:R-:W-:Y:S02]  /*bd10*/  HADD2.F32 R76, -RZ, R11.reuse.H1_H1 ;  /* 0x3000000bff4c7230 */ /* 0x102fe40000004100 */
[----:B------:R-:W-:Y:S02]  /*bd20*/  HADD2.F32 R11, -RZ, R11.H0_H0 ;  /* 0x2000000bff0b7230 */ /* 0x000fe40000004100 */
[----:B------:R-:W-:Y:S02]  /*bd30*/  HADD2.F32 R73, -RZ, R9.H1_H1 ;  /* 0x30000009ff497230 */ /* 0x000fe40000004100 */
[C---:B------:R-:W-:Y:S01]  /*bd40*/  FMUL.FTZ R77, R76.reuse, R75 ;  /* 0x0000004b4c4d7220 */ /* 0x040fe20000410000 */
[----:B------:R-:W-:-:S03]  /*bd50*/  FMUL.FTZ R76, R76, R74 ;  /* 0x0000004a4c4c7220 */ /* 0x000fc60000410000 */
[C---:B------:R-:W-:Y:S01]  /*bd60*/  FFMA.FTZ R74, R11.reuse, R74, -R77 ;  /* 0x0000004a0b4a7223 */ /* 0x040fe2000001084d */
[----:B------:R-:W-:Y:S01]  /*bd70*/  FFMA.FTZ R11, R11, R75, R76 ;  /* 0x0000004b0b0b7223 */ /* 0x000fe2000001004c */
[----:B------:R-:W-:Y:S02]  /*bd80*/  HADD2.F32 R75, -RZ, R111.H1_H1 ;  /* 0x3000006fff4b7230 */ /* 0x000fe40000004100 */
[----:B------:R-:W-:Y:S02]  /*bd90*/  HADD2.F32 R76, -RZ, R8.H1_H1 ;  /* 0x30000008ff4c7230 */ /* 0x000fe40000004100 */
[----:B------:R-:W-:Y:S01]  /*bda0*/  HADD2.F32 R77, -RZ, R110.H1_H1 ;  /* 0x3000006eff4d7230 */ /* 0x000fe20000004100 */
[----:B------:R-:W-:Y:S01]  /*bdb0*/  F2FP.F16.F32.PACK_AB R11, R11, R74 ;  /* 0x0000004a0b0b723e */ /* 0x000fe200000000ff */
[----:B------:R-:W-:Y:S02]  /*bdc0*/  HADD2.F32 R8, -RZ, R8.H0_H0 ;  /* 0x20000008ff087230 */ /* 0x000fe40000004100 */
[C---:B------:R-:W-:Y:S01]  /*bdd0*/  FMUL.FTZ R72, R76.reuse, R75 ;  /* 0x0000004b4c487220 */ /* 0x040fe20000410000 */
[----:B------:R-:W-:-:S03]  /*bde0*/  FMUL.FTZ R76, R76, R77 ;  /* 0x0000004d4c4c7220 */ /* 0x000fc60000410000 */
[C---:B------:R-:W-:Y:S01]  /*bdf0*/  FFMA.FTZ R72, R8.reuse, R77, -R72 ;  /* 0x0000004d08487223 */ /* 0x040fe20000010848 */
[----:B------:R-:W-:Y:S01]  /*be00*/  FFMA.FTZ R8, R8, R75, R76 ;  /* 0x0000004b08087223 */ /* 0x000fe2000001004c */
[----:B------:R-:W-:Y:S02]  /*be10*/  HADD2.F32 R75, -RZ, R111.H0_H0 ;  /* 0x2000006fff4b7230 */ /* 0x000fe40000004100 */
[--C-:B------:R-:W-:Y:S02]  /*be20*/  HADD2.F32 R76, -RZ, R10.reuse.H1_H1 ;  /* 0x3000000aff4c7230 */ /* 0x100fe40000004100 */
[----:B------:R-:W-:Y:S01]  /*be30*/  HADD2.F32 R10, -RZ, R10.H0_H0 ;  /* 0x2000000aff0a7230 */ /* 0x000fe20000004100 */
[----:B------:R-:W-:Y:S02]  /*be40*/  F2FP.F16.F32.PACK_AB R8, R8, R72 ;  /* 0x000000480808723e */ /* 0x000fe400000000ff */
[C---:B------:R-:W-:Y:S01]  /*be50*/  FMUL.FTZ R77, R76.reuse, R75 ;  /* 0x0000004b4c4d7220 */ /* 0x040fe20000410000 */
[----:B------:R-:W-:-:S03]  /*be60*/  FMUL.FTZ R76, R76, R71 ;  /* 0x000000474c4c7220 */ /* 0x000fc60000410000 */
[C---:B------:R-:W-:Y:S01]  /*be70*/  FFMA.FTZ R77, R10.reuse, R71, -R77 ;  /* 0x000000470a4d7223 */ /* 0x040fe2000001084d */
[----:B------:R-:W-:Y:S02]  /*be80*/  HADD2.F32 R71, -RZ, R9.H0_H0 ;  /* 0x20000009ff477230 */ /* 0x000fe40000004100 */
[C---:B------:R-:W-:Y:S01]  /*be90*/  FMUL.FTZ R9, R73.reuse, R81 ;  /* 0x0000005149097220 */ /* 0x040fe20000410000 */
[-C--:B------:R-:W-:Y:S01]  /*bea0*/  FMUL.FTZ R73, R73, R70.reuse ;  /* 0x0000004649497220 */ /* 0x080fe20000410000 */
[----:B------:R-:W-:Y:S02]  /*beb0*/  FFMA.FTZ R10, R10, R75, R76 ;  /* 0x0000004b0a0a7223 */ /* 0x000fe4000001004c */
[C---:B------:R-:W-:Y:S01]  /*bec0*/  FFMA.FTZ R9, R71.reuse, R70, -R9 ;  /* 0x0000004647097223 */ /* 0x040fe20000010809 */
[----:B------:R-:W-:Y:S02]  /*bed0*/  FFMA.FTZ R73, R71, R81, R73 ;  /* 0x0000005147497223 */ /* 0x000fe40000010049 */
[----:B------:R-:W-:-:S03]  /*bee0*/  F2FP.F16.F32.PACK_AB R10, R10, R77 ;  /* 0x0000004d0a0a723e */ /* 0x000fc600000000ff */
[----:B------:R-:W-:-:S05]  /*bef0*/  F2FP.F16.F32.PACK_AB R9, R73, R9 ;  /* 0x000000094909723e */ /* 0x000fca00000000ff */
[----:B------:R2:W-:Y:S02]  /*bf00*/  STS.128 [R113+0x4000], R8 ;  /* 0x0040000871007388 */ /* 0x0005e40000000c00 */
.L_x_1664:
[----:B------:R-:W-:Y:S05]  /*bf10*/  BSYNC B2 ;  /* 0x0000000000027941 */ /* 0x000fea0003800000 */
.L_x_1663:
[----:B------:R-:W-:Y:S04]  /*bf20*/  BSSY B2, `(.L_x_1665) ;  /* 0x000002c000027945 */ /* 0x000fe80003800000 */
[----:B------:R-:W-:Y:S05]  /*bf30*/  @P2 BRA `(.L_x_1666) ;  /* 0x0000000000a82947 */ /* 0x000fea0003800000 */
[----:B-12--5:R-:W1:Y:S01]  /*bf40*/  LDS.128 R8, [R113+0x8000] ;  /* 0x0080000071087984 */ /* 0x026e620000000c00 */
[----:B------:R-:W-:Y:S02]  /*bf50*/  SHF.R.U32.HI R74, RZ, 0x10, R69 ;  /* 0x00000010ff4a7819 */ /* 0x000fe40000011645 */
[--C-:B------:R-:W-:Y:S02]  /*bf60*/  SHF.R.U32.HI R72, RZ, 0x10, R67.reuse ;  /* 0x00000010ff487819 */ /* 0x100fe40000011643 */
[----:B------:R-:W-:Y:S01]  /*bf70*/  SHF.R.U64 R66, R66, 0x10, R67 ;  /* 0x0000001042427819 */ /* 0x000fe20000001243 */
[----:B------:R-:W-:Y:S01]  /*bf80*/  HADD2.F32 R74, -RZ, R74.H0_H0 ;  /* 0x2000004aff4a7230 */ /* 0x000fe20000004100 */
[----:B------:R-:W-:Y:S01]  /*bf90*/  SHF.R.U64 R67, R68, 0x10, R69 ;  /* 0x0000001044437819 */ /* 0x000fe20000001245 */
[----:B------:R-:W-:Y:S02]  /*bfa0*/  HADD2.F32 R72, -RZ, R72.H0_H0 ;  /* 0x20000048ff487230 */ /* 0x000fe40000004100 */
[----:B------:R-:W-:-:S02]  /*bfb0*/  HADD2.F32 R68, -RZ, R109.H0_H0 ;  /* 0x2000006dff447230 */ /* 0x000fc40000004100 */
[----:B------:R-:W-:Y:S02]  /*bfc0*/  HADD2.F32 R69, -RZ, R109.H1_H1 ;  /* 0x3000006dff457230 */ /* 0x000fe40000004100 */
[----:B------:R-:W-:Y:S02]  /*bfd0*/  HADD2.F32 R67, -RZ, R67.H0_H0 ;  /* 0x20000043ff437230 */ /* 0x000fe40000004100 */
[----:B------:R-:W-:Y:S02]  /*bfe0*/  HADD2.F32 R66, -RZ, R66.H0_H0 ;  /* 0x20000042ff427230 */ /* 0x000fe40000004100 */
[--C-:B-1----:R-:W-:Y:S02]  /*bff0*/  HADD2.F32 R71, -RZ, R11.reuse.H1_H1 ;  /* 0x3000000bff477230 */ /* 0x102fe40000004100 */
[----:B------:R-:W-:Y:S02]  /*c000*/  HADD2.F32 R70, -RZ, R11.H0_H0 ;  /* 0x2000000bff467230 */ /* 0x000fe40000004100 */
[----:B------:R-:W-:-:S02]  /*c010*/  HADD2.F32 R11, -RZ, R8.H0_H0 ;  /* 0x20000008ff0b7230 */ /* 0x000fc40000004100 */
[C---:B------:R-:W-:Y:S01]  /*c020*/  FMUL.FTZ R76, R71.reuse, R74 ;  /* 0x0000004a474c7220 */ /* 0x040fe20000410000 */
[----:B------:R-:W-:Y:S02]  /*c030*/  HADD2.F32 R8, -RZ, R8.H1_H1 ;  /* 0x30000008ff087230 */ /* 0x000fe40000004100 */
[-C--:B------:R-:W-:Y:S01]  /*c040*/  FMUL.FTZ R71, R71, R72.reuse ;  /* 0x0000004847477220 */ /* 0x080fe20000410000 */
[--C-:B------:R-:W-:Y:S02]  /*c050*/  HADD2.F32 R73, -RZ, R10.reuse.H0_H0 ;  /* 0x2000000aff497230 */ /* 0x100fe40000004100 */
[----:B------:R-:W-:Y:S01]  /*c060*/  FFMA.FTZ R76, R70, R72, -R76 ;  /* 0x00000048464c7223 */ /* 0x000fe2000001084c */
[----:B------:R-:W-:Y:S02]  /*c070*/  HADD2.F32 R10, -RZ, R10.H1_H1 ;  /* 0x3000000aff0a7230 */ /* 0x000fe40000004100 */
[----:B------:R-:W-:Y:S01]  /*c080*/  FMUL.FTZ R77, R8, R68 ;  /* 0x00000044084d7220 */ /* 0x000fe20000410000 */
[----:B------:R-:W-:Y:S01]  /*c090*/  FFMA.FTZ R71, R70, R74, R71 ;  /* 0x0000004a46477223 */ /* 0x000fe20000010047 */
[----:B------:R-:W-:Y:S01]  /*c0a0*/  FMUL.FTZ R70, R8, R69 ;  /* 0x0000004508467220 */ /* 0x000fe20000410000 */
[----:B------:R-:W-:-:S02]  /*c0b0*/  HADD2.F32 R75, -RZ, R9.H0_H0 ;  /* 0x20000009ff4b7230 */ /* 0x000fc40000004100 */
[C---:B------:R-:W-:Y:S01]  /*c0c0*/  FFMA.FTZ R8, R11.reuse, R69, -R77 ;  /* 0x000000450b087223 */ /* 0x040fe2000001084d */
[--C-:B------:R-:W-:Y:S02]  /*c0d0*/  HADD2.F32 R69, -RZ, R108.reuse.H1_H1 ;  /* 0x3000006cff457230 */ /* 0x100fe40000004100 */
[----:B------:R-:W-:Y:S01]  /*c0e0*/  FFMA.FTZ R70, R11, R68, R70 ;  /* 0x000000440b467223 */ /* 0x000fe20000010046 */
[----:B------:R-:W-:Y:S02]  /*c0f0*/  HADD2.F32 R72, -RZ, R108.H0_H0 ;  /* 0x2000006cff487230 */ /* 0x000fe40000004100 */
[----:B------:R-:W-:Y:S02]  /*c100*/  HADD2.F32 R9, -RZ, R9.H1_H1 ;  /* 0x30000009ff097230 */ /* 0x000fe40000004100 */
[----:B------:R-:W-:Y:S01]  /*c110*/  FMUL.FTZ R11, R10, R69 ;  /* 0x000000450a0b7220 */ /* 0x000fe20000410000 */
[----:B------:R-:W-:Y:S01]  /*c120*/  F2FP.F16.F32.PACK_AB R8, R70, R8 ;  /* 0x000000084608723e */ /* 0x000fe200000000ff */
[----:B------:R-:W-:Y:S01]  /*c130*/  FMUL.FTZ R68, R10, R72 ;  /* 0x000000480a447220 */ /* 0x000fe20000410000 */
[C---:B------:R-:W-:Y:S01]  /*c140*/  FMUL.FTZ R10, R9.reuse, R67 ;  /* 0x00000043090a7220 */ /* 0x040fe20000410000 */
[----:B------:R-:W-:Y:S01]  /*c150*/  FMUL.FTZ R9, R9, R66 ;  /* 0x0000004209097220 */ /* 0x000fe20000410000 */
[C---:B------:R-:W-:Y:S01]  /*c160*/  FFMA.FTZ R72, R73.reuse, R72, -R11 ;  /* 0x0000004849487223 */ /* 0x040fe2000001080b */
[----:B------:R-:W-:Y:S01]  /*c170*/  FFMA.FTZ R68, R73, R69, R68 ;  /* 0x0000004549447223 */ /* 0x000fe20000010044 */
[C---:B------:R-:W-:Y:S01]  /*c180*/  FFMA.FTZ R66, R75.reuse, R66, -R10 ;  /* 0x000000424b427223 */ /* 0x040fe2000001080a */
[----:B------:R-:W-:Y:S01]  /*c190*/  FFMA.FTZ R9, R75, R67, R9 ;  /* 0x000000434b097223 */ /* 0x000fe20000010009 */
[----:B------:R-:W-:-:S02]  /*c1a0*/  F2FP.F16.F32.PACK_AB R11, R71, R76 ;  /* 0x0000004c470b723e */ /* 0x000fc400000000ff */
[----:B------:R-:W-:Y:S02]  /*c1b0*/  F2FP.F16.F32.PACK_AB R10, R68, R72 ;  /* 0x00000048440a723e */ /* 0x000fe400000000ff */
[----:B------:R-:W-:-:S05]  /*c1c0*/  F2FP.F16.F32.PACK_AB R9, R9, R66 ;  /* 0x000000420909723e */ /* 0x000fca00000000ff */
[----:B------:R3:W-:Y:S02]  /*c1d0*/  STS.128 [R113+0x8000], R8 ;  /* 0x0080000871007388 */ /* 0x0007e40000000c00 */
.L_x_1666:
[----:B------:R-:W-:Y:S05]  /*c1e0*/  BSYNC B2 ;  /* 0x0000000000027941 */ /* 0x000fea0003800000 */
.L_x_1665:
[----:B------:R-:W-:Y:S05]  /*c1f0*/  @P3 BRA `(.L_x_1660) ;  /* 0x0000000000a83947 */ /* 0x000fea0003800000 */
[----:B-123-5:R-:W1:Y:S01]  /*c200*/  LDS.128 R8, [R113+0xc000] ;  /* 0x00c0000071087984 */ /* 0x02ee620000000c00 */
[--C-:B------:R-:W-:Y:S02]  /*c210*/  SHF.R.U64 R62, R62, 0x10, R63.reuse ;  /* 0x000000103e3e7819 */ /* 0x100fe4000000123f */
[----:B------:R-:W-:Y:S02]  /*c220*/  SHF.R.U32.HI R68, RZ, 0x10, R63 ;  /* 0x00000010ff447819 */ /* 0x000fe4000001163f */
[--C-:B------:R-:W-:Y:S01]  /*c230*/  SHF.R.U64 R63, R64, 0x10, R65.reuse ;  /* 0x00000010403f7819 */ /* 0x100fe20000001241 */
[--C-:B------:R-:W-:Y:S01]  /*c240*/  HADD2.F32 R64, -RZ, R107.reuse.H0_H0 ;  /* 0x2000006bff407230 */ /* 0x100fe20000004100 */
[----:B------:R-:W-:Y:S01]  /*c250*/  SHF.R.U32.HI R70, RZ, 0x10, R65 ;  /* 0x00000010ff467819 */ /* 0x000fe20000011641 */
[----:B------:R-:W-:Y:S02]  /*c260*/  HADD2.F32 R65, -RZ, R107.H1_H1 ;  /* 0x3000006bff417230 */ /* 0x000fe40000004100 */
[----:B------:R-:W-:-:S02]  /*c270*/  HADD2.F32 R63, -RZ, R63.H0_H0 ;  /* 0x2000003fff3f7230 */ /* 0x000fc40000004100 */
[----:B------:R-:W-:Y:S02]  /*c280*/  HADD2.F32 R70, -RZ, R70.H0_H0 ;  /* 0x20000046ff467230 */ /* 0x000fe40000004100 */
[----:B------:R-:W-:Y:S02]  /*c290*/  HADD2.F32 R68, -RZ, R68.H0_H0 ;  /* 0x20000044ff447230 */ /* 0x000fe40000004100 */
[----:B------:R-:W-:Y:S02]  /*c2a0*/  HADD2.F32 R62, -RZ, R62.H0_H0 ;  /* 0x2000003eff3e7230 */ /* 0x000fe40000004100 */
[--C-:B-1----:R-:W-:Y:S02]  /*c2b0*/  HADD2.F32 R66, -RZ, R11.reuse.H0_H0 ;  /* 0x2000000bff427230 */ /* 0x102fe40000004100 */
[----:B------:R-:W-:Y:S02]  /*c2c0*/  HADD2.F32 R67, -RZ, R11.H1_H1 ;  /* 0x3000000bff437230 */ /* 0x000fe40000004100 */
[----:B------:R-:W-:-:S02]  /*c2d0*/  HADD2.F32 R11, -RZ, R8.H0_H0 ;  /* 0x20000008ff0b7230 */ /* 0x000fc40000004100 */
[----:B------:R-:W-:Y:S02]  /*c2e0*/  HADD2.F32 R8, -RZ, R8.H1_H1 ;  /* 0x30000008ff087230 */ /* 0x000fe40000004100 */
[C---:B------:R-:W-:Y:S01]  /*c2f0*/  FMUL.FTZ R72, R67.reuse, R70 ;  /* 0x0000004643487220 */ /* 0x040fe20000410000 */
[--C-:B------:R-:W-:Y:S02]  /*c300*/  HADD2.F32 R69, -RZ, R10.reuse.H0_H0 ;  /* 0x2000000aff457230 */ /* 0x100fe40000004100 */
[----:B------:R-:W-:Y:S01]  /*c310*/  FMUL.FTZ R67, R67, R68 ;  /* 0x0000004443437220 */ /* 0x000fe20000410000 */
[----:B------:R-:W-:Y:S02]  /*c320*/  HADD2.F32 R10, -RZ, R10.H1_H1 ;  /* 0x3000000aff0a7230 */ /* 0x000fe40000004100 */
[C---:B------:R-:W-:Y:S01]  /*c330*/  FMUL.FTZ R73, R8.reuse, R64 ;  /* 0x0000004008497220 */ /* 0x040fe20000410000 */
[----:B------:R-:W-:Y:S01]  /*c340*/  FMUL.FTZ R8, R8, R65 ;  /* 0x0000004108087220 */ /* 0x000fe20000410000 */
[----:B------:R-:W-:-:S02]  /*c350*/  HADD2.F32 R71, -RZ, R9.H0_H0 ;  /* 0x20000009ff477230 */ /* 0x000fc40000004100 */
[C---:B------:R-:W-:Y:S01]  /*c360*/  FFMA.FTZ R72, R66.reuse, R68, -R72 ;  /* 0x0000004442487223 */ /* 0x040fe20000010848 */
[C---:B------:R-:W-:Y:S01]  /*c370*/  FFMA.FTZ R73, R11.reuse, R65, -R73 ;  /* 0x000000410b497223 */ /* 0x040fe20000010849 */
[--C-:B------:R-:W-:Y:S02]  /*c380*/  HADD2.F32 R65, -RZ, R98.reuse.H1_H1 ;  /* 0x30000062ff417230 */ /* 0x100fe40000004100 */
[----:B------:R-:W-:Y:S01]  /*c390*/  FFMA.FTZ R8, R11, R64, R8 ;  /* 0x000000400b087223 */ /* 0x000fe20000010008 */
[----:B------:R-:W-:Y:S02]  /*c3a0*/  HADD2.F32 R98, -RZ, R98.H0_H0 ;  /* 0x20000062ff627230 */ /* 0x000fe40000004100 */
[----:B------:R-:W-:Y:S01]  /*c3b0*/  FFMA.FTZ R67, R66, R70, R67 ;  /* 0x0000004642437223 */ /* 0x000fe20000010043 */
        /* <DEDUP_REMOVED lines=14> */
.L_x_1660:
[----:B------:R-:W-:Y:S05]  /*c4a0*/  BSYNC B1 ;  /* 0x0000000000017941 */ /* 0x000fea0003800000 */
.L_x_1659:
[----:B-1234-:R-:W-:Y:S01]  /*c4b0*/  VIADD R8, R23, 0x20 ;  /* 0x0000002017087836 */ /* 0x01efe20000000000 */
[----:B------:R-:W-:Y:S04]  /*c4c0*/  BSSY B1, `(.L_x_1667) ;  /* 0x00000bb000017945 */ /* 0x000fe80003800000 */
[----:B------:R-:W-:-:S13]  /*c4d0*/  ISETP.GE.AND P0, PT, R8, R0, PT ;  /* 0x000000000800720c */ /* 0x000fda0003f06270 */
        /* <DEDUP_REMOVED lines=9> */
[----:B-----5:R-:W1:Y:S01]  /*c570*/  LDS.128 R8, [R70+0x1000] ;  /* 0x0010000046087984 */ /* 0x020e620000000c00 */
[----:B------:R-:W-:Y:S01]  /*c580*/  SHF.R.U32.HI R67, RZ, 0x10, R61 ;  /* 0x00000010ff437819 */ /* 0x000fe2000001163d */
[--C-:B------:R-:W-:Y:S01]  /*c590*/  HADD2.F32 R62, -RZ, R105.reuse.H0_H0 ;  /* 0x20000069ff3e7230 */ /* 0x100fe20000004100 */
[--C-:B------:R-:W-:Y:S01]  /*c5a0*/  SHF.R.U32.HI R63, RZ, 0x10, R59.reuse ;  /* 0x00000010ff3f7819 */ /* 0x100fe2000001163b */
[----:B------:R-:W-:Y:S01]  /*c5b0*/  HADD2.F32 R105, -RZ, R105.H1_H1 ;  /* 0x30000069ff697230 */ /* 0x000fe20000004100 */
[----:B------:R-:W-:Y:S01]  /*c5c0*/  SHF.R.U64 R58, R58, 0x10, R59 ;  /* 0x000000103a3a7819 */ /* 0x000fe2000000123b */
[----:B------:R-:W-:Y:S01]  /*c5d0*/  HADD2.F32 R67, -RZ, R67.H0_H0 ;  /* 0x20000043ff437230 */ /* 0x000fe20000004100 */
[----:B------:R-:W-:Y:S01]  /*c5e0*/  SHF.R.U64 R59, R60, 0x10, R61 ;  /* 0x000000103c3b7819 */ /* 0x000fe2000000123d */
[----:B------:R-:W-:Y:S02]  /*c5f0*/  HADD2.F32 R63, -RZ, R63.H0_H0 ;  /* 0x2000003fff3f7230 */ /* 0x000fe40000004100 */
[----:B------:R-:W-:-:S02]  /*c600*/  HADD2.F32 R60, -RZ, R106.H0_H0 ;  /* 0x2000006aff3c7230 */ /* 0x000fc40000004100 */
[----:B------:R-:W-:Y:S02]  /*c610*/  HADD2.F32 R58, -RZ, R58.H0_H0 ;  /* 0x2000003aff3a7230 */ /* 0x000fe40000004100 */
[--C-:B-1----:R-:W-:Y:S02]  /*c620*/  HADD2.F32 R66, -RZ, R11.reuse.H1_H1 ;  /* 0x3000000bff427230 */ /* 0x102fe40000004100 */
[--C-:B------:R-:W-:Y:S02]  /*c630*/  HADD2.F32 R65, -RZ, R8.reuse.H1_H1 ;  /* 0x30000008ff417230 */ /* 0x100fe40000004100 */
[----:B------:R-:W-:Y:S02]  /*c640*/  HADD2.F32 R64, -RZ, R11.H0_H0 ;  /* 0x2000000bff407230 */ /* 0x000fe40000004100 */
[C---:B------:R-:W-:Y:S01]  /*c650*/  FMUL.FTZ R69, R66.reuse, R67 ;  /* 0x0000004342457220 */ /* 0x040fe20000410000 */
[----:B------:R-:W-:Y:S01]  /*c660*/  FMUL.FTZ R68, R66, R63 ;  /* 0x0000003f42447220 */ /* 0x000fe20000410000 */
[----:B------:R-:W-:-:S02]  /*c670*/  HADD2.F32 R11, -RZ, R8.H0_H0 ;  /* 0x20000008ff0b7230 */ /* 0x000fc40000004100 */
[C---:B------:R-:W-:Y:S01]  /*c680*/  FMUL.FTZ R66, R65.reuse, R60 ;  /* 0x0000003c41427220 */ /* 0x040fe20000410000 */
[C---:B------:R-:W-:Y:S01]  /*c690*/  FFMA.FTZ R63, R64.reuse, R63, -R69 ;  /* 0x0000003f403f7223 */ /* 0x040fe20000010845 */
[----:B------:R-:W-:Y:S01]  /*c6a0*/  FFMA.FTZ R64, R64, R67, R68 ;  /* 0x0000004340407223 */ /* 0x000fe20000010044 */
[--C-:B------:R-:W-:Y:S02]  /*c6b0*/  HADD2.F32 R8, -RZ, R10.reuse.H0_H0 ;  /* 0x2000000aff087230 */ /* 0x100fe40000004100 */
[-C--:B------:R-:W-:Y:S01]  /*c6c0*/  FMUL.FTZ R68, R65, R62.reuse ;  /* 0x0000003e41447220 */ /* 0x080fe20000410000 */
[----:B------:R-:W-:Y:S02]  /*c6d0*/  HADD2.F32 R10, -RZ, R10.H1_H1 ;  /* 0x3000000aff0a7230 */ /* 0x000fe40000004100 */
[----:B------:R-:W-:Y:S01]  /*c6e0*/  FFMA.FTZ R62, R11, R62, -R66 ;  /* 0x0000003e0b3e7223 */ /* 0x000fe20000010842 */
[----:B------:R-:W-:Y:S02]  /*c6f0*/  HADD2.F32 R61, -RZ, R9.H0_H0 ;  /* 0x20000009ff3d7230 */ /* 0x000fe40000004100 */
[----:B------:R-:W-:-:S02]  /*c700*/  HADD2.F32 R65, -RZ, R106.H1_H1 ;  /* 0x3000006aff417230 */ /* 0x000fc40000004100 */
[----:B------:R-:W-:Y:S02]  /*c710*/  HADD2.F32 R9, -RZ, R9.H1_H1 ;  /* 0x30000009ff097230 */ /* 0x000fe40000004100 */
[----:B------:R-:W-:Y:S02]  /*c720*/  HADD2.F32 R66, -RZ, R59.H0_H0 ;  /* 0x2000003bff427230 */ /* 0x000fe40000004100 */
[----:B------:R-:W-:Y:S01]  /*c730*/  FFMA.FTZ R59, R11, R60, R68 ;  /* 0x0000003c0b3b7223 */ /* 0x000fe20000010044 */
[C---:B------:R-:W-:Y:S01]  /*c740*/  FMUL.FTZ R67, R10.reuse, R65 ;  /* 0x000000410a437220 */ /* 0x040fe20000410000 */
[-C--:B------:R-:W-:Y:S01]  /*c750*/  FMUL.FTZ R60, R10, R105.reuse ;  /* 0x000000690a3c7220 */ /* 0x080fe20000410000 */
[C---:B------:R-:W-:Y:S01]  /*c760*/  FMUL.FTZ R11, R9.reuse, R58 ;  /* 0x0000003a090b7220 */ /* 0x040fe20000410000 */
[-C--:B------:R-:W-:Y:S01]  /*c770*/  FMUL.FTZ R10, R9, R66.reuse ;  /* 0x00000042090a7220 */ /* 0x080fe20000410000 */
[C---:B------:R-:W-:Y:S01]  /*c780*/  FFMA.FTZ R67, R8.reuse, R105, -R67 ;  /* 0x0000006908437223 */ /* 0x040fe20000010843 */
[----:B------:R-:W-:Y:S01]  /*c790*/  FFMA.FTZ R60, R8, R65, R60 ;  /* 0x00000041083c7223 */ /* 0x000fe2000001003c */
[C---:B------:R-:W-:Y:S01]  /*c7a0*/  FFMA.FTZ R66, R61.reuse, R66, R11 ;  /* 0x000000423d427223 */ /* 0x040fe2000001000b */
[----:B------:R-:W-:Y:S01]  /*c7b0*/  FFMA.FTZ R9, R61, R58, -R10 ;  /* 0x0000003a3d097223 */ /* 0x000fe2000001080a */
[----:B------:R-:W-:-:S02]  /*c7c0*/  F2FP.F16.F32.PACK_AB R11, R64, R63 ;  /* 0x0000003f400b723e */ /* 0x000fc400000000ff */
[----:B------:R-:W-:Y:S02]  /*c7d0*/  F2FP.F16.F32.PACK_AB R10, R60, R67 ;  /* 0x000000433c0a723e */ /* 0x000fe400000000ff */
[----:B------:R-:W-:Y:S02]  /*c7e0*/  F2FP.F16.F32.PACK_AB R8, R59, R62 ;  /* 0x0000003e3b08723e */ /* 0x000fe400000000ff */
[----:B------:R-:W-:-:S05]  /*c7f0*/  F2FP.F16.F32.PACK_AB R9, R66, R9 ;  /* 0x000000094209723e */ /* 0x000fca00000000ff */
[----:B------:R1:W-:Y:S02]  /*c800*/  STS.128 [R70+0x1000], R8 ;  /* 0x0010000846007388 */ /* 0x0003e40000000c00 */
.L_x_1670:
[----:B------:R-:W-:Y:S05]  /*c810*/  BSYNC B2 ;  /* 0x0000000000027941 */ /* 0x000fea0003800000 */
.L_x_1669:
[----:B------:R-:W-:Y:S04]  /*c820*/  BSSY B2, `(.L_x_1671) ;  /* 0x000002c000027945 */ /* 0x000fe80003800000 */
[----:B------:R-:W-:Y:S05]  /*c830*/  @P1 BRA `(.L_x_1672) ;  /* 0x0000000000a81947 */ /* 0x000fea0003800000 */
[----:B-1---5:R-:W1:Y:S01]  /*c840*/  LDS.128 R8, [R70+0x5000] ;  /* 0x0050000046087984 */ /* 0x022e620000000c00 */
        /* <DEDUP_REMOVED lines=10> */
[----:B------:R-:W-:Y:S02]  /*c8f0*/  HADD2.F32 R56, -RZ, R56.H0_H0 ;  /* 0x20000038ff387230 */ /* 0x000fe40000004100 */
[--C-:B-1----:R-:W-:Y:S02]  /*c900*/  HADD2.F32 R59, -RZ, R11.reuse.H1_H1 ;  /* 0x3000000bff3b7230 */ /* 0x102fe40000004100 */
[----:B------:R-:W-:Y:S02]  /*c910*/  HADD2.F32 R61, -RZ, R11.H0_H0 ;  /* 0x2000000bff3d7230 */ /* 0x000fe40000004100 */
[--C-:B------:R-:W-:Y:S02]  /*c920*/  HADD2.F32 R11, -RZ, R10.reuse.H0_H0 ;  /* 0x2000000aff0b7230 */ /* 0x100fe40000004100 */
[----:B------:R-:W-:Y:S01]  /*c930*/  FMUL.FTZ R67, R59, R62 ;  /* 0x0000003e3b437220 */ /* 0x000fe20000410000 */
[----:B------:R-:W-:-:S02]  /*c940*/  HADD2.F32 R57, -RZ, R10.H1_H1 ;  /* 0x3000000aff397230 */ /* 0x000fc40000004100 */
[----:B------:R-:W-:Y:S01]  /*c950*/  FMUL.FTZ R10, R59, R64 ;  /* 0x000000403b0a7220 */ /* 0x000fe20000410000 */
[--C-:B------:R-:W-:Y:S02]  /*c960*/  HADD2.F32 R60, -RZ, R8.reuse.H1_H1 ;  /* 0x30000008ff3c7230 */ /* 0x100fe40000004100 */
[----:B------:R-:W-:Y:S02]  /*c970*/  HADD2.F32 R58, -RZ, R8.H0_H0 ;  /* 0x20000008ff3a7230 */ /* 0x000fe40000004100 */
[--C-:B------:R-:W-:Y:S02]  /*c980*/  HADD2.F32 R8, -RZ, R9.reuse.H0_H0 ;  /* 0x20000009ff087230 */ /* 0x100fe40000004100 */
[C---:B------:R-:W-:Y:S01]  /*c990*/  FMUL.FTZ R65, R60.reuse, R55 ;  /* 0x000000373c417220 */ /* 0x040fe20000410000 */
[----:B------:R-:W-:Y:S02]  /*c9a0*/  HADD2.F32 R59, -RZ, R9.H1_H1 ;  /* 0x30000009ff3b7230 */ /* 0x000fe40000004100 */
[C---:B------:R-:W-:Y:S01]  /*c9b0*/  FFMA.FTZ R9, R61.reuse, R62, -R10 ;  /* 0x0000003e3d097223 */ /* 0x040fe2000001080a */
[----:B------:R-:W-:Y:S01]  /*c9c0*/  FFMA.FTZ R10, R61, R64, R67 ;  /* 0x000000403d0a7223 */ /* 0x000fe20000010043 */
[----:B------:R-:W-:Y:S01]  /*c9d0*/  FMUL.FTZ R61, R60, R63 ;  /* 0x0000003f3c3d7220 */ /* 0x000fe20000410000 */
[----:B------:R-:W-:-:S02]  /*c9e0*/  HADD2.F32 R60, -RZ, R103.H1_H1 ;  /* 0x30000067ff3c7230 */ /* 0x000fc40000004100 */
[C---:B------:R-:W-:Y:S01]  /*c9f0*/  FFMA.FTZ R65, R58.reuse, R63, -R65 ;  /* 0x0000003f3a417223 */ /* 0x040fe20000010841 */
[----:B------:R-:W-:Y:S01]  /*ca00*/  FFMA.FTZ R58, R58, R55, R61 ;  /* 0x000000373a3a7223 */ /* 0x000fe2000001003d */
[----:B------:R-:W-:Y:S01]  /*ca10*/  FMUL.FTZ R55, R59, R54 ;  /* 0x000000363b377220 */ /* 0x000fe20000410000 */
[C---:B------:R-:W-:Y:S01]  /*ca20*/  FMUL.FTZ R62, R57.reuse, R60 ;  /* 0x0000003c393e7220 */ /* 0x040fe20000410000 */
[----:B------:R-:W-:Y:S01]  /*ca30*/  FMUL.FTZ R57, R57, R104 ;  /* 0x0000006839397220 */ /* 0x000fe20000410000 */
[-C--:B------:R-:W-:Y:S01]  /*ca40*/  FMUL.FTZ R59, R59, R56.reuse ;  /* 0x000000383b3b7220 */ /* 0x080fe20000410000 */
[C---:B------:R-:W-:Y:S01]  /*ca50*/  FFMA.FTZ R55, R8.reuse, R56, -R55 ;  /* 0x0000003808377223 */ /* 0x040fe20000010837 */
[C---:B------:R-:W-:Y:S01]  /*ca60*/  FFMA.FTZ R62, R11.reuse, R104, -R62 ;  /* 0x000000680b3e7223 */ /* 0x040fe2000001083e */
[----:B------:R-:W-:Y:S01]  /*ca70*/  FFMA.FTZ R57, R11, R60, R57 ;  /* 0x0000003c0b397223 */ /* 0x000fe20000010039 */
[----:B------:R-:W-:Y:S01]  /*ca80*/  FFMA.FTZ R54, R8, R54, R59 ;  /* 0x0000003608367223 */ /* 0x000fe2000001003b */
[----:B------:R-:W-:-:S02]  /*ca90*/  F2FP.F16.F32.PACK_AB R11, R10, R9 ;  /* 0x000000090a0b723e */ /* 0x000fc400000000ff */
[----:B------:R-:W-:Y:S02]  /*caa0*/  F2FP.F16.F32.PACK_AB R8, R58, R65 ;  /* 0x000000413a08723e */ /* 0x000fe400000000ff */
[----:B------:R-:W-:Y:S02]  /*cab0*/  F2FP.F16.F32.PACK_AB R10, R57, R62 ;  /* 0x0000003e390a723e */ /* 0x000fe400000000ff */
[----:B------:R-:W-:-:S05]  /*cac0*/  F2FP.F16.F32.PACK_AB R9, R54, R55 ;  /* 0x000000373609723e */ /* 0x000fca00000000ff */
[----:B------:R2:W-:Y:S02]  /*cad0*/  STS.128 [R70+0x5000], R8 ;  /* 0x0050000846007388 */ /* 0x0005e40000000c00 */
.L_x_1672:
[----:B------:R-:W-:Y:S05]  /*cae0*/  BSYNC B2 ;  /* 0x0000000000027941 */ /* 0x000fea0003800000 */
.L_x_1671:
[----:B------:R-:W-:Y:S04]  /*caf0*/  BSSY B2, `(.L_x_1673) ;  /* 0x000002c000027945 */ /* 0x000fe80003800000 */
[----:B------:R-:W-:Y:S05]  /*cb00*/  @P2 BRA `(.L_x_1674) ;  /* 0x0000000000a82947 */ /* 0x000fea0003800000 */
[----:B-12--5:R-:W1:Y:S01]  /*cb10*/  LDS.128 R8, [R70+0x9000] ;  /* 0x0090000046087984 */ /* 0x026e620000000c00 */
[----:B------:R-:W-:Y:S01]  /*cb20*/  SHF.R.U32.HI R58, RZ, 0x10, R51 ;  /* 0x00000010ff3a7819 */ /* 0x000fe20000011633 */
[----:B------:R-:W-:Y:S01]  /*cb30*/  HADD2.F32 R55, -RZ, R97.H0_H0 ;  /* 0x20000061ff377230 */ /* 0x000fe20000004100 */
[--C-:B------:R-:W-:Y:S01]  /*cb40*/  SHF.R.U32.HI R56, RZ, 0x10, R53.reuse ;  /* 0x00000010ff387819 */ /* 0x100fe20000011635 */
[----:B------:R-:W-:Y:S01]  /*cb50*/  HADD2.F32 R57, -RZ, R96.H0_H0 ;  /* 0x20000060ff397230 */ /* 0x000fe20000004100 */
[----:B------:R-:W-:Y:S01]  /*cb60*/  SHF.R.U64 R52, R52, 0x10, R53 ;  /* 0x0000001034347819 */ /* 0x000fe20000001235 */
[----:B------:R-:W-:Y:S01]  /*cb70*/  HADD2.F32 R58, -RZ, R58.H0_H0 ;  /* 0x2000003aff3a7230 */ /* 0x000fe20000004100 */
[----:B------:R-:W-:Y:S01]  /*cb80*/  SHF.R.U64 R61, R50, 0x10, R51 ;  /* 0x00000010323d7819 */ /* 0x000fe20000001233 */
[----:B------:R-:W-:Y:S02]  /*cb90*/  HADD2.F32 R56, -RZ, R56.H0_H0 ;  /* 0x20000038ff387230 */ /* 0x000fe40000004100 */
[----:B------:R-:W-:-:S02]  /*cba0*/  HADD2.F32 R96, -RZ, R96.H1_H1 ;  /* 0x30000060ff607230 */ /* 0x000fc40000004100 */
[----:B------:R-:W-:Y:S02]  /*cbb0*/  HADD2.F32 R97, -RZ, R97.H1_H1 ;  /* 0x30000061ff617230 */ /* 0x000fe40000004100 */
[----:B------:R-:W-:Y:S02]  /*cbc0*/  HADD2.F32 R52, -RZ, R52.H0_H0 ;  /* 0x20000034ff347230 */ /* 0x000fe40000004100 */
[--C-:B-1----:R-:W-:Y:S02]  /*cbd0*/  HADD2.F32 R54, -RZ, R11.reuse.H1_H1 ;  /* 0x3000000bff367230 */ /* 0x102fe40000004100 */
[----:B------:R-:W-:Y:S02]  /*cbe0*/  HADD2.F32 R53, -RZ, R11.H0_H0 ;  /* 0x2000000bff357230 */ /* 0x000fe40000004100 */
[--C-:B------:R-:W-:Y:S02]  /*cbf0*/  HADD2.F32 R11, -RZ, R8.reuse.H0_H0 ;  /* 0x20000008ff0b7230 */ /* 0x100fe40000004100 */
[----:B------:R-:W-:Y:S01]  /*cc00*/  FMUL.FTZ R60, R54, R58 ;  /* 0x0000003a363c7220 */ /* 0x000fe20000410000 */
[----:B------:R-:W-:-:S02]  /*cc10*/  HADD2.F32 R8, -RZ, R8.H1_H1 ;  /* 0x30000008ff087230 */ /* 0x000fc40000004100 */
[-C--:B------:R-:W-:Y:S01]  /*cc20*/  FMUL.FTZ R59, R54, R56.reuse ;  /* 0x00000038363b7220 */ /* 0x080fe20000410000 */
[--C-:B------:R-:W-:Y:S02]  /*cc30*/  HADD2.F32 R50, -RZ, R10.reuse.H0_H0 ;  /* 0x2000000aff327230 */ /* 0x100fe40000004100 */
[----:B------:R-:W-:Y:S01]  /*cc40*/  FFMA.FTZ R60, R53, R56, -R60 ;  /* 0x00000038353c7223 */ /* 0x000fe2000001083c */
[----:B------:R-:W-:Y:S02]  /*cc50*/  HADD2.F32 R51, -RZ, R10.H1_H1 ;  /* 0x3000000aff337230 */ /* 0x000fe40000004100 */
[C---:B------:R-:W-:Y:S01]  /*cc60*/  FMUL.FTZ R54, R8.reuse, R57 ;  /* 0x0000003908367220 */ /* 0x040fe20000410000 */
[--C-:B------:R-:W-:Y:S02]  /*cc70*/  HADD2.F32 R10, -RZ, R9.reuse.H0_H0 ;  /* 0x20000009ff0a7230 */ /* 0x100fe40000004100 */
[----:B------:R-:W-:Y:S01]  /*cc80*/  FMUL.FTZ R56, R8, R55 ;  /* 0x0000003708387220 */ /* 0x000fe20000410000 */
[----:B------:R-:W-:-:S02]  /*cc90*/  HADD2.F32 R9, -RZ, R9.H1_H1 ;  /* 0x30000009ff097230 */ /* 0x000fc40000004100 */
[----:B------:R-:W-:Y:S01]  /*cca0*/  FFMA.FTZ R59, R53, R58, R59 ;  /* 0x0000003a353b7223 */ /* 0x000fe2000001003b */
[----:B------:R-:W-:Y:S02]  /*ccb0*/  HADD2.F32 R8, -RZ, R61.H0_H0 ;  /* 0x2000003dff087230 */ /* 0x000fe40000004100 */
[C---:B------:R-:W-:Y:S01]  /*ccc0*/  FFMA.FTZ R54, R11.reuse, R55, -R54 ;  /* 0x000000370b367223 */ /* 0x040fe20000010836 */
[----:B------:R-:W-:Y:S01]  /*ccd0*/  FFMA.FTZ R57, R11, R57, R56 ;  /* 0x000000390b397223 */ /* 0x000fe20000010038 */
[C---:B------:R-:W-:Y:S01]  /*cce0*/  FMUL.FTZ R53, R51.reuse, R96 ;  /* 0x0000006033357220 */ /* 0x040fe20000410000 */
[-C--:B------:R-:W-:Y:S01]  /*ccf0*/  FMUL.FTZ R55, R51, R97.reuse ;  /* 0x0000006133377220 */ /* 0x080fe20000410000 */
        /* <DEDUP_REMOVED lines=8> */
[----:B------:R-:W-:Y:S02]  /*cd80*/  F2FP.F16.F32.PACK_AB R8, R57, R54 ;  /* 0x000000363908723e */ /* 0x000fe400000000ff */
[----:B------:R-:W-:-:S05]  /*cd90*/  F2FP.F16.F32.PACK_AB R9, R50, R9 ;  /* 0x000000093209723e */ /* 0x000fca00000000ff */
[----:B------:R3:W-:Y:S02]  /*cda0*/  STS.128 [R70+0x9000], R8 ;  /* 0x0090000846007388 */ /* 0x0007e40000000c00 */
.L_x_1674:
[----:B------:R-:W-:Y:S05]  /*cdb0*/  BSYNC B2 ;  /* 0x0000000000027941 */ /* 0x000fea0003800000 */
.L_x_1673:
[----:B------:R-:W-:Y:S05]  /*cdc0*/  @P3 BRA `(.L_x_1668) ;  /* 0x0000000000a83947 */ /* 0x000fea0003800000 */
[----:B-123-5:R-:W1:Y:S01]  /*cdd0*/  LDS.128 R8, [R70+0xd000] ;  /* 0x00d0000046087984 */ /* 0x02ee620000000c00 */
[----:B------:R-:W-:Y:S01]  /*cde0*/  SHF.R.U32.HI R51, RZ, 0x10, R49 ;  /* 0x00000010ff337819 */ /* 0x000fe20000011631 */
[----:B------:R-:W-:Y:S01]  /*cdf0*/  HADD2.F32 R50, -RZ, R87.H0_H0 ;  /* 0x20000057ff327230 */ /* 0x000fe20000004100 */
[----:B------:R-:W-:Y:S01]  /*ce00*/  SHF.R.U32.HI R53, RZ, 0x10, R47 ;  /* 0x00000010ff357819 */ /* 0x000fe2000001162f */
[--C-:B------:R-:W-:Y:S01]  /*ce10*/  HADD2.F32 R52, -RZ, R86.reuse.H1_H1 ;  /* 0x30000056ff347230 */ /* 0x100fe20000004100 */
[----:B------:R-:W-:Y:S01]  /*ce20*/  SHF.R.U64 R59, R48, 0x10, R49 ;  /* 0x00000010303b7819 */ /* 0x000fe20000001231 */
[----:B------:R-:W-:Y:S01]  /*ce30*/  HADD2.F32 R51, -RZ, R51.H0_H0 ;  /* 0x20000033ff337230 */ /* 0x000fe20000004100 */
[----:B------:R-:W-:Y:S01]  /*ce40*/  SHF.R.U64 R57, R46, 0x10, R47 ;  /* 0x000000102e397819 */ /* 0x000fe2000000122f */
[----:B------:R-:W-:Y:S02]  /*ce50*/  HADD2.F32 R53, -RZ, R53.H0_H0 ;  /* 0x20000035ff357230 */ /* 0x000fe40000004100 */
[----:B------:R-:W-:-:S02]  /*ce60*/  HADD2.F32 R86, -RZ, R86.H0_H0 ;  /* 0x20000056ff567230 */ /* 0x000fc40000004100 */
[----:B------:R-:W-:Y:S02]  /*ce70*/  HADD2.F32 R87, -RZ, R87.H1_H1 ;  /* 0x30000057ff577230 */ /* 0x000fe40000004100 */
[--C-:B-1----:R-:W-:Y:S02]  /*ce80*/  HADD2.F32 R49, -RZ, R11.reuse.H1_H1 ;  /* 0x3000000bff317230 */ /* 0x102fe40000004100 */
[----:B------:R-:W-:Y:S02]  /*ce90*/  HADD2.F32 R48, -RZ, R11.H0_H0 ;  /* 0x2000000bff307230 */ /* 0x000fe40000004100 */
[--C-:B------:R-:W-:Y:S02]  /*cea0*/  HADD2.F32 R11, -RZ, R8.reuse.H0_H0 ;  /* 0x20000008ff0b7230 */ /* 0x100fe40000004100 */
[C---:B------:R-:W-:Y:S01]  /*ceb0*/  FMUL.FTZ R56, R49.reuse, R51 ;  /* 0x0000003331387220 */ /* 0x040fe20000410000 */
[----:B------:R-:W-:Y:S02]  /*cec0*/  HADD2.F32 R8, -RZ, R8.H1_H1 ;  /* 0x30000008ff087230 */ /* 0x000fe40000004100 */
[----:B------:R-:W-:Y:S01]  /*ced0*/  FMUL.FTZ R55, R49, R53 ;  /* 0x0000003531377220 */ /* 0x000fe20000410000 */
[----:B------:R-:W-:-:S02]  /*cee0*/  HADD2.F32 R46, -RZ, R10.H0_H0 ;  /* 0x2000000aff2e7230 */ /* 0x000fc40000004100 */
[----:B------:R-:W-:Y:S01]  /*cef0*/  FFMA.FTZ R58, R48, R53, R56 ;  /* 0x00000035303a7223 */ /* 0x000fe20000010038 */
[----:B------:R-:W-:Y:S02]  /*cf00*/  HADD2.F32 R47, -RZ, R10.H1_H1 ;  /* 0x3000000aff2f7230 */ /* 0x000fe40000004100 */
[----:B------:R-:W-:Y:S01]  /*cf10*/  FMUL.FTZ R54, R8, R52 ;  /* 0x0000003408367220 */ /* 0x000fe20000410000 */
[--C-:B------:R-:W-:Y:S02]  /*cf20*/  HADD2.F32 R10, -RZ, R9.reuse.H0_H0 ;  /* 0x20000009ff0a7230 */ /* 0x100fe40000004100 */
[----:B------:R-:W-:Y:S01]  /*cf30*/  FFMA.FTZ R55, R48, R51, -R55 ;  /* 0x0000003330377223 */ /* 0x000fe20000010837 */
[-C--:B------:R-:W-:Y:S01]  /*cf40*/  FMUL.FTZ R56, R8, R50.reuse ;  /* 0x0000003208387220 */ /* 0x080fe20000410000 */
[----:B------:R-:W-:Y:S02]  /*cf50*/  HADD2.F32 R9, -RZ, R9.H1_H1 ;  /* 0x30000009ff097230 */ /* 0x000fe40000004100 */
[----:B------:R-:W-:Y:S01]  /*cf60*/  FFMA.FTZ R54, R11, R50, -R54 ;  /* 0x000000320b367223 */ /* 0x000fe20000010836 */
[----:B------:R-:W-:-:S02]  /*cf70*/  HADD2.F32 R48, -RZ, R57.H0_H0 ;  /* 0x20000039ff307230 */ /* 0x000fc40000004100 */
[----:B------:R-:W-:Y:S01]  /*cf80*/  FFMA.FTZ R49, R11, R52, R56 ;  /* 0x000000340b317223 */ /* 0x000fe20000010038 */
[----:B------:R-:W-:Y:S02]  /*cf90*/  HADD2.F32 R8, -RZ, R59.H0_H0 ;  /* 0x2000003bff087230 */ /* 0x000fe40000004100 */
        /* <DEDUP_REMOVED lines=13> */
.L_x_1668:
[----:B------:R-:W-:Y:S05]  /*d070*/  BSYNC B1 ;  /* 0x0000000000017941 */ /* 0x000fea0003800000 */
.L_x_1667:
        /* <DEDUP_REMOVED lines=14> */
[----:B------:R-:W-:Y:S01]  /*d160*/  HADD2.F32 R46, -RZ, R100.H0_H0 ;  /* 0x20000064ff2e7230 */ /* 0x000fe20000004100 */
[----:B------:R-:W-:Y:S01]  /*d170*/  SHF.R.U32.HI R49, RZ, 0x10, R43 ;  /* 0x00000010ff317819 */ /* 0x000fe2000001162b */
[----:B------:R-:W-:Y:S01]  /*d180*/  HADD2.F32 R48, -RZ, R99.H0_H0 ;  /* 0x20000063ff307230 */ /* 0x000fe20000004100 */
[----:B------:R-:W-:Y:S01]  /*d190*/  SHF.R.U64 R55, R44, 0x10, R45 ;  /* 0x000000102c377819 */ /* 0x000fe2000000122d */
[----:B------:R-:W-:Y:S01]  /*d1a0*/  HADD2.F32 R47, -RZ, R47.H0_H0 ;  /* 0x2000002fff2f7230 */ /* 0x000fe20000004100 */
[----:B------:R-:W-:Y:S01]  /*d1b0*/  SHF.R.U64 R53, R42, 0x10, R43 ;  /* 0x000000102a357819 */ /* 0x000fe2000000122b */
[----:B------:R-:W-:Y:S02]  /*d1c0*/  HADD2.F32 R49, -RZ, R49.H0_H0 ;  /* 0x20000031ff317230 */ /* 0x000fe40000004100 */
[----:B------:R-:W-:-:S02]  /*d1d0*/  HADD2.F32 R99, -RZ, R99.H1_H1 ;  /* 0x30000063ff637230 */ /* 0x000fc40000004100 */
        /* <DEDUP_REMOVED lines=19> */
[CC--:B------:R-:W-:Y:S01]  /*d310*/  FMUL.FTZ R47, R43.reuse, R99.reuse ;  /* 0x000000632b2f7220 */ /* 0x0c0fe20000410000 */
        /* <DEDUP_REMOVED lines=12> */
.L_x_1678:
[----:B------:R-:W-:Y:S05]  /*d3e0*/  BSYNC B2 ;  /* 0x0000000000027941 */ /* 0x000fea0003800000 */
.L_x_1677:
[----:B------:R-:W-:Y:S04]  /*d3f0*/  BSSY B2, `(.L_x_1679) ;  /* 0x000002c000027945 */ /* 0x000fe80003800000 */
[----:B------:R-:W-:Y:S05]  /*d400*/  @P1 BRA `(.L_x_1680) ;  /* 0x0000000000a81947 */ /* 0x000fea0003800000 */
[----:B-1---5:R-:W1:Y:S01]  /*d410*/  LDS.128 R8, [R56+0x6000] ;  /* 0x0060000038087984 */ /* 0x022e620000000c00 */
[----:B------:R-:W-:Y:S01]  /*d420*/  SHF.R.U32.HI R43, RZ, 0x10, R41 ;  /* 0x00000010ff2b7819 */ /* 0x000fe20000011629 */
[----:B------:R-:W-:Y:S01]  /*d430*/  HADD2.F32 R42, -RZ, R89.H0_H0 ;  /* 0x20000059ff2a7230 */ /* 0x000fe20000004100 */
[----:B------:R-:W-:Y:S01]  /*d440*/  SHF.R.U32.HI R45, RZ, 0x10, R39 ;  /* 0x00000010ff2d7819 */ /* 0x000fe20000011627 */
[--C-:B------:R-:W-:Y:S01]  /*d450*/  HADD2.F32 R44, -RZ, R88.reuse.H0_H0 ;  /* 0x20000058ff2c7230 */ /* 0x100fe20000004100 */
        /* <DEDUP_REMOVED lines=37> */
.L_x_1680:
[----:B------:R-:W-:Y:S05]  /*d6b0*/  BSYNC B2 ;  /* 0x0000000000027941 */ /* 0x000fea0003800000 */
.L_x_1679:
[----:B------:R-:W-:Y:S04]  /*d6c0*/  BSSY B2, `(.L_x_1681) ;  /* 0x000002c000027945 */ /* 0x000fe80003800000 */
[----:B------:R-:W-:Y:S05]  /*d6d0*/  @P2 BRA `(.L_x_1682) ;  /* 0x0000000000a82947 */ /* 0x000fea0003800000 */
[----:B-12--5:R-:W1:Y:S01]  /*d6e0*/  LDS.128 R8, [R56+0xa000] ;  /* 0x00a0000038087984 */ /* 0x026e620000000c00 */
        /* <DEDUP_REMOVED lines=41> */
.L_x_1682:
[----:B------:R-:W-:Y:S05]  /*d980*/  BSYNC B2 ;  /* 0x0000000000027941 */ /* 0x000fea0003800000 */
.L_x_1681:
[----:B------:R-:W-:Y:S05]  /*d990*/  @P3 BRA `(.L_x_1676) ;  /* 0x0000000000a83947 */ /* 0x000fea0003800000 */
[----:B-123-5:R-:W1:Y:S01]  /*d9a0*/  LDS.128 R8, [R56+0xe000] ;  /* 0x00e0000038087984 */ /* 0x02ee620000000c00 */
[----:B------:R-:W-:Y:S01]  /*d9b0*/  SHF.R.U32.HI R35, RZ, 0x10, R27 ;  /* 0x00000010ff237819 */ /* 0x000fe2000001161b */
[----:B------:R-:W-:Y:S01]  /*d9c0*/  HADD2.F32 R34, -RZ, R83.H0_H0 ;  /* 0x20000053ff227230 */ /* 0x000fe20000004100 */
[--C-:B------:R-:W-:Y:S01]  /*d9d0*/  SHF.R.U32.HI R37, RZ, 0x10, R29.reuse ;  /* 0x00000010ff257819 */ /* 0x100fe2000001161d */
        /* <DEDUP_REMOVED lines=38> */
.L_x_1676:
[----:B------:R-:W-:Y:S05]  /*dc40*/  BSYNC B1 ;  /* 0x0000000000017941 */ /* 0x000fea0003800000 */
.L_x_1675:
[----:B-1234-:R-:W-:-:S05]  /*dc50*/  VIADD R9, R23, 0x60 ;  /* 0x0000006017097836 */ /* 0x01efca0000000000 */
        /* <DEDUP_REMOVED lines=11> */
[--C-:B------:R-:W-:Y:S01]  /*dd10*/  SHF.R.U64 R38, R32, 0x10, R33.reuse ;  /* 0x0000001020267819 */ /* 0x100fe20000001221 */
[--C-:B------:R-:W-:Y:S01]  /*dd20*/  HADD2.F32 R29, -RZ, R102.reuse.H0_H0 ;  /* 0x20000066ff1d7230 */ /* 0x100fe20000004100 */
[----:B------:R-:W-:Y:S01]  /*dd30*/  SHF.R.U32.HI R33, RZ, 0x10, R33 ;  /* 0x00000010ff217819 */ /* 0x000fe20000011621 */
[----:B------:R-:W-:Y:S01]  /*dd40*/  HADD2.F32 R102, -RZ, R102.H1_H1 ;  /* 0x30000066ff667230 */ /* 0x000fe20000004100 */
[--C-:B------:R-:W-:Y:S02]  /*dd50*/  SHF.R.U32.HI R32, RZ, 0x10, R31.reuse ;  /* 0x00000010ff207819 */ /* 0x100fe4000001161f */
[----:B------:R-:W-:Y:S01]  /*dd60*/  SHF.R.U64 R36, R30, 0x10, R31 ;  /* 0x000000101e247819 */ /* 0x000fe2000000121f */
[----:B------:R-:W-:Y:S02]  /*dd70*/  HADD2.F32 R30, -RZ, R33.H0_H0 ;  /* 0x20000021ff1e7230 */ /* 0x000fe40000004100 */
[----:B------:R-:W-:-:S02]  /*dd80*/  HADD2.F32 R32, -RZ, R32.H0_H0 ;  /* 0x20000020ff207230 */ /* 0x000fc40000004100 */
[--C-:B------:R-:W-:Y:S02]  /*dd90*/  HADD2.F32 R31, -RZ, R101.reuse.H0_H0 ;  /* 0x20000065ff1f7230 */ /* 0x100fe40000004100 */
[----:B------:R-:W-:Y:S02]  /*dda0*/  HADD2.F32 R101, -RZ, R101.H1_H1 ;  /* 0x30000065ff657230 */ /* 0x000fe40000004100 */
[--C-:B-1----:R-:W-:Y:S02]  /*ddb0*/  HADD2.F32 R28, -RZ, R11.reuse.H1_H1 ;  /* 0x3000000bff1c7230 */ /* 0x102fe40000004100 */
[----:B------:R-:W-:Y:S02]  /*ddc0*/  HADD2.F32 R27, -RZ, R11.H0_H0 ;  /* 0x2000000bff1b7230 */ /* 0x000fe40000004100 */
[--C-:B------:R-:W-:Y:S02]  /*ddd0*/  HADD2.F32 R0, -RZ, R8.reuse.H0_H0 ;  /* 0x20000008ff007230 */ /* 0x100fe40000004100 */
[----:B------:R-:W-:Y:S01]  /*dde0*/  FMUL.FTZ R35, R28, R30 ;  /* 0x0000001e1c237220 */ /* 0x000fe20000410000 */
[----:B------:R-:W-:-:S02]  /*ddf0*/  HADD2.F32 R8, -RZ, R8.H1_H1 ;  /* 0x30000008ff087230 */ /* 0x000fc40000004100 */
[-C--:B------:R-:W-:Y:S01]  /*de00*/  FMUL.FTZ R34, R28, R32.reuse ;  /* 0x000000201c227220 */ /* 0x080fe20000410000 */
[--C-:B------:R-:W-:Y:S02]  /*de10*/  HADD2.F32 R11, -RZ, R10.reuse.H0_H0 ;  /* 0x2000000aff0b7230 */ /* 0x100fe40000004100 */
[C---:B------:R-:W-:Y:S01]  /*de20*/  FFMA.FTZ R37, R27.reuse, R32, R35 ;  /* 0x000000201b257223 */ /* 0x040fe20000010023 */
[----:B------:R-:W-:Y:S02]  /*de30*/  HADD2.F32 R26, -RZ, R10.H1_H1 ;  /* 0x3000000aff1a7230 */ /* 0x000fe40000004100 */
[C---:B------:R-:W-:Y:S01]  /*de40*/  FMUL.FTZ R33, R8.reuse, R31 ;  /* 0x0000001f08217220 */ /* 0x040fe20000410000 */
[--C-:B------:R-:W-:Y:S02]  /*de50*/  HADD2.F32 R10, -RZ, R9.reuse.H0_H0 ;  /* 0x20000009ff0a7230 */ /* 0x100fe40000004100 */
[----:B------:R-:W-:Y:S01]  /*de60*/  FFMA.FTZ R34, R27, R30, -R34 ;  /* 0x0000001e1b227223 */ /* 0x000fe20000010822 */
[----:B------:R-:W-:Y:S01]  /*de70*/  FMUL.FTZ R35, R8, R29 ;  /* 0x0000001d08237220 */ /* 0x000fe20000410000 */
[----:B------:R-:W-:-:S02]  /*de80*/  HADD2.F32 R9, -RZ, R9.H1_H1 ;  /* 0x30000009ff097230 */ /* 0x000fc40000004100 */
[----:B------:R-:W-:Y:S01]  /*de90*/  FFMA.FTZ R33, R0, R29, -R33 ;  /* 0x0000001d00217223 */ /* 0x000fe20000010821 */
[----:B------:R-:W-:Y:S02]  /*dea0*/  HADD2.F32 R27, -RZ, R36.H0_H0 ;  /* 0x20000024ff1b7230 */ /* 0x000fe40000004100 */
[C---:B------:R-:W-:Y:S01]  /*deb0*/  FMUL.FTZ R28, R26.reuse, R101 ;  /* 0x000000651a1c7220 */ /* 0x040fe20000410000 */
[----:B------:R-:W-:Y:S02]  /*dec0*/  HADD2.F32 R8, -RZ, R38.H0_H0 ;  /* 0x20000026ff087230 */ /* 0x000fe40000004100 */
[-C--:B------:R-:W-:Y:S01]  /*ded0*/  FMUL.FTZ R30, R26, R102.reuse ;  /* 0x000000661a1e7220 */ /* 0x080fe20000410000 */
[----:B------:R-:W-:Y:S01]  /*dee0*/  FFMA.FTZ R0, R0, R31, R35 ;  /* 0x0000001f00007223 */ /* 0x000fe20000010023 */
[----:B------:R-:W-:Y:S01]  /*def0*/  FMUL.FTZ R29, R9, R27 ;  /* 0x0000001b091d7220 */ /* 0x000fe20000410000 */
[----:B------:R-:W-:Y:S01]  /*df00*/  FFMA.FTZ R28, R11, R102, -R28 ;  /* 0x000000660b1c7223 */ /* 0x000fe2000001081c */
[-C--:B------:R-:W-:Y:S01]  /*df10*/  FMUL.FTZ R26, R9, R8.reuse ;  /* 0x00000008091a7220 */ /* 0x080fe20000410000 */
[----:B------:R-:W-:Y:S01]  /*df20*/  FFMA.FTZ R101, R11, R101, R30 ;  /* 0x000000650b657223 */ /* 0x000fe2000001001e */
[C---:B------:R-:W-:Y:S01]  /*df30*/  FFMA.FTZ R9, R10.reuse, R8, -R29 ;  /* 0x000000080a097223 */ /* 0x040fe2000001081d */
[----:B------:R-:W-:Y:S01]  /*df40*/  F2FP.F16.F32.PACK_AB R11, R37, R34 ;  /* 0x00000022250b723e */ /* 0x000fe200000000ff */
[----:B------:R-:W-:Y:S01]  /*df50*/  FFMA.FTZ R26, R10, R27, R26 ;  /* 0x0000001b0a1a7223 */ /* 0x000fe2000001001a */
[----:B------:R-:W-:-:S02]  /*df60*/  F2FP.F16.F32.PACK_AB R8, R0, R33 ;  /* 0x000000210008723e */ /* 0x000fc400000000ff */
[----:B------:R-:W-:Y:S02]  /*df70*/  F2FP.F16.F32.PACK_AB R10, R101, R28 ;  /* 0x0000001c650a723e */ /* 0x000fe400000000ff */
[----:B------:R-:W-:-:S05]  /*df80*/  F2FP.F16.F32.PACK_AB R9, R26, R9 ;  /* 0x000000091a09723e */ /* 0x000fca00000000ff */
[----:B------:R1:W-:Y:S02]  /*df90*/  STS.128 [R39+0x3000], R8 ;  /* 0x0030000827007388 */ /* 0x0003e40000000c00 */
.L_x_1685:
[----:B------:R-:W-:Y:S05]  /*dfa0*/  BSYNC B1 ;  /* 0x0000000000017941 */ /* 0x000fea0003800000 */
.L_x_1684:
[----:B------:R-:W-:Y:S04]  /*dfb0*/  BSSY B1, `(.L_x_1686) ;  /* 0x000002c000017945 */ /* 0x000fe80003800000 */
[----:B------:R-:W-:Y:S05]  /*dfc0*/  @P1 BRA `(.L_x_1687) ;  /* 0x0000000000a81947 */ /* 0x000fea0003800000 */
[----:B-1---5:R-:W1:Y:S01]  /*dfd0*/  LDS.128 R8, [R39+0x7000] ;  /* 0x0070000027087984 */ /* 0x022e620000000c00 */
[----:B------:R-:W-:Y:S01]  /*dfe0*/  SHF.R.U32.HI R26, RZ, 0x10, R25 ;  /* 0x00000010ff1a7819 */ /* 0x000fe20000011619 */
[--C-:B------:R-:W-:Y:S01]  /*dff0*/  HADD2.F32 R27, -RZ, R91.reuse.H0_H0 ;  /* 0x2000005bff1b7230 */ /* 0x100fe20000004100 */
[----:B------:R-:W-:Y:S01]  /*e000*/  SHF.R.U32.HI R28, RZ, 0x10, R21 ;  /* 0x00000010ff1c7819 */ /* 0x000fe20000011615 */
[----:B------:R-:W-:Y:S01]  /*e010*/  HADD2.F32 R91, -RZ, R91.H1_H1 ;  /* 0x3000005bff5b7230 */ /* 0x000fe20000004100 */
        /* <DEDUP_REMOVED lines=13> */
[C---:B------:R-:W-:Y:S01]  /*e0f0*/  FFMA.FTZ R33, R21.reuse, R28, R31 ;  /* 0x0000001c15217223 */ /* 0x040fe2000001001f */
[----:B------:R-:W-:Y:S02]  /*e100*/  HADD2.F32 R20, -RZ, R10.H1_H1 ;  /* 0x3000000aff147230 */ /* 0x000fe40000004100 */
[C---:B------:R-:W-:Y:S01]  /*e110*/  FMUL.FTZ R29, R8.reuse, R27 ;  /* 0x0000001b081d7220 */ /* 0x040fe20000410000 */
[--C-:B------:R-:W-:Y:S02]  /*e120*/  HADD2.F32 R10, -RZ, R9.reuse.H0_H0 ;  /* 0x20000009ff0a7230 */ /* 0x100fe40000004100 */
[----:B------:R-:W-:Y:S01]  /*e130*/  FFMA.FTZ R30, R21, R26, -R30 ;  /* 0x0000001a151e7223 */ /* 0x000fe2000001081e */
[-C--:B------:R-:W-:Y:S01]  /*e140*/  FMUL.FTZ R31, R8, R25.reuse ;  /* 0x00000019081f7220 */ /* 0x080fe20000410000 */
[----:B------:R-:W-:Y:S02]  /*e150*/  HADD2.F32 R9, -RZ, R9.H1_H1 ;  /* 0x30000009ff097230 */ /* 0x000fe40000004100 */
[----:B------:R-:W-:Y:S01]  /*e160*/  FFMA.FTZ R29, R0, R25, -R29 ;  /* 0x00000019001d7223 */ /* 0x000fe2000001081d */
[----:B------:R-:W-:-:S02]  /*e170*/  HADD2.F32 R21, -RZ, R32.H0_H0 ;  /* 0x20000020ff157230 */ /* 0x000fc40000004100 */
        /* <DEDUP_REMOVED lines=15> */
.L_x_1687:
[----:B------:R-:W-:Y:S05]  /*e270*/  BSYNC B1 ;  /* 0x0000000000017941 */ /* 0x000fea0003800000 */
.L_x_1686:
[----:B------:R-:W-:Y:S04]  /*e280*/  BSSY B1, `(.L_x_1688) ;  /* 0x000002c000017945 */ /* 0x000fe80003800000 */
[----:B------:R-:W-:Y:S05]  /*e290*/  @P2 BRA `(.L_x_1689) ;  /* 0x0000000000a82947 */ /* 0x000fea0003800000 */
[----:B-12--5:R-:W1:Y:S01]  /*e2a0*/  LDS.128 R8, [R39+0xb000] ;  /* 0x00b0000027087984 */ /* 0x026e620000000c00 */
        /* <DEDUP_REMOVED lines=41> */
.L_x_1689:
[----:B------:R-:W-:Y:S05]  /*e540*/  BSYNC B1 ;  /* 0x0000000000017941 */ /* 0x000fea0003800000 */
.L_x_1688:
[----:B------:R-:W-:Y:S05]  /*e550*/  @P3 BRA `(.L_x_1683) ;  /* 0x0000004c00483947 */ /* 0x000fea0003800000 */
[----:B-123-5:R-:W1:Y:S01]  /*e560*/  LDS.128 R8, [R39+0xf000] ;  /* 0x00f0000027087984 */ /* 0x02ee620000000c00 */
[----:B------:R-:W-:Y:S01]  /*e570*/  SHF.R.U32.HI R12, RZ, 0x10, R7 ;  /* 0x00000010ff0c7819 */ /* 0x000fe20000011607 */
[--C-:B------:R-:W-:Y:S01]  /*e580*/  HADD2.F32 R13, -RZ, R78.reuse.H1_H1 ;  /* 0x3000004eff0d7230 */ /* 0x100fe20000004100 */
[----:B------:R-:W-:Y:S01]  /*e590*/  SHF.R.U32.HI R14, RZ, 0x10, R5 ;  /* 0x00000010ff0e7819 */ /* 0x000fe20000011605 */
[----:B------:R-:W-:Y:S01]  /*e5a0*/  HADD2.F32 R78, -RZ, R78.H0_H0 ;  /* 0x2000004eff4e7230 */ /* 0x000fe20000004100 */
[----:B------:R-:W-:Y:S01]  /*e5b0*/  SHF.R.U64 R25, R6, 0x10, R7 ;  /* 0x0000001006197819 */ /* 0x000fe20000001207 */
[----:B------:R-:W-:Y:S01]  /*e5c0*/  HADD2.F32 R12, -RZ, R12.H0_H0 ;  /* 0x2000000cff0c7230 */ /* 0x000fe20000004100 */
[----:B------:R-:W-:Y:S01]  /*e5d0*/  SHF.R.U64 R24, R4, 0x10, R5 ;  /* 0x0000001004187819 */ /* 0x000fe20000001205 */
[----:B------:R-:W-:Y:S02]  /*e5e0*/  HADD2.F32 R14, -RZ, R14.H0_H0 ;  /* 0x2000000eff0e7230 */ /* 0x000fe40000004100 */
[----:B------:R-:W-:-:S02]  /*e5f0*/  HADD2.F32 R7, -RZ, R3.H0_H0 ;  /* 0x20000003ff077230 */ /* 0x000fc40000004100 */
[--C-:B-1----:R-:W-:Y:S02]  /*e600*/  HADD2.F32 R6, -RZ, R11.reuse.H0_H0 ;  /* 0x2000000bff067230 */ /* 0x102fe40000004100 */
[----:B------:R-:W-:Y:S02]  /*e610*/  HADD2.F32 R11, -RZ, R11.H1_H1 ;  /* 0x3000000bff0b7230 */ /* 0x000fe40000004100 */
[--C-:B------:R-:W-:Y:S02]  /*e620*/  HADD2.F32 R0, -RZ, R8.reuse.H0_H0 ;  /* 0x20000008ff007230 */ /* 0x100fe40000004100 */
[----:B------:R-:W-:Y:S02]  /*e630*/  HADD2.F32 R8, -RZ, R8.H1_H1 ;  /* 0x30000008ff087230 */ /* 0x000fe40000004100 */
[C---:B------:R-:W-:Y:S01]  /*e640*/  FMUL.FTZ R15, R11.reuse, R14 ;  /* 0x0000000e0b0f7220 */ /* 0x040fe20000410000 */
[----:B------:R-:W-:Y:S01]  /*e650*/  FMUL.FTZ R21, R11, R12 ;  /* 0x0000000c0b157220 */ /* 0x000fe20000410000 */
[----:B------:R-:W-:-:S02]  /*e660*/  HADD2.F32 R5, -RZ, R10.H0_H0 ;  /* 0x2000000aff057230 */ /* 0x000fc40000004100 */
[----:B------:R-:W-:Y:S01]  /*e670*/  FMUL.FTZ R11, R8, R13 ;  /* 0x0000000d080b7220 */ /* 0x000fe20000410000 */
[C---:B------:R-:W-:Y:S01]  /*e680*/  FFMA.FTZ R20, R6.reuse, R12, -R15 ;  /* 0x0000000c06147223 */ /* 0x040fe2000001080f */
[----:B------:R-:W-:Y:S01]  /*e690*/  FFMA.FTZ R21, R6, R14, R21 ;  /* 0x0000000e06157223 */ /* 0x000fe20000010015 */
[----:B------:R-:W-:Y:S02]  /*e6a0*/  HADD2.F32 R10, -RZ, R10.H1_H1 ;  /* 0x3000000aff0a7230 */ /* 0x000fe40000004100 */
[-C--:B------:R-:W-:Y:S01]  /*e6b0*/  FMUL.FTZ R15, R8, R7.reuse ;  /* 0x00000007080f7220 */ /* 0x080fe20000410000 */
[----:B------:R-:W-:Y:S02]  /*e6c0*/  HADD2.F32 R4, -RZ, R9.H0_H0 ;  /* 0x20000009ff047230 */ /* 0x000fe40000004100 */
[C---:B------:R-:W-:Y:S01]  /*e6d0*/  FFMA.FTZ R11, R0.reuse, R7, -R11 ;  /* 0x00000007000b7223 */ /* 0x040fe2000001080b */
[----:B------:R-:W-:Y:S02]  /*e6e0*/  HADD2.F32 R6, -RZ, R3.H1_H1 ;  /* 0x30000003ff067230 */ /* 0x000fe40000004100 */
[----:B------:R-:W-:Y:S01]  /*e6f0*/  FFMA.FTZ R0, R0, R13, R15 ;  /* 0x0000000d00007223 */ /* 0x000fe2000001000f */
[----:B------:R-:W-:-:S02]  /*e700*/  HADD2.F32 R9, -RZ, R9.H1_H1 ;  /* 0x30000009ff097230 */ /* 0x000fc40000004100 */
[C---:B------:R-:W-:Y:S01]  /*e710*/  FMUL.FTZ R12, R10.reuse, R78 ;  /* 0x0000004e0a0c7220 */ /* 0x040fe20000410000 */
[----:B------:R-:W-:Y:S02]  /*e720*/  HADD2.F32 R7, -RZ, R24.H0_H0 ;  /* 0x20000018ff077230 */ /* 0x000fe40000004100 */
[-C--:B------:R-:W-:Y:S01]  /*e730*/  FMUL.FTZ R15, R10, R6.reuse ;  /* 0x000000060a0f7220 */ /* 0x080fe20000410000 */
[----:B------:R-:W-:Y:S02]  /*e740*/  HADD2.F32 R3, -RZ, R25.H0_H0 ;  /* 0x20000019ff037230 */ /* 0x000fe40000004100 */
[----:B------:R-:W-:Y:S01]  /*e750*/  FFMA.FTZ R6, R5, R6, -R12 ;  /* 0x0000000605067223 */ /* 0x000fe2000001080c */
[----:B------:R-:W-:Y:S01]  /*e760*/  FMUL.FTZ R13, R9, R7 ;  /* 0x00000007090d7220 */ /* 0x000fe20000410000 */
[----:B------:R-:W-:Y:S01]  /*e770*/  FFMA.FTZ R15, R5, R78, R15 ;  /* 0x0000004e050f7223 */ /* 0x000fe2000001000f */
[-C--:B------:R-:W-:Y:S02]  /*e780*/  FMUL.FTZ R8, R9, R3.reuse ;  /* 0x0000000309087220 */ /* 0x080fe40000410000 */
[----:B------:R-:W-:-:S02]  /*e790*/  FFMA.FTZ R5, R4, R3, -R13 ;  /* 0x0000000304057223 */ /* 0x000fc4000001080d */
[----:B------:R-:W-:Y:S01]  /*e7a0*/  FFMA.FTZ R8, R4, R7, R8 ;  /* 0x0000000704087223 */ /* 0x000fe20000010008 */
[----:B------:R-:W-:Y:S02]  /*e7b0*/  F2FP.F16.F32.PACK_AB R7, R21, R20 ;  /* 0x000000141507723e */ /* 0x000fe400000000ff */
[----:B------:R-:W-:Y:S02]  /*e7c0*/  F2FP.F16.F32.PACK_AB R6, R15, R6 ;  /* 0x000000060f06723e */ /* 0x000fe400000000ff */
[----:B------:R-:W-:Y:S02]  /*e7d0*/  F2FP.F16.F32.PACK_AB R4, R0, R11 ;  /* 0x0000000b0004723e */ /* 0x000fe400000000ff */
[----:B------:R-:W-:-:S05]  /*e7e0*/  F2FP.F16.F32.PACK_AB R5, R8, R5 ;  /* 0x000000050805723e */ /* 0x000fca00000000ff */
[----:B------:R1:W-:Y:S01]  /*e7f0*/  STS.128 [R39+0xf000], R4 ;  /* 0x00f0000427007388 */ /* 0x0003e20000000c00 */
[----:B------:R-:W-:Y:S05]  /*e800*/  BRA `(.L_x_1683) ;  /* 0x00000048009c7947 */ /* 0x000fea0003800000 */
.L_x_1644:
[----:B------:R-:W0:Y:S01]  /*e810*/  LDC R9, c[0x0][0x448] ;  /* 0x00011200ff097b82 */ /* 0x000e220000000800 */
[----:B------:R-:W-:Y:S01]  /*e820*/  ULDC.64 UR4, c[0x0][0x3f8] ;  /* 0x0000fe0000047ab9 */ /* 0x000fe20000000a00 */
[----:B------:R-:W-:Y:S01]  /*e830*/  ULDC.64 UR6, c[0x0][0x408] ;  /* 0x0001020000067ab9 */ /* 0x000fe20000000a00 */
[----:B------:R-:W-:Y:S02]  /*e840*/  IMAD.MOV.U32 R25, RZ, RZ, R33 ;  /* 0x000000ffff197224 */ /* 0x000fe400078e0021 */
[----:B------:R-:W-:Y:S01]  /*e850*/  IMAD.MOV.U32 R27, RZ, RZ, R29 ;  /* 0x000000ffff1b7224 */ /* 0x000fe200078e001d */
[----:B0-----:R-:W-:-:S13]  /*e860*/  ISETP.NE.AND P0, PT, R9, 0x1, PT ;  /* 0x000000010900780c */ /* 0x001fda0003f05270 */
[----:B------:R-:W0:Y:S08]  /*e870*/  @P0 LDC R4, c[0x0][0x44c] ;  /* 0x00011300ff040b82 */ /* 0x000e300000000800 */
[----:B------:R-:W1:Y:S01]  /*e880*/  @P0 LDC R5, c[0x0][0x450] ;  /* 0x00011400ff050b82 */ /* 0x000e620000000800 */
[----:B0-----:R-:W-:-:S05]  /*e890*/  @P0 IMAD.HI.U32 R4, R3, R4, RZ ;  /* 0x0000000403040227 */ /* 0x001fca00078e00ff */
[----:B-1----:R-:W-:-:S04]  /*e8a0*/  @P0 SHF.R.U32.HI R3, RZ, R5, R4 ;  /* 0x00000005ff030219 */ /* 0x002fc80000011604 */
        /* <DEDUP_REMOVED lines=12> */
[----:B------:R-:W-:-:S02]  /*e970*/  LEA R20, P1, R26, UR6, 0x1 ;  /* 0x000000061a147c11 */ /* 0x000fc4000f8208ff */
[----:B------:R-:W-:Y:S02]  /*e980*/  IADD3 R3, R27, R3, RZ ;  /* 0x000000031b037210 */ /* 0x000fe40007ffe0ff */
[----:B------:R-:W-:Y:S02]  /*e990*/  LEA.HI.X R72, R24, UR5, R5, 0x1, P0 ;  /* 0x0000000518487c11 */ /* 0x000fe400080f0c05 */
[----:B------:R-:W-:Y:S01]  /*e9a0*/  LEA.HI.X R73, R26, UR7, R3, 0x1, P1 ;  /* 0x000000071a497c11 */ /* 0x000fe200088f0c03 */
[----:B------:R-:W-:Y:S06]  /*e9b0*/  BRA.DIV UR4, `(.L_x_1690) ;  /* 0x000001fa04087947 */ /* 0x000fec000b800000 */
[----:B------:R0:W1:Y:S04]  /*e9c0*/  SHFL.IDX PT, R5, R72, RZ, 0x181f ;  /* 0x00181fff48057589 */ /* 0x00006800000e0000 */
[----:B------:R0:W2:Y:S04]  /*e9d0*/  SHFL.IDX PT, R8, R21, RZ, 0x181f ;  /* 0x00181fff15087589 */ /* 0x0000a800000e0000 */
[----:B------:R0:W3:Y:S04]  /*e9e0*/  SHFL.IDX PT, R7, R73, RZ, 0x181f ;  /* 0x00181fff49077589 */ /* 0x0000e800000e0000 */
[----:B------:R0:W4:Y:S02]  /*e9f0*/  SHFL.IDX PT, R14, R20, RZ, 0x181f ;  /* 0x00181fff140e7589 */ /* 0x00012400000e0000 */
.L_x_2054:
        /* <DEDUP_REMOVED lines=12> */
[----:B------:R-:W2:Y:S01]  /*eac0*/  LDL R4, [R1+0x48] ;  /* 0x0000480001047983 */ /* 0x000ea20000100800 */
[----:B------:R-:W-:Y:S01]  /*ead0*/  ULDC UR4, c[0x0][0x3f4] ;  /* 0x0000fd0000047ab9 */ /* 0x000fe20000000800 */
[----:B-1----:R-:W-:Y:S01]  /*eae0*/  IMAD.MOV.U32 R9, RZ, RZ, R5 ;  /* 0x000000ffff097224 */ /* 0x002fe200078e0005 */
[----:B------:R-:W-:Y:S02]  /*eaf0*/  ISETP.GE.AND P2, PT, R18, UR4, PT ;  /* 0x0000000412007c0c */ /* 0x000fe4000bf46270 */
[----:B------:R-:W-:Y:S02]  /*eb00*/  CS2R R56, SRZ ;  /* 0x0000000000387805 */ /* 0x000fe4000001ff00 */
[----:B------:R-:W-:Y:S02]  /*eb10*/  ISETP.GE.AND P3, PT, R226, UR4, PT ;  /* 0x00000004e2007c0c */ /* 0x000fe4000bf66270 */
[----:B------:R-:W-:Y:S01]  /*eb20*/  CS2R R58, SRZ ;  /* 0x00000000003a7805 */ /* 0x000fe2000001ff00 */
[----:B------:R-:W-:-:S06]  /*eb30*/  ULDC.64 UR6, c[0x0][0x208] ;  /* 0x0000820000067ab9 */ /* 0x000fcc0000000a00 */
[C---:B------:R-:W-:Y:S01]  /*eb40*/  @!P2 IMAD.SHL.U32 R11, R18.reuse, 0x2, RZ ;  /* 0x00000002120ba824 */ /* 0x040fe200078e00ff */
[----:B------:R-:W-:-:S04]  /*eb50*/  @!P2 SHF.L.U64.HI R12, R18, 0x1, R19 ;  /* 0x00000001120ca819 */ /* 0x000fc80000010213 */
[----:B----4-:R-:W-:Y:S02]  /*eb60*/  @!P2 IADD3 R6, P1, R14, R11, RZ ;  /* 0x0000000b0e06a210 */ /* 0x010fe40007f3e0ff */
[----:B------:R-:W-:Y:S02]  /*eb70*/  CS2R R64, SRZ ;  /* 0x0000000000407805 */ /* 0x000fe4000001ff00 */
[----:B------:R-:W-:Y:S02]  /*eb80*/  CS2R R66, SRZ ;  /* 0x0000000000427805 */ /* 0x000fe4000001ff00 */
[----:B------:R-:W-:Y:S02]  /*eb90*/  CS2R R60, SRZ ;  /* 0x00000000003c7805 */ /* 0x000fe4000001ff00 */
[----:B------:R-:W-:Y:S02]  /*eba0*/  CS2R R62, SRZ ;  /* 0x00000000003e7805 */ /* 0x000fe4000001ff00 */
[----:B------:R-:W-:-:S02]  /*ebb0*/  CS2R R68, SRZ ;  /* 0x0000000000447805 */ /* 0x000fc4000001ff00 */
[----:B------:R-:W-:Y:S01]  /*ebc0*/  CS2R R70, SRZ ;  /* 0x0000000000467805 */ /* 0x000fe2000001ff00 */
[----:B--2---:R-:W-:Y:S01]  /*ebd0*/  @!P3 IMAD.SHL.U32 R13, R4, 0x8, RZ ;  /* 0x00000008040db824 */ /* 0x004fe200078e00ff */
[----:B------:R-:W-:-:S03]  /*ebe0*/  @!P2 IADD3 R4, P0, R8, R11, RZ ;  /* 0x0000000b0804a210 */ /* 0x000fc60007f1e0ff */
[----:B------:R-:W-:-:S04]  /*ebf0*/  @!P3 IMAD.WIDE R10, R13, 0x2, R8 ;  /* 0x000000020d0ab825 */ /* 0x000fc800078e0208 */
[----:B------:R-:W-:Y:S01]  /*ec00*/  IMAD.MOV.U32 R8, RZ, RZ, R14 ;  /* 0x000000ffff087224 */ /* 0x000fe200078e000e */
[----:B------:R1:W5:Y:S01]  /*ec10*/  @!P3 LD.E.128 R56, desc[UR6][R10.64] ;  /* 0x000000060a38b980 */ /* 0x000362000c101d00 */
[----:B---3--:R-:W-:Y:S02]  /*ec20*/  IMAD.MOV.U32 R9, RZ, RZ, R7 ;  /* 0x000000ffff097224 */ /* 0x008fe400078e0007 */
[----:B------:R-:W-:Y:S02]  /*ec30*/  @!P2 IMAD.X R5, R5, 0x1, R12, P0 ;  /* 0x000000010505a824 */ /* 0x000fe400000e060c */
[----:B------:R-:W-:-:S03]  /*ec40*/  @!P3 IMAD.WIDE R8, R13, 0x2, R8 ;  /* 0x000000020d08b825 */ /* 0x000fc600078e0208 */
[----:B------:R1:W5:Y:S01]  /*ec50*/  @!P2 LD.E.128 R60, desc[UR6][R4.64] ;  /* 0x00000006043ca980 */ /* 0x000362000c101d00 */
[----:B------:R-:W-:-:S03]  /*ec60*/  @!P2 IMAD.X R7, R7, 0x1, R12, P1 ;  /* 0x000000010707a824 */ /* 0x000fc600008e060c */
[----:B------:R1:W5:Y:S04]  /*ec70*/  @!P3 LD.E.128 R64, desc[UR6][R8.64] ;  /* 0x000000060840b980 */ /* 0x000368000c101d00 */
[----:B------:R1:W5:Y:S02]  /*ec80*/  @!P2 LD.E.128 R68, desc[UR6][R6.64] ;  /* 0x000000060644a980 */ /* 0x000364000c101d00 */
.L_x_1692:
[----:B------:R-:W-:Y:S05]  /*ec90*/  BSYNC B1 ;  /* 0x0000000000017941 */ /* 0x000fea0003800000 */
.L_x_1691:
[----:B-1---5:R-:W-:Y:S01]  /*eca0*/  IMAD.MOV.U32 R4, RZ, RZ, R68 ;  /* 0x000000ffff047224 */ /* 0x022fe200078e0044 */
[----:B------:R-:W-:Y:S01]  /*ecb0*/  MOV R5, R69 ;  /* 0x0000004500057202 */ /* 0x000fe20000000f00 */
[----:B---3--:R-:W-:Y:S01]  /*ecc0*/  IMAD.MOV.U32 R7, RZ, RZ, R71 ;  /* 0x000000ffff077224 */ /* 0x008fe200078e0047 */
        /* <DEDUP_REMOVED lines=29> */
[----:B------:R-:W-:Y:S02]  /*eea0*/  PRMT R117, R6, 0x7610, R117 ;  /* 0x0000761006757816 */ /* 0x000fe40000000075 */
[----:B------:R-:W-:Y:S01]  /*eeb0*/  PRMT R116, R116, 0x5410, R7 ;  /* 0x0000541074747816 */ /* 0x000fe20000000007 */
[----:B------:R-:W-:Y:S06]  /*eec0*/  BRA.DIV UR4, `(.L_x_1693) ;  /* 0x000001f604347947 */ /* 0x000fec000b800000 */
[----:B------:R1:W3:Y:S04]  /*eed0*/  SHFL.IDX PT, R5, R72, 0x1, 0x181f ;  /* 0x00381f0048057f89 */ /* 0x0002e800000e0000 */
[----:B--2---:R1:W2:Y:S04]  /*eee0*/  SHFL.IDX PT, R8, R21, 0x1, 0x181f ;  /* 0x00381f0015087f89 */ /* 0x0042a800000e0000 */
[----:B------:R1:W0:Y:S04]  /*eef0*/  SHFL.IDX PT, R7, R73, 0x1, 0x181f ;  /* 0x00381f0049077f89 */ /* 0x00022800000e0000 */
[----:B----4-:R1:W4:Y:S02]  /*ef00*/  SHFL.IDX PT, R14, R20, 0x1, 0x181f ;  /* 0x00381f00140e7f89 */ /* 0x01032400000e0000 */
.L_x_2060:
        /* <DEDUP_REMOVED lines=11> */
[----:B------:R-:W4:Y:S01]  /*efc0*/  LDL R6, [R1+0x48] ;  /* 0x0000480001067983 */ /* 0x000f220000100800 */
[----:B------:R-:W-:Y:S01]  /*efd0*/  ULDC UR4, c[0x0][0x3f4] ;  /* 0x0000fd0000047ab9 */ /* 0x000fe20000000800 */
[----:B---3--:R-:W-:Y:S01]  /*efe0*/  IMAD.MOV.U32 R9, RZ, RZ, R5 ;  /* 0x000000ffff097224 */ /* 0x008fe200078e0005 */
[----:B------:R-:W-:Y:S02]  /*eff0*/  ISETP.GE.AND P2, PT, R18, UR4, PT ;  /* 0x0000000412007c0c */ /* 0x000fe4000bf46270 */
[----:B------:R-:W-:Y:S02]  /*f000*/  CS2R R40, SRZ ;  /* 0x0000000000287805 */ /* 0x000fe4000001ff00 */
[----:B------:R-:W-:Y:S02]  /*f010*/  ISETP.GE.AND P3, PT, R226, UR4, PT ;  /* 0x00000004e2007c0c */ /* 0x000fe4000bf66270 */
[----:B------:R-:W-:Y:S01]  /*f020*/  CS2R R42, SRZ ;  /* 0x00000000002a7805 */ /* 0x000fe2000001ff00 */
[----:B------:R-:W-:-:S06]  /*f030*/  ULDC.64 UR6, c[0x0][0x208] ;  /* 0x0000820000067ab9 */ /* 0x000fcc0000000a00 */
[C---:B------:R-:W-:Y:S01]  /*f040*/  @!P2 IMAD.SHL.U32 R11, R18.reuse, 0x2, RZ ;  /* 0x00000002120ba824 */ /* 0x040fe200078e00ff */
[----:B------:R-:W-:-:S04]  /*f050*/  @!P2 SHF.L.U64.HI R12, R18, 0x1, R19 ;  /* 0x00000001120ca819 */ /* 0x000fc80000010213 */
[----:B--2---:R-:W-:Y:S02]  /*f060*/  @!P2 IADD3 R4, P0, R8, R11, RZ ;  /* 0x0000000b0804a210 */ /* 0x004fe40007f1e0ff */
[----:B------:R-:W-:Y:S02]  /*f070*/  CS2R R48, SRZ ;  /* 0x0000000000307805 */ /* 0x000fe4000001ff00 */
[----:B------:R-:W-:Y:S02]  /*f080*/  CS2R R50, SRZ ;  /* 0x0000000000327805 */ /* 0x000fe4000001ff00 */
[----:B------:R-:W-:Y:S02]  /*f090*/  CS2R R44, SRZ ;  /* 0x00000000002c7805 */ /* 0x000fe4000001ff00 */
[----:B------:R-:W-:Y:S02]  /*f0a0*/  CS2R R46, SRZ ;  /* 0x00000000002e7805 */ /* 0x000fe4000001ff00 */
[----:B------:R-:W-:-:S02]  /*f0b0*/  CS2R R52, SRZ ;  /* 0x0000000000347805 */ /* 0x000fc4000001ff00 */
[----:B------:R-:W-:Y:S01]  /*f0c0*/  CS2R R54, SRZ ;  /* 0x0000000000367805 */ /* 0x000fe2000001ff00 */
[----:B------:R-:W-:-:S05]  /*f0d0*/  @!P2 IMAD.X R5, R5, 0x1, R12, P0 ;  /* 0x000000010505a824 */ /* 0x000fca00000e060c */
[----:B------:R2:W5:Y:S01]  /*f0e0*/  @!P2 LD.E.128 R44, desc[UR6][R4.64] ;  /* 0x00000006042ca980 */ /* 0x000562000c101d00 */
[----:B----4-:R-:W-:Y:S02]  /*f0f0*/  @!P3 SHF.L.U32 R13, R6, 0x3, RZ ;  /* 0x00000003060db819 */ /* 0x010fe400000006ff */
[----:B------:R-:W-:-:S03]  /*f100*/  @!P2 IADD3 R6, P1, R14, R11, RZ ;  /* 0x0000000b0e06a210 */ /* 0x000fc60007f3e0ff */
[----:B------:R-:W-:-:S04]  /*f110*/  @!P3 IMAD.WIDE R10, R13, 0x2, R8 ;  /* 0x000000020d0ab825 */ /* 0x000fc800078e0208 */
[----:B------:R-:W-:Y:S01]  /*f120*/  IMAD.MOV.U32 R8, RZ, RZ, R14 ;  /* 0x000000ffff087224 */ /* 0x000fe200078e000e */
[----:B------:R2:W5:Y:S01]  /*f130*/  @!P3 LD.E.128 R40, desc[UR6][R10.64] ;  /* 0x000000060a28b980 */ /* 0x000562000c101d00 */
[----:B0-----:R-:W-:Y:S02]  /*f140*/  IMAD.MOV.U32 R9, RZ, RZ, R7 ;  /* 0x000000ffff097224 */ /* 0x001fe400078e0007 */
[----:B------:R-:W-:Y:S02]  /*f150*/  @!P2 IMAD.X R7, R7, 0x1, R12, P1 ;  /* 0x000000010707a824 */ /* 0x000fe400008e060c */
[----:B------:R-:W-:-:S03]  /*f160*/  @!P3 IMAD.WIDE R8, R13, 0x2, R8 ;  /* 0x000000020d08b825 */ /* 0x000fc600078e0208 */
[----:B------:R2:W5:Y:S04]  /*f170*/  @!P2 LD.E.128 R52, desc[UR6][R6.64] ;  /* 0x000000060634a980 */ /* 0x000568000c101d00 */
[----:B------:R2:W5:Y:S02]  /*f180*/  @!P3 LD.E.128 R48, desc[UR6][R8.64] ;  /* 0x000000060830b980 */ /* 0x000564000c101d00 */
.L_x_1695:
[----:B------:R-:W-:Y:S05]  /*f190*/  BSYNC B1 ;  /* 0x0000000000017941 */ /* 0x000fea0003800000 */
.L_x_1694:
[----:B--2--5:R-:W-:Y:S01]  /*f1a0*/  IMAD.MOV.U32 R4, RZ, RZ, R52 ;  /* 0x000000ffff047224 */ /* 0x024fe200078e0034 */
[----:B------:R-:W-:Y:S01]  /*f1b0*/  UMOV UR4, 0xffffffff ;  /* 0xffffffff00047882 */ /* 0x000fe20000000000 */
[----:B---3--:R-:W-:Y:S02]  /*f1c0*/  IMAD.MOV.U32 R5, RZ, RZ, R53 ;  /* 0x000000ffff057224 */ /* 0x008fe400078e0035 */
[----:B------:R-:W-:Y:S02]  /*f1d0*/  IMAD.MOV.U32 R6, RZ, RZ, R54 ;  /* 0x000000ffff067224 */ /* 0x000fe400078e0036 */
[----:B0-----:R-:W-:Y:S01]  /*f1e0*/  IMAD.MOV.U32 R7, RZ, RZ, R55 ;  /* 0x000000ffff077224 */ /* 0x001fe200078e0037 */
[----:B------:R-:W-:Y:S01]  /*f1f0*/  PRMT R115, R5, 0x7610, R115 ;  /* 0x0000761005737816 */ /* 0x000fe20000000073 */
[----:B------:R-:W-:Y:S01]  /*f200*/  IMAD.MOV.U32 R5, RZ, RZ, R49 ;  /* 0x000000ffff057224 */ /* 0x000fe200078e0031 */
[----:B------:R-:W-:Y:S01]  /*f210*/  PRMT R112, R4, 0x5410, R6 ;  /* 0x0000541004707816 */ /* 0x000fe20000000006 */
[----:B------:R-:W-:Y:S01]  /*f220*/  IMAD.MOV.U32 R6, RZ, RZ, R50 ;  /* 0x000000ffff067224 */ /* 0x000fe200078e0032 */
[----:B------:R-:W-:Y:S01]  /*f230*/  PRMT R113, R7, 0x7610, R113 ;  /* 0x0000761007717816 */ /* 0x000fe20000000071 */
[----:B------:R-:W-:Y:S01]  /*f240*/  IMAD.MOV.U32 R7, RZ, RZ, R51 ;  /* 0x000000ffff077224 */ /* 0x000fe200078e0033 */
[----:B------:R-:W-:-:S04]  /*f250*/  MOV R4, R48 ;  /* 0x0000003000047202 */ /* 0x000fc80000000f00 */
        /* <DEDUP_REMOVED lines=8> */
[----:B------:R-:W-:Y:S01]  /*f2e0*/  PRMT R114, R4, 0x5410, R7 ;  /* 0x0000541004727816 */ /* 0x000fe20000000007 */
[----:B------:R-:W-:Y:S01]  /*f2f0*/  IMAD.MOV.U32 R4, RZ, RZ, R40 ;  /* 0x000000ffff047224 */ /* 0x000fe200078e0028 */
[----:B------:R-:W-:Y:S01]  /*f300*/  PRMT R115, R115, 0x5410, R5 ;  /* 0x0000541073737816 */ /* 0x000fe20000000005 */
[----:B------:R-:W-:Y:S01]  /*f310*/  IMAD.MOV.U32 R7, RZ, RZ, R43 ;  /* 0x000000ffff077224 */ /* 0x000fe200078e002b */
[----:B------:R-:W-:-:S04]  /*f320*/  MOV R5, R41 ;  /* 0x0000002900057202 */ /* 0x000fc80000000f00 */
[----:B------:R-:W-:Y:S02]  /*f330*/  PRMT R110, R4, 0x5410, R5 ;  /* 0x00005410046e7816 */ /* 0x000fe40000000005 */
[----:B------:R-:W-:Y:S01]  /*f340*/  PRMT R111, R6, 0x5410, R7 ;  /* 0x00005410066f7816 */ /* 0x000fe20000000007 */
[----:B------:R-:W-:Y:S06]  /*f350*/  BRA.DIV UR4, `(.L_x_1696) ;  /* 0x000001f204807947 */ /* 0x000fec000b800000 */
[----:B------:R0:W2:Y:S04]  /*f360*/  SHFL.IDX PT, R5, R72, 0x2, 0x181f ;  /* 0x00581f0048057f89 */ /* 0x0000a800000e0000 */
[----:B------:R0:W3:Y:S04]  /*f370*/  SHFL.IDX PT, R8, R21, 0x2, 0x181f ;  /* 0x00581f0015087f89 */ /* 0x0000e800000e0000 */
[----:B------:R0:W0:Y:S04]  /*f380*/  SHFL.IDX PT, R7, R73, 0x2, 0x181f ;  /* 0x00581f0049077f89 */ /* 0x00002800000e0000 */
[----:B----4-:R4:W0:Y:S02]  /*f390*/  SHFL.IDX PT, R14, R20, 0x2, 0x181f ;  /* 0x00581f00140e7f89 */ /* 0x01082400000e0000 */
.L_x_2066:
        /* <DEDUP_REMOVED lines=12> */
[----:B------:R-:W4:Y:S01]  /*f460*/  LDL R6, [R1+0x48] ;  /* 0x0000480001067983 */ /* 0x000f220000100800 */
[----:B------:R-:W-:Y:S01]  /*f470*/  ULDC UR4, c[0x0][0x3f4] ;  /* 0x0000fd0000047ab9 */ /* 0x000fe20000000800 */
[----:B--2---:R-:W-:Y:S01]  /*f480*/  IMAD.MOV.U32 R9, RZ, RZ, R5 ;  /* 0x000000ffff097224 */ /* 0x004fe200078e0005 */
[----:B------:R-:W-:Y:S02]  /*f490*/  ISETP.GE.AND P2, PT, R18, UR4, PT ;  /* 0x0000000412007c0c */ /* 0x000fe4000bf46270 */
[----:B------:R-:W-:Y:S02]  /*f4a0*/  CS2R R24, SRZ ;  /* 0x0000000000187805 */ /* 0x000fe4000001ff00 */
[----:B------:R-:W-:Y:S02]  /*f4b0*/  ISETP.GE.AND P3, PT, R226, UR4, PT ;  /* 0x00000004e2007c0c */ /* 0x000fe4000bf66270 */
[----:B------:R-:W-:Y:S01]  /*f4c0*/  CS2R R26, SRZ ;  /* 0x00000000001a7805 */ /* 0x000fe2000001ff00 */
[----:B------:R-:W-:-:S06]  /*f4d0*/  ULDC.64 UR6, c[0x0][0x208] ;  /* 0x0000820000067ab9 */ /* 0x000fcc0000000a00 */
[C---:B------:R-:W-:Y:S01]  /*f4e0*/  @!P2 IMAD.SHL.U32 R11, R18.reuse, 0x2, RZ ;  /* 0x00000002120ba824 */ /* 0x040fe200078e00ff */
[----:B------:R-:W-:-:S04]  /*f4f0*/  @!P2 SHF.L.U64.HI R12, R18, 0x1, R19 ;  /* 0x00000001120ca819 */ /* 0x000fc80000010213 */
[----:B---3--:R-:W-:Y:S02]  /*f500*/  @!P2 IADD3 R4, P0, R8, R11, RZ ;  /* 0x0000000b0804a210 */ /* 0x008fe40007f1e0ff */
[----:B------:R-:W-:Y:S02]  /*f510*/  CS2R R32, SRZ ;  /* 0x0000000000207805 */ /* 0x000fe4000001ff00 */
[----:B------:R-:W-:Y:S02]  /*f520*/  CS2R R34, SRZ ;  /* 0x0000000000227805 */ /* 0x000fe4000001ff00 */
[----:B------:R-:W-:Y:S02]  /*f530*/  CS2R R28, SRZ ;  /* 0x00000000001c7805 */ /* 0x000fe4000001ff00 */
[----:B------:R-:W-:Y:S02]  /*f540*/  CS2R R30, SRZ ;  /* 0x00000000001e7805 */ /* 0x000fe4000001ff00 */
[----:B------:R-:W-:-:S02]  /*f550*/  CS2R R36, SRZ ;  /* 0x0000000000247805 */ /* 0x000fc4000001ff00 */
[----:B------:R-:W-:Y:S02]  /*f560*/  CS2R R38, SRZ ;  /* 0x0000000000267805 */ /* 0x000fe4000001ff00 */
[----:B------:R-:W-:-:S05]  /*f570*/  @!P2 IADD3.X R5, R5, R12, RZ, P0, !PT ;  /* 0x0000000c0505a210 */ /* 0x000fca00007fe4ff */
[----:B------:R2:W5:Y:S01]  /*f580*/  @!P2 LD.E.128 R28, desc[UR6][R4.64] ;  /* 0x00000006041ca980 */ /* 0x000562000c101d00 */
[----:B----4-:R-:W-:Y:S01]  /*f590*/  @!P3 IMAD.SHL.U32 R13, R6, 0x8, RZ ;  /* 0x00000008060db824 */ /* 0x010fe200078e00ff */
[----:B0-----:R-:W-:-:S03]  /*f5a0*/  @!P2 IADD3 R6, P1, R14, R11, RZ ;  /* 0x0000000b0e06a210 */ /* 0x001fc60007f3e0ff */
[----:B------:R-:W-:-:S04]  /*f5b0*/  @!P3 IMAD.WIDE R10, R13, 0x2, R8 ;  /* 0x000000020d0ab825 */ /* 0x000fc800078e0208 */
[----:B------:R-:W-:Y:S01]  /*f5c0*/  IMAD.MOV.U32 R8, RZ, RZ, R14 ;  /* 0x000000ffff087224 */ /* 0x000fe200078e000e */
[----:B------:R2:W5:Y:S01]  /*f5d0*/  @!P3 LD.E.128 R24, desc[UR6][R10.64] ;  /* 0x000000060a18b980 */ /* 0x000562000c101d00 */
[----:B------:R-:W-:Y:S02]  /*f5e0*/  IMAD.MOV.U32 R9, RZ, RZ, R7 ;  /* 0x000000ffff097224 */ /* 0x000fe400078e0007 */
[----:B------:R-:W-:Y:S02]  /*f5f0*/  @!P2 IMAD.X R7, R7, 0x1, R12, P1 ;  /* 0x000000010707a824 */ /* 0x000fe400008e060c */
[----:B------:R-:W-:-:S03]  /*f600*/  @!P3 IMAD.WIDE R8, R13, 0x2, R8 ;  /* 0x000000020d08b825 */ /* 0x000fc600078e0208 */
[----:B------:R2:W5:Y:S04]  /*f610*/  @!P2 LD.E.128 R36, desc[UR6][R6.64] ;  /* 0x000000060624a980 */ /* 0x000568000c101d00 */
[----:B------:R2:W5:Y:S02]  /*f620*/  @!P3 LD.E.128 R32, desc[UR6][R8.64] ;  /* 0x000000060820b980 */ /* 0x000564000c101d00 */
.L_x_1698:
[----:B------:R-:W-:Y:S05]  /*f630*/  BSYNC B1 ;  /* 0x0000000000017941 */ /* 0x000fea0003800000 */
.L_x_1697:
[----:B--2--5:R-:W-:Y:S01]  /*f640*/  IMAD.MOV.U32 R4, RZ, RZ, R36 ;  /* 0x000000ffff047224 */ /* 0x024fe200078e0024 */
[----:B------:R-:W-:Y:S01]  /*f650*/  UMOV UR4, 0xffffffff ;  /* 0xffffffff00047882 */ /* 0x000fe20000000000 */
[----:B------:R-:W-:Y:S02]  /*f660*/  IMAD.MOV.U32 R5, RZ, RZ, R37 ;  /* 0x000000ffff057224 */ /* 0x000fe400078e0025 */
[----:B------:R-:W-:Y:S02]  /*f670*/  IMAD.MOV.U32 R6, RZ, RZ, R38 ;  /* 0x000000ffff067224 */ /* 0x000fe400078e0026 */
[----:B0-----:R-:W-:Y:S01]  /*f680*/  IMAD.MOV.U32 R7, RZ, RZ, R39 ;  /* 0x000000ffff077224 */ /* 0x001fe200078e0027 */
[----:B------:R-:W-:Y:S01]  /*f690*/  PRMT R104, R4, 0x5410, R5 ;  /* 0x0000541004687816 */ /* 0x000fe20000000005 */
        /* <DEDUP_REMOVED lines=16> */
[----:B------:R-:W-:-:S03]  /*f7a0*/  IMAD.MOV.U32 R7, RZ, RZ, R24 ;  /* 0x000000ffff077224 */ /* 0x000fc600078e0018 */
[----:B------:R-:W-:Y:S02]  /*f7b0*/  PRMT R96, R5, 0x5410, R4 ;  /* 0x0000541005607816 */ /* 0x000fe40000000004 */
[----:B------:R-:W-:Y:S02]  /*f7c0*/  CS2R R4, SRZ ;  /* 0x0000000000047805 */ /* 0x000fe4000001ff00 */
[----:B------:R-:W-:Y:S01]  /*f7d0*/  PRMT R95, R7, 0x5410, R6 ;  /* 0x00005410075f7816 */ /* 0x000fe20000000006 */
[----:B------:R-:W-:Y:S06]  /*f7e0*/  BRA.DIV UR4, `(.L_x_1699) ;  /* 0x000001ee04cc7947 */ /* 0x000fec000b800000 */
[----:B------:R0:W2:Y:S04]  /*f7f0*/  SHFL.IDX PT, R77, R72, 0x3, 0x181f ;  /* 0x00781f00484d7f89 */ /* 0x0000a800000e0000 */
[----:B-1----:R-:W1:Y:S04]  /*f800*/  SHFL.IDX PT, R21, R21, 0x3, 0x181f ;  /* 0x00781f0015157f89 */ /* 0x002e6800000e0000 */
[----:B------:R0:W0:Y:S04]  /*f810*/  SHFL.IDX PT, R80, R73, 0x3, 0x181f ;  /* 0x00781f0049507f89 */ /* 0x00002800000e0000 */
[----:B------:R0:W0:Y:S02]  /*f820*/  SHFL.IDX PT, R78, R20, 0x3, 0x181f ;  /* 0x00781f00144e7f89 */ /* 0x00002400000e0000 */
.L_x_2072:
[----:B------:R-:W5:Y:S01]  /*f830*/  LDL R12, [R1+0x54] ;  /* 0x00005400010c7983 */ /* 0x000f620000100800 */
[----:B------:R-:W-:Y:S01]  /*f840*/  IADD3 R0, R0, 0x60, RZ ;  /* 0x0000006000007810 */ /* 0x000fe20007ffe0ff */
[----:B------:R-:W-:Y:S01]  /*f850*/  BSSY B1, `(.L_x_1700) ;  /* 0x000002c000017945 */ /* 0x000fe20003800000 */
[----:B------:R-:W-:Y:S02]  /*f860*/  CS2R R6, SRZ ;  /* 0x0000000000067805 */ /* 0x000fe4000001ff00 */
[----:B---3--:R-:W-:Y:S02]  /*f870*/  CS2R R8, SRZ ;  /* 0x0000000000087805 */ /* 0x008fe4000001ff00 */
[----:B------:R-:W-:Y:S02]  /*f880*/  ISETP.GE.AND P0, PT, R0, R3, PT ;  /* 0x000000030000720c */ /* 0x000fe40003f06270 */
[----:B------:R-:W-:Y:S02]  /*f890*/  CS2R R10, SRZ ;  /* 0x00000000000a7805 */ /* 0x000fe4000001ff00 */
[----:B------:R-:W-:-:S02]  /*f8a0*/  CS2R R14, SRZ ;  /* 0x00000000000e7805 */ /* 0x000fc4000001ff00 */
[----:B0-----:R-:W-:Y:S02]  /*f8b0*/  CS2R R72, SRZ ;  /* 0x0000000000487805 */ /* 0x001fe4000001ff00 */
[----:B------:R-:W-:Y:S02]  /*f8c0*/  CS2R R74, SRZ ;  /* 0x00000000004a7805 */ /* 0x000fe4000001ff00 */
[----:B-----5:R-:W-:-:S04]  /*f8d0*/  LEA.HI R81, R12, R12, RZ, 0x1 ;  /* 0x0000000c0c517211 */ /* 0x020fc800078f08ff */
[----:B------:R-:W-:-:S05]  /*f8e0*/  LOP3.LUT R81, R81, 0xfffffffe, RZ, 0xc0, !PT ;  /* 0xfffffffe51517812 */ /* 0x000fca00078ec0ff */
[----:B------:R-:W-:Y:S01]  /*f8f0*/  IMAD.IADD R81, R12, 0x1, -R81 ;  /* 0x000000010c517824 */ /* 0x000fe200078e0a51 */
[----:B------:R-:W-:-:S04]  /*f900*/  CS2R R12, SRZ ;  /* 0x00000000000c7805 */ /* 0x000fc8000001ff00 */
[----:B------:R-:W-:Y:S01]  /*f910*/  SHF.L.U32 R81, R81, 0x1f, RZ ;  /* 0x0000001f51517819 */ /* 0x000fe200000006ff */
[----:B------:R-:W-:Y:S06]  /*f920*/  @P0 BRA `(.L_x_1701) ;  /* 0x0000000000780947 */ /* 0x000fec0003800000 */
[----:B----4-:R-:W3:Y:S01]  /*f930*/  LDL R20, [R1+0x48] ;  /* 0x0000480001147983 */ /* 0x010ee20000100800 */
[----:B------:R-:W-:Y:S01]  /*f940*/  ULDC UR4, c[0x0][0x3f4] ;  /* 0x0000fd0000047ab9 */ /* 0x000fe20000000800 */
[----:B-1----:R-:W-:Y:S01]  /*f950*/  IMAD.MOV.U32 R4, RZ, RZ, R21 ;  /* 0x000000ffff047224 */ /* 0x002fe200078e0015 */
[----:B------:R-:W-:Y:S01]  /*f960*/  ISETP.GE.AND P2, PT, R18, UR4, PT ;  /* 0x0000000412007c0c */ /* 0x000fe2000bf46270 */
[----:B--2---:R-:W-:Y:S01]  /*f970*/  IMAD.MOV.U32 R5, RZ, RZ, R77 ;  /* 0x000000ffff057224 */ /* 0x004fe200078e004d */
[----:B------:R-:W-:Y:S02]  /*f980*/  ISETP.GE.AND P3, PT, R226, UR4, PT ;  /* 0x00000004e2007c0c */ /* 0x000fe4000bf66270 */
[----:B------:R-:W-:Y:S02]  /*f990*/  CS2R R72, SRZ ;  /* 0x0000000000487805 */ /* 0x000fe4000001ff00 */
[----:B------:R-:W-:Y:S01]  /*f9a0*/  CS2R R74, SRZ ;  /* 0x00000000004a7805 */ /* 0x000fe2000001ff00 */
[----:B------:R-:W-:Y:S01]  /*f9b0*/  IMAD.MOV.U32 R6, RZ, RZ, R78 ;  /* 0x000000ffff067224 */ /* 0x000fe200078e004e */
[----:B------:R-:W-:Y:S01]  /*f9c0*/  ULDC.64 UR6, c[0x0][0x208] ;  /* 0x0000820000067ab9 */ /* 0x000fe20000000a00 */
[----:B------:R-:W-:-:S04]  /*f9d0*/  IMAD.MOV.U32 R7, RZ, RZ, R80 ;  /* 0x000000ffff077224 */ /* 0x000fc800078e0050 */
[C---:B------:R-:W-:Y:S01]  /*f9e0*/  @!P2 IMAD.SHL.U32 R76, R18.reuse, 0x2, RZ ;  /* 0x00000002124ca824 */ /* 0x040fe200078e00ff */
[----:B------:R-:W-:Y:S02]  /*f9f0*/  @!P2 SHF.L.U64.HI R0, R18, 0x1, R19 ;  /* 0x000000011200a819 */ /* 0x000fe40000010213 */
[----:B------:R-:W-:Y:S02]  /*fa00*/  CS2R R8, SRZ ;  /* 0x0000000000087805 */ /* 0x000fe4000001ff00 */
[----:B------:R-:W-:Y:S02]  /*fa10*/  CS2R R10, SRZ ;  /* 0x00000000000a7805 */ /* 0x000fe4000001ff00 */
[----:B------:R-:W-:Y:S02]  /*fa20*/  CS2R R12, SRZ ;  /* 0x00000000000c7805 */ /* 0x000fe4000001ff00 */
[----:B------:R-:W-:Y:S01]  /*fa30*/  CS2R R14, SRZ ;  /* 0x00000000000e7805 */ /* 0x000fe2000001ff00 */
[----:B---3--:R-:W-:Y:S01]  /*fa40*/  @!P3 IMAD.SHL.U32 R79, R20, 0x8, RZ ;  /* 0x00000008144fb824 */ /* 0x008fe200078e00ff */
[----:B------:R-:W-:-:S02]  /*fa50*/  @!P2 IADD3 R20, P0, R21, R76, RZ ;  /* 0x0000004c1514a210 */ /* 0x000fc40007f1e0ff */
[----:B------:R-:W-:Y:S01]  /*fa60*/  @!P2 IADD3 R76, P1, R78, R76, RZ ;  /* 0x0000004c4e4ca210 */ /* 0x000fe20007f3e0ff */
[----:B------:R-:W-:-:S04]  /*fa70*/  @!P3 IMAD.WIDE R4, R79, 0x2, R4 ;  /* 0x000000024f04b825 */ /* 0x000fc800078e0204 */
[----:B------:R-:W-:Y:S01]  /*fa80*/  @!P3 IMAD.WIDE R78, R79, 0x2, R6 ;  /* 0x000000024f4eb825 */ /* 0x000fe200078e0206 */
[----:B------:R0:W5:Y:S01]  /*fa90*/  @!P3 LD.E.128 R72, desc[UR6][R4.64] ;  /* 0x000000060448b980 */ /* 0x000162000c101d00 */
[----:B------:R-:W-:Y:S02]  /*faa0*/  CS2R R6, SRZ ;  /* 0x0000000000067805 */ /* 0x000fe4000001ff00 */
[----:B------:R-:W-:Y:S01]  /*fab0*/  @!P2 IMAD.X R21, R77, 0x1, R0, P0 ;  /* 0x000000014d15a824 */ /* 0x000fe200000e0600 */
[----:B------:R-:W-:Y:S01]  /*fac0*/  @!P2 IADD3.X R77, R80, R0, RZ, P1, !PT ;  /* 0x00000000504da210 */ /* 0x000fe20000ffe4ff */
[----:B------:R3:W5:Y:S04]  /*fad0*/  @!P3 LD.E.128 R8, desc[UR6][R78.64] ;  /* 0x000000064e08b980 */ /* 0x000768000c101d00 */
[----:B------:R3:W5:Y:S01]  /*fae0*/  @!P2 LD.E.128 R12, desc[UR6][R20.64] ;  /* 0x00000006140ca980 */ /* 0x000762000c101d00 */
[----:B0-----:R-:W-:-:S06]  /*faf0*/  CS2R R4, SRZ ;  /* 0x0000000000047805 */ /* 0x001fcc000001ff00 */
[----:B------:R3:W5:Y:S02]  /*fb00*/  @!P2 LD.E.128 R4, desc[UR6][R76.64] ;  /* 0x000000064c04a980 */ /* 0x000764000c101d00 */
.L_x_1701:
[----:B------:R-:W-:Y:S05]  /*fb10*/  BSYNC B1 ;  /* 0x0000000000017941 */ /* 0x000fea0003800000 */
.L_x_1700:
[----:B---3--:R-:W3:Y:S01]  /*fb20*/  LDL R78, [R1+0x14] ;  /* 0x00001400014e7983 */ /* 0x008ee20000100800 */
[----:B------:R-:W0:Y:S01]  /*fb30*/  SYNCS.PHASECHK.TRANS64.TRYWAIT P0, [R16+URZ+0x30800], R81 ;  /* 0x03080051100075a7 */ /* 0x000e22000800017f */
[----:B----45:R-:W-:Y:S01]  /*fb40*/  IMAD.MOV.U32 R20, RZ, RZ, R6 ;  /* 0x000000ffff147224 */ /* 0x030fe200078e0006 */
[----:B--2---:R-:W-:Y:S01]  /*fb50*/  MOV R77, R12 ;  /* 0x0000000c004d7202 */ /* 0x004fe20000000f00 */
[----:B------:R-:W-:Y:S01]  /*fb60*/  IMAD.MOV.U32 R0, RZ, RZ, R7 ;  /* 0x000000ffff007224 */ /* 0x000fe200078e0007 */
[----:B------:R-:W-:Y:S01]  /*fb70*/  BSSY B1, `(.L_x_1702) ;  /* 0x0000015000017945 */ /* 0x000fe20003800000 */
[----:B------:R-:W-:Y:S02]  /*fb80*/  IMAD.MOV.U32 R76, RZ, RZ, R4 ;  /* 0x000000ffff4c7224 */ /* 0x000fe400078e0004 */
[----:B-1----:R-:W-:Y:S01]  /*fb90*/  IMAD.MOV.U32 R21, RZ, RZ, R5 ;  /* 0x000000ffff157224 */ /* 0x002fe200078e0005 */
[----:B------:R-:W-:Y:S01]  /*fba0*/  PRMT R98, R20, 0x5410, R0 ;  /* 0x0000541014627816 */ /* 0x000fe20000000000 */
[----:B------:R-:W-:-:S02]  /*fbb0*/  IMAD.MOV.U32 R20, RZ, RZ, R10 ;  /* 0x000000ffff147224 */ /* 0x000fc400078e000a */
[----:B------:R-:W-:Y:S01]  /*fbc0*/  IMAD.MOV.U32 R0, RZ, RZ, R11 ;  /* 0x000000ffff007224 */ /* 0x000fe200078e000b */
[----:B------:R-:W-:Y:S01]  /*fbd0*/  PRMT R97, R76, 0x5410, R21 ;  /* 0x000054104c617816 */ /* 0x000fe20000000015 */
[----:B------:R-:W-:Y:S02]  /*fbe0*/  IMAD.MOV.U32 R21, RZ, RZ, R8 ;  /* 0x000000ffff157224 */ /* 0x000fe400078e0008 */
[----:B------:R-:W-:Y:S01]  /*fbf0*/  IMAD.MOV.U32 R76, RZ, RZ, R9 ;  /* 0x000000ffff4c7224 */ /* 0x000fe200078e0009 */
[----:B------:R-:W-:Y:S01]  /*fc00*/  PRMT R84, R20, 0x5410, R0 ;  /* 0x0000541014547816 */ /* 0x000fe20000000000 */
[----:B------:R-:W-:Y:S02]  /*fc10*/  IMAD.MOV.U32 R20, RZ, RZ, R14 ;  /* 0x000000ffff147224 */ /* 0x000fe400078e000e */
[----:B------:R-:W-:Y:S01]  /*fc20*/  IMAD.MOV.U32 R0, RZ, RZ, R15 ;  /* 0x000000ffff007224 */ /* 0x000fe200078e000f */
[----:B------:R-:W-:Y:S01]  /*fc30*/  PRMT R21, R21, 0x5410, R76 ;  /* 0x0000541015157816 */ /* 0x000fe2000000004c */
[----:B------:R-:W-:-:S03]  /*fc40*/  IMAD.MOV.U32 R76, RZ, RZ, R13 ;  /* 0x000000ffff4c7224 */ /* 0x000fc600078e000d */
[----:B------:R-:W-:Y:S01]  /*fc50*/  PRMT R100, R20, 0x5410, R0 ;  /* 0x0000541014647816 */ /* 0x000fe20000000000 */
[----:B------:R-:W-:Y:S01]  /*fc60*/  IMAD.MOV.U32 R20, RZ, RZ, R72 ;  /* 0x000000ffff147224 */ /* 0x000fe200078e0048 */
[----:B------:R-:W-:Y:S01]  /*fc70*/  PRMT R99, R77, 0x5410, R76 ;  /* 0x000054104d637816 */ /* 0x000fe2000000004c */
[----:B------:R-:W-:-:S05]  /*fc80*/  IMAD.MOV.U32 R0, RZ, RZ, R73 ;  /* 0x000000ffff007224 */ /* 0x000fca00078e0049 */
[----:B------:R-:W-:Y:S02]  /*fc90*/  PRMT R85, R20, 0x5410, R0 ;  /* 0x0000541014557816 */ /* 0x000fe40000000000 */
[----:B---3--:R-:W-:Y:S01]  /*fca0*/  VIADDMNMX R0, R3, -R78, 0x80, PT ;  /* 0x0000008003007446 */ /* 0x008fe2000380094e */
[----:B0-----:R-:W-:Y:S06]  /*fcb0*/  @!P0 BRA `(.L_x_1703) ;  /* 0x000001ec000c8947 */ /* 0x001fec0003800000 */
.L_x_2073:
[----:B------:R-:W-:Y:S05]  /*fcc0*/  BSYNC B1 ;  /* 0x0000000000017941 */ /* 0x000fea0003800000 */
.L_x_1702:
        /* <DEDUP_REMOVED lines=8> */
[C---:B------:R-:W-:Y:S01]  /*fd50*/  IMAD.SHL.U32 R121, R23.reuse, 0x40, RZ ;  /* 0x0000004017797824 */ /* 0x040fe200078e00ff */
[----:B------:R-:W-:Y:S01]  /*fd60*/  BSSY B2, `(.L_x_1706) ;  /* 0x0000068000027945 */ /* 0x000fe20003800000 */
[----:B------:R-:W-:-:S03]  /*fd70*/  SHF.L.U32 R122, R23, 0x6, RZ ;  /* 0x00000006177a7819 */ /* 0x000fc600000006ff */
[----:B------:R-:W-:-:S04]  /*fd80*/  LOP3.LUT R121, R121, 0x1c0, RZ, 0xc0, !PT ;  /* 0x000001c079797812 */ /* 0x000fc800078ec0ff */
[----:B------:R-:W-:Y:S02]  /*fd90*/  SHF.R.U32.HI R121, RZ, 0x3, R121 ;  /* 0x00000003ff797819 */ /* 0x000fe40000011679 */
[-C--:B--2---:R-:W-:Y:S02]  /*fda0*/  ISETP.GE.AND P0, PT, R18, R3.reuse, PT ;  /* 0x000000031200720c */ /* 0x084fe40003f06270 */
[----:B------:R-:W-:-:S11]  /*fdb0*/  ISETP.GE.AND P1, PT, R226, R3, PT ;  /* 0x00000003e200720c */ /* 0x000fd60003f26270 */
[----:B-1----:R-:W-:Y:S05]  /*fdc0*/  @P0 BRA `(.L_x_1707) ;  /* 0x0000000400840947 */ /* 0x002fea0003800000 */
[----:B------:R-:W2:Y:S04]  /*fdd0*/  LDL R76, [R1+0x44] ;  /* 0x00004400014c7983 */ /* 0x000ea80000100800 */
[----:B------:R-:W0:Y:S01]  /*fde0*/  LDL R123, [R1+0x30] ;  /* 0x00003000017b7983 */ /* 0x000e220000100800 */
[----:B------:R-:W-:Y:S01]  /*fdf0*/  HADD2.F32 R88, -RZ, R88.H0_H0 ;  /* 0x20000058ff587230 */ /* 0x000fe20000004100 */
[--C-:B------:R-:W-:Y:S01]  /*fe00*/  SHF.R.U32.HI R92, RZ, 0x10, R61.reuse ;  /* 0x00000010ff5c7819 */ /* 0x100fe2000001163d */
[----:B------:R-:W-:Y:S01]  /*fe10*/  HADD2.F32 R91, -RZ, R91.H0_H0 ;  /* 0x2000005bff5b7230 */ /* 0x000fe20000004100 */
[----:B------:R-:W-:Y:S01]  /*fe20*/  SHF.R.U64 R60, R60, 0x10, R61 ;  /* 0x000000103c3c7819 */ /* 0x000fe2000000123d */
[----:B------:R-:W-:Y:S01]  /*fe30*/  HADD2.F32 R61, -RZ, R102.H0_H0 ;  /* 0x20000066ff3d7230 */ /* 0x000fe20000004100 */
[----:B------:R-:W-:Y:S01]  /*fe40*/  SHF.R.U64 R68, R68, 0x10, R69 ;  /* 0x0000001044447819 */ /* 0x000fe20000001245 */
[----:B------:R-:W-:Y:S01]  /*fe50*/  HADD2.F32 R92, -RZ, R92.H0_H0 ;  /* 0x2000005cff5c7230 */ /* 0x000fe20000004100 */
[----:B------:R-:W-:Y:S01]  /*fe60*/  SHF.R.U64 R70, R70, 0x10, R71 ;  /* 0x0000001046467819 */ /* 0x000fe20000001247 */
[----:B------:R-:W-:Y:S01]  /*fe70*/  HADD2.F32 R60, -RZ, R60.H0_H0 ;  /* 0x2000003cff3c7230 */ /* 0x000fe20000004100 */
[----:B------:R-:W-:Y:S01]  /*fe80*/  SHF.R.U64 R62, R62, 0x10, R63 ;  /* 0x000000103e3e7819 */ /* 0x000fe2000000123f */
[----:B------:R-:W-:-:S02]  /*fe90*/  HADD2.F32 R68, -RZ, R68.H0_H0 ;  /* 0x20000044ff447230 */ /* 0x000fc40000004100 */
[----:B------:R-:W-:Y:S02]  /*fea0*/  HADD2.F32 R70, -RZ, R70.H0_H0 ;  /* 0x20000046ff467230 */ /* 0x000fe40000004100 */
[----:B------:R-:W-:Y:S01]  /*feb0*/  HADD2.F32 R62, -RZ, R62.H0_H0 ;  /* 0x2000003eff3e7230 */ /* 0x000fe20000004100 */
[----:B--2---:R-:W-:-:S04]  /*fec0*/  LEA.HI R20, R3, R76, RZ, 0x1d ;  /* 0x0000004c03147211 */ /* 0x004fc800078fe8ff */
[----:B------:R-:W-:Y:S01]  /*fed0*/  SHF.R.S32.HI R76, RZ, 0x1f, R20 ;  /* 0x0000001fff4c7819 */ /* 0x000fe20000011414 */
[----:B------:R-:W-:Y:S01]  /*fee0*/  IMAD.SHL.U32 R77, R20, 0x8, RZ ;  /* 0x00000008144d7824 */ /* 0x000fe200078e00ff */
[----:B0-----:R-:W0:Y:S02]  /*fef0*/  LDS.128 R80, [R123] ;  /* 0x000000007b507984 */ /* 0x001e240000000c00 */
[----:B------:R-:W-:Y:S02]  /*ff00*/  LEA.HI R76, R76, R20, RZ, 0x3 ;  /* 0x000000144c4c7211 */ /* 0x000fe400078f18ff */
[----:B------:R-:W-:-:S03]  /*ff10*/  LOP3.LUT R20, R77, 0x38, RZ, 0xc0, !PT ;  /* 0x000000384d147812 */ /* 0x000fc600078ec0ff */
[----:B------:R-:W-:Y:S01]  /*ff20*/  IMAD.SHL.U32 R76, R76, 0x400, RZ ;  /* 0x000004004c4c7824 */ /* 0x000fe200078e00ff */
[----:B------:R-:W-:-:S04]  /*ff30*/  LOP3.LUT R20, R20, 0x1c0, R122, 0xf8, !PT ;  /* 0x000001c014147812 */ /* 0x000fc800078ef87a */
[----:B------:R-:W-:Y:S02]  /*ff40*/  LOP3.LUT R20, R20, R121, RZ, 0x3c, !PT ;  /* 0x0000007914147212 */ /* 0x000fe400078e3cff */
[----:B------:R-:W-:-:S04]  /*ff50*/  LOP3.LUT R76, R76, 0x7fffe000, RZ, 0xc0, !PT ;  /* 0x7fffe0004c4c7812 */ /* 0x000fc800078ec0ff */
[----:B-----5:R-:W-:-:S05]  /*ff60*/  IADD3 R20, R20, R76, R120 ;  /* 0x0000004c14147210 */ /* 0x020fca0007ffe078 */
[----:B------:R-:W-:-:S05]  /*ff70*/  IMAD R20, R20, 0x2, R16 ;  /* 0x0000000214147824 */ /* 0x000fca00078e0210 */
[----:B------:R-:W1:Y:S01]  /*ff80*/  LDS.128 R76, [R20+0x10400] ;  /* 0x01040000144c7984 */ /* 0x000e620000000c00 */
[--C-:B0-----:R-:W-:Y:S02]  /*ff90*/  HADD2.F32 R87, -RZ, R81.reuse.H0_H0 ;  /* 0x20000051ff577230 */ /* 0x101fe40000004100 */
[----:B------:R-:W-:Y:S02]  /*ffa0*/  HADD2.F32 R81, -RZ, R81.H1_H1 ;  /* 0x30000051ff517230 */ /* 0x000fe40000004100 */
[--C-:B-1----:R-:W-:Y:S02]  /*ffb0*/  HADD2.F32 R89, -RZ, R77.reuse.H0_H0 ;  /* 0x2000004dff597230 */ /* 0x102fe40000004100 */
[----:B------:R-:W-:-:S03]  /*ffc0*/  HADD2.F32 R77, -RZ, R77.H1_H1 ;  /* 0x3000004dff4d7230 */ /* 0x000fc60000004100 */
[C---:B------:R-:W-:Y:S01]  /*ffd0*/  FMUL.FTZ R90, R89.reuse, R88 ;  /* 0x00000058595a7220 */ /* 0x040fe20000410000 */
[----:B------:R-:W-:-:S03]  /*ffe0*/  FMUL.FTZ R89, R89, R91 ;  /* 0x0000005b59597220 */ /* 0x000fc60000410000 */
[C---:B------:R-:W-:Y:S01]  /*fff0*/  FFMA.FTZ R91, R87.reuse, R91, -R90 ;  /* 0x0000005b575b7223 */ /* 0x040fe2000001085a */
[----:B------:R-:W-:Y:S01]  /*10000*/  SHF.R.U32.HI R90, RZ, 0x10, R69 ;  /* 0x00000010ff5a7819 */ /* 0x000fe20000011645 */
[----:B------:R-:W-:Y:S01]  /*10010*/  FFMA.FTZ R87, R87, R88, R89 ;  /* 0x0000005857577223 */ /* 0x000fe20000010059 */
[----:B------:R-:W-:Y:S02]  /*10020*/  HADD2.F32 R89, -RZ, R101.H1_H1 ;  /* 0x30000065ff597230 */ /* 0x000fe40000004100 */
[----:B------:R-:W-:Y:S02]  /*10030*/  HADD2.F32 R69, -RZ, R103.H0_H0 ;  /* 0x20000067ff457230 */ /* 0x000fe40000004100 */
[----:B------:R-:W-:-:S05]  /*10040*/  HADD2.F32 R90, -RZ, R90.H0_H0 ;  /* 0x2000005aff5a7230 */ /* 0x000fca0000004100 */
[C---:B------:R-:W-:Y:S01]  /*10050*/  FMUL.FTZ R88, R77.reuse, R90 ;  /* 0x0000005a4d587220 */ /* 0x040fe20000410000 */
[----:B------:R-:W-:-:S03]  /*10060*/  FMUL.FTZ R77, R77, R92 ;  /* 0x0000005c4d4d7220 */ /* 0x000fc60000410000 */
[C---:B------:R-:W-:Y:S01]  /*10070*/  FFMA.FTZ R92, R81.reuse, R92, -R88 ;  /* 0x0000005c515c7223 */ /* 0x040fe20000010858 */
[----:B------:R-:W-:Y:S01]  /*10080*/  FFMA.FTZ R90, R81, R90, R77 ;  /* 0x0000005a515a7223 */ /* 0x000fe2000001004d */
[----:B------:R-:W-:Y:S02]  /*10090*/  HADD2.F32 R77, -RZ, R101.H0_H0 ;  /* 0x20000065ff4d7230 */ /* 0x000fe40000004100 */
[----:B------:R-:W-:Y:S02]  /*100a0*/  HADD2.F32 R88, -RZ, R76.H0_H0 ;  /* 0x2000004cff587230 */ /* 0x000fe40000004100 */
[----:B------:R-:W-:Y:S02]  /*100b0*/  HADD2.F32 R81, -RZ, R80.H0_H0 ;  /* 0x20000050ff517230 */ /* 0x000fe40000004100 */
[----:B------:R-:W-:Y:S02]  /*100c0*/  HADD2.F32 R76, -RZ, R76.H1_H1 ;  /* 0x3000004cff4c7230 */ /* 0x000fe40000004100 */
[C---:B------:R-:W-:Y:S01]  /*100d0*/  FMUL.FTZ R101, R88.reuse, R77 ;  /* 0x0000004d58657220 */ /* 0x040fe20000410000 */
[----:B------:R-:W-:Y:S01]  /*100e0*/  FMUL.FTZ R88, R88, R89 ;  /* 0x0000005958587220 */ /* 0x000fe20000410000 */
[----:B------:R-:W-:-:S02]  /*100f0*/  HADD2.F32 R80, -RZ, R80.H1_H1 ;  /* 0x30000050ff507230 */ /* 0x000fc40000004100 */
[C---:B------:R-:W-:Y:S01]  /*10100*/  FFMA.FTZ R89, R81.reuse, R89, -R101 ;  /* 0x0000005951597223 */ /* 0x040fe20000010865 */
[----:B------:R-:W-:Y:S01]  /*10110*/  FFMA.FTZ R81, R81, R77, R88 ;  /* 0x0000004d51517223 */ /* 0x000fe20000010058 */
[----:B------:R-:W-:Y:S02]  /*10120*/  HADD2.F32 R101, -RZ, R78.H0_H0 ;  /* 0x2000004eff657230 */ /* 0x000fe40000004100 */
[----:B------:R-:W-:Y:S02]  /*10130*/  HADD2.F32 R88, -RZ, R102.H1_H1 ;  /* 0x30000066ff587230 */ /* 0x000fe40000004100 */
[----:B------:R-:W-:Y:S02]  /*10140*/  HADD2.F32 R77, -RZ, R82.H0_H0 ;  /* 0x20000052ff4d7230 */ /* 0x000fe40000004100 */
[C---:B------:R-:W-:Y:S01]  /*10150*/  FMUL.FTZ R102, R101.reuse, R61 ;  /* 0x0000003d65667220 */ /* 0x040fe20000410000 */
[----:B------:R-:W-:Y:S02]  /*10160*/  HADD2.F32 R78, -RZ, R78.H1_H1 ;  /* 0x3000004eff4e7230 */ /* 0x000fe40000004100 */
[----:B------:R-:W-:Y:S01]  /*10170*/  FMUL.FTZ R101, R101, R88 ;  /* 0x0000005865657220 */ /* 0x000fe20000410000 */
[----:B------:R-:W-:-:S02]  /*10180*/  HADD2.F32 R82, -RZ, R82.H1_H1 ;  /* 0x30000052ff527230 */ /* 0x000fc40000004100 */
[C---:B------:R-:W-:Y:S01]  /*10190*/  FFMA.FTZ R88, R77.reuse, R88, -R102 ;  /* 0x000000584d587223 */ /* 0x040fe20000010866 */
[----:B------:R-:W-:Y:S01]  /*101a0*/  FFMA.FTZ R77, R77, R61, R101 ;  /* 0x0000003d4d4d7223 */ /* 0x000fe20000010065 */
[----:B------:R-:W-:Y:S02]  /*101b0*/  HADD2.F32 R61, -RZ, R103.H1_H1 ;  /* 0x30000067ff3d7230 */ /* 0x000fe40000004100 */
        /* <DEDUP_REMOVED lines=8> */
[----:B------:R-:W-:Y:S02]  /*10240*/  SHF.R.U32.HI R101, RZ, 0x10, R71 ;  /* 0x00000010ff657819 */ /* 0x000fe40000011647 */
[----:B------:R-:W-:Y:S01]  /*10250*/  SHF.R.U32.HI R102, RZ, 0x10, R63 ;  /* 0x00000010ff667819 */ /* 0x000fe2000001163f */
[C---:B------:R-:W-:Y:S01]  /*10260*/  FMUL.FTZ R63, R76.reuse, R68 ;  /* 0x000000444c3f7220 */ /* 0x040fe20000410000 */
[-C--:B------:R-:W-:Y:S01]  /*10270*/  FMUL.FTZ R76, R76, R60.reuse ;  /* 0x0000003c4c4c7220 */ /* 0x080fe20000410000 */
[----:B------:R-:W-:Y:S02]  /*10280*/  HADD2.F32 R101, -RZ, R101.H0_H0 ;  /* 0x20000065ff657230 */ /* 0x000fe40000004100 */
[----:B------:R-:W-:Y:S02]  /*10290*/  HADD2.F32 R102, -RZ, R102.H0_H0 ;  /* 0x20000066ff667230 */ /* 0x000fe40000004100 */
[----:B------:R-:W-:Y:S01]  /*102a0*/  FFMA.FTZ R60, R80, R60, -R63 ;  /* 0x0000003c503c7223 */ /* 0x000fe2000001083f */
[C---:B------:R-:W-:Y:S01]  /*102b0*/  FMUL.FTZ R63, R78.reuse, R70 ;  /* 0x000000464e3f7220 */ /* 0x040fe20000410000 */
[CC--:B------:R-:W-:Y:S01]  /*102c0*/  FMUL.FTZ R103, R79.reuse, R101.reuse ;  /* 0x000000654f677220 */ /* 0x0c0fe20000410000 */
[----:B------:R-:W-:Y:S01]  /*102d0*/  FMUL.FTZ R78, R78, R62 ;  /* 0x0000003e4e4e7220 */ /* 0x000fe20000410000 */
[----:B------:R-:W-:Y:S01]  /*102e0*/  FMUL.FTZ R79, R79, R102 ;  /* 0x000000664f4f7220 */ /* 0x000fe20000410000 */
[----:B------:R-:W-:Y:S01]  /*102f0*/  FFMA.FTZ R62, R82, R62, -R63 ;  /* 0x0000003e523e7223 */ /* 0x000fe2000001083f */
[C---:B------:R-:W-:Y:S01]  /*10300*/  FFMA.FTZ R103, R83.reuse, R102, -R103 ;  /* 0x0000006653677223 */ /* 0x040fe20000010867 */
        /* <DEDUP_REMOVED lines=13> */
.L_x_1707:
[----:B------:R-:W-:Y:S05]  /*103e0*/  BSYNC B2 ;  /* 0x0000000000027941 */ /* 0x000fea0003800000 */
.L_x_1706:
[----:B------:R-:W-:Y:S05]  /*103f0*/  @P1 BRA `(.L_x_1705) ;  /* 0x0000000400841947 */ /* 0x000fea0003800000 */
[----:B-1----:R-:W2:Y:S04]  /*10400*/  LDL R20, [R1+0x48] ;  /* 0x0000480001147983 */ /* 0x002ea80000100800 */
[----:B------:R-:W3:Y:S01]  /*10410*/  LDL R89, [R1+0x98] ;  /* 0x0000980001597983 */ /* 0x000ee20000100800 */
[----:B------:R-:W-:Y:S01]  /*10420*/  HADD2.F32 R79, -RZ, R119.H1_H1 ;  /* 0x30000077ff4f7230 */ /* 0x000fe20000004100 */
[--C-:B------:R-:W-:Y:S02]  /*10430*/  SHF.R.U32.HI R80, RZ, 0x10, R57.reuse ;  /* 0x00000010ff507819 */ /* 0x100fe40000011639 */
[----:B------:R-:W-:Y:S02]  /*10440*/  SHF.R.U64 R56, R56, 0x10, R57 ;  /* 0x0000001038387819 */ /* 0x000fe40000001239 */
[----:B------:R-:W-:Y:S01]  /*10450*/  SHF.R.U32.HI R57, RZ, 0x10, R67 ;  /* 0x00000010ff397819 */ /* 0x000fe20000011643 */
[----:B------:R-:W-:Y:S01]  /*10460*/  HADD2.F32 R80, -RZ, R80.H0_H0 ;  /* 0x20000050ff507230 */ /* 0x000fe20000004100 */
[--C-:B------:R-:W-:Y:S01]  /*10470*/  SHF.R.U64 R58, R58, 0x10, R59.reuse ;  /* 0x000000103a3a7819 */ /* 0x100fe2000000123b */
[----:B------:R-:W-:Y:S01]  /*10480*/  HADD2.F32 R56, -RZ, R56.H0_H0 ;  /* 0x20000038ff387230 */ /* 0x000fe20000004100 */
[----:B------:R-:W-:Y:S01]  /*10490*/  SHF.R.U32.HI R59, RZ, 0x10, R59 ;  /* 0x00000010ff3b7819 */ /* 0x000fe2000001163b */
        /* <DEDUP_REMOVED lines=10> */
[----:B---3--:R-:W1:Y:S02]  /*10540*/  LDS.128 R68, [R89] ;  /* 0x0000000059447984 */ /* 0x008e640000000c00 */
[----:B------:R-:W-:Y:S01]  /*10550*/  LEA.HI R3, R3, R20, RZ, 0x3 ;  /* 0x0000001403037211 */ /* 0x000fe200078f18ff */
[----:B------:R-:W-:Y:S01]  /*10560*/  HADD2.F32 R20, -RZ, R119.H0_H0 ;  /* 0x20000077ff147230 */ /* 0x000fe20000004100 */
[----:B------:R-:W-:-:S03]  /*10570*/  LOP3.LUT R60, R60, 0x38, RZ, 0xc0, !PT ;  /* 0x000000383c3c7812 */ /* 0x000fc600078ec0ff */
[----:B------:R-:W-:Y:S01]  /*10580*/  IMAD.SHL.U32 R3, R3, 0x400, RZ ;  /* 0x0000040003037824 */ /* 0x000fe200078e00ff */
[----:B------:R-:W-:-:S04]  /*10590*/  LOP3.LUT R60, R60, 0x1c0, R122, 0xf8, !PT ;  /* 0x000001c03c3c7812 */ /* 0x000fc800078ef87a */
[----:B------:R-:W-:Y:S02]  /*105a0*/  LOP3.LUT R60, R60, R121, RZ, 0x3c, !PT ;  /* 0x000000793c3c7212 */ /* 0x000fe400078e3cff */
[----:B------:R-:W-:-:S04]  /*105b0*/  LOP3.LUT R3, R3, 0x7fffe000, RZ, 0xc0, !PT ;  /* 0x7fffe00003037812 */ /* 0x000fc800078ec0ff */
[----:B-----5:R-:W-:-:S05]  /*105c0*/  IADD3 R3, R60, R3, R120 ;  /* 0x000000033c037210 */ /* 0x020fca0007ffe078 */
[----:B------:R-:W-:-:S05]  /*105d0*/  IMAD R3, R3, 0x2, R16 ;  /* 0x0000000203037824 */ /* 0x000fca00078e0210 */
[----:B------:R-:W2:Y:S01]  /*105e0*/  LDS.128 R60, [R3+0x10400] ;  /* 0x01040000033c7984 */ /* 0x000ea20000000c00 */
[----:B-1----:R-:W-:Y:S02]  /*105f0*/  HADD2.F32 R77, -RZ, R69.H0_H0 ;  /* 0x20000045ff4d7230 */ /* 0x002fe40000004100 */
[----:B--2---:R-:W-:Y:S02]  /*10600*/  HADD2.F32 R76, -RZ, R61.H0_H0 ;  /* 0x2000003dff4c7230 */ /* 0x004fe40000004100 */
[----:B------:R-:W-:Y:S02]  /*10610*/  HADD2.F32 R82, -RZ, R62.H0_H0 ;  /* 0x2000003eff527230 */ /* 0x000fe40000004100 */
[--C-:B------:R-:W-:Y:S02]  /*10620*/  HADD2.F32 R88, -RZ, R63.reuse.H0_H0 ;  /* 0x2000003fff587230 */ /* 0x100fe40000004100 */
[C---:B------:R-:W-:Y:S01]  /*10630*/  FMUL.FTZ R78, R76.reuse, R20 ;  /* 0x000000144c4e7220 */ /* 0x040fe20000410000 */
[----:B------:R-:W-:Y:S01]  /*10640*/  FMUL.FTZ R76, R76, R79 ;  /* 0x0000004f4c4c7220 */ /* 0x000fe20000410000 */
[----:B------:R-:W-:-:S02]  /*10650*/  HADD2.F32 R63, -RZ, R63.H1_H1 ;  /* 0x3000003fff3f7230 */ /* 0x000fc40000004100 */
[C---:B------:R-:W-:Y:S01]  /*10660*/  FFMA.FTZ R79, R77.reuse, R79, -R78 ;  /* 0x0000004f4d4f7223 */ /* 0x040fe2000001084e */
[----:B------:R-:W-:Y:S01]  /*10670*/  FFMA.FTZ R77, R77, R20, R76 ;  /* 0x000000144d4d7223 */ /* 0x000fe2000001004c */
[----:B------:R-:W-:Y:S01]  /*10680*/  SHF.R.U32.HI R20, RZ, 0x10, R65 ;  /* 0x00000010ff147819 */ /* 0x000fe20000011641 */
[----:B------:R-:W-:Y:S02]  /*10690*/  HADD2.F32 R76, -RZ, R61.H1_H1 ;  /* 0x3000003dff4c7230 */ /* 0x000fe40000004100 */
[C---:B------:R-:W-:Y:S01]  /*106a0*/  FMUL.FTZ R65, R63.reuse, R57 ;  /* 0x000000393f417220 */ /* 0x040fe20000410000 */
[----:B------:R-:W-:Y:S02]  /*106b0*/  HADD2.F32 R61, -RZ, R69.H1_H1 ;  /* 0x30000045ff3d7230 */ /* 0x000fe40000004100 */
[----:B------:R-:W-:Y:S01]  /*106c0*/  FMUL.FTZ R63, R63, R59 ;  /* 0x0000003b3f3f7220 */ /* 0x000fe20000410000 */
[----:B------:R-:W-:Y:S02]  /*106d0*/  HADD2.F32 R20, -RZ, R20.H0_H0 ;  /* 0x20000014ff147230 */ /* 0x000fe40000004100 */
[----:B------:R-:W-:-:S02]  /*106e0*/  HADD2.F32 R78, -RZ, R118.H0_H0 ;  /* 0x20000076ff4e7230 */ /* 0x000fc40000004100 */
[----:B------:R-:W-:Y:S02]  /*106f0*/  HADD2.F32 R62, -RZ, R62.H1_H1 ;  /* 0x3000003eff3e7230 */ /* 0x000fe40000004100 */
[C---:B------:R-:W-:Y:S01]  /*10700*/  FMUL.FTZ R69, R76.reuse, R20 ;  /* 0x000000144c457220 */ /* 0x040fe20000410000 */
[----:B------:R-:W-:-:S03]  /*10710*/  FMUL.FTZ R76, R76, R80 ;  /* 0x000000504c4c7220 */ /* 0x000fc60000410000 */
[C---:B------:R-:W-:Y:S01]  /*10720*/  FFMA.FTZ R80, R61.reuse, R80, -R69 ;  /* 0x000000503d507223 */ /* 0x040fe20000010845 */
[----:B------:R-:W-:Y:S01]  /*10730*/  FFMA.FTZ R61, R61, R20, R76 ;  /* 0x000000143d3d7223 */ /* 0x000fe2000001004c */
[----:B------:R-:W-:Y:S02]  /*10740*/  HADD2.F32 R20, -RZ, R118.H1_H1 ;  /* 0x30000076ff147230 */ /* 0x000fe40000004100 */
[----:B------:R-:W-:Y:S02]  /*10750*/  HADD2.F32 R69, -RZ, R60.H0_H0 ;  /* 0x2000003cff457230 */ /* 0x000fe40000004100 */
[----:B------:R-:W-:Y:S01]  /*10760*/  HADD2.F32 R76, -RZ, R68.H0_H0 ;  /* 0x20000044ff4c7230 */ /* 0x000fe20000004100 */
[----:B------:R-:W-:Y:S01]  /*10770*/  F2FP.F16.F32.PACK_AB R61, R61, R77 ;  /* 0x0000004d3d3d723e */ /* 0x000fe200000000ff */
[----:B------:R-:W-:Y:S02]  /*10780*/  HADD2.F32 R60, -RZ, R60.H1_H1 ;  /* 0x3000003cff3c7230 */ /* 0x000fe40000004100 */
[C---:B0-----:R-:W-:Y:S01]  /*10790*/  FMUL.FTZ R81, R69.reuse, R20 ;  /* 0x0000001445517220 */ /* 0x041fe20000410000 */
[----:B------:R-:W-:Y:S01]  /*107a0*/  FMUL.FTZ R69, R69, R78 ;  /* 0x0000004e45457220 */ /* 0x000fe20000410000 */
[----:B------:R-:W-:-:S02]  /*107b0*/  HADD2.F32 R68, -RZ, R68.H1_H1 ;  /* 0x30000044ff447230 */ /* 0x000fc40000004100 */
[C---:B------:R-:W-:Y:S01]  /*107c0*/  FFMA.FTZ R78, R76.reuse, R78, -R81 ;  /* 0x0000004e4c4e7223 */ /* 0x040fe20000010851 */
[----:B------:R-:W-:Y:S01]  /*107d0*/  FFMA.FTZ R76, R76, R20, R69 ;  /* 0x000000144c4c7223 */ /* 0x000fe20000010045 */
[--C-:B------:R-:W-:Y:S02]  /*107e0*/  HADD2.F32 R81, -RZ, R117.reuse.H1_H1 ;  /* 0x30000075ff517230 */ /* 0x100fe40000004100 */
[----:B------:R-:W-:Y:S02]  /*107f0*/  HADD2.F32 R69, -RZ, R117.H0_H0 ;  /* 0x20000075ff457230 */ /* 0x000fe40000004100 */
[--C-:B------:R-:W-:Y:S02]  /*10800*/  HADD2.F32 R20, -RZ, R70.reuse.H0_H0 ;  /* 0x20000046ff147230 */ /* 0x100fe40000004100 */
[C---:B------:R-:W-:Y:S01]  /*10810*/  FMUL.FTZ R83, R82.reuse, R81 ;  /* 0x0000005152537220 */ /* 0x040fe20000410000 */
[----:B------:R-:W-:Y:S02]  /*10820*/  HADD2.F32 R70, -RZ, R70.H1_H1 ;  /* 0x30000046ff467230 */ /* 0x000fe40000004100 */
[-C--:B------:R-:W-:Y:S01]  /*10830*/  FMUL.FTZ R82, R82, R69.reuse ;  /* 0x0000004552527220 */ /* 0x080fe20000410000 */
[----:B------:R-:W-:Y:S01]  /*10840*/  FFMA.FTZ R69, R20, R69, -R83 ;  /* 0x0000004514457223 */ /* 0x000fe20000010853 */
[----:B------:R-:W-:-:S02]  /*10850*/  HADD2.F32 R83, -RZ, R116.H1_H1 ;  /* 0x30000074ff537230 */ /* 0x000fc40000004100 */
[----:B------:R-:W-:Y:S01]  /*10860*/  FFMA.FTZ R20, R20, R81, R82 ;  /* 0x0000005114147223 */ /* 0x000fe20000010052 */
[--C-:B------:R-:W-:Y:S02]  /*10870*/  HADD2.F32 R81, -RZ, R71.reuse.H0_H0 ;  /* 0x20000047ff517230 */ /* 0x100fe40000004100 */
[----:B------:R-:W-:Y:S02]  /*10880*/  HADD2.F32 R71, -RZ, R71.H1_H1 ;  /* 0x30000047ff477230 */ /* 0x000fe40000004100 */
[----:B------:R-:W-:-:S03]  /*10890*/  HADD2.F32 R82, -RZ, R116.H0_H0 ;  /* 0x20000074ff527230 */ /* 0x000fc60000004100 */
[C---:B------:R-:W-:Y:S01]  /*108a0*/  FFMA.FTZ R59, R71.reuse, R59, -R65 ;  /* 0x0000003b473b7223 */ /* 0x040fe20000010841 */
[----:B------:R-:W-:Y:S01]  /*108b0*/  FFMA.FTZ R63, R71, R57, R63 ;  /* 0x00000039473f7223 */ /* 0x000fe2000001003f */
[----:B------:R-:W-:Y:S01]  /*108c0*/  FMUL.FTZ R87, R88, R82 ;  /* 0x0000005258577220 */ /* 0x000fe20000410000 */
[----:B------:R-:W-:Y:S01]  /*108d0*/  FMUL.FTZ R65, R60, R64 ;  /* 0x000000403c417220 */ /* 0x000fe20000410000 */
[----:B------:R-:W-:Y:S01]  /*108e0*/  FMUL.FTZ R57, R62, R66 ;  /* 0x000000423e397220 */ /* 0x000fe20000410000 */
[-C--:B------:R-:W-:Y:S01]  /*108f0*/  FMUL.FTZ R88, R88, R83.reuse ;  /* 0x0000005358587220 */ /* 0x080fe20000410000 */
[----:B------:R-:W-:Y:S01]  /*10900*/  FMUL.FTZ R60, R60, R56 ;  /* 0x000000383c3c7220 */ /* 0x000fe20000410000 */
[----:B------:R-:W-:Y:S01]  /*10910*/  FMUL.FTZ R62, R62, R58 ;  /* 0x0000003a3e3e7220 */ /* 0x000fe20000410000 */
[C---:B------:R-:W-:Y:S01]  /*10920*/  FFMA.FTZ R87, R81.reuse, R83, -R87 ;  /* 0x0000005351577223 */ /* 0x040fe20000010857 */
        /* <DEDUP_REMOVED lines=14> */
.L_x_1705:
[----:B------:R-:W-:Y:S05]  /*10a10*/  BSYNC B1 ;  /* 0x0000000000017941 */ /* 0x000fea0003800000 */
.L_x_1704:
[----:B--2---:R-:W-:Y:S01]  /*10a20*/  VIADD R3, R23, 0x20 ;  /* 0x0000002017037836 */ /* 0x004fe20000000000 */
[----:B------:R-:W-:Y:S04]  /*10a30*/  BSSY B1, `(.L_x_1708) ;  /* 0x00000d2000017945 */ /* 0x000fe80003800000 */
[----:B------:R-:W-:-:S13]  /*10a40*/  ISETP.GE.AND P0, PT, R3, R0, PT ;  /* 0x000000000300720c */ /* 0x000fda0003f06270 */
[----:B------:R-:W-:Y:S05]  /*10a50*/  @P0 BRA `(.L_x_1709) ;  /* 0x0000000c003c0947 */ /* 0x000fea0003800000 */
[----:B------:R2:W5:Y:S01]  /*10a60*/  LDL R79, [R1+0x24] ;  /* 0x00002400014f7983 */ /* 0x0005620000100800 */
[----:B------:R-:W3:Y:S01]  /*10a70*/  LDC R3, c[0x0][0x3f4] ;  /* 0x0000fd00ff037b82 */ /* 0x000ee20000000800 */
[C---:B------:R-:W-:Y:S01]  /*10a80*/  VIADD R80, R23.reuse, 0x20 ;  /* 0x0000002017507836 */ /* 0x040fe20000000000 */
[----:B------:R-:W-:Y:S01]  /*10a90*/  BSSY B2, `(.L_x_1710) ;  /* 0x000006a000027945 */ /* 0x000fe20003800000 */
[----:B0-----:R-:W-:-:S03]  /*10aa0*/  VIADD R81, R23, 0x20 ;  /* 0x0000002017517836 */ /* 0x001fc60000000000 */
[----:B------:R-:W-:Y:S01]  /*10ab0*/  SHF.L.U32 R80, R80, 0x6, RZ ;  /* 0x0000000650507819 */ /* 0x000fe200000006ff */
[----:B------:R-:W-:-:S03]  /*10ac0*/  IMAD.SHL.U32 R81, R81, 0x40, RZ ;  /* 0x0000004051517824 */ /* 0x000fc600078e00ff */
[----:B------:R-:W-:Y:S02]  /*10ad0*/  LOP3.LUT R80, R80, 0x1c0, RZ, 0xc0, !PT ;  /* 0x000001c050507812 */ /* 0x000fe400078ec0ff */
[----:B------:R-:W-:Y:S02]  /*10ae0*/  LOP3.LUT R81, R81, 0x1c0, RZ, 0xc0, !PT ;  /* 0x000001c051517812 */ /* 0x000fe400078ec0ff */
[----:B------:R-:W-:Y:S02]  /*10af0*/  SHF.R.U32.HI R80, RZ, 0x3, R80 ;  /* 0x00000003ff507819 */ /* 0x000fe40000011650 */
[-C--:B---3--:R-:W-:Y:S02]  /*10b00*/  ISETP.GE.AND P0, PT, R18, R3.reuse, PT ;  /* 0x000000031200720c */ /* 0x088fe40003f06270 */
[----:B------:R-:W-:-:S11]  /*10b10*/  ISETP.GE.AND P1, PT, R226, R3, PT ;  /* 0x00000003e200720c */ /* 0x000fd60003f26270 */
[----:B--2---:R-:W-:Y:S05]  /*10b20*/  @P0 BRA `(.L_x_1711) ;  /* 0x0000000400800947 */ /* 0x004fea0003800000 */
[----:B-1----:R-:W2:Y:S04]  /*10b30*/  LDL R20, [R1+0x44] ;  /* 0x0000440001147983 */ /* 0x002ea80000100800 */
[----:B------:R-:W3:Y:S01]  /*10b40*/  LDL R82, [R1+0x94] ;  /* 0x0000940001527983 */ /* 0x000ee20000100800 */
[--C-:B------:R-:W-:Y:S01]  /*10b50*/  SHF.R.U64 R44, R44, 0x10, R45.reuse ;  /* 0x000000102c2c7819 */ /* 0x100fe2000000122d */
[--C-:B------:R-:W-:Y:S01]  /*10b60*/  HADD2.F32 R68, -RZ, R115.reuse.H1_H1 ;  /* 0x30000073ff447230 */ /* 0x100fe20000004100 */
[----:B------:R-:W-:Y:S01]  /*10b70*/  SHF.R.U32.HI R64, RZ, 0x10, R45 ;  /* 0x00000010ff407819 */ /* 0x000fe2000001162d */
[----:B------:R-:W-:Y:S01]  /*10b80*/  HADD2.F32 R115, -RZ, R115.H0_H0 ;  /* 0x20000073ff737230 */ /* 0x000fe20000004100 */
[--C-:B------:R-:W-:Y:S02]  /*10b90*/  SHF.R.U64 R45, R52, 0x10, R53.reuse ;  /* 0x00000010342d7819 */ /* 0x100fe40000001235 */
[----:B------:R-:W-:Y:S01]  /*10ba0*/  SHF.R.U32.HI R52, RZ, 0x10, R53 ;  /* 0x00000010ff347819 */ /* 0x000fe20000011635 */
[----:B------:R-:W-:Y:S01]  /*10bb0*/  HADD2.F32 R64, -RZ, R64.H0_H0 ;  /* 0x20000040ff407230 */ /* 0x000fe20000004100 */
[--C-:B------:R-:W-:Y:S01]  /*10bc0*/  SHF.R.U64 R46, R46, 0x10, R47.reuse ;  /* 0x000000102e2e7819 */ /* 0x100fe2000000122f */
[----:B------:R-:W-:Y:S01]  /*10bd0*/  HADD2.F32 R45, -RZ, R45.H0_H0 ;  /* 0x2000002dff2d7230 */ /* 0x000fe20000004100 */
[----:B------:R-:W-:Y:S01]  /*10be0*/  SHF.R.U32.HI R53, RZ, 0x10, R47 ;  /* 0x00000010ff357819 */ /* 0x000fe2000001162f */
[----:B------:R-:W-:Y:S01]  /*10bf0*/  HADD2.F32 R52, -RZ, R52.H0_H0 ;  /* 0x20000034ff347230 */ /* 0x000fe20000004100 */
[----:B------:R-:W-:-:S02]  /*10c00*/  SHF.R.U64 R47, R54, 0x10, R55 ;  /* 0x00000010362f7819 */ /* 0x000fc40000001237 */
[----:B------:R-:W-:-:S03]  /*10c10*/  SHF.R.U32.HI R55, RZ, 0x10, R55 ;  /* 0x00000010ff377819 */ /* 0x000fc60000011637 */
[----:B------:R-:W-:Y:S02]  /*10c20*/  HADD2.F32 R47, -RZ, R47.H0_H0 ;  /* 0x2000002fff2f7230 */ /* 0x000fe40000004100 */
[----:B------:R-:W-:Y:S01]  /*10c30*/  HADD2.F32 R55, -RZ, R55.H0_H0 ;  /* 0x20000037ff377230 */ /* 0x000fe20000004100 */
[----:B--2---:R-:W-:-:S04]  /*10c40*/  LEA.HI R20, R3, R20, RZ, 0x1d ;  /* 0x0000001403147211 */ /* 0x004fc800078fe8ff */
[----:B------:R-:W-:Y:S01]  /*10c50*/  SHF.R.S32.HI R57, RZ, 0x1f, R20 ;  /* 0x0000001fff397819 */ /* 0x000fe20000011414 */
[----:B------:R-:W-:-:S03]  /*10c60*/  IMAD.SHL.U32 R56, R20, 0x8, RZ ;  /* 0x0000000814387824 */ /* 0x000fc600078e00ff */
[----:B------:R-:W-:Y:S02]  /*10c70*/  LEA.HI R57, R57, R20, RZ, 0x3 ;  /* 0x0000001439397211 */ /* 0x000fe400078f18ff */
[----:B------:R-:W-:-:S03]  /*10c80*/  LOP3.LUT R20, R81, 0x38, R56, 0xf8, !PT ;  /* 0x0000003851147812 */ /* 0x000fc600078ef838 */
[----:B------:R-:W-:Y:S01]  /*10c90*/  IMAD.SHL.U32 R57, R57, 0x400, RZ ;  /* 0x0000040039397824 */ /* 0x000fe200078e00ff */
[----:B------:R-:W-:-:S04]  /*10ca0*/  LOP3.LUT R20, R20, R80, RZ, 0x3c, !PT ;  /* 0x0000005014147212 */ /* 0x000fc800078e3cff */
[----:B------:R-:W-:Y:S02]  /*10cb0*/  LOP3.LUT R61, R57, 0x7fffe000, RZ, 0xc0, !PT ;  /* 0x7fffe000393d7812 */ /* 0x000fe400078ec0ff */
[----:B---3--:R-:W0:Y:S02]  /*10cc0*/  LDS.128 R56, [R82] ;  /* 0x0000000052387984 */ /* 0x008e240000000c00 */
[----:B-----5:R-:W-:-:S05]  /*10cd0*/  IADD3 R61, R20, R61, R79 ;  /* 0x0000003d143d7210 */ /* 0x020fca0007ffe04f */
[----:B------:R-:W-:-:S05]  /*10ce0*/  IMAD R20, R61, 0x2, R16 ;  /* 0x000000023d147824 */ /* 0x000fca00078e0210 */
[----:B------:R-:W1:Y:S01]  /*10cf0*/  LDS.128 R60, [R20+0x10400] ;  /* 0x01040000143c7984 */ /* 0x000e620000000c00 */
[--C-:B0-----:R-:W-:Y:S02]  /*10d00*/  HADD2.F32 R54, -RZ, R57.reuse.H0_H0 ;  /* 0x20000039ff367230 */ /* 0x101fe40000004100 */
[----:B------:R-:W-:Y:S02]  /*10d10*/  HADD2.F32 R65, -RZ, R57.H1_H1 ;  /* 0x30000039ff417230 */ /* 0x000fe40000004100 */
[----:B------:R-:W-:Y:S02]  /*10d20*/  HADD2.F32 R57, -RZ, R56.H0_H0 ;  /* 0x20000038ff397230 */ /* 0x000fe40000004100 */
[----:B------:R-:W-:Y:S02]  /*10d30*/  HADD2.F32 R66, -RZ, R58.H0_H0 ;  /* 0x2000003aff427230 */ /* 0x000fe40000004100 */
[--C-:B------:R-:W-:Y:S02]  /*10d40*/  HADD2.F32 R67, -RZ, R59.reuse.H0_H0 ;  /* 0x2000003bff437230 */ /* 0x100fe40000004100 */
[----:B------:R-:W-:-:S02]  /*10d50*/  HADD2.F32 R59, -RZ, R59.H1_H1 ;  /* 0x3000003bff3b7230 */ /* 0x000fc40000004100 */
[--C-:B-1----:R-:W-:Y:S02]  /*10d60*/  HADD2.F32 R69, -RZ, R61.reuse.H0_H0 ;  /* 0x2000003dff457230 */ /* 0x102fe40000004100 */
[----:B------:R-:W-:Y:S02]  /*10d70*/  HADD2.F32 R70, -RZ, R61.H1_H1 ;  /* 0x3000003dff467230 */ /* 0x000fe40000004100 */
[----:B------:R-:W-:Y:S02]  /*10d80*/  HADD2.F32 R61, -RZ, R60.H0_H0 ;  /* 0x2000003cff3d7230 */ /* 0x000fe40000004100 */
[C---:B------:R-:W-:Y:S01]  /*10d90*/  FMUL.FTZ R76, R69.reuse, R115 ;  /* 0x00000073454c7220 */ /* 0x040fe20000410000 */
[----:B------:R-:W-:Y:S01]  /*10da0*/  FMUL.FTZ R69, R69, R68 ;  /* 0x0000004445457220 */ /* 0x000fe20000410000 */
[C---:B------:R-:W-:Y:S01]  /*10db0*/  FMUL.FTZ R78, R70.reuse, R52 ;  /* 0x00000034464e7220 */ /* 0x040fe20000410000 */
[----:B------:R-:W-:Y:S01]  /*10dc0*/  FMUL.FTZ R70, R70, R64 ;  /* 0x0000004046467220 */ /* 0x000fe20000410000 */
[----:B------:R-:W-:Y:S01]  /*10dd0*/  FFMA.FTZ R76, R54, R68, -R76 ;  /* 0x00000044364c7223 */ /* 0x000fe2000001084c */
[----:B------:R-:W-:-:S02]  /*10de0*/  HADD2.F32 R68, -RZ, R112.H0_H0 ;  /* 0x20000070ff447230 */ /* 0x000fc40000004100 */
[----:B------:R-:W-:Y:S01]  /*10df0*/  FFMA.FTZ R69, R54, R115, R69 ;  /* 0x0000007336457223 */ /* 0x000fe20000010045 */
[----:B------:R-:W-:Y:S02]  /*10e00*/  HADD2.F32 R54, -RZ, R114.H0_H0 ;  /* 0x20000072ff367230 */ /* 0x000fe40000004100 */
[----:B------:R-:W-:Y:S01]  /*10e10*/  FFMA.FTZ R78, R65, R64, -R78 ;  /* 0x00000040414e7223 */ /* 0x000fe2000001084e */
[----:B------:R-:W-:Y:S02]  /*10e20*/  HADD2.F32 R71, -RZ, R62.H0_H0 ;  /* 0x2000003eff477230 */ /* 0x000fe40000004100 */
[C---:B------:R-:W-:Y:S01]  /*10e30*/  FMUL.FTZ R64, R61.reuse, R68 ;  /* 0x000000443d407220 */ /* 0x040fe20000410000 */
[----:B------:R-:W-:Y:S02]  /*10e40*/  HADD2.F32 R112, -RZ, R112.H1_H1 ;  /* 0x30000070ff707230 */ /* 0x000fe40000004100 */
[----:B------:R-:W-:Y:S01]  /*10e50*/  FMUL.FTZ R61, R61, R54 ;  /* 0x000000363d3d7220 */ /* 0x000fe20000410000 */
[----:B------:R-:W-:Y:S01]  /*10e60*/  FFMA.FTZ R70, R65, R52, R70 ;  /* 0x0000003441467223 */ /* 0x000fe20000010046 */
[----:B------:R-:W-:Y:S01]  /*10e70*/  FFMA.FTZ R64, R57, R54, -R64 ;  /* 0x0000003639407223 */ /* 0x000fe20000010840 */
[----:B------:R-:W-:-:S02]  /*10e80*/  HADD2.F32 R54, -RZ, R113.H1_H1 ;  /* 0x30000071ff367230 */ /* 0x000fc40000004100 */
[----:B------:R-:W-:Y:S01]  /*10e90*/  FFMA.FTZ R52, R57, R68, R61 ;  /* 0x0000004439347223 */ /* 0x000fe2000001003d */
[--C-:B------:R-:W-:Y:S02]  /*10ea0*/  HADD2.F32 R77, -RZ, R63.reuse.H0_H0 ;  /* 0x2000003fff4d7230 */ /* 0x100fe40000004100 */
[C---:B------:R-:W-:Y:S01]  /*10eb0*/  FMUL.FTZ R57, R71.reuse, R112 ;  /* 0x0000007047397220 */ /* 0x040fe20000410000 */
[----:B------:R-:W-:Y:S02]  /*10ec0*/  HADD2.F32 R63, -RZ, R63.H1_H1 ;  /* 0x3000003fff3f7230 */ /* 0x000fe40000004100 */
[-C--:B------:R-:W-:Y:S01]  /*10ed0*/  FMUL.FTZ R71, R71, R54.reuse ;  /* 0x0000003647477220 */ /* 0x080fe20000410000 */
[----:B------:R-:W-:Y:S02]  /*10ee0*/  HADD2.F32 R60, -RZ, R60.H1_H1 ;  /* 0x3000003cff3c7230 */ /* 0x000fe40000004100 */
[----:B------:R-:W-:Y:S01]  /*10ef0*/  FFMA.FTZ R54, R66, R54, -R57 ;  /* 0x0000003642367223 */ /* 0x000fe20000010839 */
[----:B------:R-:W-:-:S02]  /*10f00*/  HADD2.F32 R57, -RZ, R53.H0_H0 ;  /* 0x20000035ff397230 */ /* 0x000fc40000004100 */
[----:B------:R-:W-:Y:S01]  /*10f10*/  FFMA.FTZ R71, R66, R112, R71 ;  /* 0x0000007042477223 */ /* 0x000fe20000010047 */
[C---:B------:R-:W-:Y:S01]  /*10f20*/  FMUL.FTZ R66, R63.reuse, R55 ;  /* 0x000000373f427220 */ /* 0x040fe20000410000 */
[----:B------:R-:W-:Y:S02]  /*10f30*/  HADD2.F32 R62, -RZ, R62.H1_H1 ;  /* 0x3000003eff3e7230 */ /* 0x000fe40000004100 */
[----:B------:R-:W-:Y:S02]  /*10f40*/  HADD2.F32 R113, -RZ, R113.H0_H0 ;  /* 0x20000071ff717230 */ /* 0x000fe40000004100 */
[-C--:B------:R-:W-:Y:S01]  /*10f50*/  FMUL.FTZ R68, R63, R57.reuse ;  /* 0x000000393f447220 */ /* 0x080fe20000410000 */
[----:B------:R-:W-:Y:S01]  /*10f60*/  FFMA.FTZ R66, R59, R57, -R66 ;  /* 0x000000393b427223 */ /* 0x000fe20000010842 */
[----:B------:R-:W-:Y:S02]  /*10f70*/  HADD2.F32 R114, -RZ, R114.H1_H1 ;  /* 0x30000072ff727230 */ /* 0x000fe40000004100 */
[----:B------:R-:W-:Y:S01]  /*10f80*/  FMUL.FTZ R63, R62, R47 ;  /* 0x0000002f3e3f7220 */ /* 0x000fe20000410000 */
[----:B------:R-:W-:-:S02]  /*10f90*/  HADD2.F32 R61, -RZ, R44.H0_H0 ;  /* 0x2000002cff3d7230 */ /* 0x000fc40000004100 */
[----:B------:R-:W-:Y:S01]  /*10fa0*/  FFMA.FTZ R68, R59, R55, R68 ;  /* 0x000000373b447223 */ /* 0x000fe20000010044 */
[----:B------:R-:W-:Y:S02]  /*10fb0*/  HADD2.F32 R57, -RZ, R46.H0_H0 ;  /* 0x2000002eff397230 */ /* 0x000fe40000004100 */
[C---:B------:R-:W-:Y:S01]  /*10fc0*/  FMUL.FTZ R53, R77.reuse, R113 ;  /* 0x000000714d357220 */ /* 0x040fe20000410000 */
[----:B------:R-:W-:Y:S02]  /*10fd0*/  HADD2.F32 R56, -RZ, R56.H1_H1 ;  /* 0x30000038ff387230 */ /* 0x000fe40000004100 */
[C---:B------:R-:W-:Y:S01]  /*10fe0*/  FMUL.FTZ R55, R60.reuse, R45 ;  /* 0x0000002d3c377220 */ /* 0x040fe20000410000 */
[----:B------:R-:W-:Y:S02]  /*10ff0*/  HADD2.F32 R58, -RZ, R58.H1_H1 ;  /* 0x3000003aff3a7230 */ /* 0x000fe40000004100 */
        /* <DEDUP_REMOVED lines=16> */
[----:B------:R-:W-:-:S02]  /*11100*/  F2FP.F16.F32.PACK_AB R52, R59, R52 ;  /* 0x000000343b34723e */ /* 0x000fc400000000ff */
[----:B------:R-:W-:-:S05]  /*11110*/  F2FP.F16.F32.PACK_AB R54, R62, R71 ;  /* 0x000000473e36723e */ /* 0x000fca00000000ff */
[----:B------:R0:W-:Y:S02]  /*11120*/  STS.128 [R20+0x10400], R52 ;  /* 0x0104003414007388 */ /* 0x0001e40000000c00 */
.L_x_1711:
[----:B------:R-:W-:Y:S05]  /*11130*/  BSYNC B2 ;  /* 0x0000000000027941 */ /* 0x000fea0003800000 */
.L_x_1710:
[----:B------:R-:W-:Y:S05]  /*11140*/  @P1 BRA `(.L_x_1709) ;  /* 0x0000000400801947 */ /* 0x000fea0003800000 */
[----:B01----:R-:W2:Y:S04]  /*11150*/  LDL R20, [R1+0x48] ;  /* 0x0000480001147983 */ /* 0x003ea80000100800 */
[----:B------:R-:W3:Y:S01]  /*11160*/  LDL R67, [R1+0x90] ;  /* 0x0000900001437983 */ /* 0x000ee20000100800 */
[----:B------:R-:W-:Y:S01]  /*11170*/  HADD2.F32 R66, -RZ, R108.H1_H1 ;  /* 0x3000006cff427230 */ /* 0x000fe20000004100 */
[----:B------:R-:W-:Y:S01]  /*11180*/  SHF.R.U32.HI R57, RZ, 0x10, R49 ;  /* 0x00000010ff397819 */ /* 0x000fe20000011631 */
[----:B------:R-:W-:Y:S01]  /*11190*/  HADD2.F32 R64, -RZ, R110.H1_H1 ;  /* 0x3000006eff407230 */ /* 0x000fe20000004100 */
[----:B------:R-:W-:Y:S01]  /*111a0*/  SHF.R.U32.HI R56, RZ, 0x10, R41 ;  /* 0x00000010ff387819 */ /* 0x000fe20000011629 */
[----:B------:R-:W-:Y:S02]  /*111b0*/  HADD2.F32 R108, -RZ, R108.H0_H0 ;  /* 0x2000006cff6c7230 */ /* 0x000fe40000004100 */
[----:B------:R-:W-:-:S02]  /*111c0*/  HADD2.F32 R62, -RZ, R57.H0_H0 ;  /* 0x20000039ff3e7230 */ /* 0x000fc40000004100 */
        /* <DEDUP_REMOVED lines=10> */
[----:B-----5:R-:W-:Y:S02]  /*11270*/  IADD3 R3, R3, R20, R79 ;  /* 0x0000001403037210 */ /* 0x020fe40007ffe04f */
[----:B------:R-:W-:Y:S02]  /*11280*/  SHF.R.U64 R20, R40, 0x10, R41 ;  /* 0x0000001028147819 */ /* 0x000fe40000001229 */
[----:B------:R-:W-:Y:S01]  /*11290*/  SHF.R.U64 R41, R42, 0x10, R43 ;  /* 0x000000102a297819 */ /* 0x000fe2000000122b */
[----:B------:R-:W-:Y:S01]  /*112a0*/  IMAD R3, R3, 0x2, R16 ;  /* 0x0000000203037824 */ /* 0x000fe200078e0210 */
[----:B------:R-:W-:-:S02]  /*112b0*/  SHF.R.U64 R42, R50, 0x10, R51 ;  /* 0x00000010322a7819 */ /* 0x000fc40000001233 */
[----:B------:R-:W-:Y:S01]  /*112c0*/  SHF.R.U32.HI R50, RZ, 0x10, R51 ;  /* 0x00000010ff327819 */ /* 0x000fe20000011633 */
[----:B------:R-:W-:Y:S01]  /*112d0*/  HADD2.F32 R41, -RZ, R41.H0_H0 ;  /* 0x20000029ff297230 */ /* 0x000fe20000004100 */
[----:B------:R-:W1:Y:S01]  /*112e0*/  LDS.128 R52, [R3+0x10400] ;  /* 0x0104000003347984 */ /* 0x000e620000000c00 */
[----:B------:R-:W-:Y:S02]  /*112f0*/  SHF.R.U64 R40, R48, 0x10, R49 ;  /* 0x0000001030287819 */ /* 0x000fe40000001231 */
[----:B------:R-:W-:Y:S01]  /*11300*/  SHF.R.U32.HI R43, RZ, 0x10, R43 ;  /* 0x00000010ff2b7819 */ /* 0x000fe2000001162b */
[--C-:B0-----:R-:W-:Y:S02]  /*11310*/  HADD2.F32 R60, -RZ, R45.reuse.H0_H0 ;  /* 0x2000002dff3c7230 */ /* 0x101fe40000004100 */
[----:B------:R-:W-:Y:S02]  /*11320*/  HADD2.F32 R51, -RZ, R45.H1_H1 ;  /* 0x3000002dff337230 */ /* 0x000fe40000004100 */
[----:B------:R-:W-:-:S02]  /*11330*/  HADD2.F32 R49, -RZ, R44.H0_H0 ;  /* 0x2000002cff317230 */ /* 0x000fc40000004100 */
[----:B------:R-:W-:Y:S02]  /*11340*/  HADD2.F32 R45, -RZ, R46.H0_H0 ;  /* 0x2000002eff2d7230 */ /* 0x000fe40000004100 */
[--C-:B------:R-:W-:Y:S02]  /*11350*/  HADD2.F32 R48, -RZ, R47.reuse.H0_H0 ;  /* 0x2000002fff307230 */ /* 0x100fe40000004100 */
[----:B------:R-:W-:Y:S02]  /*11360*/  HADD2.F32 R47, -RZ, R47.H1_H1 ;  /* 0x3000002fff2f7230 */ /* 0x000fe40000004100 */
[--C-:B-1----:R-:W-:Y:S02]  /*11370*/  HADD2.F32 R63, -RZ, R53.reuse.H0_H0 ;  /* 0x20000035ff3f7230 */ /* 0x102fe40000004100 */
[----:B------:R-:W-:Y:S02]  /*11380*/  HADD2.F32 R65, -RZ, R53.H1_H1 ;  /* 0x30000035ff417230 */ /* 0x000fe40000004100 */
[----:B------:R-:W-:-:S02]  /*11390*/  HADD2.F32 R61, -RZ, R52.H0_H0 ;  /* 0x20000034ff3d7230 */ /* 0x000fc40000004100 */
[C---:B------:R-:W-:Y:S01]  /*113a0*/  FMUL.FTZ R53, R63.reuse, R66 ;  /* 0x000000423f357220 */ /* 0x040fe20000410000 */
[----:B------:R-:W-:Y:S01]  /*113b0*/  FMUL.FTZ R63, R63, R64 ;  /* 0x000000403f3f7220 */ /* 0x000fe20000410000 */
[----:B------:R-:W-:Y:S01]  /*113c0*/  FMUL.FTZ R68, R65, R62 ;  /* 0x0000003e41447220 */ /* 0x000fe20000410000 */
[----:B------:R-:W-:Y:S02]  /*113d0*/  HADD2.F32 R59, -RZ, R54.H0_H0 ;  /* 0x20000036ff3b7230 */ /* 0x000fe40000004100 */
[C---:B------:R-:W-:Y:S01]  /*113e0*/  FFMA.FTZ R53, R60.reuse, R64, -R53 ;  /* 0x000000403c357223 */ /* 0x040fe20000010835 */
[----:B------:R-:W-:Y:S02]  /*113f0*/  HADD2.F32 R64, -RZ, R56.H0_H0 ;  /* 0x20000038ff407230 */ /* 0x000fe40000004100 */
[----:B------:R-:W-:Y:S01]  /*11400*/  FFMA.FTZ R56, R60, R66, R63 ;  /* 0x000000423c387223 */ /* 0x000fe2000001003f */
[----:B------:R-:W-:Y:S01]  /*11410*/  FMUL.FTZ R66, R61, R108 ;  /* 0x0000006c3d427220 */ /* 0x000fe20000410000 */
[----:B------:R-:W-:-:S02]  /*11420*/  HADD2.F32 R58, -RZ, R55.H0_H0 ;  /* 0x20000037ff3a7230 */ /* 0x000fc40000004100 */
[----:B------:R-:W-:Y:S01]  /*11430*/  FMUL.FTZ R61, R61, R110 ;  /* 0x0000006e3d3d7220 */ /* 0x000fe20000410000 */
[-C--:B------:R-:W-:Y:S01]  /*11440*/  FMUL.FTZ R70, R65, R64.reuse ;  /* 0x0000004041467220 */ /* 0x080fe20000410000 */
[----:B------:R-:W-:Y:S01]  /*11450*/  FFMA.FTZ R60, R51, R64, -R68 ;  /* 0x00000040333c7223 */ /* 0x000fe20000010844 */
[----:B------:R-:W-:Y:S02]  /*11460*/  HADD2.F32 R64, -RZ, R109.H0_H0 ;  /* 0x2000006dff407230 */ /* 0x000fe40000004100 */
[----:B------:R-:W-:Y:S01]  /*11470*/  FFMA.FTZ R57, R49, R110, -R66 ;  /* 0x0000006e31397223 */ /* 0x000fe20000010842 */
[----:B------:R-:W-:Y:S01]  /*11480*/  FFMA.FTZ R51, R51, R62, R70 ;  /* 0x0000003e33337223 */ /* 0x000fe20000010046 */
[----:B------:R-:W-:Y:S02]  /*11490*/  HADD2.F32 R62, -RZ, R111.H0_H0 ;  /* 0x2000006fff3e7230 */ /* 0x000fe40000004100 */
[----:B------:R-:W-:Y:S01]  /*114a0*/  FFMA.FTZ R49, R49, R108, R61 ;  /* 0x0000006c31317223 */ /* 0x000fe2000001003d */
[----:B------:R-:W-:Y:S01]  /*114b0*/  FMUL.FTZ R66, R59, R64 ;  /* 0x000000403b427220 */ /* 0x000fe20000410000 */
[----:B------:R-:W-:-:S02]  /*114c0*/  HADD2.F32 R109, -RZ, R109.H1_H1 ;  /* 0x3000006dff6d7230 */ /* 0x000fc40000004100 */
[----:B------:R-:W-:Y:S02]  /*114d0*/  HADD2.F32 R111, -RZ, R111.H1_H1 ;  /* 0x3000006fff6f7230 */ /* 0x000fe40000004100 */
[-C--:B------:R-:W-:Y:S01]  /*114e0*/  FMUL.FTZ R68, R59, R62.reuse ;  /* 0x0000003e3b447220 */ /* 0x080fe20000410000 */
[C---:B------:R-:W-:Y:S01]  /*114f0*/  FFMA.FTZ R59, R45.reuse, R62, -R66 ;  /* 0x0000003e2d3b7223 */ /* 0x040fe20000010842 */
[----:B------:R-:W-:Y:S02]  /*11500*/  HADD2.F32 R62, -RZ, R50.H0_H0 ;  /* 0x20000032ff3e7230 */ /* 0x000fe40000004100 */
[----:B------:R-:W-:Y:S02]  /*11510*/  HADD2.F32 R50, -RZ, R43.H0_H0 ;  /* 0x2000002bff327230 */ /* 0x000fe40000004100 */
[C---:B------:R-:W-:Y:S01]  /*11520*/  FMUL.FTZ R43, R58.reuse, R109 ;  /* 0x0000006d3a2b7220 */ /* 0x040fe20000410000 */
[----:B------:R-:W-:Y:S02]  /*11530*/  HADD2.F32 R55, -RZ, R55.H1_H1 ;  /* 0x30000037ff377230 */ /* 0x000fe40000004100 */
[-C--:B------:R-:W-:Y:S01]  /*11540*/  FMUL.FTZ R58, R58, R111.reuse ;  /* 0x0000006f3a3a7220 */ /* 0x080fe20000410000 */
[----:B------:R-:W-:Y:S01]  /*11550*/  FFMA.FTZ R64, R45, R64, R68 ;  /* 0x000000402d407223 */ /* 0x000fe20000010044 */
[----:B------:R-:W-:Y:S01]  /*11560*/  FFMA.FTZ R111, R48, R111, -R43 ;  /* 0x0000006f306f7223 */ /* 0x000fe2000001082b */
[----:B------:R-:W-:-:S02]  /*11570*/  HADD2.F32 R52, -RZ, R52.H1_H1 ;  /* 0x30000034ff347230 */ /* 0x000fc40000004100 */
[----:B------:R-:W-:Y:S01]  /*11580*/  FFMA.FTZ R58, R48, R109, R58 ;  /* 0x0000006d303a7223 */ /* 0x000fe2000001003a */
[C---:B------:R-:W-:Y:S01]  /*11590*/  FMUL.FTZ R66, R55.reuse, R62 ;  /* 0x0000003e37427220 */ /* 0x040fe20000410000 */
[-C--:B------:R-:W-:Y:S01]  /*115a0*/  FMUL.FTZ R48, R55, R50.reuse ;  /* 0x0000003237307220 */ /* 0x080fe20000410000 */
[----:B------:R-:W-:Y:S02]  /*115b0*/  HADD2.F32 R54, -RZ, R54.H1_H1 ;  /* 0x30000036ff367230 */ /* 0x000fe40000004100 */
[----:B------:R-:W-:Y:S02]  /*115c0*/  HADD2.F32 R45, -RZ, R40.H0_H0 ;  /* 0x20000028ff2d7230 */ /* 0x000fe40000004100 */
[C---:B------:R-:W-:Y:S01]  /*115d0*/  FFMA.FTZ R66, R47.reuse, R50, -R66 ;  /* 0x000000322f427223 */ /* 0x040fe20000010842 */
[----:B------:R-:W-:Y:S02]  /*115e0*/  HADD2.F32 R55, -RZ, R42.H0_H0 ;  /* 0x2000002aff377230 */ /* 0x000fe40000004100 */
[----:B------:R-:W-:Y:S01]  /*115f0*/  FFMA.FTZ R63, R47, R62, R48 ;  /* 0x0000003e2f3f7223 */ /* 0x000fe20000010030 */
[----:B------:R-:W-:-:S02]  /*11600*/  HADD2.F32 R43, -RZ, R20.H0_H0 ;  /* 0x20000014ff2b7230 */ /* 0x000fc40000004100 */
[----:B------:R-:W-:Y:S01]  /*11610*/  FMUL.FTZ R47, R52, R45 ;  /* 0x0000002d342f7220 */ /* 0x000fe20000410000 */
[----:B------:R-:W-:Y:S02]  /*11620*/  HADD2.F32 R44, -RZ, R44.H1_H1 ;  /* 0x3000002cff2c7230 */ /* 0x000fe40000004100 */
[----:B------:R-:W-:Y:S01]  /*11630*/  FMUL.FTZ R61, R54, R55 ;  /* 0x00000037363d7220 */ /* 0x000fe20000410000 */
[----:B------:R-:W-:Y:S02]  /*11640*/  HADD2.F32 R46, -RZ, R46.H1_H1 ;  /* 0x3000002eff2e7230 */ /* 0x000fe40000004100 */
[----:B------:R-:W-:Y:S01]  /*11650*/  FMUL.FTZ R52, R52, R43 ;  /* 0x0000002b34347220 */ /* 0x000fe20000410000 */
[----:B------:R-:W-:Y:S01]  /*11660*/  FMUL.FTZ R54, R54, R41 ;  /* 0x0000002936367220 */ /* 0x000fe20000410000 */
[----:B------:R-:W-:Y:S01]  /*11670*/  FFMA.FTZ R40, R44, R43, -R47 ;  /* 0x0000002b2c287223 */ /* 0x000fe2000001082f */
[----:B------:R-:W-:Y:S01]  /*11680*/  F2FP.F16.F32.PACK_AB R43, R66, R111 ;  /* 0x0000006f422b723e */ /* 0x000fe200000000ff */
[----:B------:R-:W-:Y:S01]  /*11690*/  FFMA.FTZ R42, R46, R41, -R61 ;  /* 0x000000292e2a7223 */ /* 0x000fe2000001083d */
[----:B------:R-:W-:Y:S01]  /*116a0*/  FFMA.FTZ R44, R44, R45, R52 ;  /* 0x0000002d2c2c7223 */ /* 0x000fe20000010034 */
[----:B------:R-:W-:Y:S01]  /*116b0*/  FFMA.FTZ R55, R46, R55, R54 ;  /* 0x000000372e377223 */ /* 0x000fe20000010036 */
[----:B------:R-:W-:-:S02]  /*116c0*/  F2FP.F16.F32.PACK_AB R41, R60, R53 ;  /* 0x000000353c29723e */ /* 0x000fc400000000ff */
[----:B------:R-:W-:Y:S02]  /*116d0*/  F2FP.F16.F32.PACK_AB R40, R40, R57 ;  /* 0x000000392828723e */ /* 0x000fe400000000ff */
[----:B------:R-:W-:Y:S02]  /*116e0*/  F2FP.F16.F32.PACK_AB R42, R42, R59 ;  /* 0x0000003b2a2a723e */ /* 0x000fe400000000ff */
[----:B------:R-:W-:Y:S02]  /*116f0*/  F2FP.F16.F32.PACK_AB R47, R63, R58 ;  /* 0x0000003a3f2f723e */ /* 0x000fe400000000ff */
[----:B------:R-:W-:Y:S01]  /*11700*/  F2FP.F16.F32.PACK_AB R45, R51, R56 ;  /* 0x00000038332d723e */ /* 0x000fe200000000ff */
[----:B------:R2:W-:Y:S01]  /*11710*/  STS.128 [R67], R40 ;  /* 0x0000002843007388 */ /* 0x0005e20000000c00 */
[----:B------:R-:W-:Y:S02]  /*11720*/  F2FP.F16.F32.PACK_AB R44, R44, R49 ;  /* 0x000000312c2c723e */ /* 0x000fe400000000ff */
[----:B------:R-:W-:-:S05]  /*11730*/  F2FP.F16.F32.PACK_AB R46, R55, R64 ;  /* 0x00000040372e723e */ /* 0x000fca00000000ff */
[----:B------:R2:W-:Y:S02]  /*11740*/  STS.128 [R3+0x10400], R44 ;  /* 0x0104002c03007388 */ /* 0x0005e40000000c00 */
.L_x_1709:
[----:B------:R-:W-:Y:S05]  /*11750*/  BSYNC B1 ;  /* 0x0000000000017941 */ /* 0x000fea0003800000 */
.L_x_1708:
[----:B--2---:R-:W-:Y:S01]  /*11760*/  IADD3 R3, R23, 0x40, RZ ;  /* 0x0000004017037810 */ /* 0x004fe20007ffe0ff */
[----:B------:R-:W-:Y:S03]  /*11770*/  BSSY B1, `(.L_x_1712) ;  /* 0x00000d8000017945 */ /* 0x000fe60003800000 */
[----:B------:R-:W-:-:S13]  /*11780*/  ISETP.GE.AND P0, PT, R3, R0, PT ;  /* 0x000000000300720c */ /* 0x000fda0003f06270 */
[----:B------:R-:W-:Y:S05]  /*11790*/  @P0 BRA `(.L_x_1713) ;  /* 0x0000000c00540947 */ /* 0x000fea0003800000 */
[----:B------:R-:W2:Y:S01]  /*117a0*/  LDC R49, c[0x0][0x3f4] ;  /* 0x0000fd00ff317b82 */ /* 0x000ea20000000800 */
[----:B------:R-:W-:Y:S01]  /*117b0*/  BSSY B2, `(.L_x_1714) ;  /* 0x000006b000027945 */ /* 0x000fe20003800000 */
[-C--:B--2---:R-:W-:Y:S02]  /*117c0*/  ISETP.GE.AND P0, PT, R18, R49.reuse, PT ;  /* 0x000000311200720c */ /* 0x084fe40003f06270 */
[----:B------:R-:W-:-:S11]  /*117d0*/  ISETP.GE.AND P1, PT, R226, R49, PT ;  /* 0x00000031e200720c */ /* 0x000fd60003f26270 */
[----:B------:R-:W-:Y:S05]  /*117e0*/  @P0 BRA `(.L_x_1715) ;  /* 0x00000004009c0947 */ /* 0x000fea0003800000 */
[----:B01----:R-:W2:Y:S04]  /*117f0*/  LDL R20, [R1+0x44] ;  /* 0x0000440001147983 */ /* 0x003ea80000100800 */
[----:B------:R-:W3:Y:S01]  /*11800*/  LDL R66, [R1+0x8c] ;  /* 0x00008c0001427983 */ /* 0x000ee20000100800 */
[----:B------:R-:W-:Y:S01]  /*11810*/  IMAD.SHL.U32 R40, R3, 0x40, RZ ;  /* 0x0000004003287824 */ /* 0x000fe200078e00ff */
[----:B------:R-:W-:Y:S01]  /*11820*/  SHF.R.S32.HI R42, RZ, 0x1f, R3 ;  /* 0x0000001fff2a7819 */ /* 0x000fe20000011403 */
[----:B------:R-:W-:Y:S01]  /*11830*/  HADD2.F32 R58, -RZ, R104.H1_H1 ;  /* 0x30000068ff3a7230 */ /* 0x000fe20000004100 */
[----:B------:R-:W-:Y:S01]  /*11840*/  SHF.R.U32.HI R57, RZ, 0x10, R29 ;  /* 0x00000010ff397819 */ /* 0x000fe2000001161d */
[----:B------:R-:W-:Y:S01]  /*11850*/  HADD2.F32 R56, -RZ, R106.H1_H1 ;  /* 0x3000006aff387230 */ /* 0x000fe20000004100 */
[----:B------:R-:W-:Y:S01]  /*11860*/  LOP3.LUT R43, R40, 0x1c0, RZ, 0xc0, !PT ;  /* 0x000001c0282b7812 */ /* 0x000fe200078ec0ff */
[----:B------:R-:W-:Y:S01]  /*11870*/  HADD2.F32 R60, -RZ, R105.H1_H1 ;  /* 0x30000069ff3c7230 */ /* 0x000fe20000004100 */
[----:B------:R-:W-:Y:S01]  /*11880*/  LEA.HI R42, R42, R3, RZ, 0x3 ;  /* 0x000000032a2a7211 */ /* 0x000fe200078f18ff */
[----:B------:R-:W-:Y:S01]  /*11890*/  HADD2.F32 R57, -RZ, R57.H0_H0 ;  /* 0x20000039ff397230 */ /* 0x000fe20000004100 */
[----:B------:R-:W-:Y:S01]  /*118a0*/  SHF.R.U32.HI R59, RZ, 0x10, R37 ;  /* 0x00000010ff3b7819 */ /* 0x000fe20000011625 */
[----:B------:R-:W-:Y:S01]  /*118b0*/  HADD2.F32 R104, -RZ, R104.H0_H0 ;  /* 0x20000068ff687230 */ /* 0x000fe20000004100 */
[----:B------:R-:W-:Y:S01]  /*118c0*/  SHF.R.U64 R28, R28, 0x10, R29 ;  /* 0x000000101c1c7819 */ /* 0x000fe2000000121d */
[----:B------:R-:W-:Y:S01]  /*118d0*/  IMAD.SHL.U32 R42, R42, 0x40, RZ ;  /* 0x000000402a2a7824 */ /* 0x000fe200078e00ff */
[----:B------:R-:W-:Y:S01]  /*118e0*/  SHF.R.U64 R29, R36, 0x10, R37 ;  /* 0x00000010241d7819 */ /* 0x000fe20000001225 */
[----:B------:R-:W-:Y:S01]  /*118f0*/  HADD2.F32 R59, -RZ, R59.H0_H0 ;  /* 0x2000003bff3b7230 */ /* 0x000fe20000004100 */
[----:B------:R-:W-:Y:S01]  /*11900*/  SHF.R.U64 R30, R30, 0x10, R31 ;  /* 0x000000101e1e7819 */ /* 0x000fe2000000121f */
[----:B------:R-:W-:Y:S01]  /*11910*/  HADD2.F32 R106, -RZ, R106.H0_H0 ;  /* 0x2000006aff6a7230 */ /* 0x000fe20000004100 */
[----:B------:R-:W-:-:S02]  /*11920*/  LOP3.LUT R44, R42, 0xfffffe00, RZ, 0xc0, !PT ;  /* 0xfffffe002a2c7812 */ /* 0x000fc400078ec0ff */
[----:B------:R-:W-:Y:S02]  /*11930*/  SHF.R.U32.HI R36, RZ, 0x10, R31 ;  /* 0x00000010ff247819 */ /* 0x000fe4000001161f */
[--C-:B------:R-:W-:Y:S02]  /*11940*/  SHF.R.U64 R31, R38, 0x10, R39.reuse ;  /* 0x00000010261f7819 */ /* 0x100fe40000001227 */
[----:B------:R-:W-:Y:S01]  /*11950*/  SHF.R.U32.HI R38, RZ, 0x10, R39 ;  /* 0x00000010ff267819 */ /* 0x000fe20000011627 */
[----:B------:R-:W-:-:S04]  /*11960*/  HADD2.F32 R36, -RZ, R36.H0_H0 ;  /* 0x20000024ff247230 */ /* 0x000fc80000004100 */
[----:B------:R-:W-:Y:S01]  /*11970*/  HADD2.F32 R38, -RZ, R38.H0_H0 ;  /* 0x20000026ff267230 */ /* 0x000fe20000004100 */
[----:B--2---:R-:W-:-:S04]  /*11980*/  LEA.HI R20, R49, R20, RZ, 0x1d ;  /* 0x0000001431147211 */ /* 0x004fc800078fe8ff */
[----:B------:R-:W-:Y:S01]  /*11990*/  SHF.R.S32.HI R41, RZ, 0x1f, R20 ;  /* 0x0000001fff297819 */ /* 0x000fe20000011414 */
[----:B------:R-:W-:-:S03]  /*119a0*/  IMAD.SHL.U32 R40, R20, 0x8, RZ ;  /* 0x0000000814287824 */ /* 0x000fc600078e00ff */
[----:B------:R-:W-:Y:S02]  /*119b0*/  LEA.HI R41, R41, R20, RZ, 0x3 ;  /* 0x0000001429297211 */ /* 0x000fe400078f18ff */
[----:B------:R-:W-:Y:S02]  /*119c0*/  LOP3.LUT R20, R43, 0x38, R40, 0xf8, !PT ;  /* 0x000000382b147812 */ /* 0x000fe400078ef828 */
[----:B------:R-:W-:Y:S01]  /*119d0*/  SHF.R.U32.HI R43, RZ, 0x3, R43 ;  /* 0x00000003ff2b7819 */ /* 0x000fe2000001162b */
[----:B------:R-:W-:-:S03]  /*119e0*/  IMAD.SHL.U32 R41, R41, 0x400, RZ ;  /* 0x0000040029297824 */ /* 0x000fc600078e00ff */
        /* <DEDUP_REMOVED lines=8> */
[----:B------:R-:W-:Y:S02]  /*11a70*/  HADD2.F32 R37, -RZ, R42.H0_H0 ;  /* 0x2000002aff257230 */ /* 0x000fe40000004100 */
[--C-:B------:R-:W-:Y:S02]  /*11a80*/  HADD2.F32 R39, -RZ, R43.reuse.H0_H0 ;  /* 0x2000002bff277230 */ /* 0x100fe40000004100 */
[----:B------:R-:W-:Y:S02]  /*11a90*/  HADD2.F32 R52, -RZ, R40.H0_H0 ;  /* 0x20000028ff347230 */ /* 0x000fe40000004100 */
[----:B------:R-:W-:-:S02]  /*11aa0*/  HADD2.F32 R43, -RZ, R43.H1_H1 ;  /* 0x3000002bff2b7230 */ /* 0x000fc40000004100 */
[--C-:B-1----:R-:W-:Y:S02]  /*11ab0*/  HADD2.F32 R41, -RZ, R45.reuse.H0_H0 ;  /* 0x2000002dff297230 */ /* 0x102fe40000004100 */
[----:B------:R-:W-:Y:S02]  /*11ac0*/  HADD2.F32 R54, -RZ, R45.H1_H1 ;  /* 0x3000002dff367230 */ /* 0x000fe40000004100 */
[----:B------:R-:W-:Y:S02]  /*11ad0*/  HADD2.F32 R55, -RZ, R46.H0_H0 ;  /* 0x2000002eff377230 */ /* 0x000fe40000004100 */
[C---:B------:R-:W-:Y:S01]  /*11ae0*/  FMUL.FTZ R45, R41.reuse, R58 ;  /* 0x0000003a292d7220 */ /* 0x040fe20000410000 */
[-C--:B------:R-:W-:Y:S01]  /*11af0*/  FMUL.FTZ R61, R41, R56.reuse ;  /* 0x00000038293d7220 */ /* 0x080fe20000410000 */
[C---:B------:R-:W-:Y:S01]  /*11b00*/  FMUL.FTZ R63, R54.reuse, R59 ;  /* 0x0000003b363f7220 */ /* 0x040fe20000410000 */
[----:B------:R-:W-:Y:S01]  /*11b10*/  FMUL.FTZ R65, R54, R57 ;  /* 0x0000003936417220 */ /* 0x000fe20000410000 */
[C---:B------:R-:W-:Y:S01]  /*11b20*/  FFMA.FTZ R41, R48.reuse, R56, -R45 ;  /* 0x0000003830297223 */ /* 0x040fe2000001082d */
[----:B------:R-:W-:Y:S01]  /*11b30*/  FFMA.FTZ R45, R48, R58, R61 ;  /* 0x0000003a302d7223 */ /* 0x000fe2000001003d */
[----:B------:R-:W-:-:S02]  /*11b40*/  HADD2.F32 R58, -RZ, R105.H0_H0 ;  /* 0x20000069ff3a7230 */ /* 0x000fc40000004100 */
[C---:B------:R-:W-:Y:S01]  /*11b50*/  FFMA.FTZ R48, R50.reuse, R57, -R63 ;  /* 0x0000003932307223 */ /* 0x040fe2000001083f */
[----:B------:R-:W-:Y:S02]  /*11b60*/  HADD2.F32 R54, -RZ, R107.H0_H0 ;  /* 0x2000006bff367230 */ /* 0x000fe40000004100 */
[----:B------:R-:W-:Y:S01]  /*11b70*/  FFMA.FTZ R50, R50, R59, R65 ;  /* 0x0000003b32327223 */ /* 0x000fe20000010041 */
[----:B------:R-:W-:Y:S02]  /*11b80*/  HADD2.F32 R53, -RZ, R47.H0_H0 ;  /* 0x2000002fff357230 */ /* 0x000fe40000004100 */
[C---:B------:R-:W-:Y:S01]  /*11b90*/  FMUL.FTZ R62, R55.reuse, R58 ;  /* 0x0000003a373e7220 */ /* 0x040fe20000410000 */
[----:B------:R-:W-:Y:S02]  /*11ba0*/  HADD2.F32 R56, -RZ, R107.H1_H1 ;  /* 0x3000006bff387230 */ /* 0x000fe40000004100 */
[----:B------:R-:W-:Y:S01]  /*11bb0*/  FMUL.FTZ R64, R55, R54 ;  /* 0x0000003637407220 */ /* 0x000fe20000410000 */
[----:B------:R-:W-:-:S02]  /*11bc0*/  HADD2.F32 R51, -RZ, R44.H0_H0 ;  /* 0x2000002cff337230 */ /* 0x000fc40000004100 */
[----:B------:R-:W-:Y:S01]  /*11bd0*/  FFMA.FTZ R62, R37, R54, -R62 ;  /* 0x00000036253e7223 */ /* 0x000fe2000001083e */
[C---:B------:R-:W-:Y:S01]  /*11be0*/  FMUL.FTZ R54, R53.reuse, R60 ;  /* 0x0000003c35367220 */ /* 0x040fe20000410000 */
[----:B------:R-:W-:Y:S02]  /*11bf0*/  HADD2.F32 R47, -RZ, R47.H1_H1 ;  /* 0x3000002fff2f7230 */ /* 0x000fe40000004100 */
[----:B------:R-:W-:Y:S01]  /*11c00*/  FMUL.FTZ R53, R53, R56 ;  /* 0x0000003835357220 */ /* 0x000fe20000410000 */
[----:B------:R-:W-:Y:S01]  /*11c10*/  FMUL.FTZ R57, R51, R104 ;  /* 0x0000006833397220 */ /* 0x000fe20000410000 */
[----:B------:R-:W-:Y:S01]  /*11c20*/  FFMA.FTZ R64, R37, R58, R64 ;  /* 0x0000003a25407223 */ /* 0x000fe20000010040 */
[C---:B------:R-:W-:Y:S01]  /*11c30*/  FFMA.FTZ R54, R39.reuse, R56, -R54 ;  /* 0x0000003827367223 */ /* 0x040fe20000010836 */
[----:B------:R-:W-:Y:S01]  /*11c40*/  FFMA.FTZ R60, R39, R60, R53 ;  /* 0x0000003c273c7223 */ /* 0x000fe20000010035 */
[----:B------:R-:W-:Y:S02]  /*11c50*/  HADD2.F32 R44, -RZ, R44.H1_H1 ;  /* 0x3000002cff2c7230 */ /* 0x000fe40000004100 */
[----:B------:R-:W-:Y:S01]  /*11c60*/  FMUL.FTZ R58, R47, R38 ;  /* 0x000000262f3a7220 */ /* 0x000fe20000410000 */
[----:B------:R-:W-:-:S02]  /*11c70*/  HADD2.F32 R46, -RZ, R46.H1_H1 ;  /* 0x3000002eff2e7230 */ /* 0x000fc40000004100 */
[----:B------:R-:W-:Y:S01]  /*11c80*/  FMUL.FTZ R56, R47, R36 ;  /* 0x000000242f387220 */ /* 0x000fe20000410000 */
[----:B------:R-:W-:Y:S02]  /*11c90*/  HADD2.F32 R37, -RZ, R29.H0_H0 ;  /* 0x2000001dff257230 */ /* 0x000fe40000004100 */
[-C--:B------:R-:W-:Y:S01]  /*11ca0*/  FMUL.FTZ R61, R51, R106.reuse ;  /* 0x0000006a333d7220 */ /* 0x080fe20000410000 */
[----:B------:R-:W-:Y:S02]  /*11cb0*/  HADD2.F32 R39, -RZ, R31.H0_H0 ;  /* 0x2000001fff277230 */ /* 0x000fe40000004100 */
[----:B------:R-:W-:Y:S01]  /*11cc0*/  FFMA.FTZ R51, R52, R106, -R57 ;  /* 0x0000006a34337223 */ /* 0x000fe20000010839 */
[----:B------:R-:W-:Y:S02]  /*11cd0*/  HADD2.F32 R29, -RZ, R28.H0_H0 ;  /* 0x2000001cff1d7230 */ /* 0x000fe40000004100 */
[----:B------:R-:W-:Y:S01]  /*11ce0*/  FFMA.FTZ R55, R43, R36, -R58 ;  /* 0x000000242b377223 */ /* 0x000fe2000001083a */
[----:B------:R-:W-:-:S02]  /*11cf0*/  HADD2.F32 R31, -RZ, R30.H0_H0 ;  /* 0x2000001eff1f7230 */ /* 0x000fc40000004100 */
[----:B------:R-:W-:Y:S01]  /*11d00*/  FFMA.FTZ R57, R43, R38, R56 ;  /* 0x000000262b397223 */ /* 0x000fe20000010038 */
[----:B------:R-:W-:Y:S02]  /*11d10*/  HADD2.F32 R40, -RZ, R40.H1_H1 ;  /* 0x30000028ff287230 */ /* 0x000fe40000004100 */
[----:B------:R-:W-:Y:S01]  /*11d20*/  FMUL.FTZ R43, R44, R37 ;  /* 0x000000252c2b7220 */ /* 0x000fe20000410000 */
[----:B------:R-:W-:Y:S02]  /*11d30*/  HADD2.F32 R42, -RZ, R42.H1_H1 ;  /* 0x3000002aff2a7230 */ /* 0x000fe40000004100 */
[----:B------:R-:W-:Y:S01]  /*11d40*/  FMUL.FTZ R47, R46, R39 ;  /* 0x000000272e2f7220 */ /* 0x000fe20000410000 */
[----:B------:R-:W-:Y:S01]  /*11d50*/  FMUL.FTZ R44, R44, R29 ;  /* 0x0000001d2c2c7220 */ /* 0x000fe20000410000 */
[----:B------:R-:W-:Y:S01]  /*11d60*/  FMUL.FTZ R46, R46, R31 ;  /* 0x0000001f2e2e7220 */ /* 0x000fe20000410000 */
        /* <DEDUP_REMOVED lines=15> */
.L_x_1715:
[----:B------:R-:W-:Y:S05]  /*11e60*/  BSYNC B2 ;  /* 0x0000000000027941 */ /* 0x000fea0003800000 */
.L_x_1714:
[----:B------:R-:W-:Y:S05]  /*11e70*/  @P1 BRA `(.L_x_1713) ;  /* 0x00000004009c1947 */ /* 0x000fea0003800000 */
[----:B--2---:R-:W2:Y:S04]  /*11e80*/  LDL R28, [R1+0x48] ;  /* 0x00004800011c7983 */ /* 0x004ea80000100800 */
[----:B0-----:R-:W3:Y:S01]  /*11e90*/  LDL R55, [R1+0x88] ;  /* 0x0000880001377983 */ /* 0x001ee20000100800 */
[----:B-1----:R-:W-:Y:S01]  /*11ea0*/  IMAD.SHL.U32 R20, R3, 0x40, RZ ;  /* 0x0000004003147824 */ /* 0x002fe200078e00ff */
[----:B------:R-:W-:Y:S01]  /*11eb0*/  SHF.R.S32.HI R30, RZ, 0x1f, R3 ;  /* 0x0000001fff1e7819 */ /* 0x000fe20000011403 */
[----:B------:R-:W-:Y:S01]  /*11ec0*/  HADD2.F32 R43, -RZ, R95.H1_H1 ;  /* 0x3000005fff2b7230 */ /* 0x000fe20000004100 */
[----:B------:R-:W-:Y:S01]  /*11ed0*/  SHF.R.U32.HI R46, RZ, 0x10, R33 ;  /* 0x00000010ff2e7819 */ /* 0x000fe20000011621 */
[----:B------:R-:W-:Y:S01]  /*11ee0*/  HADD2.F32 R45, -RZ, R93.H1_H1 ;  /* 0x3000005dff2d7230 */ /* 0x000fe20000004100 */
[----:B------:R-:W-:-:S02]  /*11ef0*/  LOP3.LUT R29, R20, 0x1c0, RZ, 0xc0, !PT ;  /* 0x000001c0141d7812 */ /* 0x000fc400078ec0ff */
[----:B------:R-:W-:Y:S01]  /*11f00*/  LEA.HI R30, R30, R3, RZ, 0x3 ;  /* 0x000000031e1e7211 */ /* 0x000fe200078f18ff */
[----:B------:R-:W-:Y:S01]  /*11f10*/  HADD2.F32 R46, -RZ, R46.H0_H0 ;  /* 0x2000002eff2e7230 */ /* 0x000fe20000004100 */
[----:B------:R-:W-:Y:S02]  /*11f20*/  SHF.R.U32.HI R44, RZ, 0x10, R25 ;  /* 0x00000010ff2c7819 */ /* 0x000fe40000011619 */
[----:B------:R-:W-:Y:S01]  /*11f30*/  SHF.R.U32.HI R51, RZ, 0x10, R35 ;  /* 0x00000010ff337819 */ /* 0x000fe20000011623 */
[----:B------:R-:W-:Y:S01]  /*11f40*/  IMAD.SHL.U32 R30, R30, 0x40, RZ ;  /* 0x000000401e1e7824 */ /* 0x000fe200078e00ff */
[----:B------:R-:W-:-:S04]  /*11f50*/  SHF.R.U32.HI R53, RZ, 0x10, R27 ;  /* 0x00000010ff357819 */ /* 0x000fc8000001161b */
[----:B------:R-:W-:Y:S02]  /*11f60*/  LOP3.LUT R36, R30, 0xfffffe00, RZ, 0xc0, !PT ;  /* 0xfffffe001e247812 */ /* 0x000fe400078ec0ff */
[----:B--2---:R-:W-:-:S04]  /*11f70*/  LEA.HI R49, R49, R28, RZ, 0x1d ;  /* 0x0000001c31317211 */ /* 0x004fc800078fe8ff */
[----:B------:R-:W-:Y:S01]  /*11f80*/  SHF.R.S32.HI R28, RZ, 0x1f, R49 ;  /* 0x0000001fff1c7819 */ /* 0x000fe20000011431 */
[----:B------:R-:W-:-:S03]  /*11f90*/  IMAD.SHL.U32 R20, R49, 0x8, RZ ;  /* 0x0000000831147824 */ /* 0x000fc600078e00ff */
[----:B------:R-:W-:Y:S02]  /*11fa0*/  LEA.HI R28, R28, R49, RZ, 0x3 ;  /* 0x000000311c1c7211 */ /* 0x000fe400078f18ff */
[----:B------:R-:W-:Y:S02]  /*11fb0*/  LOP3.LUT R3, R29, 0x38, R20, 0xf8, !PT ;  /* 0x000000381d037812 */ /* 0x000fe400078ef814 */
[----:B------:R-:W-:Y:S02]  /*11fc0*/  SHF.R.U32.HI R20, RZ, 0x3, R29 ;  /* 0x00000003ff147819 */ /* 0x000fe4000001161d */
[----:B------:R-:W-:Y:S02]  /*11fd0*/  SHF.L.U32 R28, R28, 0xa, RZ ;  /* 0x0000000a1c1c7819 */ /* 0x000fe400000006ff */
[----:B------:R-:W-:Y:S02]  /*11fe0*/  LOP3.LUT R3, R3, R20, RZ, 0x3c, !PT ;  /* 0x0000001403037212 */ /* 0x000fe400078e3cff */
[----:B------:R-:W-:-:S02]  /*11ff0*/  LOP3.LUT R20, R28, 0x7fffe000, RZ, 0xc0, !PT ;  /* 0x7fffe0001c147812 */ /* 0x000fc400078ec0ff */
[----:B---3--:R-:W0:Y:S02]  /*12000*/  LDS.128 R28, [R55] ;  /* 0x00000000371c7984 */ /* 0x008e240000000c00 */
[----:B------:R-:W-:Y:S02]  /*12010*/  IADD3 R3, R3, R20, R36 ;  /* 0x0000001403037210 */ /* 0x000fe40007ffe024 */
[----:B------:R-:W-:Y:S02]  /*12020*/  SHF.R.U64 R20, R24, 0x10, R25 ;  /* 0x0000001018147819 */ /* 0x000fe40000001219 */
[----:B------:R-:W-:Y:S01]  /*12030*/  SHF.R.U64 R25, R32, 0x10, R33 ;  /* 0x0000001020197819 */ /* 0x000fe20000001221 */
[----:B------:R-:W-:Y:S01]  /*12040*/  IMAD R3, R3, 0x2, R16 ;  /* 0x0000000203037824 */ /* 0x000fe200078e0210 */
[----:B------:R-:W-:Y:S02]  /*12050*/  SHF.R.U64 R24, R26, 0x10, R27 ;  /* 0x000000101a187819 */ /* 0x000fe4000000121b */
[----:B------:R-:W-:-:S02]  /*12060*/  SHF.R.U64 R26, R34, 0x10, R35 ;  /* 0x00000010221a7819 */ /* 0x000fc40000001223 */
        /* <DEDUP_REMOVED lines=12> */
[----:B------:R-:W-:Y:S02]  /*12130*/  HADD2.F32 R40, -RZ, R44.H0_H0 ;  /* 0x2000002cff287230 */ /* 0x000fe40000004100 */
[----:B------:R-:W-:Y:S01]  /*12140*/  FMUL.FTZ R48, R37, R46 ;  /* 0x0000002e25307220 */ /* 0x000fe20000410000 */
[----:B------:R-:W-:-:S02]  /*12150*/  HADD2.F32 R44, -RZ, R93.H0_H0 ;  /* 0x2000005dff2c7230 */ /* 0x000fc40000004100 */
[C---:B------:R-:W-:Y:S01]  /*12160*/  FFMA.FTZ R47, R32.reuse, R43, -R47 ;  /* 0x0000002b202f7223 */ /* 0x040fe2000001082f */
[----:B------:R-:W-:Y:S01]  /*12170*/  FFMA.FTZ R49, R32, R45, R49 ;  /* 0x0000002d20317223 */ /* 0x000fe20000010031 */
[----:B------:R-:W-:Y:S02]  /*12180*/  HADD2.F32 R32, -RZ, R95.H0_H0 ;  /* 0x2000005fff207230 */ /* 0x000fe40000004100 */
[----:B------:R-:W-:Y:S01]  /*12190*/  FFMA.FTZ R50, R29, R40, -R48 ;  /* 0x000000281d327223 */ /* 0x000fe20000010830 */
[----:B------:R-:W-:Y:S01]  /*121a0*/  FMUL.FTZ R48, R35, R44 ;  /* 0x0000002c23307220 */ /* 0x000fe20000410000 */
[----:B------:R-:W-:Y:S01]  /*121b0*/  FMUL.FTZ R52, R37, R40 ;  /* 0x0000002825347220 */ /* 0x000fe20000410000 */
[----:B------:R-:W-:Y:S02]  /*121c0*/  HADD2.F32 R41, -RZ, R38.H0_H0 ;  /* 0x20000026ff297230 */ /* 0x000fe40000004100 */
[----:B------:R-:W-:Y:S01]  /*121d0*/  FMUL.FTZ R35, R35, R32 ;  /* 0x0000002023237220 */ /* 0x000fe20000410000 */
[----:B------:R-:W-:-:S02]  /*121e0*/  HADD2.F32 R40, -RZ, R94.H0_H0 ;  /* 0x2000005eff287230 */ /* 0x000fc40000004100 */
[----:B------:R-:W-:Y:S01]  /*121f0*/  FFMA.FTZ R48, R27, R32, -R48 ;  /* 0x000000201b307223 */ /* 0x000fe20000010830 */
[----:B------:R-:W-:Y:S01]  /*12200*/  FFMA.FTZ R52, R29, R46, R52 ;  /* 0x0000002e1d347223 */ /* 0x000fe20000010034 */
[----:B------:R-:W-:Y:S02]  /*12210*/  HADD2.F32 R32, -RZ, R96.H0_H0 ;  /* 0x20000060ff207230 */ /* 0x000fe40000004100 */
[----:B------:R-:W-:Y:S01]  /*12220*/  FFMA.FTZ R35, R27, R44, R35 ;  /* 0x0000002c1b237223 */ /* 0x000fe20000010023 */
[----:B------:R-:W-:Y:S02]  /*12230*/  HADD2.F32 R42, -RZ, R39.H0_H0 ;  /* 0x20000027ff2a7230 */ /* 0x000fe40000004100 */
[C---:B------:R-:W-:Y:S01]  /*12240*/  FMUL.FTZ R44, R41.reuse, R40 ;  /* 0x00000028292c7220 */ /* 0x040fe20000410000 */
[----:B------:R-:W-:Y:S02]  /*12250*/  HADD2.F32 R29, -RZ, R94.H1_H1 ;  /* 0x3000005eff1d7230 */ /* 0x000fe40000004100 */
[----:B------:R-:W-:Y:S01]  /*12260*/  FMUL.FTZ R46, R41, R32 ;  /* 0x00000020292e7220 */ /* 0x000fe20000410000 */
[----:B------:R-:W-:-:S02]  /*12270*/  HADD2.F32 R27, -RZ, R96.H1_H1 ;  /* 0x30000060ff1b7230 */ /* 0x000fc40000004100 */
[C---:B------:R-:W-:Y:S01]  /*12280*/  FFMA.FTZ R41, R33.reuse, R32, -R44 ;  /* 0x0000002021297223 */ /* 0x040fe2000001082c */
[----:B------:R-:W-:Y:S02]  /*12290*/  HADD2.F32 R39, -RZ, R39.H1_H1 ;  /* 0x30000027ff277230 */ /* 0x000fe40000004100 */
[C---:B------:R-:W-:Y:S01]  /*122a0*/  FMUL.FTZ R37, R42.reuse, R29 ;  /* 0x0000001d2a257220 */ /* 0x040fe20000410000 */
[----:B------:R-:W-:Y:S02]  /*122b0*/  HADD2.F32 R44, -RZ, R51.H0_H0 ;  /* 0x20000033ff2c7230 */ /* 0x000fe40000004100 */
[-C--:B------:R-:W-:Y:S01]  /*122c0*/  FMUL.FTZ R42, R42, R27.reuse ;  /* 0x0000001b2a2a7220 */ /* 0x080fe20000410000 */
[----:B------:R-:W-:Y:S02]  /*122d0*/  HADD2.F32 R32, -RZ, R53.H0_H0 ;  /* 0x20000035ff207230 */ /* 0x000fe40000004100 */
[----:B------:R-:W-:Y:S01]  /*122e0*/  FFMA.FTZ R46, R33, R40, R46 ;  /* 0x00000028212e7223 */ /* 0x000fe2000001002e */
[C---:B------:R-:W-:Y:S01]  /*122f0*/  FFMA.FTZ R40, R34.reuse, R27, -R37 ;  /* 0x0000001b22287223 */ /* 0x040fe20000010825 */
[----:B------:R-:W-:Y:S01]  /*12300*/  FFMA.FTZ R42, R34, R29, R42 ;  /* 0x0000001d222a7223 */ /* 0x000fe2000001002a */
[----:B------:R-:W-:-:S02]  /*12310*/  HADD2.F32 R36, -RZ, R36.H1_H1 ;  /* 0x30000024ff247230 */ /* 0x000fc40000004100 */
[C---:B------:R-:W-:Y:S01]  /*12320*/  FMUL.FTZ R54, R39.reuse, R44 ;  /* 0x0000002c27367220 */ /* 0x040fe20000410000 */
[----:B------:R-:W-:Y:S02]  /*12330*/  HADD2.F32 R38, -RZ, R38.H1_H1 ;  /* 0x30000026ff267230 */ /* 0x000fe40000004100 */
[-C--:B------:R-:W-:Y:S01]  /*12340*/  FMUL.FTZ R34, R39, R32.reuse ;  /* 0x0000002027227220 */ /* 0x080fe20000410000 */
[----:B------:R-:W-:Y:S02]  /*12350*/  HADD2.F32 R29, -RZ, R25.H0_H0 ;  /* 0x20000019ff1d7230 */ /* 0x000fe40000004100 */
[C---:B------:R-:W-:Y:S01]  /*12360*/  FFMA.FTZ R43, R31.reuse, R32, -R54 ;  /* 0x000000201f2b7223 */ /* 0x040fe20000010836 */
[----:B------:R-:W-:Y:S02]  /*12370*/  HADD2.F32 R33, -RZ, R26.H0_H0 ;  /* 0x2000001aff217230 */ /* 0x000fe40000004100 */
[----:B------:R-:W-:Y:S01]  /*12380*/  FFMA.FTZ R45, R31, R44, R34 ;  /* 0x0000002c1f2d7223 */ /* 0x000fe20000010022 */
[----:B------:R-:W-:-:S02]  /*12390*/  HADD2.F32 R25, -RZ, R20.H0_H0 ;  /* 0x20000014ff197230 */ /* 0x000fc40000004100 */
[----:B------:R-:W-:Y:S01]  /*123a0*/  FMUL.FTZ R31, R36, R29 ;  /* 0x0000001d241f7220 */ /* 0x000fe20000410000 */
[----:B------:R-:W-:Y:S02]  /*123b0*/  HADD2.F32 R27, -RZ, R24.H0_H0 ;  /* 0x20000018ff1b7230 */ /* 0x000fe40000004100 */
[----:B------:R-:W-:Y:S01]  /*123c0*/  FMUL.FTZ R39, R38, R33 ;  /* 0x0000002126277220 */ /* 0x000fe20000410000 */
[----:B------:R-:W-:Y:S02]  /*123d0*/  HADD2.F32 R28, -RZ, R28.H1_H1 ;  /* 0x3000001cff1c7230 */ /* 0x000fe40000004100 */
[----:B------:R-:W-:Y:S01]  /*123e0*/  FMUL.FTZ R36, R36, R25 ;  /* 0x0000001924247220 */ /* 0x000fe20000410000 */
[----:B------:R-:W-:Y:S02]  /*123f0*/  HADD2.F32 R30, -RZ, R30.H1_H1 ;  /* 0x3000001eff1e7230 */ /* 0x000fe40000004100 */
        /* <DEDUP_REMOVED lines=15> */
.L_x_1713:
[----:B------:R-:W-:Y:S05]  /*124f0*/  BSYNC B1 ;  /* 0x0000000000017941 */ /* 0x000fea0003800000 */
.L_x_1712:
[----:B---3--:R-:W-:-:S05]  /*12500*/  VIADD R3, R23, 0x60 ;  /* 0x0000006017037836 */ /* 0x008fca0000000000 */
[----:B------:R-:W-:-:S13]  /*12510*/  ISETP.GE.AND P0, PT, R3, R0, PT ;  /* 0x000000000300720c */ /* 0x000fda0003f06270 */
[----:B------:R-:W-:Y:S05]  /*12520*/  @P0 BRA `(.L_x_1683) ;  /* 0x0000000c00540947 */ /* 0x000fea0003800000 */
[----:B------:R-:W3:Y:S01]  /*12530*/  LDC R33, c[0x0][0x3f4] ;  /* 0x0000fd00ff217b82 */ /* 0x000ee20000000800 */
[----:B------:R-:W-:Y:S01]  /*12540*/  BSSY B1, `(.L_x_1716) ;  /* 0x000006b000017945 */ /* 0x000fe20003800000 */
[-C--:B---3--:R-:W-:Y:S02]  /*12550*/  ISETP.GE.AND P0, PT, R18, R33.reuse, PT ;  /* 0x000000211200720c */ /* 0x088fe40003f06270 */
[----:B------:R-:W-:-:S11]  /*12560*/  ISETP.GE.AND P1, PT, R226, R33, PT ;  /* 0x00000021e200720c */ /* 0x000fd60003f26270 */
[----:B------:R-:W-:Y:S05]  /*12570*/  @P0 BRA `(.L_x_1717) ;  /* 0x00000004009c0947 */ /* 0x000fea0003800000 */
[----:B------:R-:W3:Y:S04]  /*12580*/  LDL R24, [R1+0x44] ;  /* 0x0000440001187983 */ /* 0x000ee80000100800 */
[----:B0-----:R-:W4:Y:S01]  /*12590*/  LDL R46, [R1+0x84] ;  /* 0x00008400012e7983 */ /* 0x001f220000100800 */
[----:B-12---:R-:W-:Y:S01]  /*125a0*/  IMAD.SHL.U32 R20, R3, 0x40, RZ ;  /* 0x0000004003147824 */ /* 0x006fe200078e00ff */
[--C-:B------:R-:W-:Y:S01]  /*125b0*/  SHF.R.U64 R45, R12, 0x10, R13.reuse ;  /* 0x000000100c2d7819 */ /* 0x100fe2000000120d */
[--C-:B------:R-:W-:Y:S01]  /*125c0*/  HADD2.F32 R32, -RZ, R97.reuse.H1_H1 ;  /* 0x30000061ff207230 */ /* 0x100fe20000004100 */
[----:B------:R-:W-:Y:S01]  /*125d0*/  SHF.R.U32.HI R35, RZ, 0x10, R13 ;  /* 0x00000010ff237819 */ /* 0x000fe2000001160d */
[----:B------:R-:W-:Y:S01]  /*125e0*/  HADD2.F32 R97, -RZ, R97.H0_H0 ;  /* 0x20000061ff617230 */ /* 0x000fe20000004100 */
[----:B------:R-:W-:-:S02]  /*125f0*/  LOP3.LUT R27, R20, 0x1c0, RZ, 0xc0, !PT ;  /* 0x000001c0141b7812 */ /* 0x000fc400078ec0ff */
[--C-:B------:R-:W-:Y:S02]  /*12600*/  SHF.R.U64 R42, R4, 0x10, R5.reuse ;  /* 0x00000010042a7819 */ /* 0x100fe40000001205 */
[----:B------:R-:W-:Y:S02]  /*12610*/  SHF.R.U32.HI R34, RZ, 0x10, R5 ;  /* 0x00000010ff227819 */ /* 0x000fe40000011605 */
[--C-:B------:R-:W-:Y:S02]  /*12620*/  SHF.R.U64 R44, R14, 0x10, R15.reuse ;  /* 0x000000100e2c7819 */ /* 0x100fe4000000120f */
[----:B------:R-:W-:Y:S01]  /*12630*/  SHF.R.U32.HI R43, RZ, 0x10, R15 ;  /* 0x00000010ff2b7819 */ /* 0x000fe2000001160f */
[----:B------:R-:W-:Y:S01]  /*12640*/  HADD2.F32 R34, -RZ, R34.H0_H0 ;  /* 0x20000022ff227230 */ /* 0x000fe20000004100 */
[--C-:B------:R-:W-:Y:S02]  /*12650*/  SHF.R.U32.HI R39, RZ, 0x10, R7.reuse ;  /* 0x00000010ff277819 */ /* 0x100fe40000011607 */
[----:B------:R-:W-:-:S02]  /*12660*/  SHF.R.U64 R41, R6, 0x10, R7 ;  /* 0x0000001006297819 */ /* 0x000fc40000001207 */
[----:B---3--:R-:W-:Y:S02]  /*12670*/  LEA.HI R0, R33, R24, RZ, 0x1d ;  /* 0x0000001821007211 */ /* 0x008fe400078fe8ff */
[----:B------:R-:W-:Y:S02]  /*12680*/  SHF.R.S32.HI R24, RZ, 0x1f, R3 ;  /* 0x0000001fff187819 */ /* 0x000fe40000011403 */
[----:B------:R-:W-:Y:S01]  /*12690*/  SHF.R.S32.HI R25, RZ, 0x1f, R0 ;  /* 0x0000001fff197819 */ /* 0x000fe20000011400 */
[----:B------:R-:W-:Y:S01]  /*126a0*/  IMAD.SHL.U32 R20, R0, 0x8, RZ ;  /* 0x0000000800147824 */ /* 0x000fe200078e00ff */
[----:B------:R-:W-:Y:S02]  /*126b0*/  LEA.HI R24, R24, R3, RZ, 0x3 ;  /* 0x0000000318187211 */ /* 0x000fe400078f18ff */
[----:B------:R-:W-:Y:S02]  /*126c0*/  LEA.HI R25, R25, R0, RZ, 0x3 ;  /* 0x0000000019197211 */ /* 0x000fe400078f18ff */
[----:B------:R-:W-:Y:S01]  /*126d0*/  LOP3.LUT R0, R27, 0x38, R20, 0xf8, !PT ;  /* 0x000000381b007812 */ /* 0x000fe200078ef814 */
[----:B------:R-:W-:Y:S01]  /*126e0*/  IMAD.SHL.U32 R24, R24, 0x40, RZ ;  /* 0x0000004018187824 */ /* 0x000fe200078e00ff */
[----:B------:R-:W-:Y:S01]  /*126f0*/  SHF.R.U32.HI R27, RZ, 0x3, R27 ;  /* 0x00000003ff1b7819 */ /* 0x000fe2000001161b */
[----:B------:R-:W-:-:S03]  /*12700*/  IMAD.SHL.U32 R25, R25, 0x400, RZ ;  /* 0x0000040019197824 */ /* 0x000fc600078e00ff */
[----:B------:R-:W-:Y:S02]  /*12710*/  LOP3.LUT R0, R0, R27, RZ, 0x3c, !PT ;  /* 0x0000001b00007212 */ /* 0x000fe400078e3cff */
[----:B------:R-:W-:Y:S02]  /*12720*/  LOP3.LUT R20, R24, 0xfffffe00, RZ, 0xc0, !PT ;  /* 0xfffffe0018147812 */ /* 0x000fe400078ec0ff */
[----:B------:R-:W-:Y:S02]  /*12730*/  LOP3.LUT R29, R25, 0x7fffe000, RZ, 0xc0, !PT ;  /* 0x7fffe000191d7812 */ /* 0x000fe400078ec0ff */
[----:B----4-:R-:W0:Y:S02]  /*12740*/  LDS.128 R24, [R46] ;  /* 0x000000002e187984 */ /* 0x010e240000000c00 */
[----:B------:R-:W-:Y:S01]  /*12750*/  IADD3 R29, R0, R29, R20 ;  /* 0x0000001d001d7210 */ /* 0x000fe20007ffe014 */
[--C-:B------:R-:W-:Y:S02]  /*12760*/  HADD2.F32 R20, -RZ, R99.reuse.H1_H1 ;  /* 0x30000063ff147230 */ /* 0x100fe40000004100 */
[----:B------:R-:W-:-:S02]  /*12770*/  HADD2.F32 R99, -RZ, R99.H0_H0 ;  /* 0x20000063ff637230 */ /* 0x000fc40000004100 */
[----:B------:R-:W-:-:S05]  /*12780*/  IMAD R0, R29, 0x2, R16 ;  /* 0x000000021d007824 */ /* 0x000fca00078e0210 */
[----:B------:R-:W1:Y:S01]  /*12790*/  LDS.128 R28, [R0+0x10400] ;  /* 0x01040000001c7984 */ /* 0x000e620000000c00 */
[--C-:B0-----:R-:W-:Y:S02]  /*127a0*/  HADD2.F32 R5, -RZ, R25.reuse.H0_H0 ;  /* 0x20000019ff057230 */ /* 0x101fe40000004100 */
[----:B------:R-:W-:Y:S02]  /*127b0*/  HADD2.F32 R4, -RZ, R24.H0_H0 ;  /* 0x20000018ff047230 */ /* 0x000fe40000004100 */
[----:B------:R-:W-:Y:S02]  /*127c0*/  HADD2.F32 R25, -RZ, R25.H1_H1 ;  /* 0x30000019ff197230 */ /* 0x000fe40000004100 */
[----:B------:R-:W-:Y:S02]  /*127d0*/  HADD2.F32 R6, -RZ, R26.H0_H0 ;  /* 0x2000001aff067230 */ /* 0x000fe40000004100 */
[--C-:B------:R-:W-:Y:S02]  /*127e0*/  HADD2.F32 R7, -RZ, R27.reuse.H0_H0 ;  /* 0x2000001bff077230 */ /* 0x100fe40000004100 */
[----:B------:R-:W-:-:S02]  /*127f0*/  HADD2.F32 R27, -RZ, R27.H1_H1 ;  /* 0x3000001bff1b7230 */ /* 0x000fc40000004100 */
[--C-:B-1----:R-:W-:Y:S02]  /*12800*/  HADD2.F32 R13, -RZ, R29.reuse.H0_H0 ;  /* 0x2000001dff0d7230 */ /* 0x102fe40000004100 */
[----:B------:R-:W-:Y:S02]  /*12810*/  HADD2.F32 R12, -RZ, R28.H0_H0 ;  /* 0x2000001cff0c7230 */ /* 0x000fe40000004100 */
[----:B------:R-:W-:Y:S02]  /*12820*/  HADD2.F32 R29, -RZ, R29.H1_H1 ;  /* 0x3000001dff1d7230 */ /* 0x000fe40000004100 */
[C---:B------:R-:W-:Y:S01]  /*12830*/  FMUL.FTZ R36, R13.reuse, R32 ;  /* 0x000000200d247220 */ /* 0x040fe20000410000 */
[-C--:B------:R-:W-:Y:S01]  /*12840*/  FMUL.FTZ R38, R13, R20.reuse ;  /* 0x000000140d267220 */ /* 0x080fe20000410000 */
[----:B------:R-:W-:Y:S02]  /*12850*/  HADD2.F32 R13, -RZ, R98.H0_H0 ;  /* 0x20000062ff0d7230 */ /* 0x000fe40000004100 */
[C---:B------:R-:W-:Y:S01]  /*12860*/  FFMA.FTZ R36, R5.reuse, R20, -R36 ;  /* 0x0000001405247223 */ /* 0x040fe20000010824 */
[----:B------:R-:W-:Y:S01]  /*12870*/  FFMA.FTZ R38, R5, R32, R38 ;  /* 0x0000002005267223 */ /* 0x000fe20000010026 */
[----:B------:R-:W-:Y:S01]  /*12880*/  FMUL.FTZ R5, R12, R97 ;  /* 0x000000610c057220 */ /* 0x000fe20000410000 */
[----:B------:R-:W-:-:S02]  /*12890*/  HADD2.F32 R20, -RZ, R35.H0_H0 ;  /* 0x20000023ff147230 */ /* 0x000fc40000004100 */
[-C--:B------:R-:W-:Y:S01]  /*128a0*/  FMUL.FTZ R12, R12, R99.reuse ;  /* 0x000000630c0c7220 */ /* 0x080fe20000410000 */
[----:B------:R-:W-:Y:S02]  /*128b0*/  HADD2.F32 R15, -RZ, R31.H0_H0 ;  /* 0x2000001fff0f7230 */ /* 0x000fe40000004100 */
[----:B------:R-:W-:Y:S01]  /*128c0*/  FFMA.FTZ R99, R4, R99, -R5 ;  /* 0x0000006304637223 */ /* 0x000fe20000010805 */
[C---:B------:R-:W-:Y:S01]  /*128d0*/  FMUL.FTZ R40, R29.reuse, R34 ;  /* 0x000000221d287220 */ /* 0x040fe20000410000 */
[----:B------:R-:W-:Y:S02]  /*128e0*/  HADD2.F32 R5, -RZ, R100.H0_H0 ;  /* 0x20000064ff057230 */ /* 0x000fe40000004100 */
[-C--:B------:R-:W-:Y:S01]  /*128f0*/  FMUL.FTZ R32, R29, R20.reuse ;  /* 0x000000141d207220 */ /* 0x080fe20000410000 */
[----:B------:R-:W-:Y:S02]  /*12900*/  HADD2.F32 R98, -RZ, R98.H1_H1 ;  /* 0x30000062ff627230 */ /* 0x000fe40000004100 */
[----:B------:R-:W-:Y:S01]  /*12910*/  FFMA.FTZ R29, R25, R20, -R40 ;  /* 0x00000014191d7223 */ /* 0x000fe20000010828 */
[----:B------:R-:W-:-:S02]  /*12920*/  HADD2.F32 R14, -RZ, R30.H0_H0 ;  /* 0x2000001eff0e7230 */ /* 0x000fc40000004100 */
[----:B------:R-:W-:Y:S01]  /*12930*/  FFMA.FTZ R35, R25, R34, R32 ;  /* 0x0000002219237223 */ /* 0x000fe20000010020 */
[----:B------:R-:W-:Y:S02]  /*12940*/  HADD2.F32 R100, -RZ, R100.H1_H1 ;  /* 0x30000064ff647230 */ /* 0x000fe40000004100 */
[----:B------:R-:W-:Y:S01]  /*12950*/  FFMA.FTZ R97, R4, R97, R12 ;  /* 0x0000006104617223 */ /* 0x000fe2000001000c */
[C---:B------:R-:W-:Y:S01]  /*12960*/  FMUL.FTZ R20, R15.reuse, R98 ;  /* 0x000000620f147220 */ /* 0x040fe20000410000 */
[----:B------:R-:W-:Y:S02]  /*12970*/  HADD2.F32 R31, -RZ, R31.H1_H1 ;  /* 0x3000001fff1f7230 */ /* 0x000fe40000004100 */
[C---:B------:R-:W-:Y:S01]  /*12980*/  FMUL.FTZ R25, R14.reuse, R13 ;  /* 0x0000000d0e197220 */ /* 0x040fe20000410000 */
[----:B------:R-:W-:Y:S01]  /*12990*/  FMUL.FTZ R37, R14, R5 ;  /* 0x000000050e257220 */ /* 0x000fe20000410000 */
[----:B------:R-:W-:Y:S02]  /*129a0*/  HADD2.F32 R12, -RZ, R39.H0_H0 ;  /* 0x20000027ff0c7230 */ /* 0x000fe40000004100 */
[----:B------:R-:W-:Y:S01]  /*129b0*/  FMUL.FTZ R15, R15, R100 ;  /* 0x000000640f0f7220 */ /* 0x000fe20000410000 */
[----:B------:R-:W-:-:S02]  /*129c0*/  HADD2.F32 R4, -RZ, R43.H0_H0 ;  /* 0x2000002bff047230 */ /* 0x000fc40000004100 */
[C---:B------:R-:W-:Y:S01]  /*129d0*/  FFMA.FTZ R14, R6.reuse, R5, -R25 ;  /* 0x00000005060e7223 */ /* 0x040fe20000010819 */
[----:B------:R-:W-:Y:S01]  /*129e0*/  FFMA.FTZ R37, R6, R13, R37 ;  /* 0x0000000d06257223 */ /* 0x000fe20000010025 */
[----:B------:R-:W-:Y:S01]  /*129f0*/  FFMA.FTZ R98, R7, R98, R15 ;  /* 0x0000006207627223 */ /* 0x000fe2000001000f */
[----:B------:R-:W-:Y:S02]  /*12a00*/  HADD2.F32 R28, -RZ, R28.H1_H1 ;  /* 0x3000001cff1c7230 */ /* 0x000fe40000004100 */
[----:B------:R-:W-:Y:S01]  /*12a10*/  FMUL.FTZ R6, R31, R12 ;  /* 0x0000000c1f067220 */ /* 0x000fe20000410000 */
[----:B------:R-:W-:Y:S02]  /*12a20*/  HADD2.F32 R30, -RZ, R30.H1_H1 ;  /* 0x3000001eff1e7230 */ /* 0x000fe40000004100 */
[----:B------:R-:W-:Y:S01]  /*12a30*/  FFMA.FTZ R20, R7, R100, -R20 ;  /* 0x0000006407147223 */ /* 0x000fe20000010814 */
[----:B------:R-:W-:Y:S01]  /*12a40*/  FMUL.FTZ R32, R31, R4 ;  /* 0x000000041f207220 */ /* 0x000fe20000410000 */
[----:B------:R-:W-:-:S02]  /*12a50*/  HADD2.F32 R13, -RZ, R42.H0_H0 ;  /* 0x2000002aff0d7230 */ /* 0x000fc40000004100 */
[C---:B------:R-:W-:Y:S01]  /*12a60*/  FFMA.FTZ R31, R27.reuse, R4, -R6 ;  /* 0x000000041b1f7223 */ /* 0x040fe20000010806 */
[----:B------:R-:W-:Y:S02]  /*12a70*/  HADD2.F32 R15, -RZ, R41.H0_H0 ;  /* 0x20000029ff0f7230 */ /* 0x000fe40000004100 */
[----:B------:R-:W-:Y:S01]  /*12a80*/  FFMA.FTZ R39, R27, R12, R32 ;  /* 0x0000000c1b277223 */ /* 0x000fe20000010020 */
[----:B------:R-:W-:Y:S02]  /*12a90*/  HADD2.F32 R5, -RZ, R45.H0_H0 ;  /* 0x2000002dff057230 */ /* 0x000fe40000004100 */
[----:B------:R-:W-:Y:S01]  /*12aa0*/  FMUL.FTZ R25, R28, R13 ;  /* 0x0000000d1c197220 */ /* 0x000fe20000410000 */
[----:B------:R-:W-:Y:S02]  /*12ab0*/  HADD2.F32 R7, -RZ, R44.H0_H0 ;  /* 0x2000002cff077230 */ /* 0x000fe40000004100 */
[----:B------:R-:W-:Y:S01]  /*12ac0*/  FMUL.FTZ R27, R30, R15 ;  /* 0x0000000f1e1b7220 */ /* 0x000fe20000410000 */
[----:B------:R-:W-:-:S02]  /*12ad0*/  HADD2.F32 R24, -RZ, R24.H1_H1 ;  /* 0x30000018ff187230 */ /* 0x000fc40000004100 */
        /* <DEDUP_REMOVED lines=17> */
.L_x_1717:
[----:B------:R-:W-:Y:S05]  /*12bf0*/  BSYNC B1 ;  /* 0x0000000000017941 */ /* 0x000fea0003800000 */
.L_x_1716:
[----:B------:R-:W-:Y:S05]  /*12c00*/  @P1 BRA `(.L_x_1683) ;  /* 0x00000004009c1947 */ /* 0x000fea0003800000 */
[----:B---3--:R-:W3:Y:S04]  /*12c10*/  LDL R4, [R1+0x48] ;  /* 0x0000480001047983 */ /* 0x008ee80000100800 */
[----:B--2---:R-:W2:Y:S01]  /*12c20*/  LDL R38, [R1+0x80] ;  /* 0x0000800001267983 */ /* 0x004ea20000100800 */
[----:B------:R-:W-:Y:S01]  /*12c30*/  IMAD.SHL.U32 R0, R3, 0x40, RZ ;  /* 0x0000004003007824 */ /* 0x000fe200078e00ff */
[----:B------:R-:W-:Y:S01]  /*12c40*/  SHF.R.S32.HI R6, RZ, 0x1f, R3 ;  /* 0x0000001fff067819 */ /* 0x000fe20000011403 */
[----:B------:R-:W-:Y:S01]  /*12c50*/  HADD2.F32 R27, -RZ, R85.H1_H1 ;  /* 0x30000055ff1b7230 */ /* 0x000fe20000004100 */
[----:B------:R-:W-:Y:S01]  /*12c60*/  SHF.R.U32.HI R26, RZ, 0x10, R9 ;  /* 0x00000010ff1a7819 */ /* 0x000fe20000011609 */
[--C-:B------:R-:W-:Y:S01]  /*12c70*/  HADD2.F32 R29, -RZ, R21.reuse.H1_H1 ;  /* 0x30000015ff1d7230 */ /* 0x100fe20000004100 */
[----:B------:R-:W-:Y:S01]  /*12c80*/  LOP3.LUT R5, R0, 0x1c0, RZ, 0xc0, !PT ;  /* 0x000001c000057812 */ /* 0x000fe200078ec0ff */
[----:B------:R-:W-:Y:S01]  /*12c90*/  HADD2.F32 R21, -RZ, R21.H0_H0 ;  /* 0x20000015ff157230 */ /* 0x000fe20000004100 */
[----:B------:R-:W-:Y:S01]  /*12ca0*/  LEA.HI R6, R6, R3, RZ, 0x3 ;  /* 0x0000000306067211 */ /* 0x000fe200078f18ff */
[----:B------:R-:W-:Y:S01]  /*12cb0*/  HADD2.F32 R26, -RZ, R26.H0_H0 ;  /* 0x2000001aff1a7230 */ /* 0x000fe20000004100 */
[--C-:B------:R-:W-:Y:S01]  /*12cc0*/  SHF.R.U64 R37, R72, 0x10, R73.reuse ;  /* 0x0000001048257819 */ /* 0x100fe20000001249 */
[----:B------:R-:W-:Y:S01]  /*12cd0*/  HADD2.F32 R85, -RZ, R85.H0_H0 ;  /* 0x20000055ff557230 */ /* 0x000fe20000004100 */
[----:B------:R-:W-:Y:S01]  /*12ce0*/  SHF.R.U32.HI R72, RZ, 0x10, R73 ;  /* 0x00000010ff487819 */ /* 0x000fe20000011649 */
[----:B------:R-:W-:Y:S01]  /*12cf0*/  IMAD.SHL.U32 R6, R6, 0x40, RZ ;  /* 0x0000004006067824 */ /* 0x000fe200078e00ff */
[----:B------:R-:W-:-:S02]  /*12d00*/  SHF.R.U64 R35, R8, 0x10, R9 ;  /* 0x0000001008237819 */ /* 0x000fc40000001209 */
[--C-:B------:R-:W-:Y:S02]  /*12d10*/  SHF.R.U64 R34, R10, 0x10, R11.reuse ;  /* 0x000000100a227819 */ /* 0x100fe4000000120b */
[----:B------:R-:W-:Y:S02]  /*12d20*/  LOP3.LUT R12, R6, 0xfffffe00, RZ, 0xc0, !PT ;  /* 0xfffffe00060c7812 */ /* 0x000fe400078ec0ff */
[----:B------:R-:W-:Y:S02]  /*12d30*/  SHF.R.U32.HI R32, RZ, 0x10, R11 ;  /* 0x00000010ff207819 */ /* 0x000fe4000001160b */
[--C-:B------:R-:W-:Y:S02]  /*12d40*/  SHF.R.U64 R36, R74, 0x10, R75.reuse ;  /* 0x000000104a247819 */ /* 0x100fe4000000124b */
[----:B------:R-:W-:Y:S02]  /*12d50*/  SHF.R.U32.HI R74, RZ, 0x10, R75 ;  /* 0x00000010ff4a7819 */ /* 0x000fe4000001164b */
[----:B---3--:R-:W-:-:S04]  /*12d60*/  LEA.HI R33, R33, R4, RZ, 0x1d ;  /* 0x0000000421217211 */ /* 0x008fc800078fe8ff */
[----:B------:R-:W-:Y:S02]  /*12d70*/  SHF.R.S32.HI R4, RZ, 0x1f, R33 ;  /* 0x0000001fff047819 */ /* 0x000fe40000011421 */
[----:B------:R-:W-:Y:S02]  /*12d80*/  SHF.L.U32 R0, R33, 0x3, RZ ;  /* 0x0000000321007819 */ /* 0x000fe400000006ff */
[----:B------:R-:W-:Y:S02]  /*12d90*/  LEA.HI R4, R4, R33, RZ, 0x3 ;  /* 0x0000002104047211 */ /* 0x000fe400078f18ff */
[----:B------:R-:W-:Y:S02]  /*12da0*/  LOP3.LUT R0, R5, 0x38, R0, 0xf8, !PT ;  /* 0x0000003805007812 */ /* 0x000fe400078ef800 */
[----:B------:R-:W-:Y:S01]  /*12db0*/  SHF.R.U32.HI R5, RZ, 0x3, R5 ;  /* 0x00000003ff057819 */ /* 0x000fe20000011605 */
[----:B------:R-:W-:-:S03]  /*12dc0*/  IMAD.SHL.U32 R4, R4, 0x400, RZ ;  /* 0x0000040004047824 */ /* 0x000fc600078e00ff */
[----:B------:R-:W-:Y:S02]  /*12dd0*/  LOP3.LUT R0, R0, R5, RZ, 0x3c, !PT ;  /* 0x0000000500007212 */ /* 0x000fe400078e3cff */
[----:B------:R-:W-:Y:S02]  /*12de0*/  LOP3.LUT R3, R4, 0x7fffe000, RZ, 0xc0, !PT ;  /* 0x7fffe00004037812 */ /* 0x000fe400078ec0ff */
[----:B--2---:R-:W2:Y:S02]  /*12df0*/  LDS.128 R4, [R38] ;  /* 0x0000000026047984 */ /* 0x004ea40000000c00 */
[----:B------:R-:W-:-:S05]  /*12e00*/  IADD3 R3, R0, R3, R12 ;  /* 0x0000000300037210 */ /* 0x000fca0007ffe00c */
[----:B------:R-:W-:-:S05]  /*12e10*/  IMAD R3, R3, 0x2, R16 ;  /* 0x0000000203037824 */ /* 0x000fca00078e0210 */
[----:B------:R-:W0:Y:S01]  /*12e20*/  LDS.128 R12, [R3+0x10400] ;  /* 0x01040000030c7984 */ /* 0x000e220000000c00 */
[--C-:B--2---:R-:W-:Y:S02]  /*12e30*/  HADD2.F32 R8, -RZ, R5.reuse.H0_H0 ;  /* 0x20000005ff087230 */ /* 0x104fe40000004100 */
[----:B------:R-:W-:Y:S02]  /*12e40*/  HADD2.F32 R5, -RZ, R5.H1_H1 ;  /* 0x30000005ff057230 */ /* 0x000fe40000004100 */
[----:B------:R-:W-:Y:S02]  /*12e50*/  HADD2.F32 R0, -RZ, R4.H0_H0 ;  /* 0x20000004ff007230 */ /* 0x000fe40000004100 */
[----:B------:R-:W-:Y:S02]  /*12e60*/  HADD2.F32 R9, -RZ, R6.H0_H0 ;  /* 0x20000006ff097230 */ /* 0x000fe40000004100 */
[--C-:B------:R-:W-:Y:S02]  /*12e70*/  HADD2.F32 R10, -RZ, R7.reuse.H0_H0 ;  /* 0x20000007ff0a7230 */ /* 0x100fe40000004100 */
[----:B------:R-:W-:-:S02]  /*12e80*/  HADD2.F32 R7, -RZ, R7.H1_H1 ;  /* 0x30000007ff077230 */ /* 0x000fc40000004100 */
[--C-:B01----:R-:W-:Y:S02]  /*12e90*/  HADD2.F32 R20, -RZ, R13.reuse.H0_H0 ;  /* 0x2000000dff147230 */ /* 0x103fe40000004100 */
[----:B------:R-:W-:Y:S02]  /*12ea0*/  HADD2.F32 R13, -RZ, R13.H1_H1 ;  /* 0x3000000dff0d7230 */ /* 0x000fe40000004100 */
[----:B------:R-:W-:Y:S02]  /*12eb0*/  HADD2.F32 R11, -RZ, R12.H0_H0 ;  /* 0x2000000cff0b7230 */ /* 0x000fe40000004100 */
[C---:B------:R-:W-:Y:S01]  /*12ec0*/  FMUL.FTZ R31, R20.reuse, R29 ;  /* 0x0000001d141f7220 */ /* 0x040fe20000410000 */
[-C--:B------:R-:W-:Y:S01]  /*12ed0*/  FMUL.FTZ R33, R20, R27.reuse ;  /* 0x0000001b14217220 */ /* 0x080fe20000410000 */
[----:B------:R-:W-:Y:S02]  /*12ee0*/  HADD2.F32 R20, -RZ, R72.H0_H0 ;  /* 0x20000048ff147230 */ /* 0x000fe40000004100 */
[----:B------:R-:W-:Y:S01]  /*12ef0*/  FMUL.FTZ R28, R13, R26 ;  /* 0x0000001a0d1c7220 */ /* 0x000fe20000410000 */
[C---:B------:R-:W-:Y:S01]  /*12f00*/  FFMA.FTZ R31, R8.reuse, R27, -R31 ;  /* 0x0000001b081f7223 */ /* 0x040fe2000001081f */
[----:B------:R-:W-:Y:S01]  /*12f10*/  FFMA.FTZ R33, R8, R29, R33 ;  /* 0x0000001d08217223 */ /* 0x000fe20000010021 */
[----:B------:R-:W-:-:S02]  /*12f20*/  HADD2.F32 R24, -RZ, R14.H0_H0 ;  /* 0x2000000eff187230 */ /* 0x000fc40000004100 */
[-C--:B------:R-:W-:Y:S01]  /*12f30*/  FMUL.FTZ R30, R13, R20.reuse ;  /* 0x000000140d1e7220 */ /* 0x080fe20000410000 */
[----:B------:R-:W-:Y:S01]  /*12f40*/  FFMA.FTZ R28, R5, R20, -R28 ;  /* 0x00000014051c7223 */ /* 0x000fe2000001081c */
[C---:B------:R-:W-:Y:S01]  /*12f50*/  FMUL.FTZ R13, R11.reuse, R21 ;  /* 0x000000150b0d7220 */ /* 0x040fe20000410000 */
[----:B------:R-:W-:Y:S02]  /*12f60*/  HADD2.F32 R8, -RZ, R84.H0_H0 ;  /* 0x20000054ff087230 */ /* 0x000fe40000004100 */
[-C--:B------:R-:W-:Y:S01]  /*12f70*/  FMUL.FTZ R20, R11, R85.reuse ;  /* 0x000000550b147220 */ /* 0x080fe20000410000 */
[----:B------:R-:W-:Y:S01]  /*12f80*/  FFMA.FTZ R30, R5, R26, R30 ;  /* 0x0000001a051e7223 */ /* 0x000fe2000001001e */
[----:B------:R-:W-:Y:S02]  /*12f90*/  HADD2.F32 R5, -RZ, R86.H0_H0 ;  /* 0x20000056ff057230 */ /* 0x000fe40000004100 */
[C---:B------:R-:W-:Y:S01]  /*12fa0*/  FFMA.FTZ R85, R0.reuse, R85, -R13 ;  /* 0x0000005500557223 */ /* 0x040fe2000001080d */
[----:B------:R-:W-:Y:S01]  /*12fb0*/  FFMA.FTZ R21, R0, R21, R20 ;  /* 0x0000001500157223 */ /* 0x000fe20000010014 */
[----:B------:R-:W-:-:S02]  /*12fc0*/  HADD2.F32 R25, -RZ, R15.H0_H0 ;  /* 0x2000000fff197230 */ /* 0x000fc40000004100 */
[C---:B------:R-:W-:Y:S01]  /*12fd0*/  FMUL.FTZ R0, R24.reuse, R8 ;  /* 0x0000000818007220 */ /* 0x040fe20000410000 */
[----:B------:R-:W-:Y:S02]  /*12fe0*/  HADD2.F32 R84, -RZ, R84.H1_H1 ;  /* 0x30000054ff547230 */ /* 0x000fe40000004100 */
[-C--:B------:R-:W-:Y:S01]  /*12ff0*/  FMUL.FTZ R26, R24, R5.reuse ;  /* 0x00000005181a7220 */ /* 0x080fe20000410000 */
[----:B------:R-:W-:Y:S02]  /*13000*/  HADD2.F32 R86, -RZ, R86.H1_H1 ;  /* 0x30000056ff567230 */ /* 0x000fe40000004100 */
[----:B------:R-:W-:Y:S01]  /*13010*/  FFMA.FTZ R24, R9, R5, -R0 ;  /* 0x0000000509187223 */ /* 0x000fe20000010800 */
[----:B------:R-:W-:Y:S02]  /*13020*/  HADD2.F32 R15, -RZ, R15.H1_H1 ;  /* 0x3000000fff0f7230 */ /* 0x000fe40000004100 */
[----:B------:R-:W-:Y:S01]  /*13030*/  FMUL.FTZ R5, R25, R84 ;  /* 0x0000005419057220 */ /* 0x000fe20000410000 */
[----:B------:R-:W-:-:S02]  /*13040*/  HADD2.F32 R20, -RZ, R32.H0_H0 ;  /* 0x20000020ff147230 */ /* 0x000fc40000004100 */
[----:B------:R-:W-:Y:S01]  /*13050*/  FMUL.FTZ R25, R25, R86 ;  /* 0x0000005619197220 */ /* 0x000fe20000410000 */
[----:B------:R-:W-:Y:S02]  /*13060*/  HADD2.F32 R0, -RZ, R74.H0_H0 ;  /* 0x2000004aff007230 */ /* 0x000fe40000004100 */
[----:B------:R-:W-:Y:S01]  /*13070*/  FFMA.FTZ R26, R9, R8, R26 ;  /* 0x00000008091a7223 */ /* 0x000fe2000001001a */
[C---:B------:R-:W-:Y:S01]  /*13080*/  FFMA.FTZ R86, R10.reuse, R86, -R5 ;  /* 0x000000560a567223 */ /* 0x040fe20000010805 */
[----:B------:R-:W-:Y:S01]  /*13090*/  FFMA.FTZ R25, R10, R84, R25 ;  /* 0x000000540a197223 */ /* 0x000fe20000010019 */
[----:B------:R-:W-:Y:S02]  /*130a0*/  HADD2.F32 R12, -RZ, R12.H1_H1 ;  /* 0x3000000cff0c7230 */ /* 0x000fe40000004100 */
[C---:B------:R-:W-:Y:S01]  /*130b0*/  FMUL.FTZ R8, R15.reuse, R20 ;  /* 0x000000140f087220 */ /* 0x040fe20000410000 */
[----:B------:R-:W-:Y:S02]  /*130c0*/  HADD2.F32 R14, -RZ, R14.H1_H1 ;  /* 0x3000000eff0e7230 */ /* 0x000fe40000004100 */
        /* <DEDUP_REMOVED lines=27> */
.L_x_1683:
[----:B------:R-:W-:Y:S05]  /*13280*/  BSYNC B0 ;  /* 0x0000000000007941 */ /* 0x000fea0003800000 */
.L_x_1643:
[----:B------:R-:W-:Y:S01]  /*13290*/  @!PT LDS RZ, [RZ] ;  /* 0x00000000fffff984 */ /* 0x000fe20000000800 */
[----:B------:R-:W-:Y:S01]  /*132a0*/  @!PT LDS RZ, [RZ] ;  /* 0x00000000fffff984 */ /* 0x000fe20000000800 */
[----:B------:R-:W-:Y:S01]  /*132b0*/  @!PT LDS RZ, [RZ] ;  /* 0x00000000fffff984 */ /* 0x000fe20000000800 */
[----:B------:R-:W-:Y:S01]  /*132c0*/  @!PT LDS RZ, [RZ] ;  /* 0x00000000fffff984 */ /* 0x000fe20000000800 */
[----:B------:R0:W-:Y:S06]  /*132d0*/  MEMBAR.ALL.CTA ;  /* 0x0000000000007992 */ /* 0x0001ec0000008000 */
[----:B0-----:R-:W0:Y:S01]  /*132e0*/  FENCE.VIEW.ASYNC.S ;  /* 0x00000000000073c6 */ /* 0x001e220000000000 */
[----:B------:R-:W-:Y:S05]  /*132f0*/  WARPSYNC.ALL ;  /* 0x0000000000007948 */ /* 0x000fea0003800000 */
[----:B0-----:R-:W-:Y:S06]  /*13300*/  BAR.SYNC.DEFER_BLOCKING 0xd, 0x100 ;  /* 0x0344000000007b1d */ /* 0x001fec0000010000 */
.L_x_1640:
[----:B---3--:R-:W3:Y:S02]  /*13310*/  LDL R0, [R1+0x20] ;  /* 0x0000200001007983 */ /* 0x008ee40000100800 */
[----:B---3--:R-:W-:-:S13]  /*13320*/  R2UR UR4, R0 ;  /* 0x00000000000472ca */ /* 0x008fda00000e0000 */
[----:B------:R-:W-:-:S05]  /*13330*/  IMAD.U32 R0, RZ, RZ, UR4 ;  /* 0x00000004ff007e24 */ /* 0x000fca000f8e00ff */
[----:B------:R-:W-:-:S13]  /*13340*/  ISETP.NE.AND P0, PT, R0, 0x3, PT ;  /* 0x000000030000780c */ /* 0x000fda0003f05270 */
[----:B------:R-:W-:Y:S05]  /*13350*/  @!P0 BRA `(.L_x_1718) ;  /* 0x0000000000048947 */ /* 0x000fea0003800000 */
[----:B------:R-:W-:Y:S01]  /*13360*/  BPT.TRAP 0x1 ;  /* 0x000000040000795c */ /* 0x000fe20000300000 */
.L_x_1718:
[----:B------:R-:W-:Y:S01]  /*13370*/  IMAD R59, R22, 0x8, R16 ;  /* 0x00000008163b7824 */ /* 0x000fe200078e0210 */
[----:B------:R-:W-:-:S04]  /*13380*/  SHF.L.U32 R0, R205, 0x1f, RZ ;  /* 0x0000001fcd007819 */ /* 0x000fc800000006ff */
[----:B------:R3:W0:Y:S01]  /*13390*/  SYNCS.PHASECHK.TRANS64.TRYWAIT P2, [R59+URZ+0x30830], R0 ;  /* 0x030830003b0075a7 */ /* 0x000622000804017f */
[----:B------:R-:W-:Y:S05]  /*133a0*/  @!P0 BRA `(.L_x_1719) ;  /* 0x0000000000048947 */ /* 0x000fea0003800000 */
[----:B------:R-:W-:Y:S01]  /*133b0*/  BPT.TRAP 0x1 ;  /* 0x000000040000795c */ /* 0x000fe20000300000 */
.L_x_1719:
[----:B01--4-:R-:W0:Y:S02]  /*133c0*/  S2R R3, SR_TID.X ;  /* 0x0000000000037919 */ /* 0x013e240000002100 */
[----:B0-----:R-:W-:-:S04]  /*133d0*/  LOP3.LUT R3, R3, 0x7f, RZ, 0xc0, !PT ;  /* 0x0000007f03037812 */ /* 0x001fc800078ec0ff */
[----:B------:R-:W-:Y:S01]  /*133e0*/  ISETP.NE.AND P1, PT, R3, RZ, PT ;  /* 0x000000ff0300720c */ /* 0x000fe20003f25270 */
[----:B------:R-:W-:-:S12]  /*133f0*/  @P2 BRA `(.L_x_1720) ;  /* 0x0000000000082947 */ /* 0x000fd80003800000 */
[----:B------:R-:W0:Y:S02]  /*13400*/  SYNCS.PHASECHK.TRANS64.TRYWAIT P2, [R59+URZ+0x30830], R0 ;  /* 0x030830003b0075a7 */ /* 0x000e24000804017f */
[----:B0-----:R-:W-:Y:S05]  /*13410*/  @!P2 BRA `(.L_x_1721) ;  /* 0x000001b40048a947 */ /* 0x001fea0003800000 */
.L_x_1720:
[----:B------:R-:W-:Y:S05]  /*13420*/  WARPSYNC.ALL ;  /* 0x0000000000007948 */ /* 0x000fea0003800000 */
[----:B0--3--:R-:W-:Y:S01]  /*13430*/  VIADD R0, R16, 0x20400 ;  /* 0x0002040010007836 */ /* 0x009fe20000000000 */
[----:B------:R-:W-:-:S04]  /*13440*/  LOP3.LUT R6, R2, 0x10000, RZ, 0xfc, !PT ;  /* 0x0001000002067812 */ /* 0x000fc800078efcff */
[----:B------:R-:W-:-:S04]  /*13450*/  SHF.R.U32.HI R0, RZ, 0x4, R0 ;  /* 0x00000004ff007819 */ /* 0x000fc80000011600 */
[----:B------:R-:W-:-:S04]  /*13460*/  LOP3.LUT R0, R0, 0x3fff, RZ, 0xc0, !PT ;  /* 0x00003fff00007812 */ /* 0x000fc800078ec0ff */
[----:B------:R-:W-:Y:S01]  /*13470*/  LOP3.LUT R4, R0, 0x10000, RZ, 0xfc, !PT ;  /* 0x0001000000047812 */ /* 0x000fe200078efcff */
[----:B------:R-:W-:Y:S01]  /*13480*/  IMAD.MOV.U32 R7, RZ, RZ, 0x40000040 ;  /* 0x40000040ff077424 */ /* 0x000fe200078e00ff */
[----:B------:R-:W-:Y:S01]  /*13490*/  MOV R3, 0x40000040 ;  /* 0x4000004000037802 */ /* 0x000fe20000000f00 */
[----:B--2--5:R-:W-:Y:S01]  /*134a0*/  WARPGROUP.ARRIVE ;  /* 0x00000000000079c5 */ /* 0x024fe20000000000 */
[----:B------:R-:W-:Y:S01]  /*134b0*/  R2UR UR4, R6 ;  /* 0x00000000060472ca */ /* 0x000fe200000e0000 */
[----:B------:R-:W-:Y:S01]  /*134c0*/  IMAD R2, R22, 0x800, R4 ;  /* 0x0000080016027824 */ /* 0x000fe200078e0204 */
[----:B------:R-:W-:Y:S01]  /*134d0*/  R2UR UR5, R7 ;  /* 0x00000000070572ca */ /* 0x000fe200000e0000 */
[----:B------:R0:W-:Y:S01]  /*134e0*/  STL [R1], R4 ;  /* 0x0000000401007387 */ /* 0x0001e20000100800 */
[----:B------:R-:W-:Y:S01]  /*134f0*/  R2UR UR7, R3 ;  /* 0x00000000030772ca */ /* 0x000fe200000e0000 */
[----:B------:R-:W-:Y:S01]  /*13500*/  VIADD R224, R6, 0x2 ;  /* 0x0000000206e07836 */ /* 0x000fe20000000000 */
[----:B------:R-:W-:Y:S01]  /*13510*/  R2UR UR6, R2 ;  /* 0x00000000020672ca */ /* 0x000fe200000e0000 */
[----:B------:R-:W-:-:S02]  /*13520*/  IMAD.MOV.U32 R225, RZ, RZ, 0x40000040 ;  /* 0x40000040ffe17424 */ /* 0x000fc400078e00ff */
[----:B------:R-:W-:Y:S02]  /*13530*/  IMAD.MOV.U32 R5, RZ, RZ, 0x40000040 ;  /* 0x40000040ff057424 */ /* 0x000fe400078e00ff */
[----:B------:R-:W-:Y:S01]  /*13540*/  IMAD.MOV.U32 R223, RZ, RZ, 0x40000040 ;  /* 0x40000040ffdf7424 */ /* 0x000fe200078e00ff */
[----:B------:R-:W-:Y:S01]  /*13550*/  IADD3 R218, R6, 0x6, RZ ;  /* 0x0000000606da7810 */ /* 0x000fe20007ffe0ff */
[----:B0-----:R-:W-:Y:S02]  /*13560*/  VIADD R4, R2, 0x2 ;  /* 0x0000000202047836 */ /* 0x001fe40000000000 */
[----:B------:R-:W-:Y:S02]  /*13570*/  IMAD.MOV.U32 R219, RZ, RZ, 0x40000040 ;  /* 0x40000040ffdb7424 */ /* 0x000fe400078e00ff */
[----:B------:R-:W-:Y:S02]  /*13580*/  IMAD.MOV.U32 R217, RZ, RZ, 0x40000040 ;  /* 0x40000040ffd97424 */ /* 0x000fe400078e00ff */
[----:B------:R-:W-:Y:S01]  /*13590*/  IMAD.MOV.U32 R215, RZ, RZ, 0x40000040 ;  /* 0x40000040ffd77424 */ /* 0x000fe200078e00ff */
[----:B------:R-:W-:Y:S01]  /*135a0*/  HGMMA.64x64x16.F32 R24, gdesc[UR4], RZ, !UPT, gsb0 ;  /* 0x00e00000041879f0 */ /* 0x000fe2000c0008ff */
[----:B------:R-:W-:Y:S01]  /*135b0*/  R2UR UR4, R224 ;  /* 0x00000000e00472ca */ /* 0x000fe200000e0000 */
[C---:B------:R-:W-:Y:S01]  /*135c0*/  VIADD R222, R6.reuse, 0x4 ;  /* 0x0000000406de7836 */ /* 0x040fe20000000000 */
[----:B------:R-:W-:Y:S01]  /*135d0*/  R2UR UR5, R225 ;  /* 0x00000000e10572ca */ /* 0x000fe200000e0000 */
[----:B------:R-:W-:Y:S01]  /*135e0*/  VIADD R216, R6, 0x400 ;  /* 0x0000040006d87836 */ /* 0x000fe20000000000 */
[----:B------:R-:W-:Y:S01]  /*135f0*/  R2UR UR6, R4 ;  /* 0x00000000040672ca */ /* 0x000fe200000e0000 */
[C---:B------:R-:W-:Y:S01]  /*13600*/  VIADD R214, R6.reuse, 0x402 ;  /* 0x0000040206d67836 */ /* 0x040fe20000000000 */
[----:B------:R-:W-:Y:S01]  /*13610*/  R2UR UR7, R5 ;  /* 0x00000000050772ca */ /* 0x000fe200000e0000 */
[----:B------:R-:W-:-:S02]  /*13620*/  VIADD R212, R6, 0x404 ;  /* 0x0000040406d47836 */ /* 0x000fc40000000000 */
[----:B------:R-:W-:Y:S01]  /*13630*/  IMAD.MOV.U32 R213, RZ, RZ, 0x40000040 ;  /* 0x40000040ffd57424 */ /* 0x000fe200078e00ff */
[----:B------:R-:W-:Y:S01]  /*13640*/  MOV R211, 0x40000040 ;  /* 0x4000004000d37802 */ /* 0x000fe20000000f00 */
[C---:B------:R-:W-:Y:S02]  /*13650*/  VIADD R210, R6.reuse, 0x406 ;  /* 0x0000040606d27836 */ /* 0x040fe40000000000 */
[----:B------:R-:W-:Y:S02]  /*13660*/  IMAD.MOV.U32 R209, RZ, RZ, 0x40000040 ;  /* 0x40000040ffd17424 */ /* 0x000fe400078e00ff */
[----:B------:R-:W-:Y:S02]  /*13670*/  IMAD.MOV.U32 R207, RZ, RZ, 0x40000040 ;  /* 0x40000040ffcf7424 */ /* 0x000fe400078e00ff */
[----:B------:R-:W-:Y:S02]  /*13680*/  IMAD.MOV.U32 R203, RZ, RZ, 0x40000040 ;  /* 0x40000040ffcb7424 */ /* 0x000fe400078e00ff */
[----:B------:R-:W-:Y:S01]  /*13690*/  IMAD.MOV.U32 R21, RZ, RZ, 0x40000040 ;  /* 0x40000040ff157424 */ /* 0x000fe200078e00ff */
[C---:B------:R-:W-:Y:S01]  /*136a0*/  IADD3 R14, R6.reuse, 0xc00, RZ ;  /* 0x00000c00060e7810 */ /* 0x040fe20007ffe0ff */
[C---:B------:R-:W-:Y:S01]  /*136b0*/  VIADD R208, R6.reuse, 0x800 ;  /* 0x0000080006d07836 */ /* 0x040fe20000000000 */
[----:B------:R-:W2:Y:S01]  /*136c0*/  LDL R56, [R1+0x34] ;  /* 0x0000340001387983 */ /* 0x000ea20000100800 */
[C---:B------:R-:W-:Y:S01]  /*136d0*/  VIADD R206, R6.reuse, 0x802 ;  /* 0x0000080206ce7836 */ /* 0x040fe20000000000 */
[----:B------:R-:W0:Y:S01]  /*136e0*/  LDC R0, c[0x0][0x448] ;  /* 0x00011200ff007b82 */ /* 0x000e220000000800 */
[----:B------:R-:W-:Y:S01]  /*136f0*/  VIADD R202, R6, 0x804 ;  /* 0x0000080406ca7836 */ /* 0x000fe20000000000 */
[----:B------:R-:W2:Y:S01]  /*13700*/  LDL R80, [R1+0x14] ;  /* 0x0000140001507983 */ /* 0x000ea20000100800 */
[----:B------:R-:W-:-:S02]  /*13710*/  VIADD R4, R2, 0x4 ;  /* 0x0000000402047836 */ /* 0x000fc40000000000 */
[----:B------:R-:W-:Y:S02]  /*13720*/  IMAD.MOV.U32 R5, RZ, RZ, 0x40000040 ;  /* 0x40000040ff057424 */ /* 0x000fe400078e00ff */
[C---:B------:R-:W-:Y:S02]  /*13730*/  VIADD R20, R6.reuse, 0x806 ;  /* 0x0000080606147836 */ /* 0x040fe40000000000 */
[----:B------:R-:W-:Y:S02]  /*13740*/  IMAD.MOV.U32 R15, RZ, RZ, 0x40000040 ;  /* 0x40000040ff0f7424 */ /* 0x000fe400078e00ff */
[C---:B------:R-:W-:Y:S02]  /*13750*/  VIADD R12, R6.reuse, 0xc02 ;  /* 0x00000c02060c7836 */ /* 0x040fe40000000000 */
[----:B------:R-:W-:Y:S02]  /*13760*/  IMAD.MOV.U32 R13, RZ, RZ, 0x40000040 ;  /* 0x40000040ff0d7424 */ /* 0x000fe400078e00ff */
[----:B------:R-:W-:-:S02]  /*13770*/  VIADD R10, R6, 0xc04 ;  /* 0x00000c04060a7836 */ /* 0x000fc40000000000 */
[----:B------:R-:W-:Y:S02]  /*13780*/  IMAD.MOV.U32 R11, RZ, RZ, 0x40000040 ;  /* 0x40000040ff0b7424 */ /* 0x000fe400078e00ff */
[----:B------:R-:W-:Y:S02]  /*13790*/  VIADD R8, R6, 0xc06 ;  /* 0x00000c0606087836 */ /* 0x000fe40000000000 */
[----:B------:R-:W-:Y:S02]  /*137a0*/  IMAD.MOV.U32 R3, RZ, RZ, 0x40000040 ;  /* 0x40000040ff037424 */ /* 0x000fe400078e00ff */
[----:B------:R-:W-:Y:S01]  /*137b0*/  IMAD.MOV.U32 R9, RZ, RZ, 0x40000040 ;  /* 0x40000040ff097424 */ /* 0x000fe200078e00ff */
[----:B0-----:R-:W-:Y:S01]  /*137c0*/  ISETP.NE.AND P2, PT, R0, 0x1, PT ;  /* 0x000000010000780c */ /* 0x001fe20003f45270 */
[----:B------:R-:W-:Y:S02]  /*137d0*/  WARPGROUP.DEPBAR.LE gsb0, 0x0 ;  /* 0x00008000000079c5 */ /* 0x000fe40000010000 */
[----:B------:R-:W-:-:S06]  /*137e0*/  WARPGROUP.ARRIVE ;  /* 0x00000000000079c5 */ /* 0x000fcc0000000000 */
[----:B------:R-:W-:Y:S01]  /*137f0*/  HGMMA.64x64x16.F32 R24, gdesc[UR4], R24, gsb0 ;  /* 0x00e00000041879f0 */ /* 0x000fe20008000818 */
[----:B------:R-:W-:Y:S02]  /*13800*/  R2UR UR4, R222 ;  /* 0x00000000de0472ca */ /* 0x000fe400000e0000 */
[----:B------:R-:W-:Y:S02]  /*13810*/  R2UR UR5, R223 ;  /* 0x00000000df0572ca */ /* 0x000fe400000e0000 */
[----:B------:R-:W-:Y:S01]  /*13820*/  R2UR UR6, R4 ;  /* 0x00000000040672ca */ /* 0x000fe200000e0000 */
[----:B------:R-:W-:Y:S01]  /*13830*/  VIADD R4, R2, 0x6 ;  /* 0x0000000602047836 */ /* 0x000fe20000000000 */
[----:B------:R-:W-:Y:S01]  /*13840*/  R2UR UR7, R5 ;  /* 0x00000000050772ca */ /* 0x000fe200000e0000 */
[----:B------:R-:W-:Y:S01]  /*13850*/  IMAD.MOV.U32 R5, RZ, RZ, 0x40000040 ;  /* 0x40000040ff057424 */ /* 0x000fe200078e00ff */
[----:B------:R-:W-:Y:S02]  /*13860*/  WARPGROUP.DEPBAR.LE gsb0, 0x0 ;  /* 0x00008000000079c5 */ /* 0x000fe40000010000 */
[----:B------:R-:W-:-:S09]  /*13870*/  WARPGROUP.ARRIVE ;  /* 0x00000000000079c5 */ /* 0x000fd20000000000 */
        /* <DEDUP_REMOVED lines=12> */
[----:B------:R-:W-:Y:S02]  /*13940*/  R2UR UR6, R4 ;  /* 0x00000000040672ca */ /* 0x000fe400000e0000 */
[----:B------:R-:W-:Y:S01]  /*13950*/  R2UR UR7, R5 ;  /* 0x00000000050772ca */ /* 0x000fe200000e0000 */
[----:B------:R-:W-:Y:S01]  /*13960*/  IMAD.MOV.U32 R5, RZ, RZ, 0x40000040 ;  /* 0x40000040ff057424 */ /* 0x000fe200078e00ff */
[----:B------:R-:W-:Y:S01]  /*13970*/  IADD3 R4, R2, 0x202, RZ ;  /* 0x0000020202047810 */ /* 0x000fe20007ffe0ff */
[----:B------:R-:W-:-:S02]  /*13980*/  WARPGROUP.DEPBAR.LE gsb0, 0x0 ;  /* 0x00008000000079c5 */ /* 0x000fc40000010000 */
[----:B------:R-:W-:-:S08]  /*13990*/  WARPGROUP.ARRIVE ;  /* 0x00000000000079c5 */ /* 0x000fd00000000000 */
        /* <DEDUP_REMOVED lines=32> */
[----:B------:R-:W-:Y:S02]  /*13ba0*/  R2UR UR7, R5 ;  /* 0x00000000050772ca */ /* 0x000fe400000e0000 */
[----:B------:R-:W-:Y:S01]  /*13bb0*/  MOV R5, 0x40000040 ;  /* 0x4000004000057802 */ /* 0x000fe20000000f00 */
        /* <DEDUP_REMOVED lines=44> */
[C---:B------:R-:W-:Y:S01]  /*13e80*/  IADD3 R4, R2.reuse, 0x604, RZ ;  /* 0x0000060402047810 */ /* 0x040fe20007ffe0ff */
[----:B------:R-:W-:Y:S01]  /*13e90*/  VIADD R2, R2, 0x606 ;  /* 0x0000060602027836 */ /* 0x000fe20000000000 */
[----:B------:R-:W-:-:S02]  /*13ea0*/  WARPGROUP.DEPBAR.LE gsb0, 0x0 ;  /* 0x00008000000079c5 */ /* 0x000fc40000010000 */
[----:B------:R-:W-:-:S07]  /*13eb0*/  WARPGROUP.ARRIVE ;  /* 0x00000000000079c5 */ /* 0x000fce0000000000 */
[----:B------:R-:W-:Y:S01]  /*13ec0*/  HGMMA.64x64x16.F32 R24, gdesc[UR4], R24, gsb0 ;  /* 0x00e00000041879f0 */ /* 0x000fe20008000818 */
[----:B------:R-:W-:Y:S02]  /*13ed0*/  R2UR UR4, R10 ;  /* 0x000000000a0472ca */ /* 0x000fe400000e0000 */
[----:B------:R-:W-:Y:S02]  /*13ee0*/  R2UR UR5, R11 ;  /* 0x000000000b0572ca */ /* 0x000fe400000e0000 */
[----:B------:R-:W-:Y:S01]  /*13ef0*/  R2UR UR6, R4 ;  /* 0x00000000040672ca */ /* 0x000fe200000e0000 */
[----:B--2---:R-:W-:Y:S01]  /*13f00*/  IMAD.IADD R4, R56, 0x1, R80 ;  /* 0x0000000138047824 */ /* 0x004fe200078e0250 */
[----:B------:R-:W-:Y:S01]  /*13f10*/  R2UR UR7, R5 ;  /* 0x00000000050772ca */ /* 0x000fe200000e0000 */
[----:B------:R-:W0:Y:S08]  /*13f20*/  LDC.64 R56, c[0x0][0x9e0] ;  /* 0x00027800ff387b82 */ /* 0x000e300000000a00 */
[----:B------:R-:W1:Y:S01]  /*13f30*/  @P2 LDC R5, c[0x0][0x450] ;  /* 0x00011400ff052b82 */ /* 0x000e620000000800 */
[----:B0-----:R-:W-:Y:S01]  /*13f40*/  ISETP.GE.AND P3, PT, R57, 0x1, PT ;  /* 0x000000013900780c */ /* 0x001fe20003f66270 */
[----:B------:R-:W-:-:S02]  /*13f50*/  WARPGROUP.DEPBAR.LE gsb0, 0x0 ;  /* 0x00008000000079c5 */ /* 0x000fc40000010000 */
[----:B------:R-:W-:-:S06]  /*13f60*/  WARPGROUP.ARRIVE ;  /* 0x00000000000079c5 */ /* 0x000fcc0000000000 */
[----:B------:R-:W-:Y:S01]  /*13f70*/  HGMMA.64x64x16.F32 R24, gdesc[UR4], R24, gsb0 ;  /* 0x00e00000041879f0 */ /* 0x000fe20008000818 */
[----:B------:R-:W-:Y:S02]  /*13f80*/  R2UR UR6, R2 ;  /* 0x00000000020672ca */ /* 0x000fe400000e0000 */
[----:B------:R-:W-:Y:S02]  /*13f90*/  R2UR UR7, R3 ;  /* 0x00000000030772ca */ /* 0x000fe400000e0000 */
[----:B------:R-:W-:Y:S01]  /*13fa0*/  R2UR UR4, R8 ;  /* 0x00000000080472ca */ /* 0x000fe200000e0000 */
[----:B------:R-:W0:Y:S01]  /*13fb0*/  @P2 LDC R3, c[0x0][0x44c] ;  /* 0x00011300ff032b82 */ /* 0x000e220000000800 */
[----:B------:R-:W-:Y:S01]  /*13fc0*/  R2UR UR5, R9 ;  /* 0x00000000090572ca */ /* 0x000fe200000e0000 */
[----:B0-----:R-:W-:Y:S01]  /*13fd0*/  @P2 IMAD.HI.U32 R0, R4, R3, RZ ;  /* 0x0000000304002227 */ /* 0x001fe200078e00ff */
[----:B------:R-:W-:-:S04]  /*13fe0*/  MOV R3, 0xffffffc0 ;  /* 0xffffffc000037802 */ /* 0x000fc80000000f00 */
[----:B-1----:R-:W-:Y:S01]  /*13ff0*/  @P2 SHF.R.U32.HI R4, RZ, R5, R0 ;  /* 0x00000005ff042219 */ /* 0x002fe20000011600 */
[----:B------:R-:W-:Y:S02]  /*14000*/  @!P1 VIADD R0, R59, 0x30840 ;  /* 0x000308403b009836 */ /* 0x000fe40000000000 */
[----:B------:R-:W-:Y:S02]  /*14010*/  IMAD R58, R204, R3, 0x40 ;  /* 0x00000040cc3a7424 */ /* 0x000fe400078e0203 */
[----:B------:R-:W0:Y:S01]  /*14020*/  SHFL.IDX PT, R66, R4, RZ, 0x1c1f ;  /* 0x001c1fff04427589 */ /* 0x000e2200000e0000 */
[----:B------:R-:W-:Y:S02]  /*14030*/  @!P1 PRMT R0, RZ, 0x654, R0 ;  /* 0x00000654ff009816 */ /* 0x000fe40000000000 */
[----:B------:R-:W-:Y:S01]  /*14040*/  IADD3 R60, -R229, R221, R58 ;  /* 0x000000dde53c7210 */ /* 0x000fe20007ffe13a */
[----:B------:R-:W-:Y:S02]  /*14050*/  WARPGROUP.DEPBAR.LE gsb0, 0x0 ;  /* 0x00008000000079c5 */ /* 0x000fe40000010000 */
[----:B------:R-:W-:-:S06]  /*14060*/  WARPGROUP.ARRIVE ;  /* 0x00000000000079c5 */ /* 0x000fcc0000000000 */
[----:B------:R-:W-:Y:S01]  /*14070*/  HGMMA.64x64x16.F32 R24, gdesc[UR4], R24, gsb0 ;  /* 0x00e00000041879f0 */ /* 0x000fe20008000818 */
[----:B------:R-:W-:Y:S02]  /*14080*/  ULDC UR4, c[0x0][0x9dc] ;  /* 0x0002770000047ab9 */ /* 0x000fe40000000800 */
[----:B------:R-:W-:-:S05]  /*14090*/  IMAD.U32 R232, RZ, RZ, UR4 ;  /* 0x00000004ffe87e24 */ /* 0x000fca000f8e00ff */
[----:B------:R-:W-:Y:S01]  /*140a0*/  LOP3.LUT R2, RZ, R232, RZ, 0x33, !PT ;  /* 0x000000e8ff027212 */ /* 0x000fe200078e33ff */
[----:B------:R-:W-:Y:S02]  /*140b0*/  WARPGROUP.DEPBAR.LE gsb0, 0x0 ;  /* 0x00008000000079c5 */ /* 0x000fe40000010000 */
[----:B------:R1:W-:Y:S02]  /*140c0*/  @!P1 SYNCS.ARRIVE.TRANS64.RED.A1T0 RZ, [R0+URZ], RZ ;  /* 0x000000ff00ff99a7 */ /* 0x0003e4000810043f */
[----:B-1----:R-:W-:-:S04]  /*140d0*/  IADD3 R0, -R229, 0x1, R58 ;  /* 0x00000001e5007810 */ /* 0x002fc80007ffe13a */
[----:B------:R-:W-:Y:S02]  /*140e0*/  IADD3 R73, -R220, R0, R221 ;  /* 0x00000000dc497210 */ /* 0x000fe40007ffe1dd */
[----:B------:R-:W-:-:S03]  /*140f0*/  LEA R0, R204, 0xffffffc0, 0x6 ;  /* 0xffffffc0cc007811 */ /* 0x000fc600078e30ff */
[C---:B------:R-:W-:Y:S02]  /*14100*/  IMAD.IADD R5, R73.reuse, 0x1, R2 ;  /* 0x0000000149057824 */ /* 0x040fe400078e0202 */
[----:B------:R-:W-:Y:S02]  /*14110*/  IMAD.IADD R73, R73, 0x1, R56 ;  /* 0x0000000149497824 */ /* 0x000fe400078e0238 */
[----:B0-----:R-:W-:-:S03]  /*14120*/  IMAD.IADD R64, R5, 0x1, R66 ;  /* 0x0000000105407824 */ /* 0x001fc600078e0242 */
[----:B------:R-:W-:Y:S01]  /*14130*/  VIADDMNMX R62, R66, R73, R60, PT ;  /* 0x00000049423e7246 */ /* 0x000fe2000380013c */
[----:B------:R-:W-:Y:S06]  /*14140*/  @!P3 BRA `(.L_x_1722) ;  /* 0x000000000050b947 */ /* 0x000fec0003800000 */
[----:B------:R-:W-:Y:S01]  /*14150*/  IADD3 R59, -R220, R221, R66 ;  /* 0x000000dddc3b7210 */ /* 0x000fe20007ffe142 */
[----:B------:R-:W-:Y:S03]  /*14160*/  BSSY B0, `(.L_x_1723) ;  /* 0x000000e000007945 */ /* 0x000fe60003800000 */
        /* <DEDUP_REMOVED lines=9> */
.L_x_1724:
[----:B------:R-:W-:-:S13]  /*14200*/  ISETP.NE.AND P4, PT, R57, 0x1, PT ;  /* 0x000000013900780c */ /* 0x000fda0003f85270 */
[----:B------:R-:W0:Y:S02]  /*14210*/  @P4 LDC.64 R2, c[0x0][0x9e8] ;  /* 0x00027a00ff024b82 */ /* 0x000e240000000a00 */
[----:B0-----:R-:W-:-:S05]  /*14220*/  @P4 IMAD.HI.U32 R2, R59, R2, RZ ;  /* 0x000000023b024227 */ /* 0x001fca00078e00ff */
[----:B------:R-:W-:-:S07]  /*14230*/  @P4 SHF.R.U32.HI R59, RZ, R3, R2 ;  /* 0x00000003ff3b4219 */ /* 0x000fce0000011602 */
.L_x_1725:
[----:B------:R-:W-:Y:S05]  /*14240*/  BSYNC B0 ;  /* 0x0000000000007941 */ /* 0x000fea0003800000 */
.L_x_1723:
[----:B------:R-:W-:-:S04]  /*14250*/  IMAD R2, R59, R57, -R0 ;  /* 0x000000393b027224 */ /* 0x000fc800078e0a00 */
[----:B------:R-:W-:-:S05]  /*14260*/  IMAD.IADD R3, R2, 0x1, -R229 ;  /* 0x0000000102037824 */ /* 0x000fca00078e0ae5 */
[----:B------:R-:W-:Y:S02]  /*14270*/  VIMNMX R64, R64, R3, !PT ;  /* 0x0000000340407248 */ /* 0x000fe40007fe0100 */
[----:B------:R-:W-:-:S07]  /*14280*/  VIADDMNMX R62, R3, R57, R62, PT ;  /* 0x00000039033e7246 */ /* 0x000fce000380013e */
.L_x_1722:
[C---:B------:R-:W-:Y:S01]  /*14290*/  ISETP.GE.AND P4, PT, R58.reuse, 0x2, PT ;  /* 0x000000023a00780c */ /* 0x040fe20003f86270 */
[----:B------:R-:W0:Y:S01]  /*142a0*/  SHFL.IDX PT, R4, R4, 0x1, 0x1c1f ;  /* 0x003c1f0004047f89 */ /* 0x000e2200000e0000 */
[----:B------:R-:W-:Y:S02]  /*142b0*/  ISETP.GE.AND P6, PT, R58, 0x9, PT ;  /* 0x000000093a00780c */ /* 0x000fe40003fc6270 */
[----:B------:R-:W-:Y:S02]  /*142c0*/  ISETP.GT.AND P5, PT, R64, 0x1, !P4 ;  /* 0x000000014000780c */ /* 0x000fe400067a4270 */
[----:B------:R-:W-:Y:S02]  /*142d0*/  P2R R75, PR, RZ, 0x40 ;  /* 0x00000040ff4b7803 */ /* 0x000fe40000000000 */
[----:B------:R-:W-:-:S04]  /*142e0*/  ISETP.LT.OR P5, PT, R62, 0x2, P5 ;  /* 0x000000023e00780c */ /* 0x000fc80002fa1670 */
[----:B------:R-:W-:Y:S02]  /*142f0*/  FSEL R25, R25, -INF , !P5 ;  /* 0xff80000019197808 */ /* 0x000fe40006800000 */
[----:B------:R-:W-:Y:S02]  /*14300*/  ISETP.GT.AND P5, PT, R64, 0x8, !P6 ;  /* 0x000000084000780c */ /* 0x000fe400077a4270 */
[----:B------:R-:W-:Y:S02]  /*14310*/  ISETP.GE.AND P6, PT, R58, 0xa, PT ;  /* 0x0000000a3a00780c */ /* 0x000fe40003fc6270 */
[----:B------:R-:W-:Y:S02]  /*14320*/  ISETP.LT.OR P5, PT, R62, 0x9, P5 ;  /* 0x000000093e00780c */ /* 0x000fe40002fa1670 */
[----:B------:R-:W-:Y:S02]  /*14330*/  P2R R66, PR, RZ, 0x40 ;  /* 0x00000040ff427803 */ /* 0x000fe40000000000 */
[----:B------:R-:W-:-:S02]  /*14340*/  FSEL R59, R28, -INF , !P5 ;  /* 0xff8000001c3b7808 */ /* 0x000fc40006800000 */
[----:B------:R-:W-:Y:S01]  /*14350*/  ISETP.GT.AND P5, PT, R64, 0x9, !P6 ;  /* 0x000000094000780c */ /* 0x000fe200077a4270 */
[----:B0-----:R-:W-:Y:S01]  /*14360*/  IMAD.IADD R28, R5, 0x1, R4 ;  /* 0x00000001051c7824 */ /* 0x001fe200078e0204 */
[----:B------:R-:W-:Y:S02]  /*14370*/  ISETP.GE.AND P6, PT, R58, 0x11, PT ;  /* 0x000000113a00780c */ /* 0x000fe40003fc6270 */
[----:B------:R-:W-:Y:S02]  /*14380*/  ISETP.LT.OR P5, PT, R62, 0xa, P5 ;  /* 0x0000000a3e00780c */ /* 0x000fe40002fa1670 */
[----:B------:R-:W-:Y:S02]  /*14390*/  P2R R68, PR, RZ, 0x40 ;  /* 0x00000040ff447803 */ /* 0x000fe40000000000 */
[----:B------:R-:W-:Y:S02]  /*143a0*/  FSEL R29, R29, -INF , !P5 ;  /* 0xff8000001d1d7808 */ /* 0x000fe40006800000 */
[----:B------:R-:W-:-:S02]  /*143b0*/  ISETP.GT.AND P5, PT, R64, 0x10, !P6 ;  /* 0x000000104000780c */ /* 0x000fc400077a4270 */
[----:B------:R-:W-:Y:S02]  /*143c0*/  ISETP.GE.AND P6, PT, R58, 0x12, PT ;  /* 0x000000123a00780c */ /* 0x000fe40003fc6270 */
[----:B------:R-:W-:Y:S02]  /*143d0*/  ISETP.LT.OR P5, PT, R62, 0x11, P5 ;  /* 0x000000113e00780c */ /* 0x000fe40002fa1670 */
[----:B------:R-:W-:Y:S02]  /*143e0*/  P2R R70, PR, RZ, 0x40 ;  /* 0x00000040ff467803 */ /* 0x000fe40000000000 */
[----:B------:R-:W-:Y:S02]  /*143f0*/  FSEL R61, R32, -INF , !P5 ;  /* 0xff800000203d7808 */ /* 0x000fe40006800000 */
[----:B------:R-:W-:Y:S02]  /*14400*/  ISETP.GT.AND P5, PT, R64, 0x11, !P6 ;  /* 0x000000114000780c */ /* 0x000fe400077a4270 */
[----:B------:R-:W-:-:S02]  /*14410*/  ISETP.GE.AND P6, PT, R58, 0x19, PT ;  /* 0x000000193a00780c */ /* 0x000fc40003fc6270 */
[----:B------:R-:W-:Y:S02]  /*14420*/  ISETP.LT.OR P5, PT, R62, 0x12, P5 ;  /* 0x000000123e00780c */ /* 0x000fe40002fa1670 */
[----:B------:R-:W-:Y:S02]  /*14430*/  P2R R72, PR, RZ, 0x40 ;  /* 0x00000040ff487803 */ /* 0x000fe40000000000 */
[----:B------:R-:W-:Y:S02]  /*14440*/  FSEL R33, R33, -INF , !P5 ;  /* 0xff80000021217808 */ /* 0x000fe40006800000 */
[----:B------:R-:W-:Y:S02]  /*14450*/  ISETP.GT.AND P5, PT, R64, 0x18, !P6 ;  /* 0x000000184000780c */ /* 0x000fe400077a4270 */
[----:B------:R-:W-:Y:S02]  /*14460*/  ISETP.GE.AND P6, PT, R58, 0x1a, PT ;  /* 0x0000001a3a00780c */ /* 0x000fe40003fc6270 */
[----:B------:R-:W-:-:S02]  /*14470*/  ISETP.LT.OR P5, PT, R62, 0x19, P5 ;  /* 0x000000193e00780c */ /* 0x000fc40002fa1670 */
[----:B------:R-:W-:Y:S02]  /*14480*/  VIADDMNMX R60, R4, R73, R60, PT ;  /* 0x00000049043c7246 */ /* 0x000fe4000380013c */
        /* <DEDUP_REMOVED lines=23> */
[----:B------:R-:W-:Y:S02]  /*14600*/  ISETP.LT.OR P5, PT, R62, 0x2a, P5 ;  /* 0x0000002a3e00780c */ /* 0x000fe40002fa1670 */
        /* <DEDUP_REMOVED lines=22> */
[----:B------:R-:W-:-:S04]  /*14770*/  ISETP.GT.AND P6, PT, R64, 0x39, !P6 ;  /* 0x000000394000780c */ /* 0x000fc800077c4270 */
[----:B------:R-:W-:-:S04]  /*14780*/  ISETP.LT.OR P6, PT, R62, 0x3a, P6 ;  /* 0x0000003a3e00780c */ /* 0x000fc800037c1670 */
[----:B------:R-:W-:Y:S01]  /*14790*/  FSEL R53, R53, -INF , !P6 ;  /* 0xff80000035357808 */ /* 0x000fe20007000000 */
[----:B------:R-:W-:Y:S08]  /*147a0*/  @!P3 BRA `(.L_x_1726) ;  /* 0x000000000050b947 */ /* 0x000ff00003800000 */
        /* <DEDUP_REMOVED lines=11> */
.L_x_1728:
[----:B------:R-:W-:-:S13]  /*14860*/  ISETP.NE.AND P6, PT, R57, 0x1, PT ;  /* 0x000000013900780c */ /* 0x000fda0003fc5270 */
[----:B------:R-:W0:Y:S02]  /*14870*/  @P6 LDC.64 R2, c[0x0][0x9e8] ;  /* 0x00027a00ff026b82 */ /* 0x000e240000000a00 */
[----:B0-----:R-:W-:-:S05]  /*14880*/  @P6 IMAD.HI.U32 R2, R5, R2, RZ ;  /* 0x0000000205026227 */ /* 0x001fca00078e00ff */
[----:B------:R-:W-:-:S07]  /*14890*/  @P6 SHF.R.U32.HI R5, RZ, R3, R2 ;  /* 0x00000003ff056219 */ /* 0x000fce0000011602 */
.L_x_1729:
[----:B------:R-:W-:Y:S05]  /*148a0*/  BSYNC B0 ;  /* 0x0000000000007941 */ /* 0x000fea0003800000 */
.L_x_1727:
[----:B------:R-:W-:-:S04]  /*148b0*/  IMAD R0, R5, R57, -R0 ;  /* 0x0000003905007224 */ /* 0x000fc800078e0a00 */
[----:B------:R-:W-:-:S05]  /*148c0*/  IMAD.IADD R3, R0, 0x1, -R229 ;  /* 0x0000000100037824 */ /* 0x000fca00078e0ae5 */
[----:B------:R-:W-:Y:S02]  /*148d0*/  VIMNMX R28, R28, R3, !PT ;  /* 0x000000031c1c7248 */ /* 0x000fe40007fe0100 */
[----:B------:R-:W-:-:S07]  /*148e0*/  VIADDMNMX R60, R3, R57, R60, PT ;  /* 0x00000039033c7246 */ /* 0x000fce000380013c */
.L_x_1726:
[----:B------:R-:W-:Y:S01]  /*148f0*/  ISETP.GT.AND P4, PT, R28, 0x1, !P4 ;  /* 0x000000011c00780c */ /* 0x000fe20006784270 */
[----:B------:R-:W-:Y:S01]  /*14900*/  ULDC UR4, c[0x0][0x988] ;  /* 0x0002620000047ab9 */ /* 0x000fe20000000800 */
[----:B------:R-:W-:Y:S01]  /*14910*/  ISETP.NE.AND P6, PT, R75, RZ, PT ;  /* 0x000000ff4b00720c */ /* 0x000fe20003fc5270 */
[----:B------:R-:W-:Y:S01]  /*14920*/  IMAD.U32 R2, RZ, RZ, UR4 ;  /* 0x00000004ff027e24 */ /* 0x000fe2000f8e00ff */
[----:B------:R-:W-:Y:S01]  /*14930*/  ISETP.LT.OR P4, PT, R60, 0x2, P4 ;  /* 0x000000023c00780c */ /* 0x000fe20002781670 */
[----:B------:R-:W-:Y:S01]  /*14940*/  VIADD R204, R204, 0xfffffffe ;  /* 0xfffffffecccc7836 */ /* 0x000fe20000000000 */
[----:B------:R-:W-:Y:S02]  /*14950*/  FMNMX.FTZ R0, R24, R25, !PT ;  /* 0x0000001918007209 */ /* 0x000fe40007810000 */
[----:B------:R-:W-:Y:S02]  /*14960*/  FSEL R27, R27, -INF , !P4 ;  /* 0xff8000001b1b7808 */ /* 0x000fe40006000000 */
[----:B------:R-:W-:-:S02]  /*14970*/  ISETP.GT.AND P4, PT, R28, 0x8, !P6 ;  /* 0x000000081c00780c */ /* 0x000fc40007784270 */
[----:B------:R-:W-:Y:S02]  /*14980*/  FMNMX.FTZ R0, R59, R0, !PT ;  /* 0x000000003b007209 */ /* 0x000fe40007810000 */
[----:B------:R-:W-:Y:S02]  /*14990*/  ISETP.LT.OR P4, PT, R60, 0x9, P4 ;  /* 0x000000093c00780c */ /* 0x000fe40002781670 */
[----:B------:R-:W-:Y:S02]  /*149a0*/  FMNMX.FTZ R0, R29, R0, !PT ;  /* 0x000000001d007209 */ /* 0x000fe40007810000 */
[----:B------:R-:W-:Y:S02]  /*149b0*/  FSEL R3, R30, -INF , !P4 ;  /* 0xff8000001e037808 */ /* 0x000fe40006000000 */
[----:B------:R-:W-:Y:S02]  /*149c0*/  ISETP.NE.AND P4, PT, R66, RZ, PT ;  /* 0x000000ff4200720c */ /* 0x000fe40003f85270 */
[----:B------:R-:W-:-:S02]  /*149d0*/  FMNMX.FTZ R0, R61, R0, !PT ;  /* 0x000000003d007209 */ /* 0x000fc40007810000 */
[----:B------:R-:W-:Y:S02]  /*149e0*/  ISETP.GT.AND P4, PT, R28, 0x9, !P4 ;  /* 0x000000091c00780c */ /* 0x000fe40006784270 */
[----:B------:R-:W-:Y:S02]  /*149f0*/  FMNMX.FTZ R0, R33, R0, !PT ;  /* 0x0000000021007209 */ /* 0x000fe40007810000 */
[----:B------:R-:W-:Y:S02]  /*14a00*/  ISETP.LT.OR P4, PT, R60, 0xa, P4 ;  /* 0x0000000a3c00780c */ /* 0x000fe40002781670 */
        /* <DEDUP_REMOVED lines=21> */
[----:B------:R-:W-:Y:S02]  /*14b60*/  FMNMX.FTZ R30, R53, R0, !PT ;  /* 0x00000000351e7209 */ /* 0x000fe40007810000 */
[----:B------:R-:W-:Y:S02]  /*14b70*/  FSEL R75, R38, -INF , !P4 ;  /* 0xff800000264b7808 */ /* 0x000fe40006000000 */
[----:B------:R-:W-:Y:S01]  /*14b80*/  ISETP.NE.AND P4, PT, R36, RZ, PT ;  /* 0x000000ff2400720c */ /* 0x000fe20003f85270 */
[----:B------:R-:W0:Y:S01]  /*14b90*/  SHFL.BFLY PT, R5, R30, 0x2, 0x1f ;  /* 0x0c401f001e057f89 */ /* 0x000e2200000e0000 */
[----:B------:R-:W-:Y:S02]  /*14ba0*/  ISETP.NE.AND P6, PT, R52, RZ, PT ;  /* 0x000000ff3400720c */ /* 0x000fe40003fc5270 */
[C---:B------:R-:W-:Y:S02]  /*14bb0*/  ISETP.GT.AND P4, PT, R28.reuse, 0x19, !P4 ;  /* 0x000000191c00780c */ /* 0x040fe40006784270 */
[----:B------:R-:W-:-:S02]  /*14bc0*/  ISETP.GT.AND P5, PT, R28, 0x38, !P5 ;  /* 0x000000381c00780c */ /* 0x000fc40006fa4270 */
[C---:B------:R-:W-:Y:S02]  /*14bd0*/  ISETP.LT.OR P4, PT, R60.reuse, 0x1a, P4 ;  /* 0x0000001a3c00780c */ /* 0x040fe40002781670 */
[----:B------:R-:W-:Y:S02]  /*14be0*/  ISETP.LT.OR P5, PT, R60, 0x39, P5 ;  /* 0x000000393c00780c */ /* 0x000fe40002fa1670 */
[----:B------:R-:W-:Y:S02]  /*14bf0*/  FSEL R39, R39, -INF , !P4 ;  /* 0xff80000027277808 */ /* 0x000fe40006000000 */
[----:B------:R-:W-:-:S04]  /*14c00*/  ISETP.NE.AND P4, PT, R74, RZ, PT ;  /* 0x000000ff4a00720c */ /* 0x000fc80003f85270 */
[----:B------:R-:W-:-:S04]  /*14c10*/  ISETP.GT.AND P4, PT, R28, 0x20, !P4 ;  /* 0x000000201c00780c */ /* 0x000fc80006784270 */
[----:B------:R-:W-:Y:S02]  /*14c20*/  ISETP.LT.OR P4, PT, R60, 0x21, P4 ;  /* 0x000000213c00780c */ /* 0x000fe40002781670 */
[----:B0-----:R-:W-:Y:S02]  /*14c30*/  FMNMX.FTZ R34, R30, R5, !PT ;  /* 0x000000051e227209 */ /* 0x001fe40007810000 */
[----:B------:R-:W-:Y:S02]  /*14c40*/  FSEL R77, R42, -INF , !P4 ;  /* 0xff8000002a4d7808 */ /* 0x000fe40006000000 */
[----:B------:R-:W-:Y:S01]  /*14c50*/  ISETP.NE.AND P4, PT, R40, RZ, PT ;  /* 0x000000ff2800720c */ /* 0x000fe20003f85270 */
[----:B------:R-:W0:Y:S01]  /*14c60*/  SHFL.BFLY PT, R5, R34, 0x1, 0x1f ;  /* 0x0c201f0022057f89 */ /* 0x000e2200000e0000 */
[----:B------:R-:W1:Y:S02]  /*14c70*/  @P2 LDC R40, c[0x0][0x450] ;  /* 0x00011400ff282b82 */ /* 0x000e640000000800 */
[----:B------:R-:W-:-:S04]  /*14c80*/  ISETP.GT.AND P4, PT, R28, 0x21, !P4 ;  /* 0x000000211c00780c */ /* 0x000fc80006784270 */
[----:B------:R-:W-:-:S04]  /*14c90*/  ISETP.LT.OR P4, PT, R60, 0x22, P4 ;  /* 0x000000223c00780c */ /* 0x000fc80002781670 */
[----:B------:R-:W-:Y:S02]  /*14ca0*/  FSEL R43, R43, -INF , !P4 ;  /* 0xff8000002b2b7808 */ /* 0x000fe40006000000 */
[----:B------:R-:W-:-:S04]  /*14cb0*/  ISETP.NE.AND P4, PT, R76, RZ, PT ;  /* 0x000000ff4c00720c */ /* 0x000fc80003f85270 */
[----:B------:R-:W-:-:S04]  /*14cc0*/  ISETP.GT.AND P4, PT, R28, 0x28, !P4 ;  /* 0x000000281c00780c */ /* 0x000fc80006784270 */
[----:B------:R-:W-:Y:S02]  /*14cd0*/  ISETP.LT.OR P4, PT, R60, 0x29, P4 ;  /* 0x000000293c00780c */ /* 0x000fe40002781670 */
[----:B0-----:R-:W-:Y:S02]  /*14ce0*/  FMNMX.FTZ R5, R34, R5, !PT ;  /* 0x0000000522057209 */ /* 0x001fe40007810000 */
[----:B------:R-:W-:Y:S02]  /*14cf0*/  FSEL R79, R46, -INF , !P4 ;  /* 0xff8000002e4f7808 */ /* 0x000fe40006000000 */
[----:B------:R-:W-:Y:S01]  /*14d00*/  ISETP.NE.AND P4, PT, R44, RZ, PT ;  /* 0x000000ff2c00720c */ /* 0x000fe20003f85270 */
[----:B------:R-:W-:-:S03]  /*14d10*/  FMUL.FTZ R0, R5, R2 ;  /* 0x0000000205007220 */ /* 0x000fc60000410000 */
[----:B------:R-:W-:-:S04]  /*14d20*/  ISETP.GT.AND P4, PT, R28, 0x29, !P4 ;  /* 0x000000291c00780c */ /* 0x000fc80006784270 */
[----:B------:R-:W-:-:S04]  /*14d30*/  ISETP.LT.OR P4, PT, R60, 0x2a, P4 ;  /* 0x0000002a3c00780c */ /* 0x000fc80002781670 */
[----:B------:R-:W-:Y:S02]  /*14d40*/  FSEL R47, R47, -INF , !P4 ;  /* 0xff8000002f2f7808 */ /* 0x000fe40006000000 */
[----:B------:R-:W-:-:S04]  /*14d50*/  ISETP.NE.AND P4, PT, R78, RZ, PT ;  /* 0x000000ff4e00720c */ /* 0x000fc80003f85270 */
[----:B------:R-:W-:-:S04]  /*14d60*/  ISETP.GT.AND P4, PT, R28, 0x30, !P4 ;  /* 0x000000301c00780c */ /* 0x000fc80006784270 */
[----:B------:R-:W-:-:S04]  /*14d70*/  ISETP.LT.OR P4, PT, R60, 0x31, P4 ;  /* 0x000000313c00780c */ /* 0x000fc80002781670 */
[----:B------:R-:W-:Y:S02]  /*14d80*/  FSEL R81, R50, -INF , !P4 ;  /* 0xff80000032517808 */ /* 0x000fe40006000000 */
[----:B------:R-:W-:Y:S02]  /*14d90*/  ISETP.GT.AND P4, PT, R28, RZ, !P6 ;  /* 0x000000ff1c00720c */ /* 0x000fe40007784270 */
[----:B------:R-:W-:Y:S02]  /*14da0*/  ISETP.NE.AND P6, PT, R48, RZ, PT ;  /* 0x000000ff3000720c */ /* 0x000fe40003fc5270 */
[----:B------:R-:W-:Y:S02]  /*14db0*/  ISETP.LT.OR P4, PT, R60, 0x1, P4 ;  /* 0x000000013c00780c */ /* 0x000fe40002781670 */
[----:B------:R-:W-:Y:S02]  /*14dc0*/  ISETP.GT.AND P6, PT, R28, 0x39, !P6 ;  /* 0x000000391c00780c */ /* 0x000fe400077c4270 */
[----:B------:R-:W-:-:S02]  /*14dd0*/  FSEL R26, R26, -INF , !P4 ;  /* 0xff8000001a1a7808 */ /* 0x000fc40006000000 */
[----:B------:R-:W-:Y:S02]  /*14de0*/  FSETP.NEU.FTZ.AND P4, PT, R5, -INF , PT ;  /* 0xff8000000500780b */ /* 0x000fe40003f9d000 */
[----:B------:R-:W-:Y:S02]  /*14df0*/  FMNMX.FTZ R4, R26, R27, !PT ;  /* 0x0000001b1a047209 */ /* 0x000fe40007810000 */
[----:B------:R-:W-:Y:S02]  /*14e00*/  FSEL R0, R0, RZ, P4 ;  /* 0x000000ff00007208 */ /* 0x000fe40002000000 */
[----:B------:R-:W-:Y:S02]  /*14e10*/  FMNMX.FTZ R4, R3, R4, !PT ;  /* 0x0000000403047209 */ /* 0x000fe40007810000 */
[----:B------:R-:W-:Y:S01]  /*14e20*/  ISETP.NE.AND P4, PT, R32, RZ, PT ;  /* 0x000000ff2000720c */ /* 0x000fe20003f85270 */
[--C-:B------:R-:W-:Y:S01]  /*14e30*/  FFMA.FTZ R83, R25, R2, -R0.reuse ;  /* 0x0000000219537223 */ /* 0x100fe20000010800 */
[----:B------:R-:W-:Y:S01]  /*14e40*/  FMNMX.FTZ R4, R31, R4, !PT ;  /* 0x000000041f047209 */ /* 0x000fe20007810000 */
[-CC-:B------:R-:W-:Y:S01]  /*14e50*/  FFMA.FTZ R198, R59, R2.reuse, -R0.reuse ;  /* 0x000000023bc67223 */ /* 0x180fe20000010800 */
[----:B------:R-:W-:Y:S01]  /*14e60*/  ISETP.GT.AND P4, PT, R28, 0x31, !P4 ;  /* 0x000000311c00780c */ /* 0x000fe20006784270 */
[--C-:B------:R-:W-:Y:S01]  /*14e70*/  FFMA.FTZ R196, R24, R2, -R0.reuse ;  /* 0x0000000218c47223 */ /* 0x100fe20000010800 */
[----:B------:R-:W-:Y:S01]  /*14e80*/  FMNMX.FTZ R4, R73, R4, !PT ;  /* 0x0000000449047209 */ /* 0x000fe20007810000 */
[--C-:B------:R-:W-:Y:S01]  /*14e90*/  FFMA.FTZ R192, R61, R2, -R0.reuse ;  /* 0x000000023dc07223 */ /* 0x100fe20000010800 */
[C---:B------:R-:W-:Y:S01]  /*14ea0*/  ISETP.LT.OR P4, PT, R60.reuse, 0x32, P4 ;  /* 0x000000323c00780c */ /* 0x040fe20002781670 */
[----:B------:R-:W-:Y:S01]  /*14eb0*/  MUFU.EX2 R83, R83 ;  /* 0x0000005300537308 */ /* 0x000fe20000000800 */
[----:B------:R-:W-:Y:S01]  /*14ec0*/  FMNMX.FTZ R4, R35, R4, !PT ;  /* 0x0000000423047209 */ /* 0x000fe20007810000 */
[-CC-:B------:R-:W-:Y:S01]  /*14ed0*/  FFMA.FTZ R186, R49, R2.reuse, -R0.reuse ;  /* 0x0000000231ba7223 */ /* 0x180fe20000010800 */
[----:B------:R-:W-:Y:S01]  /*14ee0*/  FSEL R51, R51, -INF , !P4 ;  /* 0xff80000033337808 */ /* 0x000fe20006000000 */
[--C-:B------:R-:W-:Y:S01]  /*14ef0*/  FFMA.FTZ R29, R29, R2, -R0.reuse ;  /* 0x000000021d1d7223 */ /* 0x100fe20000010800 */
[----:B------:R-:W-:Y:S01]  /*14f00*/  FMNMX.FTZ R4, R75, R4, !PT ;  /* 0x000000044b047209 */ /* 0x000fe20007810000 */
[--C-:B------:R-:W-:Y:S01]  /*14f10*/  FFMA.FTZ R33, R33, R2, -R0.reuse ;  /* 0x0000000221217223 */ /* 0x100fe20000010800 */
[----:B------:R-:W-:Y:S01]  /*14f20*/  ISETP.LT.OR P6, PT, R60, 0x3a, P6 ;  /* 0x0000003a3c00780c */ /* 0x000fe200037c1670 */
[----:B------:R-:W0:Y:S01]  /*14f30*/  MUFU.EX2 R196, R196 ;  /* 0x000000c400c47308 */ /* 0x000e220000000800 */
[----:B------:R-:W-:Y:S01]  /*14f40*/  FMNMX.FTZ R4, R39, R4, !PT ;  /* 0x0000000427047209 */ /* 0x000fe20007810000 */
[-CC-:B------:R-:W-:Y:S01]  /*14f50*/  FFMA.FTZ R194, R63, R2.reuse, -R0.reuse ;  /* 0x000000023fc27223 */ /* 0x180fe20000010800 */
[----:B------:R-:W-:Y:S01]  /*14f60*/  FSEL R25, R54, -INF , !P5 ;  /* 0xff80000036197808 */ /* 0x000fe20006800000 */
[--C-:B------:R-:W-:Y:S01]  /*14f70*/  FFMA.FTZ R37, R37, R2, -R0.reuse ;  /* 0x0000000225257223 */ /* 0x100fe20000010800 */
[----:B------:R-:W-:Y:S01]  /*14f80*/  FMNMX.FTZ R4, R77, R4, !PT ;  /* 0x000000044d047209 */ /* 0x000fe20007810000 */
[-CC-:B------:R-:W-:Y:S01]  /*14f90*/  FFMA.FTZ R188, R65, R2.reuse, -R0.reuse ;  /* 0x0000000241bc7223 */ /* 0x180fe20000010800 */
[----:B------:R-:W-:Y:S01]  /*14fa0*/  FSEL R55, R55, -INF , !P6 ;  /* 0xff80000037377808 */ /* 0x000fe20007000000 */
[--C-:B------:R-:W-:Y:S01]  /*14fb0*/  FFMA.FTZ R41, R41, R2, -R0.reuse ;  /* 0x0000000229297223 */ /* 0x100fe20000010800 */
[----:B------:R-:W-:Y:S01]  /*14fc0*/  FMNMX.FTZ R4, R43, R4, !PT ;  /* 0x000000042b047209 */ /* 0x000fe20007810000 */
[-CC-:B------:R-:W-:Y:S01]  /*14fd0*/  FFMA.FTZ R190, R67, R2.reuse, -R0.reuse ;  /* 0x0000000243be7223 */ /* 0x180fe20000010800 */
[-CC-:B------:R-:W-:Y:S01]  /*14fe0*/  FFMA.FTZ R45, R45, R2.reuse, -R0.reuse ;  /* 0x000000022d2d7223 */ /* 0x180fe20000010800 */
[--C-:B------:R-:W-:Y:S01]  /*14ff0*/  FFMA.FTZ R184, R69, R2, -R0.reuse ;  /* 0x0000000245b87223 */ /* 0x100fe20000010800 */
[----:B------:R-:W-:Y:S01]  /*15000*/  FMNMX.FTZ R4, R79, R4, !PT ;  /* 0x000000044f047209 */ /* 0x000fe20007810000 */
[----:B------:R-:W-:Y:S01]  /*15010*/  FFMA.FTZ R49, R53, R2, -R0 ;  /* 0x0000000235317223 */ /* 0x000fe20000010800 */
[----:B------:R-:W2:Y:S02]  /*15020*/  MUFU.EX2 R198, R198 ;  /* 0x000000c600c67308 */ /* 0x000ea40000000800 */
[----:B------:R-:W-:-:S04]  /*15030*/  FMNMX.FTZ R4, R47, R4, !PT ;  /* 0x000000042f047209 */ /* 0x000fc80007810000 */
[----:B------:R-:W-:Y:S02]  /*15040*/  FMNMX.FTZ R4, R81, R4, !PT ;  /* 0x0000000451047209 */ /* 0x000fe40007810000 */
[----:B------:R-:W3:Y:S02]  /*15050*/  MUFU.EX2 R29, R29 ;  /* 0x0000001d001d7308 */ /* 0x000ee40000000800 */
[----:B------:R-:W-:-:S04]  /*15060*/  FMNMX.FTZ R4, R51, R4, !PT ;  /* 0x0000000433047209 */ /* 0x000fc80007810000 */
[----:B------:R-:W-:Y:S02]  /*15070*/  FMNMX.FTZ R4, R25, R4, !PT ;  /* 0x0000000419047209 */ /* 0x000fe40007810000 */
[----:B------:R-:W4:Y:S02]  /*15080*/  MUFU.EX2 R192, R192 ;  /* 0x000000c000c07308 */ /* 0x000f240000000800 */
[----:B------:R-:W-:-:S05]  /*15090*/  FMNMX.FTZ R4, R55, R4, !PT ;  /* 0x0000000437047209 */ /* 0x000fca0007810000 */
[----:B------:R-:W5:Y:S01]  /*150a0*/  SHFL.BFLY PT, R59, R4, 0x2, 0x1f ;  /* 0x0c401f00043b7f89 */ /* 0x000f6200000e0000 */
[----:B------:R-:W1:Y:S08]  /*150b0*/  MUFU.EX2 R33, R33 ;  /* 0x0000002100217308 */ /* 0x000e700000000800 */
[----:B------:R-:W1:Y:S08]  /*150c0*/  MUFU.EX2 R194, R194 ;  /* 0x000000c200c27308 */ /* 0x000e700000000800 */
[----:B------:R-:W1:Y:S01]  /*150d0*/  MUFU.EX2 R37, R37 ;  /* 0x0000002500257308 */ /* 0x000e620000000800 */
[----:B-----5:R-:W-:Y:S01]  /*150e0*/  FMNMX.FTZ R24, R4, R59, !PT ;  /* 0x0000003b04187209 */ /* 0x020fe20007810000 */
[----:B------:R-:W-:-:S06]  /*150f0*/  FFMA.FTZ R59, R71, R2, -R0 ;  /* 0x00000002473b7223 */ /* 0x000fcc0000010800 */
[----:B------:R-:W-:Y:S01]  /*15100*/  MUFU.EX2 R188, R188 ;  /* 0x000000bc00bc7308 */ /* 0x000fe20000000800 */
[----:B------:R-:W5:Y:S07]  /*15110*/  SHFL.BFLY PT, R61, R24, 0x1, 0x1f ;  /* 0x0c201f00183d7f89 */ /* 0x000f6e00000e0000 */
[----:B------:R-:W-:Y:S08]  /*15120*/  MUFU.EX2 R41, R41 ;  /* 0x0000002900297308 */ /* 0x000ff00000000800 */
[----:B------:R-:W-:Y:S08]  /*15130*/  MUFU.EX2 R190, R190 ;  /* 0x000000be00be7308 */ /* 0x000ff00000000800 */
[----:B------:R-:W-:Y:S01]  /*15140*/  MUFU.EX2 R45, R45 ;  /* 0x0000002d002d7308 */ /* 0x000fe20000000800 */
[----:B-----5:R-:W-:-:S04]  /*15150*/  FMNMX.FTZ R4, R24, R61, !PT ;  /* 0x0000003d18047209 */ /* 0x020fc80007810000 */
[C---:B------:R-:W-:Y:S01]  /*15160*/  FSETP.NEU.FTZ.AND P4, PT, R4.reuse, -INF , PT ;  /* 0xff8000000400780b */ /* 0x040fe20003f9d000 */
[----:B------:R-:W-:Y:S02]  /*15170*/  FMUL.FTZ R28, R4, R2 ;  /* 0x00000002041c7220 */ /* 0x000fe40000410000 */
[----:B------:R-:W-:Y:S03]  /*15180*/  MUFU.EX2 R184, R184 ;  /* 0x000000b800b87308 */ /* 0x000fe60000000800 */
[----:B------:R-:W-:-:S05]  /*15190*/  FSEL R28, R28, RZ, P4 ;  /* 0x000000ff1c1c7208 */ /* 0x000fca0002000000 */
[----:B------:R-:W-:Y:S01]  /*151a0*/  MUFU.EX2 R59, R59 ;  /* 0x0000003b003b7308 */ /* 0x000fe20000000800 */
[-CC-:B------:R-:W-:Y:S01]  /*151b0*/  FFMA.FTZ R197, R26, R2.reuse, -R28.reuse ;  /* 0x000000021ac57223 */ /* 0x180fe2000001081c */
[-CC-:B------:R-:W-:Y:S01]  /*151c0*/  FFMA.FTZ R0, R27, R2.reuse, -R28.reuse ;  /* 0x000000021b007223 */ /* 0x180fe2000001081c */
[-CC-:B------:R-:W-:Y:S01]  /*151d0*/  FFMA.FTZ R199, R3, R2.reuse, -R28.reuse ;  /* 0x0000000203c77223 */ /* 0x180fe2000001081c */
[-CC-:B------:R-:W-:Y:S01]  /*151e0*/  FFMA.FTZ R24, R31, R2.reuse, -R28.reuse ;  /* 0x000000021f187223 */ /* 0x180fe2000001081c */
[-CC-:B------:R-:W-:Y:S01]  /*151f0*/  FFMA.FTZ R193, R73, R2.reuse, -R28.reuse ;  /* 0x0000000249c17223 */ /* 0x180fe2000001081c */
[----:B0-----:R-:W-:Y:S01]  /*15200*/  FADD.FTZ R3, R196, R83 ;  /* 0x00000053c4037221 */ /* 0x001fe20000010000 */
[-CC-:B------:R-:W-:Y:S01]  /*15210*/  FFMA.FTZ R26, R35, R2.reuse, -R28.reuse ;  /* 0x00000002231a7223 */ /* 0x180fe2000001081c */
[----:B------:R-:W-:Y:S01]  /*15220*/  MUFU.EX2 R197, R197 ;  /* 0x000000c500c57308 */ /* 0x000fe20000000800 */
[-CC-:B------:R-:W-:Y:S01]  /*15230*/  FFMA.FTZ R195, R75, R2.reuse, -R28.reuse ;  /* 0x000000024bc37223 */ /* 0x180fe2000001081c */
[----:B--2---:R-:W-:Y:S01]  /*15240*/  FADD.FTZ R34, R198, R3 ;  /* 0x00000003c6227221 */ /* 0x004fe20000010000 */
[-CC-:B------:R-:W-:Y:S01]  /*15250*/  FFMA.FTZ R30, R39, R2.reuse, -R28.reuse ;  /* 0x00000002271e7223 */ /* 0x180fe2000001081c */
[-CC-:B------:R-:W-:Y:S01]  /*15260*/  FFMA.FTZ R189, R77, R2.reuse, -R28.reuse ;  /* 0x000000024dbd7223 */ /* 0x180fe2000001081c */
[-C--:B------:R-:W-:Y:S01]  /*15270*/  FFMA.FTZ R32, R43, R2.reuse, -R28 ;  /* 0x000000022b207223 */ /* 0x080fe2000001081c */
[----:B---3--:R-:W-:Y:S01]  /*15280*/  FADD.FTZ R3, R29, R34 ;  /* 0x000000221d037221 */ /* 0x008fe20000010000 */
[-CC-:B------:R-:W-:Y:S01]  /*15290*/  FFMA.FTZ R191, R79, R2.reuse, -R28.reuse ;  /* 0x000000024fbf7223 */ /* 0x180fe2000001081c */
[----:B------:R-:W0:Y:S01]  /*152a0*/  MUFU.EX2 R0, R0 ;  /* 0x0000000000007308 */ /* 0x000e220000000800 */
[-CC-:B------:R-:W-:Y:S01]  /*152b0*/  FFMA.FTZ R34, R47, R2.reuse, -R28.reuse ;  /* 0x000000022f227223 */ /* 0x180fe2000001081c */
[----:B----4-:R-:W-:Y:S01]  /*152c0*/  FADD.FTZ R38, R192, R3 ;  /* 0x00000003c0267221 */ /* 0x010fe20000010000 */
[----:B------:R-:W2:Y:S01]  /*152d0*/  @P2 LDC R35, c[0x0][0x44c] ;  /* 0x00011300ff232b82 */ /* 0x000ea20000000800 */
[-CC-:B------:R-:W-:Y:S01]  /*152e0*/  FFMA.FTZ R185, R81, R2.reuse, -R28.reuse ;  /* 0x0000000251b97223 */ /* 0x180fe2000001081c */
[-C--:B------:R-:W-:Y:S01]  /*152f0*/  FFMA.FTZ R51, R51, R2.reuse, -R28 ;  /* 0x0000000233337223 */ /* 0x080fe2000001081c */
[----:B-1----:R-:W-:Y:S01]  /*15300*/  FADD.FTZ R27, R33, R38 ;  /* 0x00000026211b7221 */ /* 0x002fe20000010000 */
[-CC-:B------:R-:W-:Y:S01]  /*15310*/  FFMA.FTZ R25, R25, R2.reuse, -R28.reuse ;  /* 0x0000000219197223 */ /* 0x180fe2000001081c */
[----:B------:R-:W1:Y:S01]  /*15320*/  MUFU.EX2 R199, R199 ;  /* 0x000000c700c77308 */ /* 0x000e620000000800 */
[----:B------:R-:W-:Y:S01]  /*15330*/  FFMA.FTZ R55, R55, R2, -R28 ;  /* 0x0000000237377223 */ /* 0x000fe2000001081c */
[----:B------:R-:W-:Y:S01]  /*15340*/  FADD.FTZ R38, R194, R27 ;  /* 0x0000001bc2267221 */ /* 0x000fe20000010000 */
[----:B------:R-:W-:-:S02]  /*15350*/  MOV R31, R80 ;  /* 0x00000050001f7202 */ /* 0x000fc40000000f00 */
[----:B------:R-:W-:Y:S01]  /*15360*/  F2FP.F16.F32.PACK_AB R196, R83, R196 ;  /* 0x000000c453c4723e */ /* 0x000fe200000000ff */
[----:B------:R-:W-:Y:S01]  /*15370*/  FADD.FTZ R27, R37, R38 ;  /* 0x00000026251b7221 */ /* 0x000fe20000010000 */
[----:B------:R-:W-:Y:S01]  /*15380*/  F2FP.F16.F32.PACK_AB R198, R29, R198 ;  /* 0x000000c61dc6723e */ /* 0x000fe200000000ff */
[----:B------:R-:W3:Y:S01]  /*15390*/  MUFU.EX2 R24, R24 ;  /* 0x0000001800187308 */ /* 0x000ee20000000800 */
[----:B0-----:R-:W-:Y:S01]  /*153a0*/  FADD.FTZ R36, R197, R0 ;  /* 0x00000000c5247221 */ /* 0x001fe20000010000 */
[----:B------:R-:W-:Y:S01]  /*153b0*/  FADD.FTZ R38, R188, R27 ;  /* 0x0000001bbc267221 */ /* 0x000fe20000010000 */
[----:B------:R-:W-:Y:S02]  /*153c0*/  F2FP.F16.F32.PACK_AB R197, R0, R197 ;  /* 0x000000c500c5723e */ /* 0x000fe400000000ff */
[----:B------:R-:W-:Y:S01]  /*153d0*/  F2FP.F16.F32.PACK_AB R192, R33, R192 ;  /* 0x000000c021c0723e */ /* 0x000fe200000000ff */
[----:B------:R-:W-:Y:S01]  /*153e0*/  FADD.FTZ R27, R41, R38 ;  /* 0x00000026291b7221 */ /* 0x000fe20000010000 */
[----:B------:R-:W-:Y:S01]  /*153f0*/  F2FP.F16.F32.PACK_AB R194, R37, R194 ;  /* 0x000000c225c2723e */ /* 0x000fe200000000ff */
[----:B------:R-:W0:Y:S01]  /*15400*/  MUFU.EX2 R193, R193 ;  /* 0x000000c100c17308 */ /* 0x000e220000000800 */
[----:B-1----:R-:W-:Y:S01]  /*15410*/  FADD.FTZ R3, R199, R36 ;  /* 0x00000024c7037221 */ /* 0x002fe20000010000 */
[----:B------:R-:W-:Y:S01]  /*15420*/  FADD.FTZ R38, R190, R27 ;  /* 0x0000001bbe267221 */ /* 0x000fe20000010000 */
[----:B--2---:R-:W-:Y:S01]  /*15430*/  @P2 IMAD.HI.U32 R35, R80, R35, RZ ;  /* 0x0000002350232227 */ /* 0x004fe200078e00ff */
[----:B------:R-:W-:-:S03]  /*15440*/  F2FP.F16.F32.PACK_AB R188, R41, R188 ;  /* 0x000000bc29bc723e */ /* 0x000fc600000000ff */
[C---:B------:R-:W-:Y:S01]  /*15450*/  FADD.FTZ R27, R45.reuse, R38 ;  /* 0x000000262d1b7221 */ /* 0x040fe20000010000 */
[----:B------:R-:W-:Y:S01]  /*15460*/  F2FP.F16.F32.PACK_AB R190, R45, R190 ;  /* 0x000000be2dbe723e */ /* 0x000fe200000000ff */
[----:B------:R-:W1:Y:S01]  /*15470*/  MUFU.EX2 R26, R26 ;  /* 0x0000001a001a7308 */ /* 0x000e620000000800 */
[----:B---3--:R-:W-:Y:S01]  /*15480*/  FADD.FTZ R36, R24, R3 ;  /* 0x0000000318247221 */ /* 0x008fe20000010000 */
[----:B------:R-:W-:Y:S01]  /*15490*/  FADD.FTZ R38, R184, R27 ;  /* 0x0000001bb8267221 */ /* 0x000fe20000010000 */
[----:B------:R-:W-:Y:S02]  /*154a0*/  @P2 SHF.R.U32.HI R31, RZ, R40, R35 ;  /* 0x00000028ff1f2219 */ /* 0x000fe40000011623 */
[C---:B------:R-:W-:Y:S01]  /*154b0*/  F2FP.F16.F32.PACK_AB R184, R59.reuse, R184 ;  /* 0x000000b83bb8723e */ /* 0x040fe200000000ff */
[----:B------:R-:W-:Y:S01]  /*154c0*/  FADD.FTZ R27, R59, R38 ;  /* 0x000000263b1b7221 */ /* 0x000fe20000010000 */
[----:B------:R-:W-:Y:S01]  /*154d0*/  F2FP.F16.F32.PACK_AB R199, R24, R199 ;  /* 0x000000c718c7723e */ /* 0x000fe200000000ff */
[----:B------:R-:W2:Y:S01]  /*154e0*/  MUFU.EX2 R195, R195 ;  /* 0x000000c300c37308 */ /* 0x000ea20000000800 */
[----:B0-----:R-:W-:Y:S01]  /*154f0*/  FADD.FTZ R3, R193, R36 ;  /* 0x00000024c1037221 */ /* 0x001fe20000010000 */
[----:B------:R-:W-:-:S04]  /*15500*/  IMAD.IADD R31, R154, 0x1, R31 ;  /* 0x000000019a1f7824 */ /* 0x000fc800078e021f */
[----:B------:R-:W-:Y:S02]  /*15510*/  IMAD.IADD R56, R31, 0x1, R56 ;  /* 0x000000011f387824 */ /* 0x000fe400078e0238 */
        /* <DEDUP_REMOVED lines=26> */
[----:B--2---:R-:W-:Y:S01]  /*156c0*/  FADD.FTZ R227, R25, R0 ;  /* 0x0000000019e37221 */ /* 0x004fe20000010000 */
[C---:B0-----:R-:W-:Y:S01]  /*156d0*/  FADD.FTZ R228, R49.reuse, R228 ;  /* 0x000000e431e47221 */ /* 0x041fe20000010000 */
[----:B------:R-:W-:Y:S02]  /*156e0*/  F2FP.F16.F32.PACK_AB R186, R49, R186 ;  /* 0x000000ba31ba723e */ /* 0x000fe400000000ff */
[C---:B-1----:R-:W-:Y:S01]  /*156f0*/  FADD.FTZ R227, R36.reuse, R227 ;  /* 0x000000e324e37221 */ /* 0x042fe20000010000 */
[----:B------:R-:W-:Y:S01]  /*15700*/  F2FP.F16.F32.PACK_AB R187, R36, R25 ;  /* 0x0000001924bb723e */ /* 0x000fe200000000ff */
        /* <DEDUP_REMOVED lines=12> */
.L_x_1732:
[----:B------:R-:W-:-:S13]  /*157d0*/  ISETP.NE.AND P4, PT, R57, 0x1, PT ;  /* 0x000000013900780c */ /* 0x000fda0003f85270 */
[----:B------:R-:W0:Y:S02]  /*157e0*/  @P4 LDC.64 R24, c[0x0][0x9e8] ;  /* 0x00027a00ff184b82 */ /* 0x000e240000000a00 */
[----:B0-----:R-:W-:-:S05]  /*157f0*/  @P4 IMAD.HI.U32 R24, R0, R24, RZ ;  /* 0x0000001800184227 */ /* 0x001fca00078e00ff */
[----:B------:R-:W-:-:S07]  /*15800*/  @P4 SHF.R.U32.HI R0, RZ, R25, R24 ;  /* 0x00000019ff004219 */ /* 0x000fce0000011618 */
.L_x_1733:
[----:B------:R-:W-:Y:S05]  /*15810*/  BSYNC B0 ;  /* 0x0000000000007941 */ /* 0x000fea0003800000 */
.L_x_1731:
[----:B------:R-:W-:-:S05]  /*15820*/  IMAD R57, R0, R57, R57 ;  /* 0x0000003900397224 */ /* 0x000fca00078e0239 */
[----:B------:R-:W-:-:S07]  /*15830*/  VIMNMX R56, R56, R57, PT ;  /* 0x0000003938387248 */ /* 0x000fce0003fe0100 */
.L_x_1730:
[----:B------:R-:W2:Y:S01]  /*15840*/  LDL R25, [R1+0x38] ;  /* 0x0000380001197983 */ /* 0x000ea20000100800 */
[----:B------:R-:W-:Y:S01]  /*15850*/  SHF.R.S32.HI R3, RZ, 0x1f, R56 ;  /* 0x0000001fff037819 */ /* 0x000fe20000011438 */
[----:B------:R-:W-:Y:S01]  /*15860*/  BSSY B0, `(.L_x_1734) ;  /* 0x00002fe000007945 */ /* 0x000fe20003800000 */
[----:B------:R-:W-:Y:S01]  /*15870*/  IMAD.MOV.U32 R0, RZ, RZ, 0x3f800000 ;  /* 0x3f800000ff007424 */ /* 0x000fe200078e00ff */
[----:B------:R-:W-:Y:S02]  /*15880*/  CS2R R150, SRZ ;  /* 0x0000000000967805 */ /* 0x000fe4000001ff00 */
[----:B------:R-:W-:Y:S01]  /*15890*/  LEA.HI R24, R3, R56, RZ, 0x6 ;  /* 0x0000003803187211 */ /* 0x000fe200078f30ff */
[----:B------:R-:W-:Y:S01]  /*158a0*/  IMAD.MOV.U32 R3, RZ, RZ, 0x3f800000 ;  /* 0x3f800000ff037424 */ /* 0x000fe200078e00ff */
[----:B------:R-:W-:Y:S02]  /*158b0*/  CS2R R148, SRZ ;  /* 0x0000000000947805 */ /* 0x000fe4000001ff00 */
[----:B------:R-:W-:-:S02]  /*158c0*/  CS2R R146, SRZ ;  /* 0x0000000000927805 */ /* 0x000fc4000001ff00 */
[----:B------:R-:W-:Y:S02]  /*158d0*/  SHF.R.S32.HI R24, RZ, 0x6, R24 ;  /* 0x00000006ff187819 */ /* 0x000fe40000011418 */
        /* <DEDUP_REMOVED lines=60> */
[----:B--2---:R-:W-:-:S04]  /*15ca0*/  VIMNMX R25, R25, R24, !PT ;  /* 0x0000001819197248 */ /* 0x004fc80007fe0100 */
[----:B------:R-:W-:Y:S01]  /*15cb0*/  ISETP.GE.AND P4, PT, R204, R25, PT ;  /* 0x00000019cc00720c */ /* 0x000fe20003f86270 */
[----:B------:R0:W-:Y:S02]  /*15cc0*/  STL [R1+0x1c], R25 ;  /* 0x00001c1901007387 */ /* 0x0001e40000100800 */
[----:B0-----:R-:W-:-:S10]  /*15cd0*/  CS2R R24, SRZ ;  /* 0x0000000000187805 */ /* 0x001fd4000001ff00 */
[----:B------:R-:W-:Y:S05]  /*15ce0*/  @!P4 BRA `(.L_x_1735) ;  /* 0x0000002800d4c947 */ /* 0x000fea0003800000 */
[----:B------:R-:W-:Y:S01]  /*15cf0*/  BSSY B1, `(.L_x_1736) ;  /* 0x00002b0000017945 */ /* 0x000fe20003800000 */
[----:B------:R-:W-:Y:S01]  /*15d00*/  IMAD.MOV.U32 R0, RZ, RZ, 0x3f800000 ;  /* 0x3f800000ff007424 */ /* 0x000fe200078e00ff */
[----:B------:R-:W-:-:S07]  /*15d10*/  MOV R151, RZ ;  /* 0x000000ff00977202 */ /* 0x000fce0000000f00 */
.L_x_1755:
[----:B------:R-:W-:-:S05]  /*15d20*/  VIADD R231, R22, 0x1 ;  /* 0x0000000116e77836 */ /* 0x000fca0000000000 */
[----:B------:R-:W-:-:S04]  /*15d30*/  ISETP.NE.AND P4, PT, R231, 0x2, PT ;  /* 0x00000002e700780c */ /* 0x000fc80003f85270 */
[----:B------:R-:W-:Y:S02]  /*15d40*/  SEL R230, RZ, 0x1, P4 ;  /* 0x00000001ffe67807 */ /* 0x000fe40002000000 */
[----:B------:R-:W-:Y:S02]  /*15d50*/  SEL R231, R231, RZ, P4 ;  /* 0x000000ffe7e77207 */ /* 0x000fe40002000000 */
[----:B------:R-:W-:Y:S01]  /*15d60*/  LOP3.LUT R230, R205, R230, RZ, 0x3c, !PT ;  /* 0x000000e6cde67212 */ /* 0x000fe200078e3cff */
[----:B------:R-:W-:Y:S06]  /*15d70*/  @!P0 BRA `(.L_x_1737) ;  /* 0x0000000000048947 */ /* 0x000fec0003800000 */
[----:B------:R-:W-:Y:S01]  /*15d80*/  BPT.TRAP 0x1 ;  /* 0x000000040000795c */ /* 0x000fe20000300000 */
.L_x_1737:
[----:B------:R-:W-:Y:S01]  /*15d90*/  IMAD R232, R231, 0x8, R16 ;  /* 0x00000008e7e87824 */ /* 0x000fe200078e0210 */
[----:B------:R-:W-:-:S04]  /*15da0*/  SHF.L.U32 R152, R230, 0x1f, RZ ;  /* 0x0000001fe6987819 */ /* 0x000fc800000006ff */
[----:B------:R0:W1:Y:S01]  /*15db0*/  SYNCS.PHASECHK.TRANS64.TRYWAIT P4, [R232+URZ+0x30830], R152 ;  /* 0x03083098e80075a7 */ /* 0x000062000808017f */
[----:B------:R-:W-:Y:S05]  /*15dc0*/  @!P0 BRA `(.L_x_1738) ;  /* 0x0000000000048947 */ /* 0x000fea0003800000 */
[----:B------:R-:W-:Y:S01]  /*15dd0*/  BPT.TRAP 0x1 ;  /* 0x000000040000795c */ /* 0x000fe20000300000 */
.L_x_1738:
[----:B------:R-:W2:Y:S01]  /*15de0*/  LDL R2, [R1] ;  /* 0x0000000001027983 */ /* 0x000ea20000100800 */
[----:B------:R-:W-:Y:S01]  /*15df0*/  BSSY B2, `(.L_x_1739) ;  /* 0x0000007000027945 */ /* 0x000fe20003800000 */
[----:B--2---:R-:W-:-:S04]  /*15e00*/  IMAD R158, R231, 0x800, R2 ;  /* 0x00000800e79e7824 */ /* 0x004fc800078e0202 */
[C---:B------:R-:W-:Y:S02]  /*15e10*/  VIADD R155, R158.reuse, 0x2 ;  /* 0x000000029e9b7836 */ /* 0x040fe40000000000 */
[----:B------:R-:W-:Y:S01]  /*15e20*/  VIADD R2, R158, 0x4 ;  /* 0x000000049e027836 */ /* 0x000fe20000000000 */
[----:B-1----:R-:W-:Y:S06]  /*15e30*/  @P4 BRA `(.L_x_1740) ;  /* 0x0000000000084947 */ /* 0x002fec0003800000 */
[----:B------:R-:W1:Y:S02]  /*15e40*/  SYNCS.PHASECHK.TRANS64.TRYWAIT P4, [R232+URZ+0x30830], R152 ;  /* 0x03083098e80075a7 */ /* 0x000e64000808017f */
[----:B-1----:R-:W-:Y:S05]  /*15e50*/  @!P4 BRA `(.L_x_1741) ;  /* 0x0000018800ccc947 */ /* 0x002fea0003800000 */
.L_x_1740:
[----:B------:R-:W-:Y:S05]  /*15e60*/  BSYNC B2 ;  /* 0x0000000000027941 */ /* 0x000fea0003800000 */
.L_x_1739:
[----:B01----:R-:W-:Y:S01]  /*15e70*/  IMAD.MOV.U32 R152, RZ, RZ, R158 ;  /* 0x000000ffff987224 */ /* 0x003fe200078e009e */
[----:B------:R-:W-:Y:S01]  /*15e80*/  R2UR UR12, R216 ;  /* 0x00000000d80c72ca */ /* 0x000fe200000e0000 */
[----:B------:R-:W-:Y:S01]  /*15e90*/  VIADD R154, R158, 0x6 ;  /* 0x000000069e9a7836 */ /* 0x000fe20000000000 */
[----:B------:R-:W-:Y:S01]  /*15ea0*/  R2UR UR13, R217 ;  /* 0x00000000d90d72ca */ /* 0x000fe200000e0000 */
[----:B------:R-:W-:Y:S01]  /*15eb0*/  IMAD.MOV.U32 R153, RZ, RZ, 0x40000040 ;  /* 0x40000040ff997424 */ /* 0x000fe200078e00ff */
[----:B------:R-:W-:Y:S01]  /*15ec0*/  R2UR UR6, R152 ;  /* 0x00000000980672ca */ /* 0x000fe200000e0000 */
[----:B------:R-:W-:Y:S01]  /*15ed0*/  VIADD R156, R158, 0x204 ;  /* 0x000002049e9c7836 */ /* 0x000fe20000000000 */
[----:B------:R-:W-:Y:S01]  /*15ee0*/  MOV R152, R155 ;  /* 0x0000009b00987202 */ /* 0x000fe20000000f00 */
[----:B------:R-:W-:Y:S01]  /*15ef0*/  IMAD.MOV.U32 R155, RZ, RZ, 0x40000040 ;  /* 0x40000040ff9b7424 */ /* 0x000fe200078e00ff */
[----:B------:R-:W-:Y:S01]  /*15f00*/  R2UR UR10, R154 ;  /* 0x000000009a0a72ca */ /* 0x000fe200000e0000 */
[----:B------:R-:W-:Y:S01]  /*15f10*/  VIADD R154, R158, 0x202 ;  /* 0x000002029e9a7836 */ /* 0x000fe20000000000 */
[----:B------:R-:W-:Y:S01]  /*15f20*/  R2UR UR4, R152 ;  /* 0x00000000980472ca */ /* 0x000fe200000e0000 */
[----:B------:R-:W-:Y:S01]  /*15f30*/  IMAD.MOV.U32 R152, RZ, RZ, R2 ;  /* 0x000000ffff987224 */ /* 0x000fe200078e0002 */
[----:B------:R-:W-:Y:S01]  /*15f40*/  R2UR UR11, R155 ;  /* 0x000000009b0b72ca */ /* 0x000fe200000e0000 */
[----:B------:R-:W-:Y:S01]  /*15f50*/  IMAD.MOV.U32 R157, RZ, RZ, 0x40000040 ;  /* 0x40000040ff9d7424 */ /* 0x000fe200078e00ff */
[----:B------:R-:W-:Y:S01]  /*15f60*/  R2UR UR5, R153 ;  /* 0x00000000990572ca */ /* 0x000fe200000e0000 */
[-C--:B------:R-:W-:Y:S01]  /*15f70*/  FMUL.FTZ R24, R24, R3.reuse ;  /* 0x0000000318187220 */ /* 0x080fe20000410000 */
[----:B------:R-:W-:Y:S01]  /*15f80*/  R2UR UR8, R152 ;  /* 0x00000000980872ca */ /* 0x000fe200000e0000 */
[----:B------:R-:W-:Y:S01]  /*15f90*/  VIADD R152, R158, 0x200 ;  /* 0x000002009e987836 */ /* 0x000fe20000000000 */
[----:B------:R-:W-:Y:S01]  /*15fa0*/  R2UR UR22, R156 ;  /* 0x000000009c1672ca */ /* 0x000fe200000e0000 */
[----:B------:R-:W-:Y:S01]  /*15fb0*/  VIADD R156, R158, 0x400 ;  /* 0x000004009e9c7836 */ /* 0x000fe20000000000 */
[----:B------:R-:W-:Y:S01]  /*15fc0*/  R2UR UR18, R154 ;  /* 0x000000009a1272ca */ /* 0x000fe200000e0000 */
[-C--:B------:R-:W-:Y:S01]  /*15fd0*/  FMUL.FTZ R25, R25, R3.reuse ;  /* 0x0000000319197220 */ /* 0x080fe20000410000 */
[----:B------:R-:W-:Y:S01]  /*15fe0*/  R2UR UR14, R152 ;  /* 0x00000000980e72ca */ /* 0x000fe200000e0000 */
[----:B------:R-:W-:Y:S01]  /*15ff0*/  VIADD R152, R158, 0x206 ;  /* 0x000002069e987836 */ /* 0x000fe20000000000 */
[----:B------:R-:W-:Y:S01]  /*16000*/  R2UR UR30, R156 ;  /* 0x000000009c1e72ca */ /* 0x000fe200000e0000 */
[C---:B------:R-:W-:Y:S01]  /*16010*/  VIADD R156, R158.reuse, 0x406 ;  /* 0x000004069e9c7836 */ /* 0x040fe20000000000 */
[----:B------:R-:W-:Y:S01]  /*16020*/  IADD3 R154, R158, 0x402, RZ ;  /* 0x000004029e9a7810 */ /* 0x000fe20007ffe0ff */
[-C--:B------:R-:W-:Y:S01]  /*16030*/  FMUL.FTZ R28, R28, R3.reuse ;  /* 0x000000031c1c7220 */ /* 0x080fe20000410000 */
[----:B------:R-:W-:Y:S01]  /*16040*/  R2UR UR26, R152 ;  /* 0x00000000981a72ca */ /* 0x000fe200000e0000 */
[----:B------:R-:W-:Y:S01]  /*16050*/  VIADD R152, R158, 0x404 ;  /* 0x000004049e987836 */ /* 0x000fe20000000000 */
[----:B------:R-:W-:Y:S01]  /*16060*/  MOV R236, UR11 ;  /* 0x0000000b00ec7c02 */ /* 0x000fe20008000f00 */
[----:B------:R-:W-:Y:S01]  /*16070*/  UMOV UR11, UR5 ;  /* 0x00000005000b7c82 */ /* 0x000fe20008000000 */
[----:B------:R-:W-:Y:S01]  /*16080*/  MOV R2, UR10 ;  /* 0x0000000a00027c02 */ /* 0x000fe20008000f00 */
[----:B------:R-:W-:Y:S01]  /*16090*/  UMOV UR10, UR4 ;  /* 0x00000004000a7c82 */ /* 0x000fe20008000000 */
[----:B------:R-:W-:Y:S01]  /*160a0*/  R2UR UR38, R152 ;  /* 0x00000000982672ca */ /* 0x000fe200000e0000 */
[----:B------:R-:W-:Y:S01]  /*160b0*/  VIADD R152, R158, 0x600 ;  /* 0x000006009e987836 */ /* 0x000fe20000000000 */
[----:B------:R-:W-:Y:S01]  /*160c0*/  R2UR UR7, R153 ;  /* 0x00000000990772ca */ /* 0x000fe200000e0000 */
[-C--:B------:R-:W-:Y:S01]  /*160d0*/  FMUL.FTZ R29, R29, R3.reuse ;  /* 0x000000031d1d7220 */ /* 0x080fe20000410000 */
[----:B------:R-:W-:Y:S01]  /*160e0*/  R2UR UR34, R154 ;  /* 0x000000009a2272ca */ /* 0x000fe200000e0000 */
[----:B------:R-:W-:Y:S01]  /*160f0*/  VIADD R154, R158, 0x604 ;  /* 0x000006049e9a7836 */ /* 0x000fe20000000000 */
[----:B------:R-:W-:Y:S01]  /*16100*/  R2UR UR42, R156 ;  /* 0x000000009c2a72ca */ /* 0x000fe200000e0000 */
[----:B------:R-:W-:Y:S01]  /*16110*/  VIADD R156, R158, 0x602 ;  /* 0x000006029e9c7836 */ /* 0x000fe20000000000 */
[----:B------:R-:W-:Y:S01]  /*16120*/  R2UR UR46, R152 ;  /* 0x00000000982e72ca */ /* 0x000fe200000e0000 */
[----:B------:R-:W-:Y:S01]  /*16130*/  VIADD R152, R158, 0x606 ;  /* 0x000006069e987836 */ /* 0x000fe20000000000 */
[----:B------:R-:W-:Y:S01]  /*16140*/  R2UR UR4, R6 ;  /* 0x00000000060472ca */ /* 0x000fe200000e0000 */
[-C--:B------:R-:W-:Y:S01]  /*16150*/  FMUL.FTZ R32, R32, R3.reuse ;  /* 0x0000000320207220 */ /* 0x080fe20000410000 */
[----:B------:R-:W-:Y:S01]  /*16160*/  R2UR UR5, R7 ;  /* 0x00000000070572ca */ /* 0x000fe200000e0000 */
[-C--:B------:R-:W-:Y:S01]  /*16170*/  FMUL.FTZ R33, R33, R3.reuse ;  /* 0x0000000321217220 */ /* 0x080fe20000410000 */
[C---:B------:R-:W-:Y:S01]  /*16180*/  R2UR UR9, R153.reuse ;  /* 0x00000000990972ca */ /* 0x040fe200000e0000 */
[-C--:B------:R-:W-:Y:S01]  /*16190*/  FMUL.FTZ R36, R36, R3.reuse ;  /* 0x0000000324247220 */ /* 0x080fe20000410000 */
[----:B------:R-:W-:Y:S01]  /*161a0*/  R2UR UR15, R153 ;  /* 0x00000000990f72ca */ /* 0x000fe200000e0000 */
        /* <DEDUP_REMOVED lines=29> */
[----:B------:R-:W-:Y:S01]  /*16380*/  WARPGROUP.ARRIVE ;  /* 0x00000000000079c5 */ /* 0x000fe20000000000 */
[----:B------:R-:W-:Y:S01]  /*16390*/  R2UR UR16, R214 ;  /* 0x00000000d61072ca */ /* 0x000fe200000e0000 */
[-C--:B------:R-:W-:Y:S01]  /*163a0*/  FMUL.FTZ R68, R68, R3.reuse ;  /* 0x0000000344447220 */ /* 0x080fe20000410000 */
[----:B------:R-:W-:Y:S01]  /*163b0*/  R2UR UR17, R215 ;  /* 0x00000000d71172ca */ /* 0x000fe200000e0000 */
[-C--:B------:R-:W-:Y:S01]  /*163c0*/  FMUL.FTZ R69, R69, R3.reuse ;  /* 0x0000000345457220 */ /* 0x080fe20000410000 */
[----:B------:R-:W-:Y:S01]  /*163d0*/  R2UR UR20, R212 ;  /* 0x00000000d41472ca */ /* 0x000fe200000e0000 */
[----:B------:R-:W-:Y:S01]  /*163e0*/  HGMMA.64x64x16.F32 R152, gdesc[UR4], RZ, !UPT, gsb0 ;  /* 0x00e00000049879f0 */ /* 0x000fe2000c0008ff */
[----:B------:R-:W-:Y:S01]  /*163f0*/  UMOV UR6, UR8 ;  /* 0x0000000800067c82 */ /* 0x000fe20008000000 */
[----:B------:R-:W-:Y:S01]  /*16400*/  UMOV UR7, UR9 ;  /* 0x0000000900077c82 */ /* 0x000fe20008000000 */
        /* <DEDUP_REMOVED lines=179> */
.L_x_1742:
[----:B------:R-:W-:Y:S01]  /*16f40*/  SHF.L.U32 R2, R205, 0x1f, RZ ;  /* 0x0000001fcd027819 */ /* 0x000fe200000006ff */
[----:B------:R-:W-:-:S04]  /*16f50*/  IMAD R0, R22, 0x8, R16 ;  /* 0x0000000816007824 */ /* 0x000fc800078e0210 */
[----:B------:R0:W1:Y:S01]  /*16f60*/  SYNCS.PHASECHK.TRANS64.TRYWAIT P4, [R0+URZ+0x30850], R2 ;  /* 0x03085002000075a7 */ /* 0x000062000808017f */
[----:B------:R-:W-:Y:S05]  /*16f70*/  @!P0 BRA `(.L_x_1743) ;  /* 0x0000000000048947 */ /* 0x000fea0003800000 */
[----:B------:R-:W-:Y:S01]  /*16f80*/  BPT.TRAP 0x1 ;  /* 0x000000040000795c */ /* 0x000fe20000300000 */
.L_x_1743:
[----:B------:R-:W-:Y:S04]  /*16f90*/  BSSY B2, `(.L_x_1744) ;  /* 0x0000004000027945 */ /* 0x000fe80003800000 */
[----:B-1----:R-:W-:Y:S05]  /*16fa0*/  @P4 BRA `(.L_x_1745) ;  /* 0x0000000000084947 */ /* 0x002fea0003800000 */
[----:B------:R-:W1:Y:S02]  /*16fb0*/  SYNCS.PHASECHK.TRANS64.TRYWAIT P4, [R0+URZ+0x30850], R2 ;  /* 0x03085002000075a7 */ /* 0x000e64000808017f */
[----:B-1----:R-:W-:Y:S05]  /*16fc0*/  @!P4 BRA `(.L_x_1746) ;  /* 0x000001780084c947 */ /* 0x002fea0003800000 */
.L_x_1745:
[----:B------:R-:W-:Y:S05]  /*16fd0*/  BSYNC B2 ;  /* 0x0000000000027941 */ /* 0x000fea0003800000 */
.L_x_1744:
[----:B01----:R-:W-:Y:S01]  /*16fe0*/  VIADD R2, R16, 0x400 ;  /* 0x0000040010027836 */ /* 0x003fe20000000000 */
[----:B------:R-:W2:Y:S01]  /*16ff0*/  LDL R205, [R1+0x34] ;  /* 0x0000340001cd7983 */ /* 0x000ea20000100800 */
[----:B------:R-:W-:Y:S01]  /*17000*/  IMAD.MOV.U32 R3, RZ, RZ, 0x40000040 ;  /* 0x40000040ff037424 */ /* 0x000fe200078e00ff */
[----:B------:R-:W-:Y:S01]  /*17010*/  WARPGROUP.ARRIVE ;  /* 0x00000000000079c5 */ /* 0x000fe20000000000 */
[----:B------:R-:W-:Y:S01]  /*17020*/  ULDC UR4, c[0x0][0x9dc] ;  /* 0x0002770000047ab9 */ /* 0x000fe20000000800 */
[----:B------:R-:W-:-:S04]  /*17030*/  SHF.R.U32.HI R2, RZ, 0x4, R2 ;  /* 0x00000004ff027819 */ /* 0x000fc80000011602 */
[----:B------:R-:W-:-:S04]  /*17040*/  LOP3.LUT R2, R2, 0x3fff, RZ, 0xc0, !PT ;  /* 0x00003fff02027812 */ /* 0x000fc800078ec0ff */
[----:B------:R-:W-:-:S04]  /*17050*/  LOP3.LUT R2, R2, 0x2000000, RZ, 0xfc, !PT ;  /* 0x0200000002027812 */ /* 0x000fc800078efcff */
[----:B------:R-:W-:Y:S02]  /*17060*/  LEA R2, R22, R2, 0xb ;  /* 0x0000000216027211 */ /* 0x000fe400078e58ff */
[----:B------:R-:W-:Y:S01]  /*17070*/  R2UR UR7, R3 ;  /* 0x00000000030772ca */ /* 0x000fe200000e0000 */
[----:B------:R-:W2:Y:S01]  /*17080*/  LDL R22, [R1+0x14] ;  /* 0x0000140001167983 */ /* 0x000ea20000100800 */
[----:B------:R-:W-:Y:S01]  /*17090*/  R2UR UR6, R2 ;  /* 0x00000000020672ca */ /* 0x000fe200000e0000 */
[----:B------:R-:W-:-:S12]  /*170a0*/  IMAD.MOV.U32 R3, RZ, RZ, 0x40000040 ;  /* 0x40000040ff037424 */ /* 0x000fd800078e00ff */
[----:B------:R-:W-:Y:S03]  /*170b0*/  HGMMA.64x256x16.F32 R24, R196, gdesc[UR4].tnspB, R24, gsb0 ;  /* 0x43e00004c4187df0 */ /* 0x000fe60008000818 */
[----:B------:R-:W-:Y:S02]  /*170c0*/  WARPGROUP.DEPBAR.LE gsb0, 0x0 ;  /* 0x00008000000079c5 */ /* 0x000fe40000010000 */
[----:B------:R-:W-:Y:S01]  /*170d0*/  VIADD R196, R2, 0x80 ;  /* 0x0000008002c47836 */ /* 0x000fe20000000000 */
[----:B------:R-:W-:Y:S01]  /*170e0*/  WARPGROUP.ARRIVE ;  /* 0x00000000000079c5 */ /* 0x000fe20000000000 */
[----:B------:R-:W-:-:S03]  /*170f0*/  IMAD.MOV.U32 R197, RZ, RZ, 0x40000040 ;  /* 0x40000040ffc57424 */ /* 0x000fc600078e00ff */
[----:B------:R-:W-:Y:S02]  /*17100*/  R2UR UR6, R196 ;  /* 0x00000000c40672ca */ /* 0x000fe400000e0000 */
[----:B------:R-:W-:-:S15]  /*17110*/  R2UR UR7, R197 ;  /* 0x00000000c50772ca */ /* 0x000fde00000e0000 */
[----:B------:R-:W-:-:S01]  /*17120*/  NOP ;  /* 0x0000000000007918 */ /* 0x000fc20000000000 */
[----:B------:R-:W-:Y:S03]  /*17130*/  HGMMA.64x256x16.F32 R24, R192, gdesc[UR4].tnspB, R24, gsb0 ;  /* 0x43e00004c0187df0 */ /* 0x000fe60008000818 */
[----:B------:R-:W-:Y:S02]  /*17140*/  WARPGROUP.DEPBAR.LE gsb0, 0x0 ;  /* 0x00008000000079c5 */ /* 0x000fe40000010000 */
[C---:B------:R-:W-:Y:S01]  /*17150*/  VIADD R192, R2.reuse, 0x100 ;  /* 0x0000010002c07836 */ /* 0x040fe20000000000 */
[----:B------:R-:W-:Y:S01]  /*17160*/  WARPGROUP.ARRIVE ;  /* 0x00000000000079c5 */ /* 0x000fe20000000000 */
[----:B------:R-:W-:Y:S02]  /*17170*/  IMAD.MOV.U32 R193, RZ, RZ, 0x40000040 ;  /* 0x40000040ffc17424 */ /* 0x000fe400078e00ff */
[----:B------:R-:W-:Y:S01]  /*17180*/  VIADD R2, R2, 0x180 ;  /* 0x0000018002027836 */ /* 0x000fe20000000000 */
[----:B------:R-:W-:-:S02]  /*17190*/  R2UR UR6, R192 ;  /* 0x00000000c00672ca */ /* 0x000fc400000e0000 */
[----:B------:R-:W-:-:S15]  /*171a0*/  R2UR UR7, R193 ;  /* 0x00000000c10772ca */ /* 0x000fde00000e0000 */
[----:B------:R-:W-:-:S01]  /*171b0*/  NOP ;  /* 0x0000000000007918 */ /* 0x000fc20000000000 */
[----:B------:R-:W-:Y:S01]  /*171c0*/  HGMMA.64x256x16.F32 R24, R188, gdesc[UR4].tnspB, R24, gsb0 ;  /* 0x43e00004bc187df0 */ /* 0x000fe20008000818 */
[----:B------:R-:W-:Y:S02]  /*171d0*/  R2UR UR6, R2 ;  /* 0x00000000020672ca */ /* 0x000fe400000e0000 */
[----:B------:R-:W-:Y:S01]  /*171e0*/  R2UR UR7, R3 ;  /* 0x00000000030772ca */ /* 0x000fe200000e0000 */
[----:B------:R-:W0:Y:S08]  /*171f0*/  @P2 LDC R2, c[0x0][0x450] ;  /* 0x00011400ff022b82 */ /* 0x000e300000000800 */
[----:B------:R-:W1:Y:S01]  /*17200*/  @P2 LDC R3, c[0x0][0x44c] ;  /* 0x00011300ff032b82 */ /* 0x000e620000000800 */
[----:B------:R-:W-:-:S02]  /*17210*/  WARPGROUP.DEPBAR.LE gsb0, 0x0 ;  /* 0x00008000000079c5 */ /* 0x000fc40000010000 */
[----:B------:R-:W-:-:S13]  /*17220*/  WARPGROUP.ARRIVE ;  /* 0x00000000000079c5 */ /* 0x000fda0000000000 */
[----:B------:R-:W-:Y:S03]  /*17230*/  HGMMA.64x256x16.F32 R24, R184, gdesc[UR4].tnspB, R24, gsb0 ;  /* 0x43e00004b8187df0 */ /* 0x000fe60008000818 */
[----:B------:R-:W-:Y:S02]  /*17240*/  WARPGROUP.DEPBAR.LE gsb0, 0x0 ;  /* 0x00008000000079c5 */ /* 0x000fe40000010000 */
[----:B--2---:R-:W-:Y:S02]  /*17250*/  IMAD.IADD R184, R205, 0x1, R22 ;  /* 0x00000001cdb87824 */ /* 0x004fe400078e0216 */
[----:B------:R-:W-:Y:S02]  /*17260*/  IMAD.SHL.U32 R22, R204, 0x40, RZ ;  /* 0x00000040cc167824 */ /* 0x000fe400078e00ff */
[----:B-1----:R-:W-:-:S03]  /*17270*/  @P2 IMAD.HI.U32 R3, R184, R3, RZ ;  /* 0x00000003b8032227 */ /* 0x002fc600078e00ff */
[----:B------:R-:W-:Y:S02]  /*17280*/  IADD3 R187, -R229, 0x1, -R22 ;  /* 0x00000001e5bb7810 */ /* 0x000fe40007ffe916 */
[----:B0-----:R-:W-:Y:S02]  /*17290*/  @P2 SHF.R.U32.HI R184, RZ, R2, R3 ;  /* 0x00000002ffb82219 */ /* 0x001fe40000011603 */
[----:B------:R-:W-:Y:S01]  /*172a0*/  @!P1 IADD3 R2, R232, 0x30840, RZ ;  /* 0x00030840e8029810 */ /* 0x000fe20007ffe0ff */
[----:B------:R-:W-:Y:S01]  /*172b0*/  IMAD.U32 R232, RZ, RZ, UR4 ;  /* 0x00000004ffe87e24 */ /* 0x000fe2000f8e00ff */
[----:B------:R-:W-:Y:S01]  /*172c0*/  IADD3 R187, -R220, R187, R221 ;  /* 0x000000bbdcbb7210 */ /* 0x000fe20007ffe1dd */
[----:B------:R-:W0:Y:S01]  /*172d0*/  SHFL.IDX PT, R189, R184, RZ, 0x1c1f ;  /* 0x001c1fffb8bd7589 */ /* 0x000e2200000e0000 */
[----:B------:R-:W-:Y:S01]  /*172e0*/  @!P1 PRMT R2, RZ, 0x654, R2 ;  /* 0x00000654ff029816 */ /* 0x000fe20000000002 */
[----:B------:R-:W-:Y:S01]  /*172f0*/  ULDC UR4, c[0x0][0x9e0] ;  /* 0x0002780000047ab9 */ /* 0x000fe20000000800 */
[----:B------:R-:W-:-:S02]  /*17300*/  LOP3.LUT R188, RZ, R232, RZ, 0x33, !PT ;  /* 0x000000e8ffbc7212 */ /* 0x000fc400078e33ff */
[----:B------:R1:W-:Y:S03]  /*17310*/  @!P1 SYNCS.ARRIVE.TRANS64.RED.A1T0 RZ, [R2+URZ], RZ ;  /* 0x000000ff02ff99a7 */ /* 0x0003e6000810043f */
[----:B------:R-:W-:Y:S02]  /*17320*/  IMAD.IADD R188, R188, 0x1, R187 ;  /* 0x00000001bcbc7824 */ /* 0x000fe400078e02bb */
[----:B------:R-:W-:-:S04]  /*17330*/  VIADD R187, R187, UR4 ;  /* 0x00000004bbbb7c36 */ /* 0x000fc80008000000 */
[--C-:B0-----:R-:W-:Y:S02]  /*17340*/  IMAD.IADD R186, R187, 0x1, R189.reuse ;  /* 0x00000001bbba7824 */ /* 0x101fe400078e02bd */
[----:B------:R-:W-:Y:S01]  /*17350*/  IMAD.IADD R185, R188, 0x1, R189 ;  /* 0x00000001bcb97824 */ /* 0x000fe200078e02bd */
[----:B-1----:R-:W-:Y:S06]  /*17360*/  @!P3 BRA `(.L_x_1747) ;  /* 0x000000000060b947 */ /* 0x002fec0003800000 */
[----:B------:R-:W-:Y:S01]  /*17370*/  IADD3 R189, -R220, R221, R189 ;  /* 0x000000dddcbd7210 */ /* 0x000fe20007ffe1bd */
[----:B------:R-:W-:Y:S03]  /*17380*/  BSSY B2, `(.L_x_1748) ;  /* 0x0000012000027945 */ /* 0x000fe60003800000 */
        /* <DEDUP_REMOVED lines=11> */
.L_x_1749:
[----:B------:R-:W-:Y:S02]  /*17440*/  ULDC UR4, c[0x0][0x9e4] ;  /* 0x0002790000047ab9 */ /* 0x000fe40000000800 */
[----:B------:R-:W-:-:S05]  /*17450*/  IMAD.U32 R190, RZ, RZ, UR4 ;  /* 0x00000004ffbe7e24 */ /* 0x000fca000f8e00ff */
[----:B------:R-:W-:-:S13]  /*17460*/  ISETP.NE.AND P4, PT, R190, 0x1, PT ;  /* 0x00000001be00780c */ /* 0x000fda0003f85270 */
[----:B------:R-:W0:Y:S02]  /*17470*/  @P4 LDC.64 R2, c[0x0][0x9e8] ;  /* 0x00027a00ff024b82 */ /* 0x000e240000000a00 */
[----:B0-----:R-:W-:-:S05]  /*17480*/  @P4 IMAD.HI.U32 R2, R189, R2, RZ ;  /* 0x00000002bd024227 */ /* 0x001fca00078e00ff */
[----:B------:R-:W-:-:S07]  /*17490*/  @P4 SHF.R.U32.HI R189, RZ, R3, R2 ;  /* 0x00000003ffbd4219 */ /* 0x000fce0000011602 */
.L_x_1750:
[----:B------:R-:W-:Y:S05]  /*174a0*/  BSYNC B2 ;  /* 0x0000000000027941 */ /* 0x000fea0003800000 */
.L_x_1748:
[----:B------:R-:W-:-:S05]  /*174b0*/  IMAD R189, R189, R190, -R22 ;  /* 0x000000bebdbd7224 */ /* 0x000fca00078e0a16 */
[----:B------:R-:W-:-:S04]  /*174c0*/  IADD3 R189, -R229, R189, RZ ;  /* 0x000000bde5bd7210 */ /* 0x000fc80007ffe1ff */
[----:B------:R-:W-:Y:S02]  /*174d0*/  VIMNMX R185, R185, R189, !PT ;  /* 0x000000bdb9b97248 */ /* 0x000fe40007fe0100 */
[----:B------:R-:W-:-:S07]  /*174e0*/  VIADDMNMX R186, R189, R190, R186, PT ;  /* 0x000000bebdba7246 */ /* 0x000fce00038001ba */
.L_x_1747:
[----:B------:R-:W-:Y:S01]  /*174f0*/  ISETP.GT.AND P4, PT, R204, -0x1, PT ;  /* 0xffffffffcc00780c */ /* 0x000fe20003f84270 */
[----:B------:R-:W0:Y:S03]  /*17500*/  SHFL.IDX PT, R184, R184, 0x1, 0x1c1f ;  /* 0x003c1f00b8b87f89 */ /* 0x000e2600000e0000 */
[C---:B------:R-:W-:Y:S02]  /*17510*/  ISETP.GT.AND P6, PT, R185.reuse, RZ, P4 ;  /* 0x000000ffb900720c */ /* 0x040fe400027c4270 */
[----:B------:R-:W-:Y:S02]  /*17520*/  ISETP.GT.AND P5, PT, R185, 0x1, P4 ;  /* 0x00000001b900780c */ /* 0x000fe400027a4270 */
[C---:B------:R-:W-:Y:S02]  /*17530*/  ISETP.LT.OR P6, PT, R186.reuse, 0x1, P6 ;  /* 0x00000001ba00780c */ /* 0x040fe400037c1670 */
[----:B------:R-:W-:-:S02]  /*17540*/  ISETP.LT.OR P5, PT, R186, 0x2, P5 ;  /* 0x00000002ba00780c */ /* 0x000fc40002fa1670 */
[----:B------:R-:W-:Y:S02]  /*17550*/  FSEL R152, R152, -INF , !P6 ;  /* 0xff80000098987808 */ /* 0x000fe40007000000 */
[----:B------:R-:W-:Y:S02]  /*17560*/  FSEL R153, R153, -INF , !P5 ;  /* 0xff80000099997808 */ /* 0x000fe40006800000 */
[C---:B------:R-:W-:Y:S02]  /*17570*/  ISETP.GT.AND P6, PT, R185.reuse, 0x8, P4 ;  /* 0x00000008b900780c */ /* 0x040fe400027c4270 */
[----:B------:R-:W-:Y:S02]  /*17580*/  ISETP.GT.AND P5, PT, R185, 0x9, P4 ;  /* 0x00000009b900780c */ /* 0x000fe400027a4270 */
[C---:B------:R-:W-:Y:S02]  /*17590*/  ISETP.LT.OR P6, PT, R186.reuse, 0x9, P6 ;  /* 0x00000009ba00780c */ /* 0x040fe400037c1670 */
[----:B------:R-:W-:-:S02]  /*175a0*/  ISETP.LT.OR P5, PT, R186, 0xa, P5 ;  /* 0x0000000aba00780c */ /* 0x000fc40002fa1670 */
[----:B------:R-:W-:Y:S01]  /*175b0*/  FSEL R156, R156, -INF , !P6 ;  /* 0xff8000009c9c7808 */ /* 0x000fe20007000000 */
[--C-:B0-----:R-:W-:Y:S01]  /*175c0*/  IMAD.IADD R187, R187, 0x1, R184.reuse ;  /* 0x00000001bbbb7824 */ /* 0x101fe200078e02b8 */
[----:B------:R-:W-:Y:S01]  /*175d0*/  FSEL R157, R157, -INF , !P5 ;  /* 0xff8000009d9d7808 */ /* 0x000fe20006800000 */
[----:B------:R-:W-:Y:S01]  /*175e0*/  IMAD.IADD R188, R188, 0x1, R184 ;  /* 0x00000001bcbc7824 */ /* 0x000fe200078e02b8 */
[C---:B------:R-:W-:Y:S02]  /*175f0*/  ISETP.GT.AND P6, PT, R185.reuse, 0x10, P4 ;  /* 0x00000010b900780c */ /* 0x040fe400027c4270 */
        /* <DEDUP_REMOVED lines=34> */
[----:B------:R-:W-:Y:S01]  /*17820*/  FSEL R181, R181, -INF , !P5 ;  /* 0xff800000b5b57808 */ /* 0x000fe20006800000 */
[----:B------:R-:W-:Y:S08]  /*17830*/  @!P3 BRA `(.L_x_1751) ;  /* 0x000000000060b947 */ /* 0x000ff00003800000 */
        /* <DEDUP_REMOVED lines=13> */
.L_x_1753:
[----:B------:R-:W-:Y:S02]  /*17910*/  ULDC UR4, c[0x0][0x9e4] ;  /* 0x0002790000047ab9 */ /* 0x000fe40000000800 */
[----:B------:R-:W-:-:S05]  /*17920*/  IMAD.U32 R165, RZ, RZ, UR4 ;  /* 0x00000004ffa57e24 */ /* 0x000fca000f8e00ff */
[----:B------:R-:W-:-:S13]  /*17930*/  ISETP.NE.AND P5, PT, R165, 0x1, PT ;  /* 0x00000001a500780c */ /* 0x000fda0003fa5270 */
[----:B------:R-:W0:Y:S02]  /*17940*/  @P5 LDC.64 R2, c[0x0][0x9e8] ;  /* 0x00027a00ff025b82 */ /* 0x000e240000000a00 */
[----:B0-----:R-:W-:-:S05]  /*17950*/  @P5 IMAD.HI.U32 R2, R184, R2, RZ ;  /* 0x00000002b8025227 */ /* 0x001fca00078e00ff */
[----:B------:R-:W-:-:S07]  /*17960*/  @P5 SHF.R.U32.HI R184, RZ, R3, R2 ;  /* 0x00000003ffb85219 */ /* 0x000fce0000011602 */
.L_x_1754:
[----:B------:R-:W-:Y:S05]  /*17970*/  BSYNC B2 ;  /* 0x0000000000027941 */ /* 0x000fea0003800000 */
.L_x_1752:
[----:B------:R-:W-:-:S04]  /*17980*/  IMAD R22, R184, R165, -R22 ;  /* 0x000000a5b8167224 */ /* 0x000fc800078e0a16 */
[----:B------:R-:W-:-:S05]  /*17990*/  IMAD.IADD R22, R22, 0x1, -R229 ;  /* 0x0000000116167824 */ /* 0x000fca00078e0ae5 */
[----:B------:R-:W-:Y:S02]  /*179a0*/  VIMNMX R188, R188, R22, !PT ;  /* 0x00000016bcbc7248 */ /* 0x000fe40007fe0100 */
[----:B------:R-:W-:-:S07]  /*179b0*/  VIADDMNMX R187, R22, R165, R187, PT ;  /* 0x000000a516bb7246 */ /* 0x000fce00038001bb */
.L_x_1751:
[----:B------:R-:W-:Y:S01]  /*179c0*/  @!P1 VIADD R0, R0, 0x30860 ;  /* 0x0003086000009836 */ /* 0x000fe20000000000 */
[----:B------:R-:W2:Y:S01]  /*179d0*/  LDL R205, [R1+0x1c] ;  /* 0x00001c0001cd7983 */ /* 0x000ea20000100800 */
[----:B------:R-:W-:Y:S01]  /*179e0*/  ISETP.GT.AND P5, PT, R188, 0x1, P4 ;  /* 0x00000001bc00780c */ /* 0x000fe200027a4270 */
[----:B------:R-:W-:Y:S02]  /*179f0*/  ULDC UR4, c[0x0][0x988] ;  /* 0x0002620000047ab9 */ /* 0x000fe40000000800 */
[----:B------:R-:W-:Y:S02]  /*17a00*/  @!P1 PRMT R0, RZ, 0x654, R0 ;  /* 0x00000654ff009816 */ /* 0x000fe40000000000 */
[----:B------:R-:W-:Y:S02]  /*17a10*/  ISETP.LT.OR P5, PT, R187, 0x2, P5 ;  /* 0x00000002bb00780c */ /* 0x000fe40002fa1670 */
[----:B------:R0:W-:Y:S02]  /*17a20*/  @!P1 SYNCS.ARRIVE.TRANS64.RED.A1T0 RZ, [R0+URZ], RZ ;  /* 0x000000ff00ff99a7 */ /* 0x0001e4000810043f */
[----:B------:R-:W-:-:S02]  /*17a30*/  FSEL R155, R155, -INF , !P5 ;  /* 0xff8000009b9b7808 */ /* 0x000fc40006800000 */
[----:B------:R-:W-:Y:S02]  /*17a40*/  ISETP.GT.AND P5, PT, R188, 0x9, P4 ;  /* 0x00000009bc00780c */ /* 0x000fe400027a4270 */
[----:B0-----:R-:W-:Y:S02]  /*17a50*/  FMNMX.FTZ R0, R152, R5, !PT ;  /* 0x0000000598007209 */ /* 0x001fe40007810000 */
[----:B------:R-:W-:Y:S02]  /*17a60*/  ISETP.LT.OR P5, PT, R187, 0xa, P5 ;  /* 0x0000000abb00780c */ /* 0x000fe40002fa1670 */
[----:B------:R-:W-:Y:S02]  /*17a70*/  FMNMX.FTZ R0, R153, R0, !PT ;  /* 0x0000000099007209 */ /* 0x000fe40007810000 */
[----:B------:R-:W-:Y:S02]  /*17a80*/  FSEL R159, R159, -INF , !P5 ;  /* 0xff8000009f9f7808 */ /* 0x000fe40006800000 */
[----:B------:R-:W-:-:S02]  /*17a90*/  FMNMX.FTZ R0, R156, R0, !PT ;  /* 0x000000009c007209 */ /* 0x000fc40007810000 */
[----:B------:R-:W-:Y:S02]  /*17aa0*/  ISETP.GT.AND P5, PT, R188, 0x11, P4 ;  /* 0x00000011bc00780c */ /* 0x000fe400027a4270 */
[----:B------:R-:W-:Y:S02]  /*17ab0*/  FMNMX.FTZ R0, R157, R0, !PT ;  /* 0x000000009d007209 */ /* 0x000fe40007810000 */
        /* <DEDUP_REMOVED lines=22> */
[----:B------:R-:W-:Y:S02]  /*17c20*/  ISETP.GT.AND P5, PT, R188, RZ, P4 ;  /* 0x000000ffbc00720c */ /* 0x000fe400027a4270 */
[----:B------:R-:W-:Y:S02]  /*17c30*/  FMNMX.FTZ R0, R181, R0, !PT ;  /* 0x00000000b5007209 */ /* 0x000fe40007810000 */
[----:B------:R-:W-:-:S03]  /*17c40*/  ISETP.LT.OR P5, PT, R187, 0x1, P5 ;  /* 0x00000001bb00780c */ /* 0x000fc60002fa1670 */
[----:B------:R-:W0:Y:S01]  /*17c50*/  SHFL.BFLY PT, R2, R0, 0x2, 0x1f ;  /* 0x0c401f0000027f89 */ /* 0x000e2200000e0000 */
[----:B------:R-:W-:Y:S02]  /*17c60*/  FSEL R154, R154, -INF , !P5 ;  /* 0xff8000009a9a7808 */ /* 0x000fe40006800000 */
[----:B------:R-:W-:-:S04]  /*17c70*/  ISETP.GT.AND P5, PT, R188, 0x38, P4 ;  /* 0x00000038bc00780c */ /* 0x000fc800027a4270 */
[----:B------:R-:W-:-:S04]  /*17c80*/  ISETP.LT.OR P5, PT, R187, 0x39, P5 ;  /* 0x00000039bb00780c */ /* 0x000fc80002fa1670 */
[----:B------:R-:W-:Y:S02]  /*17c90*/  FSEL R182, R182, -INF , !P5 ;  /* 0xff800000b6b67808 */ /* 0x000fe40006800000 */
[----:B0-----:R-:W-:-:S05]  /*17ca0*/  FMNMX.FTZ R2, R0, R2, !PT ;  /* 0x0000000200027209 */ /* 0x001fca0007810000 */
[----:B------:R-:W0:Y:S02]  /*17cb0*/  SHFL.BFLY PT, R165, R2, 0x1, 0x1f ;  /* 0x0c201f0002a57f89 */ /* 0x000e2400000e0000 */
[----:B0-----:R-:W-:Y:S01]  /*17cc0*/  FMNMX.FTZ R165, R2, R165, !PT ;  /* 0x000000a502a57209 */ /* 0x001fe20007810000 */
[----:B------:R-:W-:-:S03]  /*17cd0*/  IMAD.U32 R2, RZ, RZ, UR4 ;  /* 0x00000004ff027e24 */ /* 0x000fc6000f8e00ff */
[C---:B------:R-:W-:Y:S01]  /*17ce0*/  FSETP.NEU.FTZ.AND P6, PT, R165.reuse, -INF , PT ;  /* 0xff800000a500780b */ /* 0x040fe20003fdd000 */
[----:B------:R-:W-:-:S03]  /*17cf0*/  FMUL.FTZ R0, R165, R2 ;  /* 0x00000002a5007220 */ /* 0x000fc60000410000 */
[----:B------:R-:W-:Y:S02]  /*17d00*/  FSEL R3, R165, RZ, P6 ;  /* 0x000000ffa5037208 */ /* 0x000fe40003000000 */
[----:B------:R-:W-:Y:S02]  /*17d10*/  FSEL R0, R0, RZ, P6 ;  /* 0x000000ff00007208 */ /* 0x000fe40003000000 */
[----:B------:R-:W-:Y:S01]  /*17d20*/  ISETP.GT.AND P6, PT, R188, 0x8, P4 ;  /* 0x00000008bc00780c */ /* 0x000fe200027c4270 */
[----:B------:R-:W-:Y:S01]  /*17d30*/  FADD.FTZ R3, -R3, R5 ;  /* 0x0000000503037221 */ /* 0x000fe20000010100 */
[----:B------:R-:W-:Y:S01]  /*17d40*/  FMNMX.FTZ R5, R154, R4, !PT ;  /* 0x000000049a057209 */ /* 0x000fe20007810000 */
[-CC-:B------:R-:W-:Y:S01]  /*17d50*/  FFMA.FTZ R152, R152, R2.reuse, -R0.reuse ;  /* 0x0000000298987223 */ /* 0x180fe20000010800 */
[----:B------:R-:W-:Y:S01]  /*17d60*/  ISETP.LT.OR P6, PT, R187, 0x9, P6 ;  /* 0x00000009bb00780c */ /* 0x000fe200037c1670 */
[-C--:B------:R-:W-:Y:S01]  /*17d70*/  FMUL.FTZ R3, R3, R2.reuse ;  /* 0x0000000203037220 */ /* 0x080fe20000410000 */
[----:B------:R-:W-:Y:S01]  /*17d80*/  FMNMX.FTZ R5, R155, R5, !PT ;  /* 0x000000059b057209 */ /* 0x000fe20007810000 */
[-CC-:B------:R-:W-:Y:S01]  /*17d90*/  FFMA.FTZ R153, R153, R2.reuse, -R0.reuse ;  /* 0x0000000299997223 */ /* 0x180fe20000010800 */
[----:B------:R-:W-:Y:S01]  /*17da0*/  FSEL R158, R158, -INF , !P6 ;  /* 0xff8000009e9e7808 */ /* 0x000fe20007000000 */
[-CC-:B------:R-:W-:Y:S01]  /*17db0*/  FFMA.FTZ R156, R156, R2.reuse, -R0.reuse ;  /* 0x000000029c9c7223 */ /* 0x180fe20000010800 */
[----:B------:R-:W-:Y:S01]  /*17dc0*/  ISETP.GT.AND P6, PT, R188, 0x10, P4 ;  /* 0x00000010bc00780c */ /* 0x000fe200027c4270 */
[-CC-:B------:R-:W-:Y:S01]  /*17dd0*/  FFMA.FTZ R157, R157, R2.reuse, -R0.reuse ;  /* 0x000000029d9d7223 */ /* 0x180fe20000010800 */
[----:B------:R-:W-:Y:S01]  /*17de0*/  FMNMX.FTZ R5, R158, R5, !PT ;  /* 0x000000059e057209 */ /* 0x000fe20007810000 */
[-CC-:B------:R-:W-:Y:S01]  /*17df0*/  FFMA.FTZ R160, R160, R2.reuse, -R0.reuse ;  /* 0x00000002a0a07223 */ /* 0x180fe20000010800 */
[----:B------:R-:W-:Y:S01]  /*17e00*/  ISETP.LT.OR P6, PT, R187, 0x11, P6 ;  /* 0x00000011bb00780c */ /* 0x000fe200037c1670 */
[-CC-:B------:R-:W-:Y:S01]  /*17e10*/  FFMA.FTZ R161, R161, R2.reuse, -R0.reuse ;  /* 0x00000002a1a17223 */ /* 0x180fe20000010800 */
        /* <DEDUP_REMOVED lines=19> */
[----:B------:R-:W-:Y:S01]  /*17f50*/  MUFU.EX2 R196, R152 ;  /* 0x0000009800c47308 */ /* 0x000fe20000000800 */
[----:B------:R-:W-:Y:S01]  /*17f60*/  FMNMX.FTZ R5, R167, R5, !PT ;  /* 0x00000005a7057209 */ /* 0x000fe20007810000 */
[----:B------:R-:W-:Y:S01]  /*17f70*/  FFMA.FTZ R0, R181, R2, -R0 ;  /* 0x00000002b5007223 */ /* 0x000fe20000010800 */
[----:B------:R-:W-:-:S02]  /*17f80*/  FSEL R170, R170, -INF , !P6 ;  /* 0xff800000aaaa7808 */ /* 0x000fc40007000000 */
[----:B------:R-:W-:Y:S02]  /*17f90*/  ISETP.GT.AND P6, PT, R188, 0x28, P4 ;  /* 0x00000028bc00780c */ /* 0x000fe400027c4270 */
[----:B------:R-:W-:Y:S01]  /*17fa0*/  FMNMX.FTZ R5, R170, R5, !PT ;  /* 0x00000005aa057209 */ /* 0x000fe20007810000 */
[----:B------:R-:W-:Y:S01]  /*17fb0*/  MUFU.EX2 R3, R3 ;  /* 0x0000000300037308 */ /* 0x000fe20000000800 */
[----:B------:R-:W-:Y:S02]  /*17fc0*/  ISETP.LT.OR P6, PT, R187, 0x29, P6 ;  /* 0x00000029bb00780c */ /* 0x000fe400037c1670 */
[----:B------:R-:W-:Y:S02]  /*17fd0*/  FMNMX.FTZ R5, R171, R5, !PT ;  /* 0x00000005ab057209 */ /* 0x000fe40007810000 */
[----:B------:R-:W-:Y:S02]  /*17fe0*/  FSEL R174, R174, -INF , !P6 ;  /* 0xff800000aeae7808 */ /* 0x000fe40007000000 */
[----:B------:R-:W-:Y:S01]  /*17ff0*/  ISETP.GT.AND P6, PT, R188, 0x30, P4 ;  /* 0x00000030bc00780c */ /* 0x000fe200027c4270 */
[----:B------:R-:W-:Y:S01]  /*18000*/  MUFU.EX2 R153, R153 ;  /* 0x0000009900997308 */ /* 0x000fe20000000800 */
[----:B------:R-:W-:-:S02]  /*18010*/  FMNMX.FTZ R5, R174, R5, !PT ;  /* 0x00000005ae057209 */ /* 0x000fc40007810000 */
[----:B------:R-:W-:Y:S02]  /*18020*/  ISETP.LT.OR P6, PT, R187, 0x31, P6 ;  /* 0x00000031bb00780c */ /* 0x000fe400037c1670 */
[----:B------:R-:W-:Y:S02]  /*18030*/  FMNMX.FTZ R5, R175, R5, !PT ;  /* 0x00000005af057209 */ /* 0x000fe40007810000 */
[----:B------:R-:W-:Y:S01]  /*18040*/  FSEL R178, R178, -INF , !P6 ;  /* 0xff800000b2b27808 */ /* 0x000fe20007000000 */
[----:B------:R-:W-:Y:S01]  /*18050*/  MUFU.EX2 R186, R0 ;  /* 0x0000000000ba7308 */ /* 0x000fe20000000800 */
[C---:B------:R-:W-:Y:S02]  /*18060*/  ISETP.GT.AND P6, PT, R188.reuse, 0x31, P4 ;  /* 0x00000031bc00780c */ /* 0x040fe400027c4270 */
[----:B------:R-:W-:Y:S02]  /*18070*/  ISETP.GT.AND P4, PT, R188, 0x39, P4 ;  /* 0x00000039bc00780c */ /* 0x000fe40002784270 */
[----:B------:R-:W-:-:S02]  /*18080*/  ISETP.LT.OR P6, PT, R187, 0x32, P6 ;  /* 0x00000032bb00780c */ /* 0x000fc400037c1670 */
[----:B------:R-:W-:Y:S01]  /*18090*/  FMNMX.FTZ R5, R178, R5, !PT ;  /* 0x00000005b2057209 */ /* 0x000fe20007810000 */
[----:B------:R-:W-:Y:S01]  /*180a0*/  MUFU.EX2 R156, R156 ;  /* 0x0000009c009c7308 */ /* 0x000fe20000000800 */
[----:B------:R-:W-:Y:S02]  /*180b0*/  FSEL R179, R179, -INF , !P6 ;  /* 0xff800000b3b37808 */ /* 0x000fe40007000000 */
[----:B------:R-:W-:Y:S02]  /*180c0*/  ISETP.LT.OR P4, PT, R187, 0x3a, P4 ;  /* 0x0000003abb00780c */ /* 0x000fe40002781670 */
[----:B------:R-:W-:Y:S02]  /*180d0*/  FMNMX.FTZ R5, R179, R5, !PT ;  /* 0x00000005b3057209 */ /* 0x000fe40007810000 */
[----:B------:R-:W-:Y:S01]  /*180e0*/  FSEL R183, R183, -INF , !P4 ;  /* 0xff800000b7b77808 */ /* 0x000fe20006000000 */
[----:B------:R-:W0:Y:S01]  /*180f0*/  MUFU.EX2 R157, R157 ;  /* 0x0000009d009d7308 */ /* 0x000e220000000800 */
[----:B------:R-:W-:-:S04]  /*18100*/  FMNMX.FTZ R5, R182, R5, !PT ;  /* 0x00000005b6057209 */ /* 0x000fc80007810000 */
[----:B------:R-:W-:-:S03]  /*18110*/  FMNMX.FTZ R22, R183, R5, !PT ;  /* 0x00000005b7167209 */ /* 0x000fc60007810000 */
[----:B------:R-:W-:Y:S02]  /*18120*/  MUFU.EX2 R160, R160 ;  /* 0x000000a000a07308 */ /* 0x000fe40000000800 */
[----:B------:R-:W1:Y:S06]  /*18130*/  SHFL.BFLY PT, R5, R22, 0x2, 0x1f ;  /* 0x0c401f0016057f89 */ /* 0x000e6c00000e0000 */
[----:B------:R-:W3:Y:S01]  /*18140*/  MUFU.EX2 R161, R161 ;  /* 0x000000a100a17308 */ /* 0x000ee20000000800 */
[----:B0-----:R-:W-:-:S07]  /*18150*/  F2FP.F16.F32.PACK_AB R198, R157, R156 ;  /* 0x0000009c9dc6723e */ /* 0x001fce00000000ff */
[----:B------:R-:W-:Y:S08]  /*18160*/  MUFU.EX2 R164, R164 ;  /* 0x000000a400a47308 */ /* 0x000ff00000000800 */
[----:B------:R-:W0:Y:S01]  /*18170*/  MUFU.EX2 R189, R189 ;  /* 0x000000bd00bd7308 */ /* 0x000e220000000800 */
[----:B---3--:R-:W-:Y:S02]  /*18180*/  F2FP.F16.F32.PACK_AB R192, R161, R160 ;  /* 0x000000a0a1c0723e */ /* 0x008fe400000000ff */
[----:B-1----:R-:W-:-:S05]  /*18190*/  FMNMX.FTZ R22, R22, R5, !PT ;  /* 0x0000000516167209 */ /* 0x002fca0007810000 */
[----:B------:R-:W1:Y:S01]  /*181a0*/  SHFL.BFLY PT, R5, R22, 0x1, 0x1f ;  /* 0x0c201f0016057f89 */ /* 0x000e6200000e0000 */
[----:B------:R-:W-:Y:S08]  /*181b0*/  MUFU.EX2 R168, R168 ;  /* 0x000000a800a87308 */ /* 0x000ff00000000800 */
[----:B------:R-:W3:Y:S01]  /*181c0*/  MUFU.EX2 R169, R169 ;  /* 0x000000a900a97308 */ /* 0x000ee20000000800 */
[----:B0-----:R-:W-:-:S07]  /*181d0*/  F2FP.F16.F32.PACK_AB R194, R189, R164 ;  /* 0x000000a4bdc2723e */ /* 0x001fce00000000ff */
[----:B------:R-:W-:Y:S01]  /*181e0*/  MUFU.EX2 R172, R172 ;  /* 0x000000ac00ac7308 */ /* 0x000fe20000000800 */
[----:B-1----:R-:W-:-:S07]  /*181f0*/  FMNMX.FTZ R152, R22, R5, !PT ;  /* 0x0000000516987209 */ /* 0x002fce0007810000 */
[----:B------:R-:W0:Y:S01]  /*18200*/  MUFU.EX2 R173, R173 ;  /* 0x000000ad00ad7308 */ /* 0x000e220000000800 */
[----:B---3--:R-:W-:Y:S01]  /*18210*/  F2FP.F16.F32.PACK_AB R188, R169, R168 ;  /* 0x000000a8a9bc723e */ /* 0x008fe200000000ff */
[----:B------:R-:W-:Y:S01]  /*18220*/  IMAD.MOV.U32 R22, RZ, RZ, R231 ;  /* 0x000000ffff167224 */ /* 0x000fe200078e00e7 */
[C---:B------:R-:W-:Y:S01]  /*18230*/  FSETP.NEU.FTZ.AND P4, PT, R152.reuse, -INF , PT ;  /* 0xff8000009800780b */ /* 0x040fe20003f9d000 */
[----:B------:R-:W-:-:S03]  /*18240*/  FMUL.FTZ R0, R152, R2 ;  /* 0x0000000298007220 */ /* 0x000fc60000410000 */
[----:B------:R-:W-:Y:S01]  /*18250*/  FSEL R5, R152, RZ, P4 ;  /* 0x000000ff98057208 */ /* 0x000fe20002000000 */
[----:B------:R-:W-:Y:S01]  /*18260*/  MUFU.EX2 R176, R176 ;  /* 0x000000b000b07308 */ /* 0x000fe20000000800 */
[----:B------:R-:W-:-:S03]  /*18270*/  FSEL R0, R0, RZ, P4 ;  /* 0x000000ff00007208 */ /* 0x000fc60002000000 */
[----:B------:R-:W-:Y:S02]  /*18280*/  FADD.FTZ R5, -R5, R4 ;  /* 0x0000000405057221 */ /* 0x000fe40000010100 */
        /* <DEDUP_REMOVED lines=16> */
[----:B------:R-:W-:Y:S01]  /*18390*/  FFMA.FTZ R0, R3, R228, R196 ;  /* 0x000000e403007223 */ /* 0x000fe200000100c4 */
[----:B------:R-:W-:Y:S01]  /*183a0*/  FMUL.FTZ R5, R5, R2 ;  /* 0x0000000205057220 */ /* 0x000fe20000410000 */
[----:B------:R-:W-:Y:S01]  /*183b0*/  MUFU.EX2 R154, R154 ;  /* 0x0000009a009a7308 */ /* 0x000fe20000000800 */
[C---:B--2---:R-:W-:Y:S01]  /*183c0*/  ISETP.GT.AND P4, PT, R204.reuse, R205, PT ;  /* 0x000000cdcc00720c */ /* 0x044fe20003f84270 */
[C---:B------:R-:W-:Y:S01]  /*183d0*/  FADD.FTZ R0, R153.reuse, R0 ;  /* 0x0000000099007221 */ /* 0x040fe20000010000 */
[----:B------:R-:W-:Y:S01]  /*183e0*/  F2FP.F16.F32.PACK_AB R196, R153, R196 ;  /* 0x000000c499c4723e */ /* 0x000fe200000000ff */
[----:B------:R-:W-:Y:S01]  /*183f0*/  VIADD R204, R204, 0xffffffff ;  /* 0xffffffffcccc7836 */ /* 0x000fe20000000000 */
[----:B0-----:R-:W-:Y:S01]  /*18400*/  F2FP.F16.F32.PACK_AB R190, R173, R172 ;  /* 0x000000acadbe723e */ /* 0x001fe200000000ff */
[----:B------:R-:W-:Y:S01]  /*18410*/  FADD.FTZ R0, R156, R0 ;  /* 0x000000009c007221 */ /* 0x000fe20000010000 */
[----:B------:R-:W-:Y:S01]  /*18420*/  MOV R205, R230 ;  /* 0x000000e600cd7202 */ /* 0x000fe20000000f00 */
[----:B------:R-:W0:Y:S02]  /*18430*/  MUFU.EX2 R155, R155 ;  /* 0x0000009b009b7308 */ /* 0x000e240000000800 */
[----:B------:R-:W-:-:S04]  /*18440*/  FADD.FTZ R0, R157, R0 ;  /* 0x000000009d007221 */ /* 0x000fc80000010000 */
[----:B------:R-:W-:Y:S02]  /*18450*/  FADD.FTZ R0, R160, R0 ;  /* 0x00000000a0007221 */ /* 0x000fe40000010000 */
[----:B------:R-:W-:Y:S02]  /*18460*/  MUFU.EX2 R158, R158 ;  /* 0x0000009e009e7308 */ /* 0x000fe40000000800 */
[----:B------:R-:W-:-:S04]  /*18470*/  FADD.FTZ R0, R161, R0 ;  /* 0x00000000a1007221 */ /* 0x000fc80000010000 */
[----:B------:R-:W-:Y:S02]  /*18480*/  FADD.FTZ R4, R164, R0 ;  /* 0x00000000a4047221 */ /* 0x000fe40000010000 */
[----:B------:R1:W2:Y:S01]  /*18490*/  MUFU.EX2 R0, R5 ;  /* 0x0000000500007308 */ /* 0x0002a20000000800 */
[----:B0-----:R-:W-:Y:S01]  /*184a0*/  F2FP.F16.F32.PACK_AB R197, R155, R154 ;  /* 0x0000009a9bc5723e */ /* 0x001fe200000000ff */
[----:B------:R-:W-:-:S04]  /*184b0*/  FADD.FTZ R4, R189, R4 ;  /* 0x00000004bd047221 */ /* 0x000fc80000010000 */
[----:B------:R-:W-:Y:S02]  /*184c0*/  FADD.FTZ R4, R168, R4 ;  /* 0x00000004a8047221 */ /* 0x000fe40000010000 */
[----:B------:R-:W0:Y:S01]  /*184d0*/  MUFU.EX2 R159, R159 ;  /* 0x0000009f009f7308 */ /* 0x000e220000000800 */
[----:B-1----:R-:W-:Y:S02]  /*184e0*/  IMAD.MOV.U32 R5, RZ, RZ, R165 ;  /* 0x000000ffff057224 */ /* 0x002fe400078e00a5 */
[----:B------:R-:W-:-:S04]  /*184f0*/  FADD.FTZ R4, R169, R4 ;  /* 0x00000004a9047221 */ /* 0x000fc80000010000 */
[----:B------:R-:W-:Y:S01]  /*18500*/  FADD.FTZ R4, R172, R4 ;  /* 0x00000004ac047221 */ /* 0x000fe20000010000 */
[----:B------:R-:W1:Y:S01]  /*18510*/  MUFU.EX2 R162, R162 ;  /* 0x000000a200a27308 */ /* 0x000e620000000800 */
[----:B--2---:R-:W-:Y:S02]  /*18520*/  FFMA.FTZ R227, R0, R227, R154 ;  /* 0x000000e300e37223 */ /* 0x004fe4000001009a */
[----:B------:R-:W-:Y:S02]  /*18530*/  FADD.FTZ R4, R173, R4 ;  /* 0x00000004ad047221 */ /* 0x000fe40000010000 */
[----:B------:R-:W-:Y:S02]  /*18540*/  FADD.FTZ R227, R155, R227 ;  /* 0x000000e39be37221 */ /* 0x000fe40000010000 */
[----:B------:R-:W-:Y:S01]  /*18550*/  FADD.FTZ R4, R176, R4 ;  /* 0x00000004b0047221 */ /* 0x000fe20000010000 */
[----:B------:R-:W2:Y:S01]  /*18560*/  MUFU.EX2 R163, R163 ;  /* 0x000000a300a37308 */ /* 0x000ea20000000800 */
[----:B------:R-:W-:Y:S01]  /*18570*/  FADD.FTZ R227, R158, R227 ;  /* 0x000000e39ee37221 */ /* 0x000fe20000010000 */
[----:B0-----:R-:W-:-:S03]  /*18580*/  F2FP.F16.F32.PACK_AB R199, R159, R158 ;  /* 0x0000009e9fc7723e */ /* 0x001fc600000000ff */
        /* <DEDUP_REMOVED lines=27> */
[C---:B--2---:R-:W-:Y:S01]  /*18740*/  FADD.FTZ R227, R179.reuse, R227 ;  /* 0x000000e3b3e37221 */ /* 0x044fe20000010000 */
[----:B------:R-:W-:-:S06]  /*18750*/  F2FP.F16.F32.PACK_AB R185, R179, R178 ;  /* 0x000000b2b3b9723e */ /* 0x000fcc00000000ff */
[----:B------:R-:W2:Y:S01]  /*18760*/  MUFU.EX2 R183, R183 ;  /* 0x000000b700b77308 */ /* 0x000ea20000000800 */
[----:B0-----:R-:W-:-:S04]  /*18770*/  FADD.FTZ R4, R180, R4 ;  /* 0x00000004b4047221 */ /* 0x001fc80000010000 */
[C---:B------:R-:W-:Y:S01]  /*18780*/  FADD.FTZ R228, R186.reuse, R4 ;  /* 0x00000004bae47221 */ /* 0x040fe20000010000 */
[----:B------:R-:W-:Y:S01]  /*18790*/  F2FP.F16.F32.PACK_AB R186, R186, R180 ;  /* 0x000000b4baba723e */ /* 0x000fe200000000ff */
[----:B------:R-:W-:Y:S02]  /*187a0*/  IMAD.MOV.U32 R4, RZ, RZ, R152 ;  /* 0x000000ffff047224 */ /* 0x000fe400078e0098 */
[----:B-1----:R-:W-:-:S04]  /*187b0*/  FADD.FTZ R227, R182, R227 ;  /* 0x000000e3b6e37221 */ /* 0x002fc80000010000 */
[C---:B--2---:R-:W-:Y:S01]  /*187c0*/  FADD.FTZ R227, R183.reuse, R227 ;  /* 0x000000e3b7e37221 */ /* 0x044fe20000010000 */
[----:B------:R-:W-:Y:S01]  /*187d0*/  F2FP.F16.F32.PACK_AB R187, R183, R182 ;  /* 0x000000b6b7bb723e */ /* 0x000fe200000000ff */
[----:B------:R-:W-:Y:S06]  /*187e0*/  @P4 BRA `(.L_x_1755) ;  /* 0xffffffd4004c4947 */ /* 0x000fec000383ffff */
[----:B------:R-:W-:Y:S05]  /*187f0*/  BSYNC B1 ;  /* 0x0000000000017941 */ /* 0x000fea0003800000 */
.L_x_1736:
[----:B------:R-:W-:Y:S02]  /*18800*/  IMAD.MOV.U32 R4, RZ, RZ, R152 ;  /* 0x000000ffff047224 */ /* 0x000fe400078e0098 */
[----:B------:R-:W-:Y:S02]  /*18810*/  IMAD.MOV.U32 R5, RZ, RZ, R165 ;  /* 0x000000ffff057224 */ /* 0x000fe400078e00a5 */
[----:B------:R-:W-:Y:S02]  /*18820*/  IMAD.MOV.U32 R22, RZ, RZ, R231 ;  /* 0x000000ffff167224 */ /* 0x000fe400078e00e7 */
[----:B------:R-:W-:-:S07]  /*18830*/  IMAD.MOV.U32 R205, RZ, RZ, R230 ;  /* 0x000000ffffcd7224 */ /* 0x000fce00078e00e6 */
.L_x_1735:
[----:B------:R-:W-:Y:S05]  /*18840*/  BSYNC B0 ;  /* 0x0000000000007941 */ /* 0x000fea0003800000 */
.L_x_1734:
[----:B------:R-:W2:Y:S01]  /*18850*/  LDL R153, [R1+0x14] ;  /* 0x0000140001997983 */ /* 0x000ea20000100800 */
[----:B------:R-:W0:Y:S08]  /*18860*/  LDC R152, c[0x0][0x448] ;  /* 0x00011200ff987b82 */ /* 0x000e300000000800 */
[----:B------:R-:W1:Y:S01]  /*18870*/  LDC R155, c[0x0][0x9e4] ;  /* 0x00027900ff9b7b82 */ /* 0x000e620000000800 */
[----:B0-----:R-:W-:-:S02]  /*18880*/  ISETP.NE.AND P5, PT, R152, 0x1, PT ;  /* 0x000000019800780c */ /* 0x001fc40003fa5270 */
[----:B-1----:R-:W-:-:S11]  /*18890*/  ISETP.GE.AND P6, PT, R155, 0x1, PT ;  /* 0x000000019b00780c */ /* 0x002fd60003fc6270 */
[----:B------:R-:W0:Y:S08]  /*188a0*/  @P5 LDC R154, c[0x0][0x44c] ;  /* 0x00011300ff9a5b82 */ /* 0x000e300000000800 */
[----:B------:R-:W1:Y:S01]  /*188b0*/  @P5 LDC R152, c[0x0][0x450] ;  /* 0x00011400ff985b82 */ /* 0x000e620000000800 */
[----:B--2---:R-:W-:-:S04]  /*188c0*/  VIADD R153, R153, 0x7f ;  /* 0x0000007f99997836 */ /* 0x004fc80000000000 */
[----:B0-----:R-:W-:-:S05]  /*188d0*/  @P5 IMAD.HI.U32 R154, R153, R154, RZ ;  /* 0x0000009a999a5227 */ /* 0x001fca00078e00ff */
[----:B-1----:R-:W-:Y:S02]  /*188e0*/  @P5 SHF.R.U32.HI R153, RZ, R152, R154 ;  /* 0x00000098ff995219 */ /* 0x002fe4000001169a */
[----:B------:R-:W-:-:S04]  /*188f0*/  IADD3 R152, R221, 0x1, -R220 ;  /* 0x00000001dd987810 */ /* 0x000fc80007ffe8dc */
[----:B------:R-:W-:-:S05]  /*18900*/  IADD3 R153, R152, R153, RZ ;  /* 0x0000009998997210 */ /* 0x000fca0007ffe0ff */
[----:B------:R-:W-:Y:S01]  /*18910*/  IMAD.IADD R232, R153, 0x1, -R232 ;  /* 0x0000000199e87824 */ /* 0x000fe200078e0ae8 */
[----:B------:R-:W-:Y:S06]  /*18920*/  @!P6 BRA `(.L_x_1756) ;  /* 0x000000000048e947 */ /* 0x000fec0003800000 */
[----:B------:R-:W-:Y:S01]  /*18930*/  IMAD.MOV.U32 R154, RZ, RZ, R153 ;  /* 0x000000ffff9a7224 */ /* 0x000fe200078e0099 */
[----:B------:R-:W-:Y:S04]  /*18940*/  BSSY B0, `(.L_x_1757) ;  /* 0x000000e000007945 */ /* 0x000fe80003800000 */
        /* <DEDUP_REMOVED lines=9> */
.L_x_1758:
[----:B------:R-:W-:-:S13]  /*189e0*/  ISETP.NE.AND P2, PT, R155, 0x1, PT ;  /* 0x000000019b00780c */ /* 0x000fda0003f45270 */
[----:B------:R-:W0:Y:S02]  /*189f0*/  @P2 LDC.64 R152, c[0x0][0x9e8] ;  /* 0x00027a00ff982b82 */ /* 0x000e240000000a00 */
[----:B0-----:R-:W-:-:S05]  /*18a00*/  @P2 IMAD.HI.U32 R152, R154, R152, RZ ;  /* 0x000000989a982227 */ /* 0x001fca00078e00ff */
[----:B------:R-:W-:-:S07]  /*18a10*/  @P2 SHF.R.U32.HI R154, RZ, R153, R152 ;  /* 0x00000099ff9a2219 */ /* 0x000fce0000011698 */
.L_x_1759:
[----:B------:R-:W-:Y:S05]  /*18a20*/  BSYNC B0 ;  /* 0x0000000000007941 */ /* 0x000fea0003800000 */
.L_x_1757:
[----:B------:R-:W-:-:S05]  /*18a30*/  IMAD R154, R154, R155, RZ ;  /* 0x0000009b9a9a7224 */ /* 0x000fca00078e02ff */
[----:B------:R-:W-:-:S07]  /*18a40*/  VIMNMX R232, R232, R154, !PT ;  /* 0x0000009ae8e87248 */ /* 0x000fce0007fe0100 */
.L_x_1756:
[----:B------:R-:W2:Y:S01]  /*18a50*/  LDL R153, [R1+0x38] ;  /* 0x0000380001997983 */ /* 0x000ea20000100800 */
[----:B------:R-:W-:Y:S01]  /*18a60*/  VIADD R232, R232, 0x3f ;  /* 0x0000003fe8e87836 */ /* 0x000fe20000000000 */
[----:B------:R-:W-:Y:S04]  /*18a70*/  BSSY B0, `(.L_x_1760) ;  /* 0x000020d000007945 */ /* 0x000fe80003800000 */
[----:B------:R-:W-:-:S04]  /*18a80*/  SHF.R.S32.HI R152, RZ, 0x1f, R232 ;  /* 0x0000001fff987819 */ /* 0x000fc800000114e8 */
[----:B------:R-:W-:-:S04]  /*18a90*/  LEA.HI R152, R152, R232, RZ, 0x6 ;  /* 0x000000e898987211 */ /* 0x000fc800078f30ff */
[----:B------:R-:W-:-:S04]  /*18aa0*/  SHF.R.S32.HI R152, RZ, 0x6, R152 ;  /* 0x00000006ff987819 */ /* 0x000fc80000011498 */
[----:B--2---:R-:W-:-:S04]  /*18ab0*/  VIMNMX R153, R153, R152, !PT ;  /* 0x0000009899997248 */ /* 0x004fc80007fe0100 */
[----:B------:R-:W-:Y:S01]  /*18ac0*/  ISETP.GE.AND P2, PT, R204, R153, PT ;  /* 0x00000099cc00720c */ /* 0x000fe20003f46270 */
[----:B------:R0:W-:-:S12]  /*18ad0*/  STL [R1+0x1c], R153 ;  /* 0x00001c9901007387 */ /* 0x0001d80000100800 */
[----:B0-----:R-:W-:Y:S05]  /*18ae0*/  @!P2 BRA `(.L_x_1761) ;  /* 0x000000200014a947 */ /* 0x001fea0003800000 */
[----:B------:R-:W-:Y:S01]  /*18af0*/  BSSY B1, `(.L_x_1762) ;  /* 0x0000203000017945 */ /* 0x000fe20003800000 */
[----:B------:R-:W-:Y:S02]  /*18b00*/  IMAD.MOV.U32 R232, RZ, RZ, R204 ;  /* 0x000000ffffe87224 */ /* 0x000fe400078e00cc */
[----:B------:R-:W-:Y:S02]  /*18b10*/  IMAD.MOV.U32 R231, RZ, RZ, R4 ;  /* 0x000000ffffe77224 */ /* 0x000fe400078e0004 */
[----:B------:R-:W-:Y:S02]  /*18b20*/  IMAD.MOV.U32 R230, RZ, RZ, R5 ;  /* 0x000000ffffe67224 */ /* 0x000fe400078e0005 */
[----:B------:R-:W-:Y:S02]  /*18b30*/  IMAD.MOV.U32 R204, RZ, RZ, R205 ;  /* 0x000000ffffcc7224 */ /* 0x000fe400078e00cd */
[----:B------:R-:W-:-:S07]  /*18b40*/  IMAD.MOV.U32 R236, RZ, RZ, R22 ;  /* 0x000000ffffec7224 */ /* 0x000fce00078e0016 */
.L_x_1773:
[----:B------:R-:W-:-:S04]  /*18b50*/  IADD3 R22, R236, 0x1, RZ ;  /* 0x00000001ec167810 */ /* 0x000fc80007ffe0ff */
[----:B------:R-:W-:-:S04]  /*18b60*/  ISETP.NE.AND P2, PT, R22, 0x2, PT ;  /* 0x000000021600780c */ /* 0x000fc80003f45270 */
[----:B------:R-:W-:Y:S02]  /*18b70*/  SEL R205, RZ, 0x1, P2 ;  /* 0x00000001ffcd7807 */ /* 0x000fe40001000000 */
[----:B------:R-:W-:Y:S02]  /*18b80*/  SEL R22, R22, RZ, P2 ;  /* 0x000000ff16167207 */ /* 0x000fe40001000000 */
[----:B------:R-:W-:Y:S01]  /*18b90*/  LOP3.LUT R205, R204, R205, RZ, 0x3c, !PT ;  /* 0x000000cdcccd7212 */ /* 0x000fe200078e3cff */
[----:B------:R-:W-:Y:S06]  /*18ba0*/  @!P0 BRA `(.L_x_1763) ;  /* 0x0000000000048947 */ /* 0x000fec0003800000 */
[----:B------:R-:W-:Y:S01]  /*18bb0*/  BPT.TRAP 0x1 ;  /* 0x000000040000795c */ /* 0x000fe20000300000 */
.L_x_1763:
[----:B------:R-:W-:Y:S01]  /*18bc0*/  IMAD R4, R22, 0x8, R16 ;  /* 0x0000000816047824 */ /* 0x000fe200078e0210 */
[----:B------:R-:W-:-:S04]  /*18bd0*/  SHF.L.U32 R5, R205, 0x1f, RZ ;  /* 0x0000001fcd057819 */ /* 0x000fc800000006ff */
[----:B------:R0:W1:Y:S01]  /*18be0*/  SYNCS.PHASECHK.TRANS64.TRYWAIT P2, [R4+URZ+0x30830], R5 ;  /* 0x03083005040075a7 */ /* 0x000062000804017f */
[----:B------:R-:W-:Y:S05]  /*18bf0*/  @!P0 BRA `(.L_x_1764) ;  /* 0x0000000000048947 */ /* 0x000fea0003800000 */
[----:B------:R-:W-:Y:S01]  /*18c00*/  BPT.TRAP 0x1 ;  /* 0x000000040000795c */ /* 0x000fe20000300000 */
.L_x_1764:
        /* <DEDUP_REMOVED lines=8> */
.L_x_1766:
[----:B------:R-:W-:Y:S05]  /*18c90*/  BSYNC B2 ;  /* 0x0000000000027941 */ /* 0x000fea0003800000 */
.L_x_1765:
[----:B------:R-:W-:Y:S01]  /*18ca0*/  R2UR UR4, R152 ;  /* 0x00000000980472ca */ /* 0x000fe200000e0000 */
[----:B01----:R-:W-:Y:S01]  /*18cb0*/  IMAD.MOV.U32 R4, RZ, RZ, R158 ;  /* 0x000000ffff047224 */ /* 0x003fe200078e009e */
[----:B------:R-:W-:Y:S01]  /*18cc0*/  MOV R152, R2 ;  /* 0x0000000200987202 */ /* 0x000fe20000000f00 */
[----:B------:R-:W-:Y:S01]  /*18cd0*/  IMAD.MOV.U32 R5, RZ, RZ, 0x40000040 ;  /* 0x40000040ff057424 */ /* 0x000fe200078e00ff */
[----:B------:R-:W-:Y:S01]  /*18ce0*/  R2UR UR12, R216 ;  /* 0x00000000d80c72ca */ /* 0x000fe200000e0000 */
[----:B------:R-:W-:Y:S01]  /*18cf0*/  IMAD.MOV.U32 R153, RZ, RZ, 0x40000040 ;  /* 0x40000040ff997424 */ /* 0x000fe200078e00ff */
[----:B------:R-:W-:Y:S01]  /*18d00*/  R2UR UR8, R152 ;  /* 0x00000000980872ca */ /* 0x000fe200000e0000 */
[----:B------:R-:W-:Y:S01]  /*18d10*/  VIADD R152, R158, 0x200 ;  /* 0x000002009e987836 */ /* 0x000fe20000000000 */
[----:B------:R-:W-:Y:S01]  /*18d20*/  R2UR UR6, R4 ;  /* 0x00000000040672ca */ /* 0x000fe200000e0000 */
[C---:B------:R-:W-:Y:S01]  /*18d30*/  VIADD R4, R158.reuse, 0x6 ;  /* 0x000000069e047836 */ /* 0x040fe20000000000 */
[----:B------:R-:W-:Y:S01]  /*18d40*/  R2UR UR11, R5 ;  /* 0x00000000050b72ca */ /* 0x000fe200000e0000 */
[----:B------:R-:W-:Y:S01]  /*18d50*/  VIADD R156, R158, 0x204 ;  /* 0x000002049e9c7836 */ /* 0x000fe20000000000 */
[----:B------:R-:W-:Y:S01]  /*18d60*/  R2UR UR14, R152 ;  /* 0x00000000980e72ca */ /* 0x000fe200000e0000 */
[----:B------:R-:W-:Y:S01]  /*18d70*/  VIADD R152, R158, 0x206 ;  /* 0x000002069e987836 */ /* 0x000fe20000000000 */
[----:B------:R-:W-:Y:S01]  /*18d80*/  R2UR UR10, R4 ;  /* 0x00000000040a72ca */ /* 0x000fe200000e0000 */
[----:B------:R-:W-:Y:S01]  /*18d90*/  VIADD R154, R158, 0x202 ;  /* 0x000002029e9a7836 */ /* 0x000fe20000000000 */
[----:B------:R-:W-:Y:S01]  /*18da0*/  R2UR UR5, R153 ;  /* 0x00000000990572ca */ /* 0x000fe200000e0000 */
[----:B------:R-:W-:Y:S01]  /*18db0*/  IMAD.MOV.U32 R155, RZ, RZ, 0x40000040 ;  /* 0x40000040ff9b7424 */ /* 0x000fe200078e00ff */
[----:B------:R-:W-:Y:S01]  /*18dc0*/  R2UR UR22, R156 ;  /* 0x000000009c1672ca */ /* 0x000fe200000e0000 */
[----:B------:R-:W-:Y:S01]  /*18dd0*/  VIADD R156, R158, 0x400 ;  /* 0x000004009e9c7836 */ /* 0x000fe20000000000 */
[----:B------:R-:W-:Y:S01]  /*18de0*/  R2UR UR26, R152 ;  /* 0x00000000981a72ca */ /* 0x000fe200000e0000 */
[----:B------:R-:W-:Y:S01]  /*18df0*/  IMAD.MOV.U32 R157, RZ, RZ, 0x40000040 ;  /* 0x40000040ff9d7424 */ /* 0x000fe200078e00ff */
[----:B------:R-:W-:Y:S01]  /*18e00*/  IADD3 R152, R158, 0x404, RZ ;  /* 0x000004049e987810 */ /* 0x000fe20007ffe0ff */
[-C--:B------:R-:W-:Y:S01]  /*18e10*/  FMUL.FTZ R24, R24, R3.reuse ;  /* 0x0000000318187220 */ /* 0x080fe20000410000 */
[----:B------:R-:W-:Y:S01]  /*18e20*/  R2UR UR18, R154 ;  /* 0x000000009a1272ca */ /* 0x000fe200000e0000 */
[----:B------:R-:W-:Y:S01]  /*18e30*/  VIADD R154, R158, 0x402 ;  /* 0x000004029e9a7836 */ /* 0x000fe20000000000 */
[----:B------:R-:W-:Y:S01]  /*18e40*/  R2UR UR30, R156 ;  /* 0x000000009c1e72ca */ /* 0x000fe200000e0000 */
[----:B------:R-:W-:Y:S01]  /*18e50*/  VIADD R156, R158, 0x406 ;  /* 0x000004069e9c7836 */ /* 0x000fe20000000000 */
[----:B------:R-:W-:Y:S01]  /*18e60*/  R2UR UR38, R152 ;  /* 0x00000000982672ca */ /* 0x000fe200000e0000 */
[----:B------:R-:W-:Y:S01]  /*18e70*/  VIADD R152, R158, 0x600 ;  /* 0x000006009e987836 */ /* 0x000fe20000000000 */
[----:B------:R-:W-:Y:S01]  /*18e80*/  MOV R4, UR11 ;  /* 0x0000000b00047c02 */ /* 0x000fe20008000f00 */
[----:B------:R-:W-:Y:S01]  /*18e90*/  UMOV UR11, UR5 ;  /* 0x00000005000b7c82 */ /* 0x000fe20008000000 */
[----:B------:R-:W-:Y:S01]  /*18ea0*/  MOV R2, UR10 ;  /* 0x0000000a00027c02 */ /* 0x000fe20008000f00 */
[----:B------:R-:W-:Y:S01]  /*18eb0*/  UMOV UR10, UR4 ;  /* 0x00000004000a7c82 */ /* 0x000fe20008000000 */
        /* <DEDUP_REMOVED lines=235> */
.L_x_1768:
[----:B------:R-:W-:Y:S01]  /*19d70*/  SHF.L.U32 R0, R204, 0x1f, RZ ;  /* 0x0000001fcc007819 */ /* 0x000fe200000006ff */
[----:B------:R-:W-:-:S04]  /*19d80*/  IMAD R204, R236, 0x8, R16 ;  /* 0x00000008eccc7824 */ /* 0x000fc800078e0210 */
[----:B------:R0:W1:Y:S01]  /*19d90*/  SYNCS.PHASECHK.TRANS64.TRYWAIT P2, [R204+URZ+0x30850], R0 ;  /* 0x03085000cc0075a7 */ /* 0x000062000804017f */
[----:B------:R-:W-:Y:S05]  /*19da0*/  @!P0 BRA `(.L_x_1769) ;  /* 0x0000000000048947 */ /* 0x000fea0003800000 */
[----:B------:R-:W-:Y:S01]  /*19db0*/  BPT.TRAP 0x1 ;  /* 0x000000040000795c */ /* 0x000fe20000300000 */
.L_x_1769:
[----:B------:R-:W-:Y:S04]  /*19dc0*/  BSSY B2, `(.L_x_1770) ;  /* 0x0000004000027945 */ /* 0x000fe80003800000 */
[----:B-1----:R-:W-:Y:S05]  /*19dd0*/  @P2 BRA `(.L_x_1771) ;  /* 0x0000000000082947 */ /* 0x002fea0003800000 */
[----:B------:R-:W1:Y:S02]  /*19de0*/  SYNCS.PHASECHK.TRANS64.TRYWAIT P2, [R204+URZ+0x30850], R0 ;  /* 0x03085000cc0075a7 */ /* 0x000e64000804017f */
[----:B-1----:R-:W-:Y:S05]  /*19df0*/  @!P2 BRA `(.L_x_1772) ;  /* 0x0000014c0020a947 */ /* 0x002fea0003800000 */
.L_x_1771:
[----:B------:R-:W-:Y:S05]  /*19e00*/  BSYNC B2 ;  /* 0x0000000000027941 */ /* 0x000fea0003800000 */
.L_x_1770:
[----:B01----:R-:W-:Y:S01]  /*19e10*/  VIADD R0, R16, 0x400 ;  /* 0x0000040010007836 */ /* 0x003fe20000000000 */
[----:B------:R-:W-:Y:S01]  /*19e20*/  MOV R3, 0x40000040 ;  /* 0x4000004000037802 */ /* 0x000fe20000000f00 */
[----:B------:R-:W-:Y:S01]  /*19e30*/  WARPGROUP.ARRIVE ;  /* 0x00000000000079c5 */ /* 0x000fe20000000000 */
[----:B------:R-:W-:Y:S01]  /*19e40*/  IMAD.MOV.U32 R5, RZ, RZ, 0x40000040 ;  /* 0x40000040ff057424 */ /* 0x000fe200078e00ff */
[----:B------:R-:W-:Y:S01]  /*19e50*/  ULDC UR4, c[0x0][0x988] ;  /* 0x0002620000047ab9 */ /* 0x000fe20000000800 */
[----:B------:R-:W-:Y:S02]  /*19e60*/  SHF.R.U32.HI R0, RZ, 0x4, R0 ;  /* 0x00000004ff007819 */ /* 0x000fe40000011600 */
[----:B------:R-:W-:Y:S01]  /*19e70*/  R2UR UR7, R3 ;  /* 0x00000000030772ca */ /* 0x000fe200000e0000 */
[----:B------:R-:W-:Y:S01]  /*19e80*/  IMAD.MOV.U32 R3, RZ, RZ, 0x40000040 ;  /* 0x40000040ff037424 */ /* 0x000fe200078e00ff */
[----:B------:R-:W-:-:S04]  /*19e90*/  LOP3.LUT R0, R0, 0x3fff, RZ, 0xc0, !PT ;  /* 0x00003fff00007812 */ /* 0x000fc800078ec0ff */
        /* <DEDUP_REMOVED lines=13> */
[----:B------:R-:W-:Y:S01]  /*19f70*/  FMNMX.FTZ R0, R160, R0, !PT ;  /* 0x00000000a0007209 */ /* 0x000fe20007810000 */
[----:B------:R-:W-:-:S03]  /*19f80*/  VIADD R2, R2, 0x180 ;  /* 0x0000018002027836 */ /* 0x000fc60000000000 */
        /* <DEDUP_REMOVED lines=14> */
[----:B------:R-:W-:Y:S02]  /*1a070*/  R2UR UR6, R4 ;  /* 0x00000000040672ca */ /* 0x000fe400000e0000 */
[----:B------:R-:W-:Y:S01]  /*1a080*/  R2UR UR7, R5 ;  /* 0x00000000050772ca */ /* 0x000fe200000e0000 */
        /* <DEDUP_REMOVED lines=8> */
[----:B------:R-:W-:Y:S02]  /*1a110*/  FMNMX.FTZ R0, R163, R0, !PT ;  /* 0x00000000a3007209 */ /* 0x000fe40007810000 */
[----:B0-----:R-:W-:Y:S01]  /*1a120*/  FMNMX.FTZ R5, R4, R5, !PT ;  /* 0x0000000504057209 */ /* 0x001fe20007810000 */
[----:B------:R-:W-:Y:S02]  /*1a130*/  WARPGROUP.DEPBAR.LE gsb0, 0x0 ;  /* 0x00008000000079c5 */ /* 0x000fe40000010000 */
[----:B------:R-:W-:-:S06]  /*1a140*/  WARPGROUP.ARRIVE ;  /* 0x00000000000079c5 */ /* 0x000fcc0000000000 */
[----:B------:R-:W-:Y:S01]  /*1a150*/  HGMMA.64x256x16.F32 R24, R188, gdesc[UR4].tnspB, R24, gsb0 ;  /* 0x43e00004bc187df0 */ /* 0x000fe20008000818 */
[----:B------:R-:W-:Y:S01]  /*1a160*/  R2UR UR7, R3 ;  /* 0x00000000030772ca */ /* 0x000fe200000e0000 */
[----:B------:R-:W-:Y:S01]  /*1a170*/  FADD.FTZ R3, -R5, R230 ;  /* 0x000000e605037221 */ /* 0x000fe20000010100 */
[----:B------:R-:W-:Y:S01]  /*1a180*/  R2UR UR6, R2 ;  /* 0x00000000020672ca */ /* 0x000fe200000e0000 */
[----:B------:R-:W2:Y:S01]  /*1a190*/  LDL R230, [R1+0x1c] ;  /* 0x00001c0001e67983 */ /* 0x000ea20000100800 */
        /* <DEDUP_REMOVED lines=8> */
[----:B------:R-:W-:-:S03]  /*1a220*/  IMAD.U32 R2, RZ, RZ, UR4 ;  /* 0x00000004ff027e24 */ /* 0x000fc6000f8e00ff */
[----:B------:R-:W-:Y:S01]  /*1a230*/  FMNMX.FTZ R4, R182, R4, !PT ;  /* 0x00000004b6047209 */ /* 0x000fe20007810000 */
[----:B------:R-:W-:-:S03]  /*1a240*/  FMUL.FTZ R0, R5, R2 ;  /* 0x0000000205007220 */ /* 0x000fc60000410000 */
[----:B------:R-:W-:Y:S01]  /*1a250*/  FMNMX.FTZ R4, R183, R4, !PT ;  /* 0x00000004b7047209 */ /* 0x000fe20007810000 */
[----:B------:R-:W-:-:S04]  /*1a260*/  FFMA.FTZ R196, R153, R2, -R0 ;  /* 0x0000000299c47223 */ /* 0x000fc80000010800 */
[----:B------:R-:W0:Y:S02]  /*1a270*/  SHFL.BFLY PT, R153, R4, 0x2, 0x1f ;  /* 0x0c401f0004997f89 */ /* 0x000e2400000e0000 */
[----:B0-----:R-:W-:Y:S01]  /*1a280*/  FMNMX.FTZ R4, R4, R153, !PT ;  /* 0x0000009904047209 */ /* 0x001fe20007810000 */
[----:B------:R-:W-:Y:S01]  /*1a290*/  FFMA.FTZ R198, R156, R2, -R0 ;  /* 0x000000029cc67223 */ /* 0x000fe20000010800 */
[----:B------:R-:W-:Y:S02]  /*1a2a0*/  WARPGROUP.DEPBAR.LE gsb0, 0x0 ;  /* 0x00008000000079c5 */ /* 0x000fe40000010000 */
[----:B------:R-:W-:-:S06]  /*1a2b0*/  WARPGROUP.ARRIVE ;  /* 0x00000000000079c5 */ /* 0x000fcc0000000000 */
[----:B------:R-:W-:Y:S01]  /*1a2c0*/  HGMMA.64x256x16.F32 R24, R184, gdesc[UR4].tnspB, R24, gsb0 ;  /* 0x43e00004b8187df0 */ /* 0x000fe20008000818 */
[-CC-:B------:R-:W-:Y:S01]  /*1a2d0*/  FFMA.FTZ R189, R152, R2.reuse, -R0.reuse ;  /* 0x0000000298bd7223 */ /* 0x180fe20000010800 */
[-CC-:B------:R-:W-:Y:S01]  /*1a2e0*/  FFMA.FTZ R192, R161, R2.reuse, -R0.reuse ;  /* 0x00000002a1c07223 */ /* 0x180fe20000010800 */
[-CC-:B------:R-:W-:Y:S01]  /*1a2f0*/  FFMA.FTZ R194, R164, R2.reuse, -R0.reuse ;  /* 0x00000002a4c27223 */ /* 0x180fe20000010800 */
[-CC-:B------:R-:W-:Y:S01]  /*1a300*/  FFMA.FTZ R152, R165, R2.reuse, -R0.reuse ;  /* 0x00000002a5987223 */ /* 0x180fe20000010800 */
[-CC-:B------:R-:W-:Y:S01]  /*1a310*/  FFMA.FTZ R188, R168, R2.reuse, -R0.reuse ;  /* 0x00000002a8bc7223 */ /* 0x180fe20000010800 */
[-CC-:B------:R-:W-:Y:S01]  /*1a320*/  FFMA.FTZ R153, R169, R2.reuse, -R0.reuse ;  /* 0x00000002a9997223 */ /* 0x180fe20000010800 */
[-CC-:B------:R-:W-:Y:S01]  /*1a330*/  FFMA.FTZ R190, R172, R2.reuse, -R0.reuse ;  /* 0x00000002acbe7223 */ /* 0x180fe20000010800 */
[-C--:B------:R-:W-:Y:S01]  /*1a340*/  FFMA.FTZ R156, R173, R2.reuse, -R0 ;  /* 0x00000002ad9c7223 */ /* 0x080fe20000010800 */
[----:B------:R-:W-:Y:S01]  /*1a350*/  FMUL.FTZ R3, R3, R2 ;  /* 0x0000000203037220 */ /* 0x000fe20000410000 */
[----:B------:R-:W-:Y:S08]  /*1a360*/  MUFU.EX2 R189, R189 ;  /* 0x000000bd00bd7308 */ /* 0x000ff00000000800 */
[----:B------:R-:W0:Y:S08]  /*1a370*/  MUFU.EX2 R3, R3 ;  /* 0x0000000300037308 */ /* 0x000e300000000800 */
[----:B------:R-:W1:Y:S08]  /*1a380*/  MUFU.EX2 R196, R196 ;  /* 0x000000c400c47308 */ /* 0x000e700000000800 */
[----:B------:R-:W-:Y:S01]  /*1a390*/  MUFU.EX2 R198, R198 ;  /* 0x000000c600c67308 */ /* 0x000fe20000000800 */
[----:B0-----:R-:W-:-:S07]  /*1a3a0*/  FFMA.FTZ R228, R3, R228, R189 ;  /* 0x000000e403e47223 */ /* 0x001fce00000100bd */
[----:B------:R-:W-:Y:S01]  /*1a3b0*/  MUFU.EX2 R192, R192 ;  /* 0x000000c000c07308 */ /* 0x000fe20000000800 */
[----:B-1----:R-:W-:-:S07]  /*1a3c0*/  FADD.FTZ R228, R196, R228 ;  /* 0x000000e4c4e47221 */ /* 0x002fce0000010000 */
[----:B------:R-:W-:Y:S08]  /*1a3d0*/  MUFU.EX2 R194, R194 ;  /* 0x000000c200c27308 */ /* 0x000ff00000000800 */
[----:B------:R-:W-:Y:S08]  /*1a3e0*/  MUFU.EX2 R152, R152 ;  /* 0x0000009800987308 */ /* 0x000ff00000000800 */
[----:B------:R-:W-:Y:S08]  /*1a3f0*/  MUFU.EX2 R188, R188 ;  /* 0x000000bc00bc7308 */ /* 0x000ff00000000800 */
[----:B------:R-:W-:Y:S08]  /*1a400*/  MUFU.EX2 R153, R153 ;  /* 0x0000009900997308 */ /* 0x000ff00000000800 */
[----:B------:R-:W-:Y:S08]  /*1a410*/  MUFU.EX2 R190, R190 ;  /* 0x000000be00be7308 */ /* 0x000ff00000000800 */
[----:B------:R-:W-:Y:S01]  /*1a420*/  MUFU.EX2 R156, R156 ;  /* 0x0000009c009c7308 */ /* 0x000fe20000000800 */
[----:B--2---:R-:W-:Y:S01]  /*1a430*/  ISETP.GT.AND P2, PT, R232, R230, PT ;  /* 0x000000e6e800720c */ /* 0x004fe20003f44270 */
[----:B------:R-:W-:-:S05]  /*1a440*/  @!P1 VIADD R204, R204, 0x30860 ;  /* 0x00030860cccc9836 */ /* 0x000fca0000000000 */
[----:B------:R-:W-:Y:S01]  /*1a450*/  @!P1 PRMT R204, RZ, 0x654, R204 ;  /* 0x00000654ffcc9816 */ /* 0x000fe200000000cc */
[----:B------:R-:W-:Y:S01]  /*1a460*/  VIADD R232, R232, 0xffffffff ;  /* 0xffffffffe8e87836 */ /* 0x000fe20000000000 */
[----:B------:R-:W-:Y:S01]  /*1a470*/  F2FP.F16.F32.PACK_AB R196, R196, R189 ;  /* 0x000000bdc4c4723e */ /* 0x000fe200000000ff */
[----:B------:R-:W-:Y:S02]  /*1a480*/  IMAD.MOV.U32 R236, RZ, RZ, R22 ;  /* 0x000000ffffec7224 */ /* 0x000fe400078e0016 */
[----:B------:R-:W-:Y:S01]  /*1a490*/  IMAD.MOV.U32 R230, RZ, RZ, R5 ;  /* 0x000000ffffe67224 */ /* 0x000fe200078e0005 */
[----:B------:R-:W-:Y:S02]  /*1a4a0*/  WARPGROUP.DEPBAR.LE gsb0, 0x0 ;  /* 0x00008000000079c5 */ /* 0x000fe40000010000 */
[-CC-:B------:R-:W-:Y:S02]  /*1a4b0*/  FFMA.FTZ R187, R160, R2.reuse, -R0.reuse ;  /* 0x00000002a0bb7223 */ /* 0x180fe40000010800 */
[----:B------:R-:W0:Y:S01]  /*1a4c0*/  SHFL.BFLY PT, R160, R4, 0x1, 0x1f ;  /* 0x0c201f0004a07f89 */ /* 0x000e2200000e0000 */
[-CC-:B------:R-:W-:Y:S01]  /*1a4d0*/  FFMA.FTZ R185, R157, R2.reuse, -R0.reuse ;  /* 0x000000029db97223 */ /* 0x180fe20000010800 */
[-CC-:B------:R-:W-:Y:S01]  /*1a4e0*/  FFMA.FTZ R184, R176, R2.reuse, -R0.reuse ;  /* 0x00000002b0b87223 */ /* 0x180fe20000010800 */
[-CC-:B------:R-:W-:Y:S01]  /*1a4f0*/  FFMA.FTZ R157, R177, R2.reuse, -R0.reuse ;  /* 0x00000002b19d7223 */ /* 0x180fe20000010800 */
[--C-:B------:R-:W-:Y:S01]  /*1a500*/  FFMA.FTZ R186, R180, R2, -R0.reuse ;  /* 0x00000002b4ba7223 */ /* 0x100fe20000010800 */
[----:B0-----:R-:W-:Y:S01]  /*1a510*/  FMNMX.FTZ R4, R4, R160, !PT ;  /* 0x000000a004047209 */ /* 0x001fe20007810000 */
[----:B------:R-:W-:-:S04]  /*1a520*/  FFMA.FTZ R160, R181, R2, -R0 ;  /* 0x00000002b5a07223 */ /* 0x000fc80000010800 */
[C---:B------:R-:W-:Y:S01]  /*1a530*/  FADD.FTZ R0, -R4.reuse, R231 ;  /* 0x000000e704007221 */ /* 0x040fe20000010100 */
[----:B------:R-:W-:-:S03]  /*1a540*/  FMUL.FTZ R161, R4, R2 ;  /* 0x0000000204a17220 */ /* 0x000fc60000410000 */
[-C--:B------:R-:W-:Y:S01]  /*1a550*/  FMUL.FTZ R0, R0, R2.reuse ;  /* 0x0000000200007220 */ /* 0x080fe20000410000 */
[-CC-:B------:R-:W-:Y:S01]  /*1a560*/  FFMA.FTZ R197, R154, R2.reuse, -R161.reuse ;  /* 0x000000029ac57223 */ /* 0x180fe200000108a1 */
[-CC-:B------:R-:W-:Y:S01]  /*1a570*/  FFMA.FTZ R154, R155, R2.reuse, -R161.reuse ;  /* 0x000000029b9a7223 */ /* 0x180fe200000108a1 */
[----:B------:R-:W-:Y:S02]  /*1a580*/  @!P1 IMAD R155, R22, 0x8, R16 ;  /* 0x00000008169b9824 */ /* 0x000fe400078e0210 */
[----:B------:R-:W-:Y:S01]  /*1a590*/  FFMA.FTZ R199, R158, R2, -R161 ;  /* 0x000000029ec77223 */ /* 0x000fe200000108a1 */
[----:B------:R-:W-:Y:S02]  /*1a5a0*/  MUFU.EX2 R0, R0 ;  /* 0x0000000000007308 */ /* 0x000fe40000000800 */
[----:B------:R-:W-:-:S06]  /*1a5b0*/  @!P1 IADD3 R155, R155, 0x30840, RZ ;  /* 0x000308409b9b9810 */ /* 0x000fcc0007ffe0ff */
[----:B------:R-:W0:Y:S01]  /*1a5c0*/  MUFU.EX2 R197, R197 ;  /* 0x000000c500c57308 */ /* 0x000e220000000800 */
[-C--:B------:R-:W-:Y:S01]  /*1a5d0*/  FFMA.FTZ R159, R159, R2.reuse, -R161 ;  /* 0x000000029f9f7223 */ /* 0x080fe200000108a1 */
[----:B------:R-:W-:Y:S01]  /*1a5e0*/  @!P1 PRMT R158, RZ, 0x654, R155 ;  /* 0x00000654ff9e9816 */ /* 0x000fe2000000009b */
[----:B------:R-:W-:-:S03]  /*1a5f0*/  FFMA.FTZ R193, R162, R2, -R161 ;  /* 0x00000002a2c17223 */ /* 0x000fc600000108a1 */
[----:B------:R1:W-:Y:S02]  /*1a600*/  @!P1 SYNCS.ARRIVE.TRANS64.RED.A1T0 RZ, [R158+URZ], RZ ;  /* 0x000000ff9eff99a7 */ /* 0x0003e4000810043f */
[----:B------:R-:W2:Y:S08]  /*1a610*/  MUFU.EX2 R154, R154 ;  /* 0x0000009a009a7308 */ /* 0x000eb00000000800 */
[----:B------:R-:W3:Y:S01]  /*1a620*/  MUFU.EX2 R199, R199 ;  /* 0x000000c700c77308 */ /* 0x000ee20000000800 */
[----:B-1----:R-:W-:Y:S01]  /*1a630*/  FFMA.FTZ R158, R163, R2, -R161 ;  /* 0x00000002a39e7223 */ /* 0x002fe200000108a1 */
[----:B0-----:R-:W-:-:S06]  /*1a640*/  FFMA.FTZ R227, R0, R227, R197 ;  /* 0x000000e300e37223 */ /* 0x001fcc00000100c5 */
[----:B------:R-:W0:Y:S01]  /*1a650*/  MUFU.EX2 R185, R185 ;  /* 0x000000b900b97308 */ /* 0x000e220000000800 */
[----:B------:R-:W-:-:S07]  /*1a660*/  FFMA.FTZ R195, R166, R2, -R161 ;  /* 0x00000002a6c37223 */ /* 0x000fce00000108a1 */
[----:B------:R1:W4:Y:S01]  /*1a670*/  MUFU.EX2 R155, R159 ;  /* 0x0000009f009b7308 */ /* 0x0003220000000800 */
[----:B--2---:R-:W-:-:S07]  /*1a680*/  FADD.FTZ R227, R154, R227 ;  /* 0x000000e39ae37221 */ /* 0x004fce0000010000 */
[----:B------:R-:W2:Y:S01]  /*1a690*/  MUFU.EX2 R187, R187 ;  /* 0x000000bb00bb7308 */ /* 0x000ea20000000800 */
[----:B------:R-:W-:-:S07]  /*1a6a0*/  FFMA.FTZ R167, R167, R2, -R161 ;  /* 0x00000002a7a77223 */ /* 0x000fce00000108a1 */
[----:B------:R-:W5:Y:S01]  /*1a6b0*/  MUFU.EX2 R193, R193 ;  /* 0x000000c100c17308 */ /* 0x000f620000000800 */
[----:B-1----:R-:W-:Y:S01]  /*1a6c0*/  FADD.FTZ R159, R198, R228 ;  /* 0x000000e4c69f7221 */ /* 0x002fe20000010000 */
[----:B------:R-:W-:Y:S01]  /*1a6d0*/  F2FP.F16.F32.PACK_AB R197, R154, R197 ;  /* 0x000000c59ac5723e */ /* 0x000fe200000000ff */
[----:B---3--:R-:W-:Y:S01]  /*1a6e0*/  FADD.FTZ R154, R199, R227 ;  /* 0x000000e3c79a7221 */ /* 0x008fe20000010000 */
[-CC-:B------:R-:W-:Y:S01]  /*1a6f0*/  FFMA.FTZ R170, R170, R2.reuse, -R161.reuse ;  /* 0x00000002aaaa7223 */ /* 0x180fe200000108a1 */
[-CC-:B------:R-:W-:Y:S01]  /*1a700*/  FFMA.FTZ R171, R171, R2.reuse, -R161.reuse ;  /* 0x00000002abab7223 */ /* 0x180fe200000108a1 */
[-CC-:B------:R-:W-:Y:S01]  /*1a710*/  FFMA.FTZ R174, R174, R2.reuse, -R161.reuse ;  /* 0x00000002aeae7223 */ /* 0x180fe200000108a1 */
[-C--:B------:R-:W-:Y:S01]  /*1a720*/  FFMA.FTZ R175, R175, R2.reuse, -R161 ;  /* 0x00000002afaf7223 */ /* 0x080fe200000108a1 */
[----:B------:R-:W1:Y:S01]  /*1a730*/  MUFU.EX2 R158, R158 ;  /* 0x0000009e009e7308 */ /* 0x000e620000000800 */
[----:B0-----:R-:W-:Y:S01]  /*1a740*/  FADD.FTZ R159, R185, R159 ;  /* 0x0000009fb99f7221 */ /* 0x001fe20000010000 */
[----:B----4-:R-:W-:Y:S01]  /*1a750*/  FADD.FTZ R154, R155, R154 ;  /* 0x0000009a9b9a7221 */ /* 0x010fe20000010000 */
[-CC-:B------:R-:W-:Y:S01]  /*1a760*/  FFMA.FTZ R178, R178, R2.reuse, -R161.reuse ;  /* 0x00000002b2b27223 */ /* 0x180fe200000108a1 */
[-CC-:B------:R-:W-:Y:S01]  /*1a770*/  FFMA.FTZ R179, R179, R2.reuse, -R161.reuse ;  /* 0x00000002b3b37223 */ /* 0x180fe200000108a1 */
[----:B------:R-:W-:Y:S01]  /*1a780*/  FFMA.FTZ R182, R182, R2, -R161 ;  /* 0x00000002b6b67223 */ /* 0x000fe200000108a1 */
[----:B------:R0:W-:Y:S02]  /*1a790*/  @!P1 SYNCS.ARRIVE.TRANS64.RED.A1T0 RZ, [R204+URZ], RZ ;  /* 0x000000ffccff99a7 */ /* 0x0001e4000810043f */
[----:B------:R-:W3:Y:S01]  /*1a7a0*/  MUFU.EX2 R195, R195 ;  /* 0x000000c300c37308 */ /* 0x000ee20000000800 */
[----:B------:R-:W-:Y:S01]  /*1a7b0*/  F2FP.F16.F32.PACK_AB R199, R155, R199 ;  /* 0x000000c79bc7723e */ /* 0x000fe200000000ff */
[----:B--2---:R-:W-:Y:S01]  /*1a7c0*/  FADD.FTZ R155, R187, R159 ;  /* 0x0000009fbb9b7221 */ /* 0x004fe20000010000 */
[----:B-----5:R-:W-:-:S05]  /*1a7d0*/  FADD.FTZ R154, R193, R154 ;  /* 0x0000009ac19a7221 */ /* 0x020fca0000010000 */
[----:B------:R-:W2:Y:S01]  /*1a7e0*/  MUFU.EX2 R167, R167 ;  /* 0x000000a700a77308 */ /* 0x000ea20000000800 */
[----:B------:R-:W-:Y:S01]  /*1a7f0*/  FADD.FTZ R155, R192, R155 ;  /* 0x0000009bc09b7221 */ /* 0x000fe20000010000 */
[----:B-1----:R-:W-:-:S06]  /*1a800*/  FADD.FTZ R154, R158, R154 ;  /* 0x0000009a9e9a7221 */ /* 0x002fcc0000010000 */
[----:B------:R-:W1:Y:S01]  /*1a810*/  MUFU.EX2 R170, R170 ;  /* 0x000000aa00aa7308 */ /* 0x000e620000000800 */
[----:B------:R-:W-:Y:S01]  /*1a820*/  FADD.FTZ R159, R194, R155 ;  /* 0x0000009bc29f7221 */ /* 0x000fe20000010000 */
[----:B---3--:R-:W-:-:S06]  /*1a830*/  FADD.FTZ R155, R195, R154 ;  /* 0x0000009ac39b7221 */ /* 0x008fcc0000010000 */
[----:B------:R-:W3:Y:S01]  /*1a840*/  MUFU.EX2 R171, R171 ;  /* 0x000000ab00ab7308 */ /* 0x000ee20000000800 */
[----:B------:R-:W-:Y:S01]  /*1a850*/  FADD.FTZ R154, R152, R159 ;  /* 0x0000009f989a7221 */ /* 0x000fe20000010000 */
[----:B--2---:R-:W-:-:S06]  /*1a860*/  FADD.FTZ R155, R167, R155 ;  /* 0x0000009ba79b7221 */ /* 0x004fcc0000010000 */
[----:B------:R-:W2:Y:S01]  /*1a870*/  MUFU.EX2 R174, R174 ;  /* 0x000000ae00ae7308 */ /* 0x000ea20000000800 */
[----:B------:R-:W-:Y:S01]  /*1a880*/  FADD.FTZ R154, R188, R154 ;  /* 0x0000009abc9a7221 */ /* 0x000fe20000010000 */
[----:B-1----:R-:W-:-:S06]  /*1a890*/  FADD.FTZ R155, R170, R155 ;  /* 0x0000009baa9b7221 */ /* 0x002fcc0000010000 */
[----:B------:R-:W1:Y:S01]  /*1a8a0*/  MUFU.EX2 R175, R175 ;  /* 0x000000af00af7308 */ /* 0x000e620000000800 */
[----:B------:R-:W-:Y:S01]  /*1a8b0*/  FADD.FTZ R154, R153, R154 ;  /* 0x0000009a999a7221 */ /* 0x000fe20000010000 */
[----:B---3--:R-:W-:-:S06]  /*1a8c0*/  FADD.FTZ R155, R171, R155 ;  /* 0x0000009bab9b7221 */ /* 0x008fcc0000010000 */
[----:B------:R-:W3:Y:S01]  /*1a8d0*/  MUFU.EX2 R184, R184 ;  /* 0x000000b800b87308 */ /* 0x000ee20000000800 */
[----:B------:R-:W-:-:S07]  /*1a8e0*/  FFMA.FTZ R161, R183, R2, -R161 ;  /* 0x00000002b7a17223 */ /* 0x000fce00000108a1 */
[----:B------:R-:W4:Y:S01]  /*1a8f0*/  MUFU.EX2 R178, R178 ;  /* 0x000000b200b27308 */ /* 0x000f220000000800 */
[----:B------:R-:W-:Y:S01]  /*1a900*/  FADD.FTZ R154, R190, R154 ;  /* 0x0000009abe9a7221 */ /* 0x000fe20000010000 */
[----:B--2---:R-:W-:-:S06]  /*1a910*/  FADD.FTZ R155, R174, R155 ;  /* 0x0000009bae9b7221 */ /* 0x004fcc0000010000 */
[----:B------:R-:W2:Y:S08]  /*1a920*/  MUFU.EX2 R157, R157 ;  /* 0x0000009d009d7308 */ /* 0x000eb00000000800 */
[----:B------:R-:W5:Y:S01]  /*1a930*/  MUFU.EX2 R179, R179 ;  /* 0x000000b300b37308 */ /* 0x000f620000000800 */
[----:B------:R-:W-:Y:S01]  /*1a940*/  FADD.FTZ R154, R156, R154 ;  /* 0x0000009a9c9a7221 */ /* 0x000fe20000010000 */
[----:B-1----:R-:W-:-:S06]  /*1a950*/  FADD.FTZ R155, R175, R155 ;  /* 0x0000009baf9b7221 */ /* 0x002fcc0000010000 */
[----:B------:R-:W1:Y:S08]  /*1a960*/  MUFU.EX2 R186, R186 ;  /* 0x000000ba00ba7308 */ /* 0x000e700000000800 */
[----:B------:R-:W0:Y:S01]  /*1a970*/  MUFU.EX2 R182, R182 ;  /* 0x000000b600b67308 */ /* 0x000e220000000800 */
[----:B---3--:R-:W-:Y:S01]  /*1a980*/  FADD.FTZ R154, R184, R154 ;  /* 0x0000009ab89a7221 */ /* 0x008fe20000010000 */
[----:B----4-:R-:W-:-:S06]  /*1a990*/  FADD.FTZ R155, R178, R155 ;  /* 0x0000009bb29b7221 */ /* 0x010fcc0000010000 */
[----:B------:R-:W3:Y:S08]  /*1a9a0*/  MUFU.EX2 R160, R160 ;  /* 0x000000a000a07308 */ /* 0x000ef00000000800 */
[----:B------:R-:W4:Y:S01]  /*1a9b0*/  MUFU.EX2 R161, R161 ;  /* 0x000000a100a17308 */ /* 0x000f220000000800 */
[----:B--2---:R-:W-:Y:S01]  /*1a9c0*/  FADD.FTZ R154, R157, R154 ;  /* 0x0000009a9d9a7221 */ /* 0x004fe20000010000 */
[----:B-----5:R-:W-:-:S03]  /*1a9d0*/  FADD.FTZ R155, R179, R155 ;  /* 0x0000009bb39b7221 */ /* 0x020fc60000010000 */
[----:B-1----:R-:W-:Y:S01]  /*1a9e0*/  FADD.FTZ R154, R186, R154 ;  /* 0x0000009aba9a7221 */ /* 0x002fe20000010000 */
[----:B0-----:R-:W-:Y:S01]  /*1a9f0*/  FADD.FTZ R155, R182, R155 ;  /* 0x0000009bb69b7221 */ /* 0x001fe20000010000 */
[----:B------:R-:W-:Y:S01]  /*1aa00*/  F2FP.F16.F32.PACK_AB R198, R185, R198 ;  /* 0x000000c6b9c6723e */ /* 0x000fe200000000ff */
[----:B------:R-:W-:Y:S01]  /*1aa10*/  IMAD.MOV.U32 R204, RZ, RZ, R205 ;  /* 0x000000ffffcc7224 */ /* 0x000fe200078e00cd */
[----:B------:R-:W-:Y:S01]  /*1aa20*/  F2FP.F16.F32.PACK_AB R192, R192, R187 ;  /* 0x000000bbc0c0723e */ /* 0x000fe200000000ff */
[----:B---3--:R-:W-:Y:S01]  /*1aa30*/  FADD.FTZ R228, R160, R154 ;  /* 0x0000009aa0e47221 */ /* 0x008fe20000010000 */
[----:B------:R-:W-:Y:S01]  /*1aa40*/  F2FP.F16.F32.PACK_AB R193, R158, R193 ;  /* 0x000000c19ec1723e */ /* 0x000fe200000000ff */
[----:B------:R-:W-:Y:S01]  /*1aa50*/  IMAD.MOV.U32 R231, RZ, RZ, R4 ;  /* 0x000000ffffe77224 */ /* 0x000fe200078e0004 */
[----:B------:R-:W-:Y:S02]  /*1aa60*/  F2FP.F16.F32.PACK_AB R194, R152, R194 ;  /* 0x000000c298c2723e */ /* 0x000fe400000000ff */
[----:B------:R-:W-:-:S02]  /*1aa70*/  F2FP.F16.F32.PACK_AB R195, R167, R195 ;  /* 0x000000c3a7c3723e */ /* 0x000fc400000000ff */
[----:B------:R-:W-:Y:S01]  /*1aa80*/  F2FP.F16.F32.PACK_AB R188, R153, R188 ;  /* 0x000000bc99bc723e */ /* 0x000fe200000000ff */
[----:B----4-:R-:W-:Y:S01]  /*1aa90*/  FADD.FTZ R227, R161, R155 ;  /* 0x0000009ba1e37221 */ /* 0x010fe20000010000 */
[----:B------:R-:W-:Y:S02]  /*1aaa0*/  F2FP.F16.F32.PACK_AB R189, R171, R170 ;  /* 0x000000aaabbd723e */ /* 0x000fe400000000ff */
[----:B------:R-:W-:Y:S02]  /*1aab0*/  F2FP.F16.F32.PACK_AB R190, R156, R190 ;  /* 0x000000be9cbe723e */ /* 0x000fe400000000ff */
[----:B------:R-:W-:Y:S02]  /*1aac0*/  F2FP.F16.F32.PACK_AB R191, R175, R174 ;  /* 0x000000aeafbf723e */ /* 0x000fe400000000ff */
[----:B------:R-:W-:Y:S02]  /*1aad0*/  F2FP.F16.F32.PACK_AB R184, R157, R184 ;  /* 0x000000b89db8723e */ /* 0x000fe400000000ff */
[----:B------:R-:W-:-:S02]  /*1aae0*/  F2FP.F16.F32.PACK_AB R185, R179, R178 ;  /* 0x000000b2b3b9723e */ /* 0x000fc400000000ff */
[----:B------:R-:W-:Y:S02]  /*1aaf0*/  F2FP.F16.F32.PACK_AB R186, R160, R186 ;  /* 0x000000baa0ba723e */ /* 0x000fe400000000ff */
[----:B------:R-:W-:Y:S01]  /*1ab00*/  F2FP.F16.F32.PACK_AB R187, R161, R182 ;  /* 0x000000b6a1bb723e */ /* 0x000fe200000000ff */
[----:B------:R-:W-:Y:S06]  /*1ab10*/  @P2 BRA `(.L_x_1773) ;  /* 0xffffffe0000c2947 */ /* 0x000fec000383ffff */
[----:B------:R-:W-:Y:S05]  /*1ab20*/  BSYNC B1 ;  /* 0x0000000000017941 */ /* 0x000fea0003800000 */
.L_x_1762:
[----:B------:R-:W-:-:S07]  /*1ab30*/  IMAD.MOV.U32 R204, RZ, RZ, R232 ;  /* 0x000000ffffcc7224 */ /* 0x000fce00078e00e8 */
.L_x_1761:
[----:B------:R-:W-:Y:S05]  /*1ab40*/  BSYNC B0 ;  /* 0x0000000000007941 */ /* 0x000fea0003800000 */
.L_x_1760:
[----:B------:R-:W2:Y:S01]  /*1ab50*/  LDL R152, [R1+0x38] ;  /* 0x0000380001987983 */ /* 0x000ea20000100800 */
[----:B------:R-:W-:Y:S01]  /*1ab60*/  BSSY B0, `(.L_x_1774) ;  /* 0x00002b3000007945 */ /* 0x000fe20003800000 */
[----:B--2---:R-:W-:-:S13]  /*1ab70*/  ISETP.GE.AND P2, PT, R204, R152, PT ;  /* 0x00000098cc00720c */ /* 0x004fda0003f46270 */
[----:B------:R-:W-:Y:S05]  /*1ab80*/  @!P2 BRA `(.L_x_1775) ;  /* 0x0000002800c0a947 */ /* 0x000fea0003800000 */
[----:B------:R-:W-:Y:S01]  /*1ab90*/  IMAD.MOV.U32 R230, RZ, RZ, R4 ;  /* 0x000000ffffe67224 */ /* 0x000fe200078e0004 */
[----:B------:R-:W-:Y:S01]  /*1aba0*/  MOV R231, R5 ;  /* 0x0000000500e77202 */ /* 0x000fe20000000f00 */
[----:B------:R-:W-:Y:S02]  /*1abb0*/  IMAD.MOV.U32 R236, RZ, RZ, R205 ;  /* 0x000000ffffec7224 */ /* 0x000fe400078e00cd */
[----:B------:R-:W-:-:S07]  /*1abc0*/  IMAD.MOV.U32 R232, RZ, RZ, R22 ;  /* 0x000000ffffe87224 */ /* 0x000fce00078e0016 */
.L_x_1794:
[----:B------:R-:W-:-:S05]  /*1abd0*/  VIADD R22, R232, 0x1 ;  /* 0x00000001e8167836 */ /* 0x000fca0000000000 */
[----:B------:R-:W-:-:S04]  /*1abe0*/  ISETP.NE.AND P2, PT, R22, 0x2, PT ;  /* 0x000000021600780c */ /* 0x000fc80003f45270 */
[----:B------:R-:W-:Y:S02]  /*1abf0*/  SEL R205, RZ, 0x1, P2 ;  /* 0x00000001ffcd7807 */ /* 0x000fe40001000000 */
[----:B------:R-:W-:Y:S02]  /*1ac00*/  SEL R22, R22, RZ, P2 ;  /* 0x000000ff16167207 */ /* 0x000fe40001000000 */
[----:B------:R-:W-:Y:S01]  /*1ac10*/  LOP3.LUT R205, R236, R205, RZ, 0x3c, !PT ;  /* 0x000000cdeccd7212 */ /* 0x000fe200078e3cff */
[----:B------:R-:W-:Y:S06]  /*1ac20*/  @!P0 BRA `(.L_x_1776) ;  /* 0x0000000000048947 */ /* 0x000fec0003800000 */
[----:B------:R-:W-:Y:S01]  /*1ac30*/  BPT.TRAP 0x1 ;  /* 0x000000040000795c */ /* 0x000fe20000300000 */
.L_x_1776:
[----:B------:R-:W-:Y:S01]  /*1ac40*/  IMAD R4, R22, 0x8, R16 ;  /* 0x0000000816047824 */ /* 0x000fe200078e0210 */
[----:B------:R-:W-:-:S04]  /*1ac50*/  SHF.L.U32 R5, R205, 0x1f, RZ ;  /* 0x0000001fcd057819 */ /* 0x000fc800000006ff */
[----:B------:R0:W1:Y:S01]  /*1ac60*/  SYNCS.PHASECHK.TRANS64.TRYWAIT P2, [R4+URZ+0x30830], R5 ;  /* 0x03083005040075a7 */ /* 0x000062000804017f */
[----:B------:R-:W-:Y:S05]  /*1ac70*/  @!P0 BRA `(.L_x_1777) ;  /* 0x0000000000048947 */ /* 0x000fea0003800000 */
[----:B------:R-:W-:Y:S01]  /*1ac80*/  BPT.TRAP 0x1 ;  /* 0x000000040000795c */ /* 0x000fe20000300000 */
.L_x_1777:
        /* <DEDUP_REMOVED lines=8> */
.L_x_1779:
[----:B------:R-:W-:Y:S05]  /*1ad10*/  BSYNC B1 ;  /* 0x0000000000017941 */ /* 0x000fea0003800000 */
.L_x_1778:
[----:B------:R-:W-:Y:S01]  /*1ad20*/  R2UR UR4, R152 ;  /* 0x00000000980472ca */ /* 0x000fe200000e0000 */
[----:B------:R-:W-:Y:S01]  /*1ad30*/  IMAD.MOV.U32 R152, RZ, RZ, R2 ;  /* 0x000000ffff987224 */ /* 0x000fe200078e0002 */
[----:B01----:R-:W-:Y:S01]  /*1ad40*/  MOV R5, 0x40000040 ;  /* 0x4000004000057802 */ /* 0x003fe20000000f00 */
[----:B------:R-:W-:Y:S01]  /*1ad50*/  IMAD.MOV.U32 R4, RZ, RZ, R158 ;  /* 0x000000ffff047224 */ /* 0x000fe200078e009e */
[----:B------:R-:W-:Y:S01]  /*1ad60*/  MOV R157, 0x40000040 ;  /* 0x40000040009d7802 */ /* 0x000fe20000000f00 */
        /* <DEDUP_REMOVED lines=264> */
.L_x_1781:
[----:B------:R-:W-:Y:S02]  /*1bdf0*/  SHF.L.U32 R2, R236, 0x1f, RZ ;  /* 0x0000001fec027819 */ /* 0x000fe400000006ff */
[----:B------:R-:W-:-:S04]  /*1be00*/  LEA R0, R232, R16, 0x3 ;  /* 0x00000010e8007211 */ /* 0x000fc800078e18ff */
[----:B------:R0:W1:Y:S01]  /*1be10*/  SYNCS.PHASECHK.TRANS64.TRYWAIT P2, [R0+URZ+0x30850], R2 ;  /* 0x03085002000075a7 */ /* 0x000062000804017f */
[----:B------:R-:W-:Y:S05]  /*1be20*/  @!P0 BRA `(.L_x_1782) ;  /* 0x0000000000048947 */ /* 0x000fea0003800000 */
[----:B------:R-:W-:Y:S01]  /*1be30*/  BPT.TRAP 0x1 ;  /* 0x000000040000795c */ /* 0x000fe20000300000 */
.L_x_1782:
[----:B------:R-:W-:Y:S04]  /*1be40*/  BSSY B1, `(.L_x_1783) ;  /* 0x0000004000017945 */ /* 0x000fe80003800000 */
[----:B-1----:R-:W-:Y:S05]  /*1be50*/  @P2 BRA `(.L_x_1784) ;  /* 0x0000000000082947 */ /* 0x002fea0003800000 */
[----:B------:R-:W1:Y:S02]  /*1be60*/  SYNCS.PHASECHK.TRANS64.TRYWAIT P2, [R0+URZ+0x30850], R2 ;  /* 0x03085002000075a7 */ /* 0x000e64000804017f */
[----:B-1----:R-:W-:Y:S05]  /*1be70*/  @!P2 BRA `(.L_x_1785) ;  /* 0x0000012c0028a947 */ /* 0x002fea0003800000 */
.L_x_1784:
[----:B------:R-:W-:Y:S05]  /*1be80*/  BSYNC B1 ;  /* 0x0000000000017941 */ /* 0x000fea0003800000 */
.L_x_1783:
[----:B01----:R-:W-:Y:S02]  /*1be90*/  VIADD R2, R16, 0x400 ;  /* 0x0000040010027836 */ /* 0x003fe40000000000 */
[----:B------:R-:W-:Y:S01]  /*1bea0*/  IMAD.MOV.U32 R3, RZ, RZ, 0x40000040 ;  /* 0x40000040ff037424 */ /* 0x000fe200078e00ff */
[----:B------:R-:W-:Y:S01]  /*1beb0*/  WARPGROUP.ARRIVE ;  /* 0x00000000000079c5 */ /* 0x000fe20000000000 */
[----:B------:R-:W-:Y:S01]  /*1bec0*/  IMAD.MOV.U32 R5, RZ, RZ, 0x40000040 ;  /* 0x40000040ff057424 */ /* 0x000fe200078e00ff */
[----:B------:R-:W-:Y:S01]  /*1bed0*/  SHF.R.U32.HI R2, RZ, 0x4, R2 ;  /* 0x00000004ff027819 */ /* 0x000fe20000011602 */
[----:B------:R-:W-:Y:S01]  /*1bee0*/  ULDC UR4, c[0x0][0x9dc] ;  /* 0x0002770000047ab9 */ /* 0x000fe20000000800 */
[----:B------:R-:W-:Y:S02]  /*1bef0*/  ULDC UR5, c[0x0][0x9e0] ;  /* 0x0002780000057ab9 */ /* 0x000fe40000000800 */
[----:B------:R-:W-:-:S04]  /*1bf00*/  LOP3.LUT R2, R2, 0x3fff, RZ, 0xc0, !PT ;  /* 0x00003fff02027812 */ /* 0x000fc800078ec0ff */
[----:B------:R-:W-:-:S05]  /*1bf10*/  LOP3.LUT R2, R2, 0x2000000, RZ, 0xfc, !PT ;  /* 0x0200000002027812 */ /* 0x000fca00078efcff */
[----:B------:R-:W-:Y:S01]  /*1bf20*/  IMAD R2, R232, 0x800, R2 ;  /* 0x00000800e8027824 */ /* 0x000fe200078e0202 */
[----:B------:R-:W-:Y:S01]  /*1bf30*/  R2UR UR7, R3 ;  /* 0x00000000030772ca */ /* 0x000fe200000e0000 */
[----:B------:R-:W2:Y:S03]  /*1bf40*/  LDL R232, [R1+0x34] ;  /* 0x0000340001e87983 */ /* 0x000ea60000100800 */
[----:B------:R-:W-:-:S13]  /*1bf50*/  R2UR UR6, R2 ;  /* 0x00000000020672ca */ /* 0x000fda00000e0000 */
[----:B------:R-:W-:Y:S01]  /*1bf60*/  HGMMA.64x256x16.F32 R24, R196, gdesc[UR4].tnspB, R24, gsb0 ;  /* 0x43e00004c4187df0 */ /* 0x000fe20008000818 */
[----:B------:R-:W-:Y:S01]  /*1bf70*/  VIADD R4, R2, 0x80 ;  /* 0x0000008002047836 */ /* 0x000fe20000000000 */
[----:B------:R-:W-:-:S04]  /*1bf80*/  R2UR UR7, R5 ;  /* 0x00000000050772ca */ /* 0x000fc800000e0000 */
[----:B------:R-:W-:Y:S01]  /*1bf90*/  R2UR UR6, R4 ;  /* 0x00000000040672ca */ /* 0x000fe200000e0000 */
[C---:B------:R-:W-:Y:S02]  /*1bfa0*/  VIADD R4, R2.reuse, 0x100 ;  /* 0x0000010002047836 */ /* 0x040fe40000000000 */
[----:B------:R-:W-:Y:S01]  /*1bfb0*/  IMAD.MOV.U32 R5, RZ, RZ, 0x40000040 ;  /* 0x40000040ff057424 */ /* 0x000fe200078e00ff */
[----:B------:R-:W-:Y:S02]  /*1bfc0*/  WARPGROUP.DEPBAR.LE gsb0, 0x0 ;  /* 0x00008000000079c5 */ /* 0x000fe40000010000 */
[----:B------:R-:W-:Y:S01]  /*1bfd0*/  WARPGROUP.ARRIVE ;  /* 0x00000000000079c5 */ /* 0x000fe20000000000 */
[----:B------:R-:W2:Y:S01]  /*1bfe0*/  LDL R199, [R1+0x14] ;  /* 0x0000140001c77983 */ /* 0x000ea20000100800 */
[----:B------:R-:W-:Y:S01]  /*1bff0*/  VIADD R2, R2, 0x180 ;  /* 0x0000018002027836 */ /* 0x000fe20000000000 */
[----:B------:R-:W-:Y:S01]  /*1c000*/  MOV R3, 0x40000040 ;  /* 0x4000004000037802 */ /* 0x000fe20000000f00 */
[----:B------:R-:W-:-:S12]  /*1c010*/  ULOP3.LUT UR4, URZ, UR4, URZ, 0x33, !UPT ;  /* 0x000000043f047292 */ /* 0x000fd8000f8e333f */
[----:B------:R-:W-:Y:S01]  /*1c020*/  HGMMA.64x256x16.F32 R24, R192, gdesc[UR4].tnspB, R24, gsb0 ;  /* 0x43e00004c0187df0 */ /* 0x000fe20008000818 */
[----:B------:R-:W-:Y:S01]  /*1c030*/  R2UR UR6, R4 ;  /* 0x00000000040672ca */ /* 0x000fe200000e0000 */
[----:B------:R-:W-:Y:S01]  /*1c040*/  IMAD.SHL.U32 R4, R204, 0x40, RZ ;  /* 0x00000040cc047824 */ /* 0x000fe200078e00ff */
[----:B------:R-:W-:Y:S01]  /*1c050*/  R2UR UR7, R5 ;  /* 0x00000000050772ca */ /* 0x000fe200000e0000 */
[----:B------:R-:W-:Y:S02]  /*1c060*/  WARPGROUP.DEPBAR.LE gsb0, 0x0 ;  /* 0x00008000000079c5 */ /* 0x000fe40000010000 */
[----:B------:R-:W-:-:S15]  /*1c070*/  WARPGROUP.ARRIVE ;  /* 0x00000000000079c5 */ /* 0x000fde0000000000 */
[----:B------:R-:W-:-:S07]  /*1c080*/  NOP ;  /* 0x0000000000007918 */ /* 0x000fce0000000000 */
[----:B------:R-:W-:Y:S01]  /*1c090*/  HGMMA.64x256x16.F32 R24, R188, gdesc[UR4].tnspB, R24, gsb0 ;  /* 0x43e00004bc187df0 */ /* 0x000fe20008000818 */
[----:B------:R-:W-:Y:S02]  /*1c0a0*/  R2UR UR6, R2 ;  /* 0x00000000020672ca */ /* 0x000fe400000e0000 */
[----:B------:R-:W-:Y:S01]  /*1c0b0*/  R2UR UR7, R3 ;  /* 0x00000000030772ca */ /* 0x000fe200000e0000 */
[----:B------:R-:W0:Y:S08]  /*1c0c0*/  @P5 LDC R2, c[0x0][0x450] ;  /* 0x00011400ff025b82 */ /* 0x000e300000000800 */
[----:B------:R-:W1:Y:S01]  /*1c0d0*/  @P5 LDC R3, c[0x0][0x44c] ;  /* 0x00011300ff035b82 */ /* 0x000e620000000800 */
[----:B--2---:R-:W-:-:S04]  /*1c0e0*/  IMAD.IADD R5, R232, 0x1, R199 ;  /* 0x00000001e8057824 */ /* 0x004fc800078e02c7 */
[----:B-1----:R-:W-:-:S05]  /*1c0f0*/  @P5 IMAD.HI.U32 R3, R5, R3, RZ ;  /* 0x0000000305035227 */ /* 0x002fca00078e00ff */
[----:B0-----:R-:W-:Y:S01]  /*1c100*/  @P5 SHF.R.U32.HI R5, RZ, R2, R3 ;  /* 0x00000002ff055219 */ /* 0x001fe20000011603 */
[----:B------:R-:W-:-:S04]  /*1c110*/  @!P1 IMAD R2, R22, 0x8, R16 ;  /* 0x0000000816029824 */ /* 0x000fc800078e0210 */
[----:B------:R-:W-:-:S05]  /*1c120*/  @!P1 VIADD R2, R2, 0x30840 ;  /* 0x0003084002029836 */ /* 0x000fca0000000000 */
[----:B------:R-:W-:Y:S01]  /*1c130*/  @!P1 PRMT R2, RZ, 0x654, R2 ;  /* 0x00000654ff029816 */ /* 0x000fe20000000002 */
[----:B------:R-:W-:Y:S02]  /*1c140*/  WARPGROUP.DEPBAR.LE gsb0, 0x0 ;  /* 0x00008000000079c5 */ /* 0x000fe40000010000 */
[----:B------:R-:W-:Y:S01]  /*1c150*/  WARPGROUP.ARRIVE ;  /* 0x00000000000079c5 */ /* 0x000fe20000000000 */
[----:B------:R-:W0:Y:S05]  /*1c160*/  SHFL.IDX PT, R188, R5, RZ, 0x1c1f ;  /* 0x001c1fff05bc7589 */ /* 0x000e2a00000e0000 */
[----:B------:R-:W-:Y:S03]  /*1c170*/  HGMMA.64x256x16.F32 R24, R184, gdesc[UR4].tnspB, R24, gsb0 ;  /* 0x43e00004b8187df0 */ /* 0x000fe60008000818 */
[----:B------:R-:W-:-:S02]  /*1c180*/  WARPGROUP.DEPBAR.LE gsb0, 0x0 ;  /* 0x00008000000079c5 */ /* 0x000fc40000010000 */
[----:B------:R-:W-:Y:S01]  /*1c190*/  IADD3 R186, -R229, 0x1, -R4 ;  /* 0x00000001e5ba7810 */ /* 0x000fe20007ffe904 */
[----:B------:R1:W-:Y:S03]  /*1c1a0*/  @!P1 SYNCS.ARRIVE.TRANS64.RED.A1T0 RZ, [R2+URZ], RZ ;  /* 0x000000ff02ff99a7 */ /* 0x0003e6000810043f */
[----:B------:R-:W-:-:S05]  /*1c1b0*/  IADD3 R186, -R220, R186, R221 ;  /* 0x000000badcba7210 */ /* 0x000fca0007ffe1dd */
[C---:B------:R-:W-:Y:S02]  /*1c1c0*/  VIADD R187, R186.reuse, UR5 ;  /* 0x00000005babb7c36 */ /* 0x040fe40008000000 */
[----:B------:R-:W-:Y:S02]  /*1c1d0*/  VIADD R186, R186, UR4 ;  /* 0x00000004baba7c36 */ /* 0x000fe40008000000 */
        /* <DEDUP_REMOVED lines=8> */
[----:B------:R-:W-:Y:S02]  /*1c260*/  LOP3.LUT R188, RZ, R188, RZ, 0x33, !PT ;  /* 0x000000bcffbc7212 */ /* 0x000fe400078e33ff */
[----:B------:R-:W-:-:S04]  /*1c270*/  MOV R189, UR4 ;  /* 0x0000000400bd7c02 */ /* 0x000fc80008000f00 */
[----:B------:R-:W-:-:S13]  /*1c280*/  ISETP.NE.AND P2, PT, R189, 0x1, PT ;  /* 0x00000001bd00780c */ /* 0x000fda0003f45270 */
[----:B------:R-:W0:Y:S02]  /*1c290*/  @P2 LDC.64 R2, c[0x0][0x9e8] ;  /* 0x00027a00ff022b82 */ /* 0x000e240000000a00 */
[----:B0-----:R-:W-:-:S05]  /*1c2a0*/  @P2 IMAD.HI.U32 R2, R188, R2, RZ ;  /* 0x00000002bc022227 */ /* 0x001fca00078e00ff */
[----:B------:R-:W-:-:S04]  /*1c2b0*/  @P2 SHF.R.U32.HI R188, RZ, R3, R2 ;  /* 0x00000003ffbc2219 */ /* 0x000fc80000011602 */
[----:B------:R-:W-:Y:S01]  /*1c2c0*/  LOP3.LUT R188, RZ, R188, RZ, 0x33, !PT ;  /* 0x000000bcffbc7212 */ /* 0x000fe200078e33ff */
[----:B------:R-:W-:Y:S06]  /*1c2d0*/  BRA `(.L_x_1789) ;  /* 0x0000000000187947 */ /* 0x000fec0003800000 */
.L_x_1788:
[----:B------:R-:W-:Y:S02]  /*1c2e0*/  ULDC UR4, c[0x0][0x9e4] ;  /* 0x0002790000047ab9 */ /* 0x000fe40000000800 */
[----:B------:R-:W-:-:S05]  /*1c2f0*/  IMAD.U32 R189, RZ, RZ, UR4 ;  /* 0x00000004ffbd7e24 */ /* 0x000fca000f8e00ff */
[----:B------:R-:W-:-:S13]  /*1c300*/  ISETP.NE.AND P2, PT, R189, 0x1, PT ;  /* 0x00000001bd00780c */ /* 0x000fda0003f45270 */
[----:B------:R-:W0:Y:S02]  /*1c310*/  @P2 LDC.64 R2, c[0x0][0x9e8] ;  /* 0x00027a00ff022b82 */ /* 0x000e240000000a00 */
[----:B0-----:R-:W-:-:S05]  /*1c320*/  @P2 IMAD.HI.U32 R2, R188, R2, RZ ;  /* 0x00000002bc022227 */ /* 0x001fca00078e00ff */
[----:B------:R-:W-:-:S07]  /*1c330*/  @P2 SHF.R.U32.HI R188, RZ, R3, R2 ;  /* 0x00000003ffbc2219 */ /* 0x000fce0000011602 */
.L_x_1789:
[----:B------:R-:W-:Y:S05]  /*1c340*/  BSYNC B1 ;  /* 0x0000000000017941 */ /* 0x000fea0003800000 */
.L_x_1787:
[----:B------:R-:W-:-:S04]  /*1c350*/  IMAD R188, R188, R189, -R4 ;  /* 0x000000bdbcbc7224 */ /* 0x000fc800078e0a04 */
[----:B------:R-:W-:-:S05]  /*1c360*/  IMAD.IADD R188, R188, 0x1, -R229 ;  /* 0x00000001bcbc7824 */ /* 0x000fca00078e0ae5 */
[----:B------:R-:W-:Y:S02]  /*1c370*/  VIMNMX R184, R184, R188, !PT ;  /* 0x000000bcb8b87248 */ /* 0x000fe40007fe0100 */
[----:B------:R-:W-:-:S07]  /*1c380*/  VIADDMNMX R185, R188, R189, R185, PT ;  /* 0x000000bdbcb97246 */ /* 0x000fce00038001b9 */
.L_x_1786:
        /* <DEDUP_REMOVED lines=66> */
.L_x_1792:
[----:B------:R-:W-:Y:S02]  /*1c7b0*/  ULDC UR4, c[0x0][0x9e4] ;  /* 0x0002790000047ab9 */ /* 0x000fe40000000800 */
[----:B------:R-:W-:-:S05]  /*1c7c0*/  IMAD.U32 R184, RZ, RZ, UR4 ;  /* 0x00000004ffb87e24 */ /* 0x000fca000f8e00ff */
[----:B------:R-:W-:-:S13]  /*1c7d0*/  ISETP.NE.AND P3, PT, R184, 0x1, PT ;  /* 0x00000001b800780c */ /* 0x000fda0003f65270 */
[----:B------:R-:W0:Y:S02]  /*1c7e0*/  @P3 LDC.64 R2, c[0x0][0x9e8] ;  /* 0x00027a00ff023b82 */ /* 0x000e240000000a00 */
[----:B0-----:R-:W-:-:S05]  /*1c7f0*/  @P3 IMAD.HI.U32 R2, R5, R2, RZ ;  /* 0x0000000205023227 */ /* 0x001fca00078e00ff */
[----:B------:R-:W-:-:S07]  /*1c800*/  @P3 SHF.R.U32.HI R5, RZ, R3, R2 ;  /* 0x00000003ff053219 */ /* 0x000fce0000011602 */
.L_x_1793:
[----:B------:R-:W-:Y:S05]  /*1c810*/  BSYNC B1 ;  /* 0x0000000000017941 */ /* 0x000fea0003800000 */
.L_x_1791:
[----:B------:R-:W-:-:S04]  /*1c820*/  IMAD R4, R5, R184, -R4 ;  /* 0x000000b805047224 */ /* 0x000fc800078e0a04 */
[----:B------:R-:W-:-:S05]  /*1c830*/  IMAD.IADD R4, R4, 0x1, -R229 ;  /* 0x0000000104047824 */ /* 0x000fca00078e0ae5 */
[----:B------:R-:W-:Y:S02]  /*1c840*/  VIMNMX R186, R186, R4, !PT ;  /* 0x00000004baba7248 */ /* 0x000fe40007fe0100 */
[----:B------:R-:W-:-:S07]  /*1c850*/  VIADDMNMX R187, R4, R184, R187, PT ;  /* 0x000000b804bb7246 */ /* 0x000fce00038001bb */
.L_x_1790:
[----:B------:R-:W-:Y:S01]  /*1c860*/  @!P1 VIADD R0, R0, 0x30860 ;  /* 0x0003086000009836 */ /* 0x000fe20000000000 */
[----:B------:R-:W2:Y:S01]  /*1c870*/  LDL R232, [R1+0x38] ;  /* 0x0000380001e87983 */ /* 0x000ea20000100800 */
[----:B------:R-:W-:Y:S01]  /*1c880*/  ISETP.GT.AND P3, PT, R186, 0x1, P2 ;  /* 0x00000001ba00780c */ /* 0x000fe20001764270 */
[----:B------:R-:W-:Y:S01]  /*1c890*/  ULDC UR4, c[0x0][0x988] ;  /* 0x0002620000047ab9 */ /* 0x000fe20000000800 */
[----:B------:R-:W-:Y:S01]  /*1c8a0*/  IMAD.MOV.U32 R236, RZ, RZ, R205 ;  /* 0x000000ffffec7224 */ /* 0x000fe200078e00cd */
        /* <DEDUP_REMOVED lines=39> */
[----:B------:R-:W-:Y:S02]  /*1cb20*/  ISETP.GT.AND P3, PT, R186, 0x38, P2 ;  /* 0x00000038ba00780c */ /* 0x000fe40001764270 */
[----:B------:R-:W-:Y:S02]  /*1cb30*/  FMNMX.FTZ R4, R154, R230, !PT ;  /* 0x000000e69a047209 */ /* 0x000fe40007810000 */
[----:B------:R-:W-:Y:S02]  /*1cb40*/  ISETP.LT.OR P3, PT, R187, 0x39, P3 ;  /* 0x00000039bb00780c */ /* 0x000fe40001f61670 */
[----:B------:R-:W-:Y:S02]  /*1cb50*/  FMNMX.FTZ R4, R155, R4, !PT ;  /* 0x000000049b047209 */ /* 0x000fe40007810000 */
[----:B------:R-:W-:-:S02]  /*1cb60*/  FSEL R182, R182, -INF , !P3 ;  /* 0xff800000b6b67808 */ /* 0x000fc40005800000 */
[----:B0-----:R-:W-:-:S05]  /*1cb70*/  FMNMX.FTZ R2, R0, R2, !PT ;  /* 0x0000000200027209 */ /* 0x001fca0007810000 */
[----:B------:R-:W0:Y:S02]  /*1cb80*/  SHFL.BFLY PT, R5, R2, 0x1, 0x1f ;  /* 0x0c201f0002057f89 */ /* 0x000e2400000e0000 */
[----:B0-----:R-:W-:Y:S02]  /*1cb90*/  FMNMX.FTZ R5, R2, R5, !PT ;  /* 0x0000000502057209 */ /* 0x001fe40007810000 */
[----:B------:R-:W-:Y:S02]  /*1cba0*/  MOV R2, UR4 ;  /* 0x0000000400027c02 */ /* 0x000fe40008000f00 */
[----:B------:R-:W-:-:S03]  /*1cbb0*/  FSETP.NEU.FTZ.AND P4, PT, R5, -INF , PT ;  /* 0xff8000000500780b */ /* 0x000fc60003f9d000 */
[C---:B------:R-:W-:Y:S01]  /*1cbc0*/  FMUL.FTZ R3, R5.reuse, R2 ;  /* 0x0000000205037220 */ /* 0x040fe20000410000 */
[----:B------:R-:W-:-:S04]  /*1cbd0*/  FSEL R0, R5, RZ, P4 ;  /* 0x000000ff05007208 */ /* 0x000fc80002000000 */
[----:B------:R-:W-:Y:S01]  /*1cbe0*/  FSEL R3, R3, RZ, P4 ;  /* 0x000000ff03037208 */ /* 0x000fe20002000000 */
[----:B------:R-:W-:Y:S01]  /*1cbf0*/  FADD.FTZ R0, -R0, R231 ;  /* 0x000000e700007221 */ /* 0x000fe20000010100 */
[----:B------:R-:W-:Y:S01]  /*1cc00*/  ISETP.GT.AND P4, PT, R186, 0x8, P2 ;  /* 0x00000008ba00780c */ /* 0x000fe20001784270 */
[----:B------:R-:W-:Y:S02]  /*1cc10*/  IMAD.MOV.U32 R231, RZ, RZ, R5 ;  /* 0x000000ffffe77224 */ /* 0x000fe400078e0005 */
[-CC-:B------:R-:W-:Y:S01]  /*1cc20*/  FFMA.FTZ R152, R152, R2.reuse, -R3.reuse ;  /* 0x0000000298987223 */ /* 0x180fe20000010803 */
[----:B------:R-:W-:Y:S01]  /*1cc30*/  ISETP.LT.OR P4, PT, R187, 0x9, P4 ;  /* 0x00000009bb00780c */ /* 0x000fe20002781670 */
[-CC-:B------:R-:W-:Y:S01]  /*1cc40*/  FFMA.FTZ R153, R153, R2.reuse, -R3.reuse ;  /* 0x0000000299997223 */ /* 0x180fe20000010803 */
[-CC-:B------:R-:W-:Y:S01]  /*1cc50*/  FFMA.FTZ R156, R156, R2.reuse, -R3.reuse ;  /* 0x000000029c9c7223 */ /* 0x180fe20000010803 */
[-CC-:B------:R-:W-:Y:S01]  /*1cc60*/  FFMA.FTZ R157, R157, R2.reuse, -R3.reuse ;  /* 0x000000029d9d7223 */ /* 0x180fe20000010803 */
[----:B------:R-:W-:Y:S01]  /*1cc70*/  FSEL R158, R158, -INF , !P4 ;  /* 0xff8000009e9e7808 */ /* 0x000fe20006000000 */
[-CC-:B------:R-:W-:Y:S01]  /*1cc80*/  FFMA.FTZ R160, R160, R2.reuse, -R3.reuse ;  /* 0x00000002a0a07223 */ /* 0x180fe20000010803 */
[----:B------:R-:W-:Y:S01]  /*1cc90*/  ISETP.GT.AND P4, PT, R186, 0x10, P2 ;  /* 0x00000010ba00780c */ /* 0x000fe20001784270 */
[--C-:B------:R-:W-:Y:S01]  /*1cca0*/  FFMA.FTZ R161, R161, R2, -R3.reuse ;  /* 0x00000002a1a17223 */ /* 0x100fe20000010803 */
[----:B------:R-:W-:Y:S01]  /*1ccb0*/  FMNMX.FTZ R4, R158, R4, !PT ;  /* 0x000000049e047209 */ /* 0x000fe20007810000 */
[-CC-:B------:R-:W-:Y:S01]  /*1ccc0*/  FFMA.FTZ R164, R164, R2.reuse, -R3.reuse ;  /* 0x00000002a4a47223 */ /* 0x180fe20000010803 */
[----:B------:R-:W-:Y:S01]  /*1ccd0*/  ISETP.LT.OR P4, PT, R187, 0x11, P4 ;  /* 0x00000011bb00780c */ /* 0x000fe20002781670 */
[--C-:B------:R-:W-:Y:S01]  /*1cce0*/  FFMA.FTZ R165, R165, R2, -R3.reuse ;  /* 0x00000002a5a57223 */ /* 0x100fe20000010803 */
[----:B------:R-:W-:Y:S01]  /*1ccf0*/  FMNMX.FTZ R4, R159, R4, !PT ;  /* 0x000000049f047209 */ /* 0x000fe20007810000 */
        /* <DEDUP_REMOVED lines=14> */
[----:B------:R-:W-:Y:S01]  /*1cde0*/  FFMA.FTZ R3, R181, R2, -R3 ;  /* 0x00000002b5037223 */ /* 0x000fe20000010803 */
[----:B------:R-:W-:Y:S01]  /*1cdf0*/  FMNMX.FTZ R4, R166, R4, !PT ;  /* 0x00000004a6047209 */ /* 0x000fe20007810000 */
[----:B------:R-:W-:Y:S01]  /*1ce00*/  MUFU.EX2 R152, R152 ;  /* 0x0000009800987308 */ /* 0x000fe20000000800 */
[----:B------:R-:W-:-:S02]  /*1ce10*/  ISETP.LT.OR P4, PT, R187, 0x21, P4 ;  /* 0x00000021bb00780c */ /* 0x000fc40002781670 */
[----:B------:R-:W-:Y:S02]  /*1ce20*/  FMNMX.FTZ R4, R167, R4, !PT ;  /* 0x00000004a7047209 */ /* 0x000fe40007810000 */
[----:B------:R-:W-:Y:S02]  /*1ce30*/  FSEL R170, R170, -INF , !P4 ;  /* 0xff800000aaaa7808 */ /* 0x000fe40006000000 */
[----:B------:R-:W-:Y:S01]  /*1ce40*/  ISETP.GT.AND P4, PT, R186, 0x28, P2 ;  /* 0x00000028ba00780c */ /* 0x000fe20001784270 */
[----:B------:R-:W0:Y:S01]  /*1ce50*/  MUFU.EX2 R153, R153 ;  /* 0x0000009900997308 */ /* 0x000e220000000800 */
[----:B------:R-:W-:Y:S02]  /*1ce60*/  FMNMX.FTZ R4, R170, R4, !PT ;  /* 0x00000004aa047209 */ /* 0x000fe40007810000 */
[----:B------:R-:W-:Y:S02]  /*1ce70*/  ISETP.LT.OR P4, PT, R187, 0x29, P4 ;  /* 0x00000029bb00780c */ /* 0x000fe40002781670 */
[----:B------:R-:W-:-:S02]  /*1ce80*/  FMNMX.FTZ R4, R171, R4, !PT ;  /* 0x00000004ab047209 */ /* 0x000fc40007810000 */
[----:B------:R-:W-:Y:S01]  /*1ce90*/  FSEL R174, R174, -INF , !P4 ;  /* 0xff800000aeae7808 */ /* 0x000fe20006000000 */
[----:B------:R-:W-:Y:S01]  /*1cea0*/  MUFU.EX2 R156, R156 ;  /* 0x0000009c009c7308 */ /* 0x000fe20000000800 */
[----:B------:R-:W-:Y:S02]  /*1ceb0*/  ISETP.GT.AND P4, PT, R186, 0x30, P2 ;  /* 0x00000030ba00780c */ /* 0x000fe40001784270 */
[----:B------:R-:W-:Y:S02]  /*1cec0*/  FMNMX.FTZ R4, R174, R4, !PT ;  /* 0x00000004ae047209 */ /* 0x000fe40007810000 */
[----:B------:R-:W-:Y:S02]  /*1ced0*/  ISETP.LT.OR P4, PT, R187, 0x31, P4 ;  /* 0x00000031bb00780c */ /* 0x000fe40002781670 */
[----:B------:R-:W-:Y:S01]  /*1cee0*/  FMNMX.FTZ R4, R175, R4, !PT ;  /* 0x00000004af047209 */ /* 0x000fe20007810000 */
[----:B------:R-:W1:Y:S01]  /*1cef0*/  MUFU.EX2 R157, R157 ;  /* 0x0000009d009d7308 */ /* 0x000e620000000800 */
[----:B------:R-:W-:-:S02]  /*1cf00*/  FSEL R178, R178, -INF , !P4 ;  /* 0xff800000b2b27808 */ /* 0x000fc40006000000 */
[C---:B------:R-:W-:Y:S02]  /*1cf10*/  ISETP.GT.AND P4, PT, R186.reuse, 0x31, P2 ;  /* 0x00000031ba00780c */ /* 0x040fe40001784270 */
[----:B------:R-:W-:Y:S02]  /*1cf20*/  ISETP.GT.AND P2, PT, R186, 0x39, P2 ;  /* 0x00000039ba00780c */ /* 0x000fe40001744270 */
[----:B------:R-:W-:Y:S01]  /*1cf30*/  ISETP.LT.OR P4, PT, R187, 0x32, P4 ;  /* 0x00000032bb00780c */ /* 0x000fe20002781670 */
[----:B------:R-:W-:Y:S01]  /*1cf40*/  MUFU.EX2 R186, R3 ;  /* 0x0000000300ba7308 */ /* 0x000fe20000000800 */
[----:B------:R-:W-:Y:S02]  /*1cf50*/  FMNMX.FTZ R4, R178, R4, !PT ;  /* 0x00000004b2047209 */ /* 0x000fe40007810000 */
[----:B------:R-:W-:Y:S02]  /*1cf60*/  FSEL R179, R179, -INF , !P4 ;  /* 0xff800000b3b37808 */ /* 0x000fe40006000000 */
[----:B------:R-:W-:-:S02]  /*1cf70*/  ISETP.LT.OR P2, PT, R187, 0x3a, P2 ;  /* 0x0000003abb00780c */ /* 0x000fc40001741670 */
[----:B------:R-:W-:Y:S01]  /*1cf80*/  FMNMX.FTZ R4, R179, R4, !PT ;  /* 0x00000004b3047209 */ /* 0x000fe20007810000 */
[----:B------:R-:W-:Y:S01]  /*1cf90*/  MUFU.EX2 R160, R160 ;  /* 0x000000a000a07308 */ /* 0x000fe20000000800 */
[----:B------:R-:W-:Y:S02]  /*1cfa0*/  FSEL R183, R183, -INF , !P2 ;  /* 0xff800000b7b77808 */ /* 0x000fe40005000000 */
[----:B------:R-:W-:Y:S02]  /*1cfb0*/  FMNMX.FTZ R4, R182, R4, !PT ;  /* 0x00000004b6047209 */ /* 0x000fe40007810000 */
[----:B0-----:R-:W-:Y:S02]  /*1cfc0*/  F2FP.F16.F32.PACK_AB R196, R153, R152 ;  /* 0x0000009899c4723e */ /* 0x001fe400000000ff */
[----:B------:R-:W-:Y:S01]  /*1cfd0*/  FMNMX.FTZ R181, R183, R4, !PT ;  /* 0x00000004b7b57209 */ /* 0x000fe20007810000 */
[----:B------:R-:W0:Y:S01]  /*1cfe0*/  MUFU.EX2 R161, R161 ;  /* 0x000000a100a17308 */ /* 0x000e220000000800 */
[----:B-1----:R-:W-:-:S03]  /*1cff0*/  F2FP.F16.F32.PACK_AB R198, R157, R156 ;  /* 0x0000009c9dc6723e */ /* 0x002fc600000000ff */
[----:B------:R-:W1:Y:S04]  /*1d000*/  SHFL.BFLY PT, R4, R181, 0x2, 0x1f ;  /* 0x0c401f00b5047f89 */ /* 0x000e6800000e0000 */
[----:B------:R-:W-:Y:S08]  /*1d010*/  MUFU.EX2 R164, R164 ;  /* 0x000000a400a47308 */ /* 0x000ff00000000800 */
[----:B------:R-:W3:Y:S01]  /*1d020*/  MUFU.EX2 R165, R165 ;  /* 0x000000a500a57308 */ /* 0x000ee20000000800 */
[----:B0-----:R-:W-:-:S07]  /*1d030*/  F2FP.F16.F32.PACK_AB R192, R161, R160 ;  /* 0x000000a0a1c0723e */ /* 0x001fce00000000ff */
[----:B------:R-:W-:Y:S01]  /*1d040*/  MUFU.EX2 R168, R168 ;  /* 0x000000a800a87308 */ /* 0x000fe20000000800 */
[----:B-1----:R-:W-:-:S07]  /*1d050*/  FMNMX.FTZ R181, R181, R4, !PT ;  /* 0x00000004b5b57209 */ /* 0x002fce0007810000 */
[----:B------:R-:W0:Y:S01]  /*1d060*/  MUFU.EX2 R169, R169 ;  /* 0x000000a900a97308 */ /* 0x000e220000000800 */
[----:B------:R-:W1:Y:S01]  /*1d070*/  SHFL.BFLY PT, R4, R181, 0x1, 0x1f ;  /* 0x0c201f00b5047f89 */ /* 0x000e6200000e0000 */
[----:B---3--:R-:W-:-:S06]  /*1d080*/  F2FP.F16.F32.PACK_AB R194, R165, R164 ;  /* 0x000000a4a5c2723e */ /* 0x008fcc00000000ff */
[----:B------:R-:W-:Y:S08]  /*1d090*/  MUFU.EX2 R172, R172 ;  /* 0x000000ac00ac7308 */ /* 0x000ff00000000800 */
[----:B------:R-:W3:Y:S01]  /*1d0a0*/  MUFU.EX2 R173, R173 ;  /* 0x000000ad00ad7308 */ /* 0x000ee20000000800 */
[----:B0-----:R-:W-:-:S07]  /*1d0b0*/  F2FP.F16.F32.PACK_AB R188, R169, R168 ;  /* 0x000000a8a9bc723e */ /* 0x001fce00000000ff */
[----:B------:R-:W-:Y:S01]  /*1d0c0*/  MUFU.EX2 R176, R176 ;  /* 0x000000b000b07308 */ /* 0x000fe20000000800 */
[----:B-1----:R-:W-:Y:S01]  /*1d0d0*/  FMNMX.FTZ R4, R181, R4, !PT ;  /* 0x00000004b5047209 */ /* 0x002fe20007810000 */
[----:B------:R-:W-:-:S03]  /*1d0e0*/  FMUL.FTZ R181, R0, R2 ;  /* 0x0000000200b57220 */ /* 0x000fc60000410000 */
[C---:B------:R-:W-:Y:S01]  /*1d0f0*/  FSETP.NEU.FTZ.AND P2, PT, R4.reuse, -INF , PT ;  /* 0xff8000000400780b */ /* 0x040fe20003f5d000 */
[----:B------:R-:W-:Y:S02]  /*1d100*/  FMUL.FTZ R3, R4, R2 ;  /* 0x0000000204037220 */ /* 0x000fe40000410000 */
[----:B------:R-:W-:Y:S01]  /*1d110*/  MUFU.EX2 R177, R177 ;  /* 0x000000b100b17308 */ /* 0x000fe20000000800 */
[----:B---3--:R-:W-:Y:S02]  /*1d120*/  F2FP.F16.F32.PACK_AB R190, R173, R172 ;  /* 0x000000acadbe723e */ /* 0x008fe400000000ff */
[----:B------:R-:W-:-:S05]  /*1d130*/  FSEL R0, R3, RZ, P2 ;  /* 0x000000ff03007208 */ /* 0x000fca0001000000 */
[----:B------:R-:W0:Y:S01]  /*1d140*/  MUFU.EX2 R3, R181 ;  /* 0x000000b500037308 */ /* 0x000e220000000800 */
        /* <DEDUP_REMOVED lines=16> */
[----:B0-----:R-:W-:Y:S01]  /*1d250*/  FFMA.FTZ R0, R3, R228, R152 ;  /* 0x000000e403007223 */ /* 0x001fe20000010098 */
[----:B------:R-:W-:Y:S01]  /*1d260*/  FSEL R152, R4, RZ, P2 ;  /* 0x000000ff04987208 */ /* 0x000fe20001000000 */
[----:B------:R-:W-:Y:S01]  /*1d270*/  MUFU.EX2 R154, R154 ;  /* 0x0000009a009a7308 */ /* 0x000fe20000000800 */
[----:B--2---:R-:W-:Y:S01]  /*1d280*/  ISETP.GT.AND P2, PT, R204, R232, PT ;  /* 0x000000e8cc00720c */ /* 0x004fe20003f44270 */
[----:B------:R-:W-:Y:S01]  /*1d290*/  FADD.FTZ R0, R153, R0 ;  /* 0x0000000099007221 */ /* 0x000fe20000010000 */
[----:B------:R-:W-:Y:S01]  /*1d2a0*/  F2FP.F16.F32.PACK_AB R184, R177, R176 ;  /* 0x000000b0b1b8723e */ /* 0x000fe200000000ff */
[----:B------:R-:W-:Y:S01]  /*1d2b0*/  FADD.FTZ R152, -R152, R230 ;  /* 0x000000e698987221 */ /* 0x000fe20000010100 */
[----:B------:R-:W-:-:S02]  /*1d2c0*/  VIADD R204, R204, 0xffffffff ;  /* 0xffffffffcccc7836 */ /* 0x000fc40000000000 */
[----:B------:R-:W-:Y:S01]  /*1d2d0*/  FADD.FTZ R0, R156, R0 ;  /* 0x000000009c007221 */ /* 0x000fe20000010000 */
[----:B------:R-:W-:Y:S02]  /*1d2e0*/  IMAD.MOV.U32 R232, RZ, RZ, R22 ;  /* 0x000000ffffe87224 */ /* 0x000fe400078e0016 */
[----:B------:R-:W-:Y:S01]  /*1d2f0*/  FMUL.FTZ R152, R152, R2 ;  /* 0x0000000298987220 */ /* 0x000fe20000410000 */
[----:B------:R-:W0:Y:S01]  /*1d300*/  MUFU.EX2 R155, R155 ;  /* 0x0000009b009b7308 */ /* 0x000e220000000800 */
[----:B------:R-:W-:Y:S01]  /*1d310*/  FADD.FTZ R0, R157, R0 ;  /* 0x000000009d007221 */ /* 0x000fe20000010000 */
[----:B------:R-:W-:-:S03]  /*1d320*/  IMAD.MOV.U32 R230, RZ, RZ, R4 ;  /* 0x000000ffffe67224 */ /* 0x000fc600078e0004 */
[----:B------:R-:W-:-:S03]  /*1d330*/  FADD.FTZ R0, R160, R0 ;  /* 0x00000000a0007221 */ /* 0x000fc60000010000 */
[----:B------:R-:W-:Y:S01]  /*1d340*/  MUFU.EX2 R158, R158 ;  /* 0x0000009e009e7308 */ /* 0x000fe20000000800 */
[----:B------:R-:W-:-:S04]  /*1d350*/  FADD.FTZ R0, R161, R0 ;  /* 0x00000000a1007221 */ /* 0x000fc80000010000 */
[----:B------:R-:W-:-:S03]  /*1d360*/  FADD.FTZ R0, R164, R0 ;  /* 0x00000000a4007221 */ /* 0x000fc60000010000 */
[----:B------:R-:W1:Y:S01]  /*1d370*/  MUFU.EX2 R159, R159 ;  /* 0x0000009f009f7308 */ /* 0x000e620000000800 */
[----:B------:R-:W-:Y:S01]  /*1d380*/  FADD.FTZ R0, R165, R0 ;  /* 0x00000000a5007221 */ /* 0x000fe20000010000 */
[----:B0-----:R-:W-:-:S03]  /*1d390*/  F2FP.F16.F32.PACK_AB R197, R155, R154 ;  /* 0x0000009a9bc5723e */ /* 0x001fc600000000ff */
[----:B------:R-:W-:-:S03]  /*1d3a0*/  FADD.FTZ R153, R168, R0 ;  /* 0x00000000a8997221 */ /* 0x000fc60000010000 */
[----:B------:R0:W2:Y:S01]  /*1d3b0*/  MUFU.EX2 R0, R152 ;  /* 0x0000009800007308 */ /* 0x0000a20000000800 */
[----:B------:R-:W-:-:S04]  /*1d3c0*/  FADD.FTZ R153, R169, R153 ;  /* 0x00000099a9997221 */ /* 0x000fc80000010000 */
[----:B------:R-:W-:-:S03]  /*1d3d0*/  FADD.FTZ R153, R172, R153 ;  /* 0x00000099ac997221 */ /* 0x000fc60000010000 */
[----:B------:R-:W3:Y:S01]  /*1d3e0*/  MUFU.EX2 R162, R162 ;  /* 0x000000a200a27308 */ /* 0x000ee20000000800 */
[----:B------:R-:W-:Y:S01]  /*1d3f0*/  FADD.FTZ R153, R173, R153 ;  /* 0x00000099ad997221 */ /* 0x000fe20000010000 */
[----:B-1----:R-:W-:-:S03]  /*1d400*/  F2FP.F16.F32.PACK_AB R199, R159, R158 ;  /* 0x0000009e9fc7723e */ /* 0x002fc600000000ff */
[----:B0-----:R-:W-:-:S03]  /*1d410*/  FADD.FTZ R152, R176, R153 ;  /* 0x00000099b0987221 */ /* 0x001fc60000010000 */
[----:B------:R-:W0:Y:S01]  /*1d420*/  MUFU.EX2 R163, R163 ;  /* 0x000000a300a37308 */ /* 0x000e220000000800 */
[----:B--2---:R-:W-:Y:S01]  /*1d430*/  FFMA.FTZ R227, R0, R227, R154 ;  /* 0x000000e300e37223 */ /* 0x004fe2000001009a */
[----:B------:R-:W-:-:S03]  /*1d440*/  FADD.FTZ R152, R177, R152 ;  /* 0x00000098b1987221 */ /* 0x000fc60000010000 */
[----:B------:R-:W-:-:S03]  /*1d450*/  FADD.FTZ R227, R155, R227 ;  /* 0x000000e39be37221 */ /* 0x000fc60000010000 */
[----:B------:R-:W1:Y:S01]  /*1d460*/  MUFU.EX2 R166, R166 ;  /* 0x000000a600a67308 */ /* 0x000e620000000800 */
[----:B------:R-:W-:-:S04]  /*1d470*/  FADD.FTZ R227, R158, R227 ;  /* 0x000000e39ee37221 */ /* 0x000fc80000010000 */
[----:B------:R-:W-:-:S03]  /*1d480*/  FADD.FTZ R227, R159, R227 ;  /* 0x000000e39fe37221 */ /* 0x000fc60000010000 */
[----:B------:R-:W2:Y:S01]  /*1d490*/  MUFU.EX2 R167, R167 ;  /* 0x000000a700a77308 */ /* 0x000ea20000000800 */
[----:B---3--:R-:W-:Y:S01]  /*1d4a0*/  FADD.FTZ R227, R162, R227 ;  /* 0x000000e3a2e37221 */ /* 0x008fe20000010000 */
        /* <DEDUP_REMOVED lines=23> */
[----:B0-----:R-:W-:-:S04]  /*1d620*/  FADD.FTZ R152, R180, R152 ;  /* 0x00000098b4987221 */ /* 0x001fc80000010000 */
[C---:B------:R-:W-:Y:S01]  /*1d630*/  FADD.FTZ R228, R186.reuse, R152 ;  /* 0x00000098bae47221 */ /* 0x040fe20000010000 */
[----:B------:R-:W-:Y:S01]  /*1d640*/  F2FP.F16.F32.PACK_AB R186, R186, R180 ;  /* 0x000000b4baba723e */ /* 0x000fe200000000ff */
[----:B-1----:R-:W-:-:S04]  /*1d650*/  FADD.FTZ R227, R182, R227 ;  /* 0x000000e3b6e37221 */ /* 0x002fc80000010000 */
[C---:B--2---:R-:W-:Y:S01]  /*1d660*/  FADD.FTZ R227, R183.reuse, R227 ;  /* 0x000000e3b7e37221 */ /* 0x044fe20000010000 */
[----:B------:R-:W-:Y:S01]  /*1d670*/  F2FP.F16.F32.PACK_AB R187, R183, R182 ;  /* 0x000000b6b7bb723e */ /* 0x000fe200000000ff */
[----:B------:R-:W-:Y:S06]  /*1d680*/  @P2 BRA `(.L_x_1794) ;  /* 0xffffffd400502947 */ /* 0x000fec000383ffff */
.L_x_1775:
[----:B------:R-:W-:Y:S05]  /*1d690*/  BSYNC B0 ;  /* 0x0000000000007941 */ /* 0x000fea0003800000 */
.L_x_1774:
        /* <DEDUP_REMOVED lines=131> */
.L_x_1795:
[----:B------:R-:W-:Y:S01]  /*1ded0*/  IMAD R3, R22, 0x8, R16 ;  /* 0x0000000816037824 */ /* 0x000fe200078e0210 */
[----:B------:R-:W-:-:S04]  /*1dee0*/  SHF.L.U32 R0, R205, 0x1f, RZ ;  /* 0x0000001fcd007819 */ /* 0x000fc800000006ff */
[----:B------:R0:W1:Y:S01]  /*1def0*/  SYNCS.PHASECHK.TRANS64.TRYWAIT P2, [R3+URZ+0x30850], R0 ;  /* 0x03085000030075a7 */ /* 0x000062000804017f */
[----:B------:R-:W-:Y:S05]  /*1df00*/  @!P0 BRA `(.L_x_1796) ;  /* 0x0000000000048947 */ /* 0x000fea0003800000 */
[----:B------:R-:W-:Y:S01]  /*1df10*/  BPT.TRAP 0x1 ;  /* 0x000000040000795c */ /* 0x000fe20000300000 */
.L_x_1796:
[----:B------:R-:W-:Y:S04]  /*1df20*/  BSSY B0, `(.L_x_1797) ;  /* 0x0000004000007945 */ /* 0x000fe80003800000 */
[----:B-1----:R-:W-:Y:S05]  /*1df30*/  @P2 BRA `(.L_x_1798) ;  /* 0x0000000000082947 */ /* 0x002fea0003800000 */
[----:B------:R-:W1:Y:S02]  /*1df40*/  SYNCS.PHASECHK.TRANS64.TRYWAIT P0, [R3+URZ+0x30850], R0 ;  /* 0x03085000030075a7 */ /* 0x000e64000800017f */
[----:B-1----:R-:W-:Y:S05]  /*1df50*/  @!P0 BRA `(.L_x_1799) ;  /* 0x0000010c00048947 */ /* 0x002fea0003800000 */
.L_x_1798:
[----:B------:R-:W-:Y:S05]  /*1df60*/  BSYNC B0 ;  /* 0x0000000000007941 */ /* 0x000fea0003800000 */
.L_x_1797:
[----:B------:R-:W-:Y:S01]  /*1df70*/  VIADD R16, R16, 0x400 ;  /* 0x0000040010107836 */ /* 0x000fe20000000000 */
[----:B------:R-:W2:Y:S01]  /*1df80*/  LDL.LU R10, [R1+0x54] ;  /* 0x00005400010a7983 */ /* 0x000ea20000300800 */
[----:B------:R-:W-:Y:S01]  /*1df90*/  MOV R7, 0x40000040 ;  /* 0x4000004000077802 */ /* 0x000fe20000000f00 */
[----:B------:R-:W-:Y:S01]  /*1dfa0*/  WARPGROUP.ARRIVE ;  /* 0x00000000000079c5 */ /* 0x000fe20000000000 */
[----:B------:R-:W-:Y:S01]  /*1dfb0*/  IMAD.MOV.U32 R9, RZ, RZ, 0x40000040 ;  /* 0x40000040ff097424 */ /* 0x000fe200078e00ff */
[----:B------:R-:W-:Y:S01]  /*1dfc0*/  SHF.R.U32.HI R16, RZ, 0x4, R16 ;  /* 0x00000004ff107819 */ /* 0x000fe20000011610 */
[----:B01----:R-:W-:Y:S01]  /*1dfd0*/  SHFL.BFLY PT, R0, R227, 0x2, 0x1f ;  /* 0x0c401f00e3007f89 */ /* 0x003fe200000e0000 */
        /* <DEDUP_REMOVED lines=8> */
[C---:B------:R-:W-:Y:S02]  /*1e060*/  IMAD R6, R22.reuse, 0x800, R16 ;  /* 0x0000080016067824 */ /* 0x040fe400078e0210 */
[----:B------:R-:W-:Y:S02]  /*1e070*/  VIADD R22, R22, 0x1 ;  /* 0x0000000116167836 */ /* 0x000fe40000000000 */
[C---:B------:R-:W-:Y:S01]  /*1e080*/  VIADD R8, R6.reuse, 0x80 ;  /* 0x0000008006087836 */ /* 0x040fe20000000000 */
[----:B------:R-:W-:Y:S02]  /*1e090*/  R2UR UR6, R6 ;  /* 0x00000000060672ca */ /* 0x000fe400000e0000 */
[----:B------:R-:W-:-:S04]  /*1e0a0*/  ISETP.NE.AND P2, PT, R22, 0x2, PT ;  /* 0x000000021600780c */ /* 0x000fc80003f45270 */
[----:B------:R-:W-:-:S07]  /*1e0b0*/  SEL R22, R22, RZ, P2 ;  /* 0x000000ff16167207 */ /* 0x000fce0001000000 */
[----:B------:R-:W-:Y:S01]  /*1e0c0*/  HGMMA.64x256x16.F32 R24, R196, gdesc[UR4].tnspB, R24, gsb0 ;  /* 0x43e00004c4187df0 */ /* 0x000fe20008000818 */
[----:B------:R-:W-:Y:S01]  /*1e0d0*/  R2UR UR6, R8 ;  /* 0x00000000080672ca */ /* 0x000fe200000e0000 */
[C---:B------:R-:W-:Y:S01]  /*1e0e0*/  VIADD R8, R6.reuse, 0x100 ;  /* 0x0000010006087836 */ /* 0x040fe20000000000 */
[----:B------:R-:W-:Y:S01]  /*1e0f0*/  R2UR UR7, R9 ;  /* 0x00000000090772ca */ /* 0x000fe200000e0000 */
[----:B------:R-:W-:Y:S02]  /*1e100*/  IMAD.MOV.U32 R9, RZ, RZ, 0x40000040 ;  /* 0x40000040ff097424 */ /* 0x000fe400078e00ff */
[----:B------:R-:W-:Y:S02]  /*1e110*/  VIADD R6, R6, 0x180 ;  /* 0x0000018006067836 */ /* 0x000fe40000000000 */
[----:B--2---:R-:W-:Y:S01]  /*1e120*/  VIADD R10, R10, 0x1 ;  /* 0x000000010a0a7836 */ /* 0x004fe20000000000 */
[----:B------:R-:W-:Y:S02]  /*1e130*/  WARPGROUP.DEPBAR.LE gsb0, 0x0 ;  /* 0x00008000000079c5 */ /* 0x000fe40000010000 */
[----:B------:R-:W-:-:S02]  /*1e140*/  WARPGROUP.ARRIVE ;  /* 0x00000000000079c5 */ /* 0x000fc40000000000 */
[----:B------:R-:W-:-:S15]  /*1e150*/  STL [R1+0x54], R10 ;  /* 0x0000540a01007387 */ /* 0x000fde0000100800 */
        /* <DEDUP_REMOVED lines=9> */
[----:B------:R-:W0:Y:S02]  /*1e1f0*/  SHFL.BFLY PT, R6, R228, 0x2, 0x1f ;  /* 0x0c401f00e4067f89 */ /* 0x000e2400000e0000 */
[----:B0-----:R-:W-:Y:S01]  /*1e200*/  FADD.FTZ R228, R6, R228 ;  /* 0x000000e406e47221 */ /* 0x001fe20000010000 */
[----:B------:R-:W-:-:S04]  /*1e210*/  FADD.FTZ R6, R0, R227 ;  /* 0x000000e300067221 */ /* 0x000fc80000010000 */
[----:B------:R-:W0:Y:S04]  /*1e220*/  SHFL.BFLY PT, R0, R228, 0x1, 0x1f ;  /* 0x0c201f00e4007f89 */ /* 0x000e2800000e0000 */
[----:B------:R-:W1:Y:S01]  /*1e230*/  SHFL.BFLY PT, R7, R6, 0x1, 0x1f ;  /* 0x0c201f0006077f89 */ /* 0x000e6200000e0000 */
[----:B0-----:R-:W-:Y:S01]  /*1e240*/  FADD.FTZ R0, R228, R0 ;  /* 0x00000000e4007221 */ /* 0x001fe20000010000 */
[----:B-1----:R-:W-:-:S04]  /*1e250*/  FADD.FTZ R6, R6, R7 ;  /* 0x0000000706067221 */ /* 0x002fc80000010000 */
[----:B------:R-:W-:Y:S02]  /*1e260*/  FSETP.NE.FTZ.AND P0, PT, R0, RZ, PT ;  /* 0x000000ff0000720b */ /* 0x000fe40003f15000 */
[----:B------:R-:W-:-:S11]  /*1e270*/  FSETP.NE.FTZ.AND P3, PT, R6, RZ, PT ;  /* 0x000000ff0600720b */ /* 0x000fd60003f75000 */
[C---:B------:R-:W-:Y:S01]  /*1e280*/  @P0 FMUL.FTZ R9, R2.reuse, 0.69314718246459960938 ;  /* 0x3f31721802090820 */ /* 0x040fe20000410000 */
[----:B------:R-:W0:Y:S01]  /*1e290*/  @P0 MUFU.LG2 R8, R0 ;  /* 0x0000000000080308 */ /* 0x000e220000000c00 */
[----:B------:R-:W-:-:S07]  /*1e2a0*/  @P3 FMUL.FTZ R2, R2, 0.69314718246459960938 ;  /* 0x3f31721802023820 */ /* 0x000fce0000410000 */
[----:B------:R-:W1:Y:S01]  /*1e2b0*/  @P3 MUFU.LG2 R7, R6 ;  /* 0x0000000600073308 */ /* 0x000e620000000c00 */
[----:B0-----:R-:W-:-:S04]  /*1e2c0*/  @P0 FMUL.FTZ R8, R8, 0.69314718246459960938 ;  /* 0x3f31721808080820 */ /* 0x001fc80000410000 */
[----:B------:R-:W-:Y:S01]  /*1e2d0*/  @P0 FFMA.FTZ R153, R9, R5, R8 ;  /* 0x0000000509990223 */ /* 0x000fe20000010008 */
[----:B-1----:R-:W-:-:S04]  /*1e2e0*/  @P3 FMUL.FTZ R7, R7, 0.69314718246459960938 ;  /* 0x3f31721807073820 */ /* 0x002fc80000410000 */
[----:B------:R-:W-:Y:S01]  /*1e2f0*/  @P3 FFMA.FTZ R152, R2, R4, R7 ;  /* 0x0000000402983223 */ /* 0x000fe20000010007 */
[----:B------:R-:W-:Y:S02]  /*1e300*/  MOV R4, RZ ;  /* 0x000000ff00047202 */ /* 0x000fe40000000f00 */
[----:B------:R-:W-:-:S04]  /*1e310*/  SEL R2, RZ, 0x1, P2 ;  /* 0x00000001ff027807 */ /* 0x000fc80001000000 */
[----:B------:R0:W1:Y:S01]  /*1e320*/  @P0 MUFU.RCP R4, R0 ;  /* 0x0000000000040308 */ /* 0x0000620000001000 */
[----:B------:R-:W-:Y:S02]  /*1e330*/  LOP3.LUT R205, R205, R2, RZ, 0x3c, !PT ;  /* 0x00000002cdcd7212 */ /* 0x000fe400078e3cff */
[----:B------:R-:W-:Y:S01]  /*1e340*/  PLOP3.LUT P0, PT, PT, PT, PT, 0x8, 0x0 ;  /* 0x000000000000781c */ /* 0x000fe20003f0e170 */
[----:B0-----:R-:W-:-:S06]  /*1e350*/  IMAD.MOV.U32 R0, RZ, RZ, RZ ;  /* 0x000000ffff007224 */ /* 0x001fcc00078e00ff */
[----:B------:R-:W0:Y:S01]  /*1e360*/  @P3 MUFU.RCP R0, R6 ;  /* 0x0000000600003308 */ /* 0x000e220000001000 */
[----:B------:R-:W-:Y:S02]  /*1e370*/  WARPGROUP.DEPBAR.LE gsb0, 0x0 ;  /* 0x00008000000079c5 */ /* 0x000fe40000010000 */
[----:B------:R-:W-:-:S06]  /*1e380*/  WARPGROUP.ARRIVE ;  /* 0x00000000000079c5 */ /* 0x000fcc0000000000 */
        /* <DEDUP_REMOVED lines=131> */
.L_x_1633:
        /* <DEDUP_REMOVED lines=10> */
[----:B------:R-:W3:Y:S01]  /*1ec60*/  S2R R0, SR_SWINHI ;  /* 0x0000000000007919 */ /* 0x000ee20000002f00 */
[----:B------:R-:W-:Y:S01]  /*1ec70*/  F2FP.F16.F32.PACK_AB R10, R29, R28 ;  /* 0x0000001c1d0a723e */ /* 0x000fe200000000ff */
[----:B------:R-:W-:Y:S01]  /*1ec80*/  ULDC.64 UR4, c[0x0][0xc08] ;  /* 0x0003020000047ab9 */ /* 0x000fe20000000a00 */
[----:B------:R-:W-:Y:S01]  /*1ec90*/  F2FP.F16.F32.PACK_AB R11, R31, R30 ;  /* 0x0000001e1f0b723e */ /* 0x000fe200000000ff */
[----:B------:R-:W4:Y:S01]  /*1eca0*/  LDL.LU R155, [R1+0x4c] ;  /* 0x00004c00019b7983 */ /* 0x000f220000300800 */
[----:B------:R-:W-:Y:S01]  /*1ecb0*/  F2FP.F16.F32.PACK_AB R12, R33, R32 ;  /* 0x00000020210c723e */ /* 0x000fe200000000ff */
[----:B------:R-:W-:Y:S01]  /*1ecc0*/  ULDC.64 UR6, c[0x0][0xc00] ;  /* 0x0003000000067ab9 */ /* 0x000fe20000000a00 */
[----:B------:R-:W-:Y:S01]  /*1ecd0*/  F2FP.F16.F32.PACK_AB R13, R35, R34 ;  /* 0x00000022230d723e */ /* 0x000fe200000000ff */
[----:B------:R-:W4:Y:S01]  /*1ece0*/  LDL R154, [R1+0x50] ;  /* 0x00005000019a7983 */ /* 0x000f220000100800 */
[----:B------:R-:W-:-:S02]  /*1ecf0*/  MOV R6, R16 ;  /* 0x0000001000067202 */ /* 0x000fc40000000f00 */
[----:B---3--:R-:W-:Y:S02]  /*1ed00*/  MOV R7, R0 ;  /* 0x0000000000077202 */ /* 0x008fe40000000f00 */
[----:B------:R-:W-:Y:S02]  /*1ed10*/  F2FP.F16.F32.PACK_AB R14, R37, R36 ;  /* 0x00000024250e723e */ /* 0x000fe400000000ff */
[----:B------:R-:W-:Y:S01]  /*1ed20*/  F2FP.F16.F32.PACK_AB R15, R39, R38 ;  /* 0x00000026270f723e */ /* 0x000fe200000000ff */
[----:B------:R-:W-:Y:S01]  /*1ed30*/  BAR.SYNC.DEFER_BLOCKING 0x1, 0x100 ;  /* 0x0044000000007b1d */ /* 0x000fe20000010000 */
[----:B--2--5:R-:W-:-:S03]  /*1ed40*/  IMAD.WIDE R100, R8, 0x2, R6 ;  /* 0x0000000208647825 */ /* 0x024fc600078e0206 */
[----:B------:R-:W-:Y:S01]  /*1ed50*/  LOP3.LUT R0, R100, 0x380, RZ, 0xc0, !PT ;  /* 0x0000038064007812 */ /* 0x000fe200078ec0ff */
[----:B------:R-:W-:-:S03]  /*1ed60*/  IMAD.MOV.U32 R9, RZ, RZ, R101 ;  /* 0x000000ffff097224 */ /* 0x000fc600078e0065 */
[----:B------:R-:W-:-:S04]  /*1ed70*/  SHF.R.U64 R0, R0, 0x3, RZ ;  /* 0x0000000300007819 */ /* 0x000fc800000012ff */
[----:B------:R-:W-:-:S04]  /*1ed80*/  LOP3.LUT R8, R0, R100, RZ, 0x3c, !PT ;  /* 0x0000006400087212 */ /* 0x000fc800078e3cff */
[----:B------:R-:W-:Y:S02]  /*1ed90*/  MOV R0, R8 ;  /* 0x0000000800007202 */ /* 0x000fe40000000f00 */
[----:B------:R-:W-:Y:S02]  /*1eda0*/  F2FP.F16.F32.PACK_AB R8, R21, R20 ;  /* 0x000000141508723e */ /* 0x000fe400000000ff */
[----:B------:R-:W-:-:S05]  /*1edb0*/  F2FP.F16.F32.PACK_AB R9, R5, R4 ;  /* 0x000000040509723e */ /* 0x000fca00000000ff */
[----:B------:R2:W-:Y:S02]  /*1edc0*/  STSM.16.M88.4 [R0], R8 ;  /* 0x0000000800007844 */ /* 0x0005e40000000200 */
[----:B--2---:R-:W-:-:S04]  /*1edd0*/  IADD3 R8, P0, R100, 0x20, RZ ;  /* 0x0000002064087810 */ /* 0x004fc80007f1e0ff */
[----:B------:R-:W-:Y:S01]  /*1ede0*/  LOP3.LUT R0, R8, 0x380, RZ, 0xc0, !PT ;  /* 0x0000038008007812 */ /* 0x000fe200078ec0ff */
[----:B------:R-:W-:-:S03]  /*1edf0*/  IMAD.X R9, RZ, RZ, R101, P0 ;  /* 0x000000ffff097224 */ /* 0x000fc600000e0665 */
[----:B------:R-:W-:-:S04]  /*1ee00*/  SHF.R.U64 R0, R0, 0x3, RZ ;  /* 0x0000000300007819 */ /* 0x000fc800000012ff */
[----:B------:R-:W-:-:S04]  /*1ee10*/  LOP3.LUT R8, R0, R8, RZ, 0x3c, !PT ;  /* 0x0000000800087212 */ /* 0x000fc800078e3cff */
[----:B------:R-:W-:-:S05]  /*1ee20*/  MOV R8, R8 ;  /* 0x0000000800087202 */ /* 0x000fca0000000f00 */
[----:B------:R2:W-:Y:S02]  /*1ee30*/  STSM.16.M88.4 [R8], R12 ;  /* 0x0000000c08007844 */ /* 0x0005e40000000200 */
[----:B--2---:R-:W-:-:S04]  /*1ee40*/  IADD3 R8, P0, R100, 0x40, RZ ;  /* 0x0000004064087810 */ /* 0x004fc80007f1e0ff */
[----:B------:R-:W-:Y:S01]  /*1ee50*/  LOP3.LUT R0, R8, 0x380, RZ, 0xc0, !PT ;  /* 0x0000038008007812 */ /* 0x000fe200078ec0ff */
[----:B------:R-:W-:-:S03]  /*1ee60*/  IMAD.X R9, RZ, RZ, R101, P0 ;  /* 0x000000ffff097224 */ /* 0x000fc600000e0665 */
[----:B------:R-:W-:-:S04]  /*1ee70*/  SHF.R.U64 R0, R0, 0x3, RZ ;  /* 0x0000000300007819 */ /* 0x000fc800000012ff */
[----:B------:R-:W-:Y:S02]  /*1ee80*/  LOP3.LUT R8, R0, R8, RZ, 0x3c, !PT ;  /* 0x0000000800087212 */ /* 0x000fe400078e3cff */
[----:B------:R-:W-:Y:S02]  /*1ee90*/  F2FP.F16.F32.PACK_AB R10, R45, R44 ;  /* 0x0000002c2d0a723e */ /* 0x000fe400000000ff */
[----:B------:R-:W-:Y:S02]  /*1eea0*/  MOV R0, R8 ;  /* 0x0000000800007202 */ /* 0x000fe40000000f00 */
[----:B------:R-:W-:Y:S02]  /*1eeb0*/  F2FP.F16.F32.PACK_AB R8, R41, R40 ;  /* 0x000000282908723e */ /* 0x000fe400000000ff */
[----:B------:R-:W-:Y:S02]  /*1eec0*/  F2FP.F16.F32.PACK_AB R9, R43, R42 ;  /* 0x0000002a2b09723e */ /* 0x000fe400000000ff */
[----:B------:R-:W-:-:S05]  /*1eed0*/  F2FP.F16.F32.PACK_AB R11, R47, R46 ;  /* 0x0000002e2f0b723e */ /* 0x000fca00000000ff */
[----:B------:R2:W-:Y:S02]  /*1eee0*/  STSM.16.M88.4 [R0], R8 ;  /* 0x0000000800007844 */ /* 0x0005e40000000200 */
[----:B--2---:R-:W-:-:S04]  /*1eef0*/  IADD3 R8, P0, R100, 0x60, RZ ;  /* 0x0000006064087810 */ /* 0x004fc80007f1e0ff */
[----:B------:R-:W-:-:S04]  /*1ef00*/  LOP3.LUT R0, R8, 0x380, RZ, 0xc0, !PT ;  /* 0x0000038008007812 */ /* 0x000fc800078ec0ff */
[----:B------:R-:W-:Y:S02]  /*1ef10*/  SHF.R.U64 R0, R0, 0x3, RZ ;  /* 0x0000000300007819 */ /* 0x000fe400000012ff */
[----:B------:R-:W-:Y:S02]  /*1ef20*/  IADD3.X R9, RZ, R101, RZ, P0, !PT ;  /* 0x00000065ff097210 */ /* 0x000fe400007fe4ff */
[----:B------:R-:W-:Y:S02]  /*1ef30*/  LOP3.LUT R8, R0, R8, RZ, 0x3c, !PT ;  /* 0x0000000800087212 */ /* 0x000fe400078e3cff */
[----:B------:R-:W-:Y:S02]  /*1ef40*/  F2FP.F16.F32.PACK_AB R12, R49, R48 ;  /* 0x00000030310c723e */ /* 0x000fe400000000ff */
[----:B------:R-:W-:Y:S02]  /*1ef50*/  MOV R8, R8 ;  /* 0x0000000800087202 */ /* 0x000fe40000000f00 */
[----:B------:R-:W-:-:S02]  /*1ef60*/  F2FP.F16.F32.PACK_AB R13, R51, R50 ;  /* 0x00000032330d723e */ /* 0x000fc400000000ff */
[----:B------:R-:W-:Y:S02]  /*1ef70*/  F2FP.F16.F32.PACK_AB R14, R53, R52 ;  /* 0x00000034350e723e */ /* 0x000fe400000000ff */
[----:B------:R-:W-:-:S05]  /*1ef80*/  F2FP.F16.F32.PACK_AB R15, R55, R54 ;  /* 0x00000036370f723e */ /* 0x000fca00000000ff */
        /* <DEDUP_REMOVED lines=122> */
[----:B--2---:R-:W-:Y:S01]  /*1f730*/  IADD3 R0, P0, R100, 0xc060, RZ ;  /* 0x0000c06064007810 */ /* 0x004fe20007f1e0ff */
[----:B------:R-:W-:Y:S01]  /*1f740*/  ULDC.64 UR8, c[0x0][0x208] ;  /* 0x0000820000087ab9 */ /* 0x000fe20000000a00 */
[----:B------:R-:W-:Y:S01]  /*1f750*/  F2FP.F16.F32.PACK_AB R12, R145, R144 ;  /* 0x00000090910c723e */ /* 0x000fe200000000ff */
[----:B------:R-:W2:Y:S02]  /*1f760*/  LDC.64 R10, c[0x0][0xc00] ;  /* 0x00030000ff0a7b82 */ /* 0x000ea40000000a00 */
[----:B------:R-:W-:Y:S01]  /*1f770*/  IMAD.X R101, RZ, RZ, R101, P0 ;  /* 0x000000ffff657224 */ /* 0x000fe200000e0665 */
[----:B------:R-:W-:Y:S02]  /*1f780*/  ISETP.NE.U32.AND P0, PT, RZ, UR4, PT ;  /* 0x00000004ff007c0c */ /* 0x000fe4000bf05070 */
[----:B------:R-:W-:-:S02]  /*1f790*/  LOP3.LUT R8, R0, 0x380, RZ, 0xc0, !PT ;  /* 0x0000038000087812 */ /* 0x000fc400078ec0ff */
[----:B------:R-:W-:Y:S02]  /*1f7a0*/  ISETP.NE.AND.EX P0, PT, RZ, UR5, PT, P0 ;  /* 0x00000005ff007c0c */ /* 0x000fe4000bf05300 */
[----:B------:R-:W-:-:S04]  /*1f7b0*/  SHF.R.U64 R8, R8, 0x3, RZ ;  /* 0x0000000308087819 */ /* 0x000fc800000012ff */
[----:B------:R-:W-:Y:S02]  /*1f7c0*/  LOP3.LUT R100, R8, R0, RZ, 0x3c, !PT ;  /* 0x0000000008647212 */ /* 0x000fe400078e3cff */
[----:B------:R-:W-:Y:S02]  /*1f7d0*/  F2FP.F16.F32.PACK_AB R13, R147, R146 ;  /* 0x00000092930d723e */ /* 0x000fe400000000ff */
[----:B------:R-:W-:Y:S02]  /*1f7e0*/  MOV R100, R100 ;  /* 0x0000006400647202 */ /* 0x000fe40000000f00 */
[----:B------:R-:W-:Y:S01]  /*1f7f0*/  F2FP.F16.F32.PACK_AB R14, R149, R148 ;  /* 0x00000094950e723e */ /* 0x000fe200000000ff */
[----:B------:R-:W3:Y:S01]  /*1f800*/  @P0 LDC.64 R8, c[0x0][0xc08] ;  /* 0x00030200ff080b82 */ /* 0x000ee20000000a00 */
[----:B------:R-:W-:-:S05]  /*1f810*/  F2FP.F16.F32.PACK_AB R15, R151, R150 ;  /* 0x00000096970f723e */ /* 0x000fca00000000ff */
[----:B------:R0:W-:Y:S01]  /*1f820*/  STSM.16.M88.4 [R100], R12 ;  /* 0x0000000c64007844 */ /* 0x0001e20000000200 */
[----:B------:R-:W-:Y:S02]  /*1f830*/  ULDC UR4, c[0x0][0xa88] ;  /* 0x0002a20000047ab9 */ /* 0x000fe40000000800 */
[----:B-1----:R-:W-:Y:S01]  /*1f840*/  IMAD.U32 R24, RZ, RZ, UR4 ;  /* 0x00000004ff187e24 */ /* 0x002fe2000f8e00ff */
[----:B------:R-:W-:Y:S01]  /*1f850*/  BAR.SYNC.DEFER_BLOCKING 0x1, 0x100 ;  /* 0x0044000000007b1d */ /* 0x000fe20000010000 */
[----:B----4-:R-:W-:-:S05]  /*1f860*/  ISETP.NE.AND P2, PT, R155, RZ, PT ;  /* 0x000000ff9b00720c */ /* 0x010fca0003f45270 */
[----:B------:R-:W-:Y:S01]  /*1f870*/  ULDC UR4, c[0x0][0xad4] ;  /* 0x0002b50000047ab9 */ /* 0x000fe20000000800 */
[----:B---3--:R-:W-:-:S04]  /*1f880*/  @P0 IMAD.WIDE R8, R154, 0x4, R8 ;  /* 0x000000049a080825 */ /* 0x008fc800078e0208 */
[----:B0-----:R-:W-:Y:S01]  /*1f890*/  IMAD.MOV.U32 R100, RZ, RZ, 0x9b8 ;  /* 0x000009b8ff647424 */ /* 0x001fe200078e00ff */
[----:B------:R0:W5:Y:S02]  /*1f8a0*/  @P0 LDG.E R24, desc[UR8][R8.64] ;  /* 0x0000000808180981 */ /* 0x000164000c1e1900 */
[----:B0-----:R-:W-:-:S04]  /*1f8b0*/  SEL R8, R155, UR4, P2 ;  /* 0x000000049b087c07 */ /* 0x001fc80009000000 */
[----:B------:R-:W-:-:S04]  /*1f8c0*/  ISETP.GT.AND P2, PT, R8, 0x1, PT ;  /* 0x000000010800780c */ /* 0x000fc80003f44270 */
[----:B------:R-:W-:-:S04]  /*1f8d0*/  SEL R100, R100, 0x978, P2 ;  /* 0x0000097864647807 */ /* 0x000fc80001000000 */
[----:B------:R0:W1:Y:S08]  /*1f8e0*/  LDC.64 R12, c[0x0][R100+0x220] ;  /* 0x00008800640c7b82 */ /* 0x0000700000000a00 */
[----:B------:R0:W3:Y:S01]  /*1f8f0*/  LDC.64 R8, c[0x0][R100+0x218] ;  /* 0x0000860064087b82 */ /* 0x0000e20000000a00 */
[----:B------:R-:W-:-:S04]  /*1f900*/  ISETP.NE.U32.AND P1, PT, RZ, UR6, PT ;  /* 0x00000006ff007c0c */ /* 0x000fc8000bf25070 */
[----:B------:R-:W-:Y:S01]  /*1f910*/  ISETP.NE.AND.EX P1, PT, RZ, UR7, PT, P1 ;  /* 0x00000007ff007c0c */ /* 0x000fe2000bf25310 */
[----:B------:R-:W-:Y:S02]  /*1f920*/  IMAD.MOV.U32 R0, RZ, RZ, RZ ;  /* 0x000000ffff007224 */ /* 0x000fe400078e00ff */
[----:B--2---:R-:W-:-:S10]  /*1f930*/  IMAD.WIDE R10, R154, 0x4, R10 ;  /* 0x000000049a0a7825 */ /* 0x004fd400078e020a */
[----:B------:R0:W5:Y:S01]  /*1f940*/  @P1 LDG.E R0, desc[UR8][R10.64] ;  /* 0x000000080a001981 */ /* 0x000162000c1e1900 */
[----:B------:R-:W-:Y:S05]  /*1f950*/  @P0 BRA `(.L_x_1802) ;  /* 0x0000000000140947 */ /* 0x000fea0003800000 */
[----:B------:R-:W-:Y:S05]  /*1f960*/  @!P1 BRA `(.L_x_1802) ;  /* 0x0000000000109947 */ /* 0x000fea0003800000 */
[----:B------:R-:W-:Y:S02]  /*1f970*/  ULDC.64 UR4, c[0x0][0x208] ;  /* 0x0000820000047ab9 */ /* 0x000fe40000000a00 */
[----:B-----5:R-:W2:Y:S04]  /*1f980*/  LDG.E R24, desc[UR4][R10.64] ;  /* 0x000000040a187981 */ /* 0x020ea8000c1e1900 */
[----:B0-----:R-:W2:Y:S02]  /*1f990*/  LDG.E R10, desc[UR4][R10.64+0x4] ;  /* 0x000004040a0a7981 */ /* 0x001ea4000c1e1900 */
[----:B--2---:R-:W-:-:S07]  /*1f9a0*/  IMAD.IADD R24, R10, 0x1, -R24 ;  /* 0x000000010a187824 */ /* 0x004fce00078e0a18 */
.L_x_1802:
[----:B------:R-:W3:Y:S01]  /*1f9b0*/  LDL R158, [R1+0x40] ;  /* 0x00004000019e7983 */ /* 0x000ee20000100800 */
[----:B------:R-:W2:Y:S03]  /*1f9c0*/  LDC R156, c[0x0][0xbe8] ;  /* 0x0002fa00ff9c7b82 */ /* 0x000ea60000000800 */
[----:B------:R-:W4:Y:S04]  /*1f9d0*/  LDL R157, [R1+0x68] ;  /* 0x00006800019d7983 */ /* 0x000f280000100800 */
[----:B------:R-:W4:Y:S04]  /*1f9e0*/  LDL R155, [R1+0x34] ;  /* 0x00003400019b7983 */ /* 0x000f280000100800 */
[----:B------:R-:W4:Y:S04]  /*1f9f0*/  LDL R159, [R1+0x14] ;  /* 0x00001400019f7983 */ /* 0x000f280000100800 */
[----:B------:R-:W4:Y:S04]  /*1fa00*/  LDL R161, [R1+0x9c] ;  /* 0x00009c0001a17983 */ /* 0x000f280000100800 */
[----:B------:R-:W4:Y:S01]  /*1fa10*/  LDL R160, [R1+0x7c] ;  /* 0x00007c0001a07983 */ /* 0x000f220000100800 */
[----:B------:R-:W4:Y:S01]  /*1fa20*/  LDC.64 R14, c[0x0][R100+0x228] ;  /* 0x00008a00640e7b82 */ /* 0x000f220000000a00 */
[----:B------:R-:W-:-:S04]  /*1fa30*/  ISETP.NE.U32.AND P0, PT, RZ, UR6, PT ;  /* 0x00000006ff007c0c */ /* 0x000fc8000bf05070 */
[----:B------:R-:W-:Y:S02]  /*1fa40*/  ISETP.NE.AND.EX P0, PT, RZ, UR7, PT, P0 ;  /* 0x00000007ff007c0c */ /* 0x000fe4000bf05300 */
[----:B0-----:R-:W-:Y:S02]  /*1fa50*/  SHF.R.S32.HI R11, RZ, 0x1f, R154 ;  /* 0x0000001fff0b7819 */ /* 0x001fe4000001149a */
[----:B------:R-:W-:Y:S02]  /*1fa60*/  SEL R10, R154, RZ, !P0 ;  /* 0x000000ff9a0a7207 */ /* 0x000fe40004000000 */
[----:B--2---:R-:W-:Y:S02]  /*1fa70*/  ISETP.NE.AND P1, PT, R156, 0x1, PT ;  /* 0x000000019c00780c */ /* 0x004fe40003f25270 */
[----:B------:R-:W-:Y:S01]  /*1fa80*/  SEL R11, R11, RZ, !P0 ;  /* 0x000000ff0b0b7207 */ /* 0x000fe20004000000 */
[----:B-1----:R-:W-:-:S04]  /*1fa90*/  IMAD R13, R13, R10, RZ ;  /* 0x0000000a0d0d7224 */ /* 0x002fc800078e02ff */
[C---:B------:R-:W-:Y:S02]  /*1faa0*/  IMAD R11, R12.reuse, R11, R13 ;  /* 0x0000000b0c0b7224 */ /* 0x040fe400078e020d */
[----:B------:R-:W-:-:S04]  /*1fab0*/  IMAD.WIDE.U32 R12, R12, R10, RZ ;  /* 0x0000000a0c0c7225 */ /* 0x000fc800078e00ff */
[----:B------:R-:W-:Y:S02]  /*1fac0*/  IMAD.IADD R11, R13, 0x1, R11 ;  /* 0x000000010d0b7824 */ /* 0x000fe400078e020b */
[----:B------:R-:W0:Y:S01]  /*1fad0*/  @P1 LDC R13, c[0x0][0xbec] ;  /* 0x0002fb00ff0d1b82 */ /* 0x000e220000000800 */
[----:B------:R-:W-:Y:S01]  /*1fae0*/  ULDC.64 UR4, c[0x0][0x208] ;  /* 0x0000820000047ab9 */ /* 0x000fe20000000a00 */
[-C--:B---3--:R-:W-:Y:S02]  /*1faf0*/  IMAD R101, R9, R158.reuse, RZ ;  /* 0x0000009e09657224 */ /* 0x088fe400078e02ff */
[----:B------:R-:W-:-:S03]  /*1fb00*/  IMAD.WIDE.U32 R8, R8, R158, RZ ;  /* 0x0000009e08087225 */ /* 0x000fc600078e00ff */
[----:B-----5:R-:W-:Y:S02]  /*1fb10*/  IADD3 R8, P0, P3, R12, R8, R0 ;  /* 0x000000080c087210 */ /* 0x020fe40007b1e000 */
[----:B------:R-:W1:Y:S01]  /*1fb20*/  @P1 LDC R12, c[0x0][0xbf0] ;  /* 0x0002fc00ff0c1b82 */ /* 0x000e620000000800 */
[----:B------:R-:W-:Y:S02]  /*1fb30*/  IADD3 R154, R9, R101, RZ ;  /* 0x00000065099a7210 */ /* 0x000fe40007ffe0ff */
[----:B----4-:R-:W-:-:S05]  /*1fb40*/  SEL R9, R157, RZ, P2 ;  /* 0x000000ff9d097207 */ /* 0x010fca0001000000 */
[-C--:B------:R-:W-:Y:S02]  /*1fb50*/  IMAD R101, R15, R9.reuse, RZ ;  /* 0x000000090f657224 */ /* 0x080fe400078e02ff */
[----:B------:R-:W-:Y:S01]  /*1fb60*/  IMAD.WIDE.U32 R14, R14, R9, RZ ;  /* 0x000000090e0e7225 */ /* 0x000fe200078e00ff */
[----:B------:R-:W-:-:S04]  /*1fb70*/  SHF.R.S32.HI R9, RZ, 0x1f, R0 ;  /* 0x0000001fff097819 */ /* 0x000fc80000011400 */
[----:B------:R-:W-:Y:S01]  /*1fb80*/  IADD3.X R11, R11, R154, R9, P0, P3 ;  /* 0x0000009a0b0b7210 */ /* 0x000fe200007e6409 */
[----:B------:R-:W-:-:S04]  /*1fb90*/  IMAD.IADD R154, R155, 0x1, R159 ;  /* 0x000000019b9a7824 */ /* 0x000fc800078e029f */
[----:B0-----:R-:W-:-:S04]  /*1fba0*/  @P1 IMAD.HI.U32 R13, R154, R13, RZ ;  /* 0x0000000d9a0d1227 */ /* 0x001fc800078e00ff */
[----:B------:R-:W-:Y:S01]  /*1fbb0*/  IMAD.MOV.U32 R155, RZ, RZ, R154 ;  /* 0x000000ffff9b7224 */ /* 0x000fe200078e009a */
[----:B-1----:R-:W-:Y:S02]  /*1fbc0*/  @P1 SHF.R.U32.HI R155, RZ, R12, R13 ;  /* 0x0000000cff9b1219 */ /* 0x002fe4000001160d */
[----:B------:R0:W1:Y:S01]  /*1fbd0*/  LDC.64 R12, c[0x0][R100+0x210] ;  /* 0x00008400640c7b82 */ /* 0x0000620000000a00 */
[----:B------:R-:W-:Y:S01]  /*1fbe0*/  IMAD.IADD R101, R15, 0x1, R101 ;  /* 0x000000010f657824 */ /* 0x000fe200078e0265 */
[----:B------:R-:W-:Y:S02]  /*1fbf0*/  IADD3 R14, P0, P3, R155, R8, R14 ;  /* 0x000000089b0e7210 */ /* 0x000fe40007b1e00e */
[----:B------:R-:W-:-:S04]  /*1fc00*/  SHF.R.S32.HI R8, RZ, 0x1f, R155 ;  /* 0x0000001fff087819 */ /* 0x000fc8000001149b */
[----:B------:R-:W-:Y:S02]  /*1fc10*/  IADD3.X R15, R8, R11, R101, P0, P3 ;  /* 0x0000000b080f7210 */ /* 0x000fe400007e6465 */
[----:B0-----:R-:W0:Y:S01]  /*1fc20*/  LDC.64 R100, c[0x0][0xba8] ;  /* 0x0002ea00ff647b82 */ /* 0x001e220000000a00 */
[----:B------:R-:W-:-:S04]  /*1fc30*/  IMAD.MOV R11, RZ, RZ, -R155 ;  /* 0x000000ffff0b7224 */ /* 0x000fc800078e0a9b */
[----:B------:R-:W-:-:S05]  /*1fc40*/  IMAD R11, R156, R11, R154 ;  /* 0x0000000b9c0b7224 */ /* 0x000fca00078e029a */
[----:B------:R-:W-:Y:S01]  /*1fc50*/  SHF.R.S32.HI R8, RZ, 0x1f, R11 ;  /* 0x0000001fff087819 */ /* 0x000fe2000001140b */
[----:B0-----:R-:W0:Y:S08]  /*1fc60*/  @!P2 LDC R100, c[0x0][0xb50] ;  /* 0x0002d400ff64ab82 */ /* 0x001e300000000800 */
[----:B------:R-:W2:Y:S01]  /*1fc70*/  @!P2 LDC R101, c[0x0][0xb54] ;  /* 0x0002d500ff65ab82 */ /* 0x000ea20000000800 */
[----:B-1----:R-:W-:-:S02]  /*1fc80*/  IMAD R13, R13, R11, RZ ;  /* 0x0000000b0d0d7224 */ /* 0x002fc400078e02ff */
[----:B------:R-:W-:-:S04]  /*1fc90*/  IMAD.WIDE.U32 R14, R12, R11, R14 ;  /* 0x0000000b0c0e7225 */ /* 0x000fc800078e000e */
[----:B------:R-:W-:-:S04]  /*1fca0*/  IMAD R8, R12, R8, R13 ;  /* 0x000000080c087224 */ /* 0x000fc800078e020d */
[----:B------:R-:W-:Y:S01]  /*1fcb0*/  IMAD.IADD R8, R15, 0x1, R8 ;  /* 0x000000010f087824 */ /* 0x000fe200078e0208 */
[----:B0-----:R-:W-:-:S04]  /*1fcc0*/  LEA R100, P0, R14, R100, 0x2 ;  /* 0x000000640e647211 */ /* 0x001fc800078010ff */
[----:B--2---:R-:W-:Y:S01]  /*1fcd0*/  LEA.HI.X R8, R14, R101, R8, 0x2, P0 ;  /* 0x000000650e087211 */ /* 0x004fe200000f1408 */
[----:B------:R-:W-:Y:S04]  /*1fce0*/  SHFL.IDX PT, R12, R100, RZ, 0x1c1f ;  /* 0x001c1fff640c7589 */ /* 0x000fe800000e0000 */
[----:B------:R-:W0:Y:S04]  /*1fcf0*/  SHFL.IDX PT, R13, R8, RZ, 0x1c1f ;  /* 0x001c1fff080d7589 */ /* 0x000e2800000e0000 */
[----:B------:R-:W-:Y:S04]  /*1fd00*/  SHFL.IDX PT, R14, R100, 0x1, 0x1c1f ;  /* 0x003c1f00640e7f89 */ /* 0x000fe800000e0000 */
[----:B------:R1:W2:Y:S01]  /*1fd10*/  SHFL.IDX PT, R15, R8, 0x1, 0x1c1f ;  /* 0x003c1f00080f7f89 */ /* 0x0002a200000e0000 */
[----:B------:R-:W-:Y:S01]  /*1fd20*/  LOP3.LUT P0, RZ, R160, 0x3, RZ, 0xc0, !PT ;  /* 0x00000003a0ff7812 */ /* 0x000fe2000780c0ff */
[----:B-1----:R-:W-:-:S02]  /*1fd30*/  IMAD R8, R24, R156, RZ ;  /* 0x0000009c18087224 */ /* 0x002fc400078e02ff */
[----:B------:R-:W-:-:S04]  /*1fd40*/  IMAD.IADD R24, R161, 0x1, R159 ;  /* 0x00000001a1187824 */ /* 0x000fc800078e029f */
[C---:B------:R-:W-:Y:S01]  /*1fd50*/  VIADD R11, R24.reuse, 0x8 ;  /* 0x00000008180b7836 */ /* 0x040fe20000000000 */
[----:B------:R-:W-:-:S04]  /*1fd60*/  ISETP.GE.OR P3, PT, R24, R8, P0 ;  /* 0x000000081800720c */ /* 0x000fc80000766670 */
[----:B------:R-:W-:-:S09]  /*1fd70*/  ISETP.GE.OR P0, PT, R11, R8, P0 ;  /* 0x000000080b00720c */ /* 0x000fd20000706670 */
[----:B0-----:R0:W-:Y:S04]  /*1fd80*/  @!P3 ST.E desc[UR4][R12.64], R153 ;  /* 0x000000990c00b985 */ /* 0x0011e8000c101904 */
[----:B--2---:R0:W-:Y:S01]  /*1fd90*/  @!P0 ST.E desc[UR4][R14.64], R152 ;  /* 0x000000980e008985 */ /* 0x0041e2000c101904 */
[----:B------:R-:W-:Y:S05]  /*1fda0*/  @P2 BRA `(.L_x_1803) ;  /* 0x0000000c00f82947 */ /* 0x000fea0003800000 */
[----:B------:R-:W2:Y:S01]  /*1fdb0*/  LDL R160, [R1+0x44] ;  /* 0x0000440001a07983 */ /* 0x000ea20000100800 */
[C---:B------:R-:W-:Y:S01]  /*1fdc0*/  IMAD.SHL.U32 R161, R23.reuse, 0x40, RZ ;  /* 0x0000004017a17824 */ /* 0x040fe200078e00ff */
[----:B------:R-:W1:Y:S02]  /*1fdd0*/  @P1 LDC R21, c[0x0][0xbec] ;  /* 0x0002fb00ff151b82 */ /* 0x000e640000000800 */
[----:B------:R3:W5:Y:S04]  /*1fde0*/  LDL R90, [R1+0xc] ;  /* 0x00000c00015a7983 */ /* 0x0007680000100800 */
[----:B------:R3:W5:Y:S01]  /*1fdf0*/  LDL R86, [R1+0x10] ;  /* 0x0000100001567983 */ /* 0x0007620000100800 */
[----:B------:R-:W-:Y:S01]  /*1fe00*/  ULDC.64 UR4, c[0x0][0x208] ;  /* 0x0000820000047ab9 */ /* 0x000fe20000000a00 */
[----:B------:R-:W4:Y:S02]  /*1fe10*/  @P1 LDC R85, c[0x0][0xbf0] ;  /* 0x0002fc00ff551b82 */ /* 0x000f240000000800 */
[----:B------:R3:W5:Y:S04]  /*1fe20*/  LDL R93, [R1+0x78] ;  /* 0x00007800015d7983 */ /* 0x0007680000100800 */
[----:B------:R3:W5:Y:S04]  /*1fe30*/  LDL R92, [R1+0x5c] ;  /* 0x00005c00015c7983 */ /* 0x0007680000100800 */
[----:B------:R3:W5:Y:S04]  /*1fe40*/  LDL R91, [R1+0x64] ;  /* 0x00006400015b7983 */ /* 0x0007680000100800 */
[----:B------:R3:W5:Y:S01]  /*1fe50*/  LDL R88, [R1+0x60] ;  /* 0x0000600001587983 */ /* 0x0007620000100800 */
[----:B------:R-:W-:Y:S01]  /*1fe60*/  SHF.R.S32.HI R11, RZ, 0x1f, R10 ;  /* 0x0000001fff0b7819 */ /* 0x000fe2000001140a */
[----:B------:R-:W-:Y:S01]  /*1fe70*/  IMAD.IADD R89, R23, 0x1, R159 ;  /* 0x0000000117597824 */ /* 0x000fe200078e029f */
[----:B------:R-:W-:Y:S01]  /*1fe80*/  BSSY B1, `(.L_x_1804) ;  /* 0x00000a8000017945 */ /* 0x000fe20003800000 */
[----:B--2---:R-:W-:-:S05]  /*1fe90*/  LEA R3, R160, R161, 0x3 ;  /* 0x000000a1a0037211 */ /* 0x004fca00078e18ff */
[----:B------:R-:W-:-:S03]  /*1fea0*/  IMAD.WIDE R6, R3, 0x2, R6 ;  /* 0x0000000203067825 */ /* 0x000fc600078e0206 */
[C---:B0-----:R-:W-:Y:S02]  /*1feb0*/  IADD3 R13, P4, R6.reuse, 0x1000, RZ ;  /* 0x00001000060d7810 */ /* 0x041fe40007f9e0ff */
        /* <DEDUP_REMOVED lines=47> */
[----:B------:R-:W-:-:S02]  /*201b0*/  IADD3 R61, P0, R6, 0xa000, RZ ;  /* 0x0000a000063d7810 */ /* 0x000fc40007f1e0ff */
[C---:B------:R-:W-:Y:S01]  /*201c0*/  IADD3 R65, P6, R6.reuse, 0xb000, RZ ;  /* 0x0000b00006417810 */ /* 0x040fe20007fde0ff */
[----:B------:R-:W5:Y:S01]  /*201d0*/  LD.E.128 R40, desc[UR4][R40.64] ;  /* 0x0000000428287980 */ /* 0x000f62000c101d00 */
[C---:B------:R-:W-:Y:S02]  /*201e0*/  IADD3 R69, P5, R6.reuse, 0xc000, RZ ;  /* 0x0000c00006457810 */ /* 0x040fe40007fbe0ff */
[C---:B------:R-:W-:Y:S01]  /*201f0*/  IADD3 R73, P4, R6.reuse, 0xd000, RZ ;  /* 0x0000d00006497810 */ /* 0x040fe20007f9e0ff */
[----:B------:R-:W5:Y:S01]  /*20200*/  LD.E.128 R44, desc[UR4][R44.64] ;  /* 0x000000042c2c7980 */ /* 0x000f62000c101d00 */
[C---:B------:R-:W-:Y:S02]  /*20210*/  IADD3 R77, P3, R6.reuse, 0xe000, RZ ;  /* 0x0000e000064d7810 */ /* 0x040fe40007f7e0ff */
[----:B------:R-:W-:Y:S01]  /*20220*/  IADD3.X R57, RZ, R7, RZ, P2, !PT ;  /* 0x00000007ff397210 */ /* 0x000fe200017fe4ff */
[----:B------:R-:W5:Y:S01]  /*20230*/  LD.E.128 R48, desc[UR4][R48.64] ;  /* 0x0000000430307980 */ /* 0x000f62000c101d00 */
[----:B------:R-:W-:-:S02]  /*20240*/  IADD3 R3, P2, R6, 0xf000, RZ ;  /* 0x0000f00006037810 */ /* 0x000fc40007f5e0ff */
[----:B------:R-:W-:Y:S01]  /*20250*/  LOP3.LUT R60, R61, 0x380, RZ, 0xc0, !PT ;  /* 0x000003803d3c7812 */ /* 0x000fe200078ec0ff */
[----:B------:R-:W5:Y:S01]  /*20260*/  LD.E.128 R52, desc[UR4][R52.64] ;  /* 0x0000000434347980 */ /* 0x000f62000c101d00 */
[----:B------:R-:W-:Y:S02]  /*20270*/  LOP3.LUT R64, R65, 0x380, RZ, 0xc0, !PT ;  /* 0x0000038041407812 */ /* 0x000fe400078ec0ff */
[----:B------:R-:W-:Y:S01]  /*20280*/  LOP3.LUT R68, R69, 0x380, RZ, 0xc0, !PT ;  /* 0x0000038045447812 */ /* 0x000fe200078ec0ff */
[----:B------:R-:W5:Y:S01]  /*20290*/  LD.E.128 R56, desc[UR4][R56.64] ;  /* 0x0000000438387980 */ /* 0x000f62000c101d00 */
[----:B------:R-:W-:Y:S02]  /*202a0*/  LOP3.LUT R72, R73, 0x380, RZ, 0xc0, !PT ;  /* 0x0000038049487812 */ /* 0x000fe400078ec0ff */
[----:B------:R-:W-:Y:S02]  /*202b0*/  LOP3.LUT R76, R77, 0x380, RZ, 0xc0, !PT ;  /* 0x000003804d4c7812 */ /* 0x000fe400078ec0ff */
[----:B------:R-:W-:-:S02]  /*202c0*/  LOP3.LUT R5, R6, 0x380, RZ, 0xc0, !PT ;  /* 0x0000038006057812 */ /* 0x000fc400078ec0ff */
[----:B------:R-:W-:Y:S02]  /*202d0*/  LOP3.LUT R2, R3, 0x380, RZ, 0xc0, !PT ;  /* 0x0000038003027812 */ /* 0x000fe400078ec0ff */
[----:B------:R-:W-:Y:S02]  /*202e0*/  SHF.R.U64 R60, R60, 0x3, RZ ;  /* 0x000000033c3c7819 */ /* 0x000fe400000012ff */
[----:B------:R-:W-:Y:S02]  /*202f0*/  SHF.R.U64 R64, R64, 0x3, RZ ;  /* 0x0000000340407819 */ /* 0x000fe400000012ff */
[----:B------:R-:W-:Y:S02]  /*20300*/  SHF.R.U64 R68, R68, 0x3, RZ ;  /* 0x0000000344447819 */ /* 0x000fe400000012ff */
[----:B------:R-:W-:Y:S02]  /*20310*/  SHF.R.U64 R72, R72, 0x3, RZ ;  /* 0x0000000348487819 */ /* 0x000fe400000012ff */
[----:B------:R-:W-:-:S02]  /*20320*/  SHF.R.U64 R76, R76, 0x3, RZ ;  /* 0x000000034c4c7819 */ /* 0x000fc400000012ff */
[----:B------:R-:W-:Y:S02]  /*20330*/  SHF.R.U64 R5, R5, 0x3, RZ ;  /* 0x0000000305057819 */ /* 0x000fe400000012ff */
[----:B------:R-:W-:Y:S01]  /*20340*/  SHF.R.U64 R2, R2, 0x3, RZ ;  /* 0x0000000302027819 */ /* 0x000fe200000012ff */
        /* <DEDUP_REMOVED lines=12> */
[----:B------:R-:W-:Y:S01]  /*20410*/  IMAD.MOV.U32 R5, RZ, RZ, R7 ;  /* 0x000000ffff057224 */ /* 0x000fe200078e0007 */
[----:B------:R-:W-:Y:S01]  /*20420*/  LOP3.LUT R80, R2, R3, RZ, 0x3c, !PT ;  /* 0x0000000302507212 */ /* 0x000fe200078e3cff */
[----:B------:R-:W5:Y:S04]  /*20430*/  LD.E.128 R60, desc[UR4][R60.64] ;  /* 0x000000043c3c7980 */ /* 0x000f68000c101d00 */
[----:B------:R-:W5:Y:S04]  /*20440*/  LD.E.128 R4, desc[UR4][R4.64] ;  /* 0x0000000404047980 */ /* 0x000f68000c101d00 */
[----:B------:R-:W5:Y:S04]  /*20450*/  LD.E.128 R64, desc[UR4][R64.64] ;  /* 0x0000000440407980 */ /* 0x000f68000c101d00 */
[----:B------:R-:W5:Y:S04]  /*20460*/  LD.E.128 R68, desc[UR4][R68.64] ;  /* 0x0000000444447980 */ /* 0x000f68000c101d00 */
[----:B------:R-:W5:Y:S04]  /*20470*/  LD.E.128 R72, desc[UR4][R72.64] ;  /* 0x0000000448487980 */ /* 0x000f68000c101d00 */
[----:B------:R-:W5:Y:S04]  /*20480*/  LD.E.128 R76, desc[UR4][R76.64] ;  /* 0x000000044c4c7980 */ /* 0x000f68000c101d00 */
[----:B------:R-:W5:Y:S01]  /*20490*/  LD.E.128 R80, desc[UR4][R80.64] ;  /* 0x0000000450507980 */ /* 0x000f62000c101d00 */
[----:B------:R-:W-:-:S02]  /*204a0*/  ULDC.64 UR4, c[0x0][0xaa0] ;  /* 0x0002a80000047ab9 */ /* 0x000fc40000000a00 */
[----:B------:R-:W-:Y:S01]  /*204b0*/  IMAD R9, R9, UR4, RZ ;  /* 0x0000000409097c24 */ /* 0x000fe2000f8e02ff */
[----:B------:R-:W-:Y:S01]  /*204c0*/  @!PT LDS RZ, [RZ] ;  /* 0x00000000fffff984 */ /* 0x000fe20000000800 */
[----:B------:R-:W-:Y:S01]  /*204d0*/  @!PT LDS RZ, [RZ] ;  /* 0x00000000fffff984 */ /* 0x000fe20000000800 */
[----:B------:R-:W-:Y:S01]  /*204e0*/  @!PT LDS RZ, [RZ] ;  /* 0x00000000fffff984 */ /* 0x000fe20000000800 */
[----:B------:R-:W-:Y:S01]  /*204f0*/  @!PT LDS RZ, [RZ] ;  /* 0x00000000fffff984 */ /* 0x000fe20000000800 */
[----:B------:R0:W-:Y:S06]  /*20500*/  MEMBAR.ALL.CTA ;  /* 0x0000000000007992 */ /* 0x0001ec0000008000 */
[----:B0-----:R-:W0:Y:S01]  /*20510*/  FENCE.VIEW.ASYNC.S ;  /* 0x00000000000073c6 */ /* 0x001e220000000000 */
[----:B------:R-:W-:-:S04]  /*20520*/  IMAD.WIDE.U32 R2, R0, UR4, RZ ;  /* 0x0000000400027c25 */ /* 0x000fc8000f8e00ff */
[----:B------:R-:W-:Y:S01]  /*20530*/  IMAD R9, R0, UR5, R9 ;  /* 0x0000000500097c24 */ /* 0x000fe2000f8e0209 */
[----:B------:R-:W-:Y:S01]  /*20540*/  LEA R0, R160, R23, 0x5 ;  /* 0x00000017a0007211 */ /* 0x000fe200078e28ff */
[----:B------:R-:W-:Y:S02]  /*20550*/  ULDC.64 UR4, c[0x0][0xae8] ;  /* 0x0002ba0000047ab9 */ /* 0x000fe40000000a00 */
[----:B------:R-:W-:Y:S02]  /*20560*/  IMAD.IADD R3, R3, 0x1, R9 ;  /* 0x0000000103037824 */ /* 0x000fe400078e0209 */
[----:B------:R-:W-:Y:S02]  /*20570*/  IMAD.IADD R20, R159, 0x1, R0 ;  /* 0x000000019f147824 */ /* 0x000fe400078e0200 */
[----:B------:R-:W-:-:S04]  /*20580*/  IMAD.WIDE.U32 R2, R158, UR4, R2 ;  /* 0x000000049e027c25 */ /* 0x000fc8000f8e0002 */
[----:B-1----:R-:W-:-:S04]  /*20590*/  @P1 IMAD.HI.U32 R0, R20, R21, RZ ;  /* 0x0000001514001227 */ /* 0x002fc800078e00ff */
[----:B------:R-:W-:Y:S01]  /*205a0*/  IMAD R3, R158, UR5, R3 ;  /* 0x000000059e037c24 */ /* 0x000fe2000f8e0203 */
[----:B------:R-:W-:Y:S01]  /*205b0*/  ULDC.64 UR4, c[0x0][0xaf0] ;  /* 0x0002bc0000047ab9 */ /* 0x000fe20000000a00 */
[----:B------:R-:W-:Y:S01]  /*205c0*/  IMAD.MOV.U32 R9, RZ, RZ, R20 ;  /* 0x000000ffff097224 */ /* 0x000fe200078e0014 */
[----:B----4-:R-:W-:Y:S01]  /*205d0*/  @P1 SHF.R.U32.HI R9, RZ, R85, R0 ;  /* 0x00000055ff091219 */ /* 0x010fe20000011600 */
        /* <DEDUP_REMOVED lines=12> */
[----:B------:R-:W-:Y:S02]  /*206a0*/  ULDC.64 UR4, c[0x0][0xad8] ;  /* 0x0002b60000047ab9 */ /* 0x000fe40000000a00 */
[----:B------:R-:W-:Y:S02]  /*206b0*/  IMAD.IADD R3, R3, 0x1, R21 ;  /* 0x0000000103037824 */ /* 0x000fe400078e0215 */
[----:B------:R-:W-:Y:S02]  /*206c0*/  IMAD R0, R0, UR4, RZ ;  /* 0x0000000400007c24 */ /* 0x000fe4000f8e02ff */
[----:B------:R-:W-:Y:S02]  /*206d0*/  VIADD R9, R89, 0x20 ;  /* 0x0000002059097836 */ /* 0x000fe40000000000 */
[----:B------:R-:W-:-:S02]  /*206e0*/  IMAD R21, R11, UR5, R0 ;  /* 0x000000050b157c24 */ /* 0x000fc4000f8e0200 */
[----:B------:R-:W-:Y:S01]  /*206f0*/  IMAD.WIDE.U32 R2, R11, UR4, R2 ;  /* 0x000000040b027c25 */ /* 0x000fe2000f8e0002 */
[-C--:B------:R-:W-:Y:S01]  /*20700*/  ISETP.GE.AND P2, PT, R89, R8.reuse, PT ;  /* 0x000000085900720c */ /* 0x080fe20003f46270 */
[----:B------:R-:W-:Y:S01]  /*20710*/  ULDC.64 UR4, c[0x0][0xa80] ;  /* 0x0002a00000047ab9 */ /* 0x000fe20000000a00 */
[-C--:B------:R-:W-:Y:S01]  /*20720*/  ISETP.GE.AND P1, PT, R9, R8.reuse, PT ;  /* 0x000000080900720c */ /* 0x080fe20003f26270 */
[----:B------:R-:W-:Y:S01]  /*20730*/  IMAD.IADD R3, R3, 0x1, R21 ;  /* 0x0000000103037824 */ /* 0x000fe200078e0215 */
[----:B------:R-:W-:Y:S01]  /*20740*/  IADD3 R9, R89, 0x40, RZ ;  /* 0x0000004059097810 */ /* 0x000fe20007ffe0ff */
[----:B------:R-:W-:Y:S01]  /*20750*/  VIADD R0, R16, 0x30820 ;  /* 0x0003082010007836 */ /* 0x000fe20000000000 */
[C---:B------:R-:W-:Y:S02]  /*20760*/  LEA R24, P3, R2.reuse, UR4, 0x1 ;  /* 0x0000000402187c11 */ /* 0x040fe4000f8608ff */
[----:B------:R-:W-:Y:S02]  /*20770*/  ISETP.GE.AND P0, PT, R9, R8, PT ;  /* 0x000000080900720c */ /* 0x000fe40003f06270 */
[----:B------:R-:W-:-:S02]  /*20780*/  LEA.HI.X R9, R2, UR5, R3, 0x1, P3 ;  /* 0x0000000502097c11 */ /* 0x000fc400098f0c03 */
[----:B------:R-:W-:Y:S01]  /*20790*/  PRMT R0, RZ, 0x654, R0 ;  /* 0x00000654ff007816 */ /* 0x000fe20000000000 */
[----:B0-----:R3:W0:Y:S03]  /*207a0*/  SHFL.IDX PT, R87, R24, RZ, 0x181f ;  /* 0x00181fff18577589 */ /* 0x00162600000e0000 */
[----:B------:R3:W-:Y:S01]  /*207b0*/  SYNCS.ARRIVE.TRANS64.RED.A1T0 RZ, [R0+URZ], RZ ;  /* 0x000000ff00ff79a7 */ /* 0x0007e2000810043f */
[----:B------:R3:W1:Y:S01]  /*207c0*/  SHFL.IDX PT, R85, R9, RZ, 0x181f ;  /* 0x00181fff09557589 */ /* 0x00066200000e0000 */
[----:B------:R-:W-:Y:S05]  /*207d0*/  @P2 BRA `(.L_x_1805) ;  /* 0x0000000000482947 */ /* 0x000fea0003800000 */
[----:B------:R-:W-:Y:S01]  /*207e0*/  ULDC UR4, c[0x0][0xac8] ;  /* 0x0002b20000047ab9 */ /* 0x000fe20000000800 */
[----:B------:R-:W-:Y:S01]  /*207f0*/  ULDC.64 UR6, c[0x0][0x208] ;  /* 0x0000820000067ab9 */ /* 0x000fe20000000a00 */
[----:B------:R-:W-:Y:S02]  /*20800*/  ISETP.GE.AND P5, PT, R18, UR4, PT ;  /* 0x0000000412007c0c */ /* 0x000fe4000bfa6270 */
[----:B------:R-:W-:Y:S02]  /*20810*/  ISETP.GE.AND P4, PT, R226, UR4, PT ;  /* 0x00000004e2007c0c */ /* 0x000fe4000bf86270 */
[----:B-----5:R-:W-:Y:S02]  /*20820*/  ISETP.GE.AND P3, PT, R90, UR4, PT ;  /* 0x000000045a007c0c */ /* 0x020fe4000bf66270 */
[----:B------:R-:W-:-:S07]  /*20830*/  ISETP.GE.AND P2, PT, R86, UR4, PT ;  /* 0x0000000456007c0c */ /* 0x000fce000bf46270 */
[----:B0-----:R-:W-:-:S04]  /*20840*/  @!P5 LEA R2, P6, R18, R87, 0x1 ;  /* 0x000000571202d211 */ /* 0x001fc800078c08ff */
[----:B-1----:R-:W-:Y:S02]  /*20850*/  @!P5 LEA.HI.X R3, R18, R85, R19, 0x1, P6 ;  /* 0x000000551203d211 */ /* 0x002fe400030f0c13 */
[----:B------:R-:W-:-:S03]  /*20860*/  @!P4 LEA R10, P6, R92, R87, 0x1 ;  /* 0x000000575c0ac211 */ /* 0x000fc600078c08ff */
        /* <DEDUP_REMOVED lines=9> */
.L_x_1805:
[----:B------:R-:W-:Y:S05]  /*20900*/  BSYNC B1 ;  /* 0x0000000000017941 */ /* 0x000fea0003800000 */
.L_x_1804:
[----:B--2---:R2:W4:Y:S01]  /*20910*/  SHFL.IDX PT, R11, R9, 0x1, 0x181f ;  /* 0x00381f00090b7f89 */ /* 0x00452200000e0000 */
        /* <DEDUP_REMOVED lines=10> */
[----:B------:R-:W-:Y:S02]  /*209c0*/  @!P3 LEA R4, P5, R92, R7, 0x1 ;  /* 0x000000075c04b211 */ /* 0x000fe400078a08ff */
[----:B----4-:R-:W-:Y:S02]  /*209d0*/  @!P4 LEA.HI.X R3, R18, R11, R19, 0x1, P6 ;  /* 0x0000000b1203c211 */ /* 0x010fe400030f0c13 */
        /* <DEDUP_REMOVED lines=9> */
.L_x_1807:
[----:B------:R-:W-:Y:S05]  /*20a70*/  BSYNC B1 ;  /* 0x0000000000017941 */ /* 0x000fea0003800000 */
.L_x_1806:
[----:B0---4-:R0:W4:Y:S01]  /*20a80*/  SHFL.IDX PT, R11, R9, 0x2, 0x181f ;  /* 0x00581f00090b7f89 */ /* 0x01112200000e0000 */
        /* <DEDUP_REMOVED lines=12> */
[----:B----4-:R-:W-:Y:S02]  /*20b50*/  @!P3 LEA.HI.X R3, R18, R11, R19, 0x1, P6 ;  /* 0x0000000b1203b211 */ /* 0x010fe400030f0c13 */
        /* <DEDUP_REMOVED lines=8> */
.L_x_1809:
[----:B------:R-:W-:Y:S05]  /*20be0*/  BSYNC B1 ;  /* 0x0000000000017941 */ /* 0x000fea0003800000 */
.L_x_1808:
[----:B0-----:R-:W-:Y:S01]  /*20bf0*/  VIADD R3, R89, 0x60 ;  /* 0x0000006059037836 */ /* 0x001fe20000000000 */
[----:B--23--:R-:W0:Y:S04]  /*20c00*/  SHFL.IDX PT, R9, R9, 0x3, 0x181f ;  /* 0x00781f0009097f89 */ /* 0x00ce2800000e0000 */
[----:B------:R-:W-:Y:S01]  /*20c10*/  ISETP.GE.AND P0, PT, R3, R8, PT ;  /* 0x000000080300720c */ /* 0x000fe20003f06270 */
[----:B----4-:R2:W3:-:S12]  /*20c20*/  SHFL.IDX PT, R11, R24, 0x3, 0x181f ;  /* 0x00781f00180b7f89 */ /* 0x0104d800000e0000 */
[----:B--2---:R-:W-:Y:S05]  /*20c30*/  @P0 BRA `(.L_x_1810) ;  /* 0x0000002800740947 */ /* 0x004fea0003800000 */
        /* <DEDUP_REMOVED lines=21> */
.L_x_1803:
[----:B------:R-:W1:Y:S01]  /*20d90*/  @P1 LDC R7, c[0x0][0xbec] ;  /* 0x0002fb00ff071b82 */ /* 0x000e620000000800 */
[----:B------:R-:W-:Y:S01]  /*20da0*/  ULDC.64 UR4, c[0x0][0xb08] ;  /* 0x0002c20000047ab9 */ /* 0x000fe20000000a00 */
[----:B0-----:R-:W-:Y:S01]  /*20db0*/  IMAD.MOV.U32 R12, RZ, RZ, R154 ;  /* 0x000000ffff0c7224 */ /* 0x001fe200078e009a */
[----:B------:R-:W-:Y:S01]  /*20dc0*/  IADD3 R167, R229, 0xb8, RZ ;  /* 0x000000b8e5a77810 */ /* 0x000fe20007ffe0ff */
[----:B------:R-:W-:Y:S01]  /*20dd0*/  IMAD R9, R9, UR4, RZ ;  /* 0x0000000409097c24 */ /* 0x000fe2000f8e02ff */
[C---:B------:R-:W-:Y:S01]  /*20de0*/  IADD3 R185, R229.reuse, 0x70, RZ ;  /* 0x00000070e5b97810 */ /* 0x040fe20007ffe0ff */
[C---:B------:R-:W-:Y:S01]  /*20df0*/  VIADD R101, R229.reuse, 0xf8 ;  /* 0x000000f8e5657836 */ /* 0x040fe20000000000 */
[C---:B------:R-:W-:Y:S01]  /*20e00*/  IADD3 R206, R229.reuse, 0x28, RZ ;  /* 0x00000028e5ce7810 */ /* 0x040fe20007ffe0ff */
[----:B------:R-:W0:Y:S01]  /*20e10*/  @P1 LDC R6, c[0x0][0xbf0] ;  /* 0x0002fc00ff061b82 */ /* 0x000e220000000800 */
[----:B------:R-:W-:Y:S01]  /*20e20*/  IMAD R9, R0, UR5, R9 ;  /* 0x0000000500097c24 */ /* 0x000fe2000f8e0209 */
[----:B------:R-:W-:Y:S01]  /*20e30*/  BSSY B1, `(.L_x_1811) ;  /* 0x0000105000017945 */ /* 0x000fe20003800000 */
        /* <DEDUP_REMOVED lines=13> */
[----:B------:R-:W-:Y:S01]  /*20f10*/  SHF.R.S32.HI R163, RZ, 0x1f, R163 ;  /* 0x0000001fffa37819 */ /* 0x000fe200000114a3 */
[----:B-1----:R-:W-:Y:S01]  /*20f20*/  @P1 IMAD.HI.U32 R7, R154, R7, RZ ;  /* 0x000000079a071227 */ /* 0x002fe200078e00ff */
[----:B------:R-:W-:-:S02]  /*20f30*/  SHF.R.S32.HI R165, RZ, 0x1f, R165 ;  /* 0x0000001fffa57819 */ /* 0x000fc400000114a5 */
[----:B------:R-:W-:Y:S01]  /*20f40*/  SHF.R.S32.HI R169, RZ, 0x1f, R169 ;  /* 0x0000001fffa97819 */ /* 0x000fe200000114a9 */
[C---:B------:R-:W-:Y:S01]  /*20f50*/  VIADD R171, R229.reuse, 0xa8 ;  /* 0x000000a8e5ab7836 */ /* 0x040fe20000000000 */
[C---:B------:R-:W-:Y:S01]  /*20f60*/  IADD3 R176, R229.reuse, 0x90, RZ ;  /* 0x00000090e5b07810 */ /* 0x040fe20007ffe0ff */
[----:B------:R-:W-:Y:S01]  /*20f70*/  VIADD R173, R229, 0xa0 ;  /* 0x000000a0e5ad7836 */ /* 0x000fe20000000000 */
[----:B0-----:R-:W-:Y:S01]  /*20f80*/  @P1 SHF.R.U32.HI R12, RZ, R6, R7 ;  /* 0x00000006ff0c1219 */ /* 0x001fe20000011607 */
[----:B------:R-:W-:Y:S01]  /*20f90*/  IMAD.WIDE.U32 R6, R0, UR4, RZ ;  /* 0x0000000400067c25 */ /* 0x000fe2000f8e00ff */
[----:B------:R-:W-:Y:S01]  /*20fa0*/  ULDC.64 UR4, c[0x0][0xb38] ;  /* 0x0002ce0000047ab9 */ /* 0x000fe20000000a00 */
[----:B------:R-:W-:Y:S02]  /*20fb0*/  SHF.R.S32.HI R0, RZ, 0x1f, R10 ;  /* 0x0000001fff007819 */ /* 0x000fe4000001140a */
[----:B------:R-:W-:Y:S01]  /*20fc0*/  IMAD.IADD R7, R7, 0x1, R9 ;  /* 0x0000000107077824 */ /* 0x000fe200078e0209 */
[----:B------:R-:W-:Y:S01]  /*20fd0*/  SHF.R.S32.HI R9, RZ, 0x1f, R12 ;  /* 0x0000001fff097819 */ /* 0x000fe2000001140c */
[----:B------:R-:W-:Y:S01]  /*20fe0*/  VIADD R175, R229, 0x98 ;  /* 0x00000098e5af7836 */ /* 0x000fe20000000000 */
[----:B------:R-:W-:Y:S01]  /*20ff0*/  SHF.R.S32.HI R171, RZ, 0x1f, R171 ;  /* 0x0000001fffab7819 */ /* 0x000fe200000114ab */
[----:B------:R-:W-:Y:S01]  /*21000*/  IMAD.WIDE.U32 R6, R158, UR4, R6 ;  /* 0x000000049e067c25 */ /* 0x000fe2000f8e0006 */
[----:B------:R-:W-:-:S02]  /*21010*/  SHF.R.S32.HI R173, RZ, 0x1f, R173 ;  /* 0x0000001fffad7819 */ /* 0x000fc400000114ad */
[----:B------:R-:W-:Y:S01]  /*21020*/  SHF.R.S32.HI R175, RZ, 0x1f, R175 ;  /* 0x0000001fffaf7819 */ /* 0x000fe200000114af */
[----:B------:R-:W-:Y:S01]  /*21030*/  IMAD R7, R158, UR5, R7 ;  /* 0x000000059e077c24 */ /* 0x000fe2000f8e0207 */
[----:B------:R-:W-:Y:S01]  /*21040*/  ULDC.64 UR4, c[0x0][0xb40] ;  /* 0x0002d00000047ab9 */ /* 0x000fe20000000a00 */
[C---:B------:R-:W-:Y:S01]  /*21050*/  VIADD R177, R229.reuse, 0x90 ;  /* 0x00000090e5b17836 */ /* 0x040fe20000000000 */
[C---:B------:R-:W-:Y:S01]  /*21060*/  IADD3 R158, R229.reuse, 0xd8, RZ ;  /* 0x000000d8e59e7810 */ /* 0x040fe20007ffe0ff */
[----:B------:R-:W-:Y:S01]  /*21070*/  IMAD R0, R0, UR4, RZ ;  /* 0x0000000400007c24 */ /* 0x000fe2000f8e02ff */
[----:B------:R-:W-:Y:S01]  /*21080*/  SHF.R.S32.HI R185, RZ, 0x1f, R185 ;  /* 0x0000001fffb97819 */ /* 0x000fe200000114b9 */
[C---:B------:R-:W-:Y:S01]  /*21090*/  IMAD.WIDE.U32 R6, R10.reuse, UR4, R6 ;  /* 0x000000040a067c25 */ /* 0x040fe2000f8e0006 */
[----:B------:R-:W-:Y:S02]  /*210a0*/  SHF.R.S32.HI R177, RZ, 0x1f, R177 ;  /* 0x0000001fffb17819 */ /* 0x000fe400000114b1 */
[C---:B------:R-:W-:Y:S01]  /*210b0*/  IADD3 R194, R229.reuse, 0x48, RZ ;  /* 0x00000048e5c27810 */ /* 0x040fe20007ffe0ff */
[----:B------:R-:W-:Y:S01]  /*210c0*/  IMAD R0, R10, UR5, R0 ;  /* 0x000000050a007c24 */ /* 0x000fe2000f8e0200 */
[----:B------:R-:W-:Y:S01]  /*210d0*/  ULDC.64 UR4, c[0x0][0xb48] ;  /* 0x0002d20000047ab9 */ /* 0x000fe20000000a00 */
[----:B------:R-:W-:Y:S01]  /*210e0*/  VIADD R179, R229, 0x88 ;  /* 0x00000088e5b37836 */ /* 0x000fe20000000000 */
[----:B------:R-:W-:Y:S01]  /*210f0*/  SHF.R.S32.HI R206, RZ, 0x1f, R206 ;  /* 0x0000001fffce7819 */ /* 0x000fe200000114ce */
[----:B------:R-:W-:Y:S01]  /*21100*/  IMAD.IADD R7, R7, 0x1, R0 ;  /* 0x0000000107077824 */ /* 0x000fe200078e0200 */
[----:B------:R-:W-:Y:S01]  /*21110*/  SHF.R.S32.HI R215, RZ, 0x1f, R229 ;  /* 0x0000001fffd77819 */ /* 0x000fe200000114e5 */
[----:B------:R-:W-:Y:S01]  /*21120*/  IMAD.MOV R0, RZ, RZ, -R12 ;  /* 0x000000ffff007224 */ /* 0x000fe200078e0a0c */
[----:B------:R-:W-:Y:S01]  /*21130*/  SHF.R.S32.HI R179, RZ, 0x1f, R179 ;  /* 0x0000001fffb37819 */ /* 0x000fe200000114b3 */
[----:B------:R-:W-:-:S04]  /*21140*/  IMAD.WIDE.U32 R6, R157, UR4, R6 ;  /* 0x000000049d067c25 */ /* 0x000fc8000f8e0006 */
[----:B------:R-:W-:Y:S01]  /*21150*/  IMAD R7, R157, UR5, R7 ;  /* 0x000000059d077c24 */ /* 0x000fe2000f8e0207 */
[----:B------:R-:W-:Y:S01]  /*21160*/  ULDC.64 UR4, c[0x0][0xb30] ;  /* 0x0002cc0000047ab9 */ /* 0x000fe20000000a00 */
[----:B------:R-:W-:Y:S02]  /*21170*/  IMAD R0, R156, R0, R154 ;  /* 0x000000009c007224 */ /* 0x000fe400078e029a */
[----:B------:R-:W-:Y:S02]  /*21180*/  IMAD R9, R9, UR4, RZ ;  /* 0x0000000409097c24 */ /* 0x000fe4000f8e02ff */
[----:B------:R-:W-:Y:S01]  /*21190*/  IMAD.WIDE.U32 R6, R12, UR4, R6 ;  /* 0x000000040c067c25 */ /* 0x000fe2000f8e0006 */
[----:B------:R-:W-:-:S03]  /*211a0*/  SHF.R.S32.HI R10, RZ, 0x1f, R0 ;  /* 0x0000001fff0a7819 */ /* 0x000fc60000011400 */
[----:B------:R-:W-:Y:S01]  /*211b0*/  IMAD R9, R12, UR5, R9 ;  /* 0x000000050c097c24 */ /* 0x000fe2000f8e0209 */
[----:B------:R-:W-:Y:S01]  /*211c0*/  ULDC.64 UR4, c[0x0][0xb28] ;  /* 0x0002ca0000047ab9 */ /* 0x000fe20000000a00 */
[----:B------:R-:W-:Y:S02]  /*211d0*/  VIADD R157, R229, 0xe0 ;  /* 0x000000e0e59d7836 */ /* 0x000fe40000000000 */
[----:B------:R-:W-:Y:S02]  /*211e0*/  IMAD.IADD R7, R7, 0x1, R9 ;  /* 0x0000000107077824 */ /* 0x000fe400078e0209 */
[----:B------:R-:W-:Y:S01]  /*211f0*/  IMAD R10, R10, UR4, RZ ;  /* 0x000000040a0a7c24 */ /* 0x000fe2000f8e02ff */
[----:B------:R-:W-:Y:S01]  /*21200*/  SHF.R.S32.HI R157, RZ, 0x1f, R157 ;  /* 0x0000001fff9d7819 */ /* 0x000fe2000001149d */
[----:B------:R-:W-:-:S04]  /*21210*/  IMAD.WIDE.U32 R6, R0, UR4, R6 ;  /* 0x0000000400067c25 */ /* 0x000fc8000f8e0006 */
[----:B------:R-:W-:Y:S01]  /*21220*/  IMAD R10, R0, UR5, R10 ;  /* 0x00000005000a7c24 */ /* 0x000fe2000f8e020a */
[----:B------:R-:W-:Y:S01]  /*21230*/  ULDC.64 UR4, c[0x0][0xb00] ;  /* 0x0002c00000047ab9 */ /* 0x000fe20000000a00 */
[----:B------:R-:W-:Y:S01]  /*21240*/  VIADD R181, R229, 0x80 ;  /* 0x00000080e5b57836 */ /* 0x000fe20000000000 */
[C---:B------:R-:W-:Y:S01]  /*21250*/  LEA R0, P0, R6.reuse, UR4, 0x2 ;  /* 0x0000000406007c11 */ /* 0x040fe2000f8010ff */
[----:B------:R-:W-:Y:S02]  /*21260*/  IMAD.IADD R9, R7, 0x1, R10 ;  /* 0x0000000107097824 */ /* 0x000fe400078e020a */
[C---:B------:R-:W-:Y:S01]  /*21270*/  VIADD R183, R229.reuse, 0x78 ;  /* 0x00000078e5b77836 */ /* 0x040fe20000000000 */
[----:B------:R-:W-:Y:S01]  /*21280*/  SHF.R.S32.HI R181, RZ, 0x1f, R181 ;  /* 0x0000001fffb57819 */ /* 0x000fe200000114b5 */
[C---:B------:R-:W-:Y:S01]  /*21290*/  VIADD R187, R229.reuse, 0x68 ;  /* 0x00000068e5bb7836 */ /* 0x040fe20000000000 */
[----:B------:R-:W-:Y:S01]  /*212a0*/  LEA.HI.X R9, R6, UR5, R9, 0x2, P0 ;  /* 0x0000000506097c11 */ /* 0x000fe200080f1409 */
[C---:B------:R-:W-:Y:S01]  /*212b0*/  VIADD R189, R229.reuse, 0x60 ;  /* 0x00000060e5bd7836 */ /* 0x040fe20000000000 */
[----:B------:R-:W-:Y:S01]  /*212c0*/  ISETP.GE.AND P0, PT, R24, R8, PT ;  /* 0x000000081800720c */ /* 0x000fe20003f06270 */
[C---:B------:R-:W-:Y:S01]  /*212d0*/  VIADD R191, R229.reuse, 0x58 ;  /* 0x00000058e5bf7836 */ /* 0x040fe20000000000 */
[----:B------:R-:W-:Y:S01]  /*212e0*/  IADD3 R6, R16, 0x30820, RZ ;  /* 0x0003082010067810 */ /* 0x000fe20007ffe0ff */
[C---:B------:R-:W-:Y:S01]  /*212f0*/  VIADD R193, R229.reuse, 0x50 ;  /* 0x00000050e5c17836 */ /* 0x040fe20000000000 */
[----:B------:R0:W1:Y:S01]  /*21300*/  SHFL.IDX PT, R24, R0, RZ, 0x1c1f ;  /* 0x001c1fff00187589 */ /* 0x00006200000e0000 */
[C---:B------:R-:W-:Y:S01]  /*21310*/  VIADD R195, R229.reuse, 0x48 ;  /* 0x00000048e5c37836 */ /* 0x040fe20000000000 */
[----:B------:R-:W-:Y:S01]  /*21320*/  PRMT R6, RZ, 0x654, R6 ;  /* 0x00000654ff067816 */ /* 0x000fe20000000006 */
[C---:B------:R-:W-:Y:S01]  /*21330*/  VIADD R197, R229.reuse, 0x40 ;  /* 0x00000040e5c57836 */ /* 0x040fe20000000000 */
[----:B------:R0:W2:Y:S01]  /*21340*/  SHFL.IDX PT, R10, R9, RZ, 0x1c1f ;  /* 0x001c1fff090a7589 */ /* 0x0000a200000e0000 */
[C---:B------:R-:W-:Y:S01]  /*21350*/  VIADD R199, R229.reuse, 0x38 ;  /* 0x00000038e5c77836 */ /* 0x040fe20000000000 */
[----:B------:R0:W-:Y:S01]  /*21360*/  SYNCS.ARRIVE.TRANS64.RED.A1T0 RZ, [R6+URZ], RZ ;  /* 0x000000ff06ff79a7 */ /* 0x0001e2000810043f */
        /* <DEDUP_REMOVED lines=26> */
[----:B------:R-:W-:-:S02]  /*21510*/  VIADD R168, R229, 0xb0 ;  /* 0x000000b0e5a87836 */ /* 0x000fc40000000000 */
[C---:B------:R-:W-:Y:S02]  /*21520*/  VIADD R170, R229.reuse, 0xa8 ;  /* 0x000000a8e5aa7836 */ /* 0x040fe40000000000 */
[C---:B------:R-:W-:Y:S02]  /*21530*/  VIADD R172, R229.reuse, 0xa0 ;  /* 0x000000a0e5ac7836 */ /* 0x040fe40000000000 */
[C---:B------:R-:W-:Y:S02]  /*21540*/  VIADD R174, R229.reuse, 0x98 ;  /* 0x00000098e5ae7836 */ /* 0x040fe40000000000 */
[C---:B------:R-:W-:Y:S02]  /*21550*/  VIADD R178, R229.reuse, 0x88 ;  /* 0x00000088e5b27836 */ /* 0x040fe40000000000 */
[C---:B------:R-:W-:Y:S02]  /*21560*/  VIADD R180, R229.reuse, 0x80 ;  /* 0x00000080e5b47836 */ /* 0x040fe40000000000 */
        /* <DEDUP_REMOVED lines=13> */
[----:B------:R-:W-:Y:S01]  /*21640*/  VIADD R213, R229, 0x8 ;  /* 0x00000008e5d57836 */ /* 0x000fe20000000000 */
[----:B012---:R-:W-:Y:S06]  /*21650*/  @P0 BRA `(.L_x_1812) ;  /* 0x0000000800080947 */ /* 0x007fec0003800000 */
[----:B------:R-:W-:Y:S01]  /*21660*/  ULDC UR4, c[0x0][0xac8] ;  /* 0x0002b20000047ab9 */ /* 0x000fe20000000800 */
[----:B------:R-:W-:Y:S01]  /*21670*/  ULDC.64 UR6, c[0x0][0x208] ;  /* 0x0000820000067ab9 */ /* 0x000fe20000000a00 */
[----:B------:R-:W-:Y:S02]  /*21680*/  ISETP.GE.AND P0, PT, R229, UR4, PT ;  /* 0x00000004e5007c0c */ /* 0x000fe4000bf06270 */
[----:B------:R-:W-:Y:S02]  /*21690*/  ISETP.GE.AND P5, PT, R190, UR4, PT ;  /* 0x00000004be007c0c */ /* 0x000fe4000bfa6270 */
[----:B------:R-:W-:Y:S02]  /*216a0*/  ISETP.GE.AND P4, PT, R188, UR4, PT ;  /* 0x00000004bc007c0c */ /* 0x000fe4000bf86270 */
[----:B------:R-:W-:-:S07]  /*216b0*/  ISETP.GE.AND P3, PT, R186, UR4, PT ;  /* 0x00000004ba007c0c */ /* 0x000fce000bf66270 */
[----:B------:R-:W-:-:S04]  /*216c0*/  @!P0 LEA R6, P1, R229, R24, 0x2 ;  /* 0x00000018e5068211 */ /* 0x000fc800078210ff */
[----:B------:R-:W-:-:S05]  /*216d0*/  @!P0 LEA.HI.X R7, R229, R10, R215, 0x2, P1 ;  /* 0x0000000ae5078211 */ /* 0x000fca00008f14d7 */
        /* <DEDUP_REMOVED lines=55> */
[----:B-1----:R-:W-:Y:S02]  /*21a50*/  @!P1 LEA R12, P5, R182, R24, 0x2 ;  /* 0x00000018b60c9211 */ /* 0x002fe400078a10ff */
[----:B------:R-:W-:-:S02]  /*21a60*/  @!P0 LEA.HI.X R7, R184, R10, R185, 0x2, P4 ;  /* 0x0000000ab8078211 */ /* 0x000fc400020f14b9 */
[----:B------:R-:W-:Y:S02]  /*21a70*/  ISETP.GE.AND P4, PT, R176, UR4, PT ;  /* 0x00000004b0007c0c */ /* 0x000fe4000bf86270 */
[----:B------:R-:W-:Y:S01]  /*21a80*/  @!P1 LEA.HI.X R13, R182, R10, R183, 0x2, P5 ;  /* 0x0000000ab60d9211 */ /* 0x000fe200028f14b7 */
[----:B------:R0:W-:Y:S01]  /*21a90*/  @!P0 ST.E.64 desc[UR6][R6.64], R80 ;  /* 0x0000005006008985 */ /* 0x0001e2000c101b06 */
[----:B--2---:R-:W-:Y:S02]  /*21aa0*/  @!P2 LEA R14, P6, R180, R24, 0x2 ;  /* 0x00000018b40ea211 */ /* 0x004fe400078c10ff */
[----:B------:R-:W-:Y:S01]  /*21ab0*/  ISETP.GE.AND P5, PT, R174, UR4, PT ;  /* 0x00000004ae007c0c */ /* 0x000fe2000bfa6270 */
[----:B------:R1:W-:Y:S01]  /*21ac0*/  @!P1 ST.E.64 desc[UR6][R12.64], R84 ;  /* 0x000000540c009985 */ /* 0x0003e2000c101b06 */
[----:B------:R-:W-:Y:S02]  /*21ad0*/  @!P2 LEA.HI.X R15, R180, R10, R181, 0x2, P6 ;  /* 0x0000000ab40fa211 */ /* 0x000fe400030f14b5 */
[----:B------:R-:W-:-:S03]  /*21ae0*/  ISETP.GE.AND P1, PT, R170, UR4, PT ;  /* 0x00000004aa007c0c */ /* 0x000fc6000bf26270 */
[----:B------:R2:W-:Y:S01]  /*21af0*/  @!P2 ST.E.64 desc[UR6][R14.64], R88 ;  /* 0x000000580e00a985 */ /* 0x0005e2000c101b06 */
[----:B------:R-:W-:Y:S02]  /*21b00*/  ISETP.GE.AND P2, PT, R172, UR4, PT ;  /* 0x00000004ac007c0c */ /* 0x000fe4000bf46270 */
[-C--:B0-----:R-:W-:Y:S02]  /*21b10*/  @!P3 LEA R6, P6, R178, R24.reuse, 0x2 ;  /* 0x00000018b206b211 */ /* 0x081fe400078c10ff */
[----:B-1----:R-:W-:Y:S02]  /*21b20*/  @!P4 LEA R12, P0, R176, R24, 0x2 ;  /* 0x00000018b00cc211 */ /* 0x002fe400078010ff */
[-C--:B------:R-:W-:Y:S02]  /*21b30*/  @!P3 LEA.HI.X R7, R178, R10.reuse, R179, 0x2, P6 ;  /* 0x0000000ab207b211 */ /* 0x080fe400030f14b3 */
[----:B------:R-:W-:Y:S02]  /*21b40*/  @!P4 LEA.HI.X R13, R176, R10, R177, 0x2, P0 ;  /* 0x0000000ab00dc211 */ /* 0x000fe400000f14b1 */
[----:B--2---:R-:W-:Y:S01]  /*21b50*/  @!P5 LEA R14, P6, R174, R24, 0x2 ;  /* 0x00000018ae0ed211 */ /* 0x004fe200078c10ff */
[----:B------:R0:W-:Y:S01]  /*21b60*/  @!P3 ST.E.64 desc[UR6][R6.64], R92 ;  /* 0x0000005c0600b985 */ /* 0x0001e2000c101b06 */
[----:B------:R-:W-:-:S02]  /*21b70*/  ISETP.GE.AND P0, PT, R168, UR4, PT ;  /* 0x00000004a8007c0c */ /* 0x000fc4000bf06270 */
[----:B------:R-:W-:Y:S01]  /*21b80*/  @!P5 LEA.HI.X R15, R174, R10, R175, 0x2, P6 ;  /* 0x0000000aae0fd211 */ /* 0x000fe200030f14af */
[----:B------:R-:W-:Y:S01]  /*21b90*/  @!P4 ST.E.64 desc[UR6][R12.64], R96 ;  /* 0x000000600c00c985 */ /* 0x000fe2000c101b06 */
[----:B------:R-:W-:-:S03]  /*21ba0*/  ISETP.GE.AND P4, PT, R164, UR4, PT ;  /* 0x00000004a4007c0c */ /* 0x000fc6000bf86270 */
[----:B------:R1:W-:Y:S01]  /*21bb0*/  @!P5 ST.E.64 desc[UR6][R14.64], R2 ;  /* 0x000000020e00d985 */ /* 0x0003e2000c101b06 */
[----:B------:R-:W-:Y:S02]  /*21bc0*/  ISETP.GE.AND P5, PT, R166, UR4, PT ;  /* 0x00000004a6007c0c */ /* 0x000fe4000bfa6270 */
[----:B0-----:R-:W-:-:S04]  /*21bd0*/  @!P1 LEA R6, P3, R170, R24, 0x2 ;  /* 0x00000018aa069211 */ /* 0x001fc800078610ff */
[----:B------:R-:W-:Y:S02]  /*21be0*/  @!P1 LEA.HI.X R7, R170, R10, R171, 0x2, P3 ;  /* 0x0000000aaa079211 */ /* 0x000fe400018f14ab */
[----:B------:R-:W-:Y:S02]  /*21bf0*/  ISETP.GE.AND P3, PT, R162, UR4, PT ;  /* 0x00000004a2007c0c */ /* 0x000fe4000bf66270 */
[----:B-1----:R-:W-:-:S04]  /*21c00*/  @!P2 LEA R2, P6, R172, R24, 0x2 ;  /* 0x00000018ac02a211 */ /* 0x002fc800078c10ff */
        /* <DEDUP_REMOVED lines=10> */
[----:B--2---:R-:W-:Y:S02]  /*21cb0*/  @!P3 LEA R12, P6, R162, R24, 0x2 ;  /* 0x00000018a20cb211 */ /* 0x004fe400078c10ff */
[----:B------:R-:W-:Y:S01]  /*21cc0*/  ISETP.GE.AND P1, PT, R158, UR4, PT ;  /* 0x000000049e007c0c */ /* 0x000fe2000bf26270 */
[----:B------:R0:W-:Y:S01]  /*21cd0*/  @!P5 ST.E.64 desc[UR6][R2.64], R116 ;  /* 0x000000740200d985 */ /* 0x0001e2000c101b06 */
[-C--:B------:R-:W-:Y:S02]  /*21ce0*/  @!P4 LEA.HI.X R7, R164, R10.reuse, R165, 0x2, P2 ;  /* 0x0000000aa407c211 */ /* 0x080fe400010f14a5 */
[----:B------:R-:W-:Y:S02]  /*21cf0*/  @!P3 LEA.HI.X R13, R162, R10, R163, 0x2, P6 ;  /* 0x0000000aa20db211 */ /* 0x000fe400030f14a3 */
[----:B------:R-:W-:Y:S01]  /*21d00*/  ISETP.GE.AND P2, PT, R152, UR4, PT ;  /* 0x0000000498007c0c */ /* 0x000fe2000bf46270 */
[----:B------:R1:W-:Y:S01]  /*21d10*/  @!P4 ST.E.64 desc[UR6][R6.64], R120 ;  /* 0x000000780600c985 */ /* 0x0003e2000c101b06 */
[----:B------:R-:W-:-:S03]  /*21d20*/  ISETP.GE.AND P4, PT, R156, UR4, PT ;  /* 0x000000049c007c0c */ /* 0x000fc6000bf86270 */
[----:B------:R2:W-:Y:S01]  /*21d30*/  @!P3 ST.E.64 desc[UR6][R12.64], R124 ;  /* 0x0000007c0c00b985 */ /* 0x0005e2000c101b06 */
[----:B------:R-:W-:Y:S02]  /*21d40*/  ISETP.GE.AND P3, PT, R154, UR4, PT ;  /* 0x000000049a007c0c */ /* 0x000fe4000bf66270 */
[----:B0-----:R-:W-:-:S04]  /*21d50*/  @!P0 LEA R2, P5, R160, R24, 0x2 ;  /* 0x00000018a0028211 */ /* 0x001fc800078a10ff */
[----:B------:R-:W-:Y:S02]  /*21d60*/  @!P0 LEA.HI.X R3, R160, R10, R161, 0x2, P5 ;  /* 0x0000000aa0038211 */ /* 0x000fe400028f14a1 */
[----:B------:R-:W-:Y:S02]  /*21d70*/  ISETP.GE.AND P5, PT, R100, UR4, PT ;  /* 0x0000000464007c0c */ /* 0x000fe4000bfa6270 */
[C---:B-1----:R-:W-:Y:S01]  /*21d80*/  @!P1 LEA R6, P6, R158.reuse, R24, 0x2 ;  /* 0x000000189e069211 */ /* 0x042fe200078c10ff */
[----:B------:R0:W-:Y:S03]  /*21d90*/  @!P0 ST.E.64 desc[UR6][R2.64], R128 ;  /* 0x0000008002008985 */ /* 0x0001e6000c101b06 */
[----:B------:R-:W-:Y:S02]  /*21da0*/  @!P1 LEA.HI.X R7, R158, R10, R159, 0x2, P6 ;  /* 0x0000000a9e079211 */ /* 0x000fe400030f149f */
[----:B--2---:R-:W-:-:S03]  /*21db0*/  @!P3 LEA R12, P6, R154, R24, 0x2 ;  /* 0x000000189a0cb211 */ /* 0x004fc600078c10ff */
[----:B------:R1:W-:Y:S01]  /*21dc0*/  @!P1 ST.E.64 desc[UR6][R6.64], R132 ;  /* 0x0000008406009985 */ /* 0x0003e2000c101b06 */
[----:B------:R-:W-:Y:S02]  /*21dd0*/  @!P3 LEA.HI.X R13, R154, R10, R155, 0x2, P6 ;  /* 0x0000000a9a0db211 */ /* 0x000fe400030f149b */
[----:B0-----:R-:W-:-:S04]  /*21de0*/  @!P4 LEA R2, P0, R156, R24, 0x2 ;  /* 0x000000189c02c211 */ /* 0x001fc800078010ff */
[----:B------:R-:W-:Y:S02]  /*21df0*/  @!P4 LEA.HI.X R3, R156, R10, R157, 0x2, P0 ;  /* 0x0000000a9c03c211 */ /* 0x000fe400000f149d */
[-C--:B------:R-:W-:Y:S02]  /*21e00*/  @!P5 LEA R14, P0, R100, R24.reuse, 0x2 ;  /* 0x00000018640ed211 */ /* 0x080fe400078010ff */
[----:B-1----:R-:W-:Y:S01]  /*21e10*/  @!P2 LEA R6, P1, R152, R24, 0x2 ;  /* 0x000000189806a211 */ /* 0x002fe200078210ff */
[----:B------:R0:W-:Y:S01]  /*21e20*/  @!P4 ST.E.64 desc[UR6][R2.64], R136 ;  /* 0x000000880200c985 */ /* 0x0001e2000c101b06 */
[-C--:B------:R-:W-:Y:S02]  /*21e30*/  @!P5 LEA.HI.X R15, R100, R10.reuse, R101, 0x2, P0 ;  /* 0x0000000a640fd211 */ /* 0x080fe400000f1465 */
[----:B------:R-:W-:Y:S01]  /*21e40*/  @!P2 LEA.HI.X R7, R152, R10, R153, 0x2, P1 ;  /* 0x0000000a9807a211 */ /* 0x000fe200008f1499 */
[----:B------:R0:W-:Y:S04]  /*21e50*/  @!P3 ST.E.64 desc[UR6][R12.64], R140 ;  /* 0x0000008c0c00b985 */ /* 0x0001e8000c101b06 */
[----:B------:R0:W-:Y:S04]  /*21e60*/  @!P2 ST.E.64 desc[UR6][R6.64], R144 ;  /* 0x000000900600a985 */ /* 0x0001e8000c101b06 */
[----:B------:R0:W-:Y:S02]  /*21e70*/  @!P5 ST.E.64 desc[UR6][R14.64], R148 ;  /* 0x000000940e00d985 */ /* 0x0001e4000c101b06 */
.L_x_1812:
[----:B------:R-:W-:Y:S05]  /*21e80*/  BSYNC B1 ;  /* 0x0000000000017941 */ /* 0x000fea0003800000 */
.L_x_1811:
[----:B------:R-:W-:Y:S01]  /*21e90*/  ISETP.GE.AND P0, PT, R11, R8, PT ;  /* 0x000000080b00720c */ /* 0x000fe20003f06270 */
[----:B------:R-:W1:Y:S04]  /*21ea0*/  SHFL.IDX PT, R9, R9, 0x1, 0x1c1f ;  /* 0x003c1f0009097f89 */ /* 0x000e6800000e0000 */
[----:B------:R-:W2:Y:S08]  /*21eb0*/  SHFL.IDX PT, R0, R0, 0x1, 0x1c1f ;  /* 0x003c1f0000007f89 */ /* 0x000eb000000e0000 */
[----:B------:R-:W-:Y:S05]  /*21ec0*/  @P0 BRA `(.L_x_1810) ;  /* 0x0000001400d00947 */ /* 0x000fea0003800000 */
[----:B------:R-:W-:Y:S01]  /*21ed0*/  ULDC UR4, c[0x0][0xac8] ;  /* 0x0002b20000047ab9 */ /* 0x000fe20000000800 */
[----:B------:R-:W-:Y:S01]  /*21ee0*/  ULDC.64 UR6, c[0x0][0x208] ;  /* 0x0000820000067ab9 */ /* 0x000fe20000000a00 */
[----:B------:R-:W-:Y:S02]  /*21ef0*/  ISETP.GE.AND P4, PT, R229, UR4, PT ;  /* 0x00000004e5007c0c */ /* 0x000fe4000bf86270 */
[----:B------:R-:W-:Y:S02]  /*21f00*/  ISETP.GE.AND P2, PT, R213, UR4, PT ;  /* 0x00000004d5007c0c */ /* 0x000fe4000bf46270 */
[----:B------:R-:W-:Y:S02]  /*21f10*/  ISETP.GE.AND P1, PT, R211, UR4, PT ;  /* 0x00000004d3007c0c */ /* 0x000fe4000bf26270 */
[----:B------:R-:W-:-:S07]  /*21f20*/  ISETP.GE.AND P0, PT, R209, UR4, PT ;  /* 0x00000004d1007c0c */ /* 0x000fce000bf06270 */
[----:B0-2---:R-:W-:-:S04]  /*21f30*/  @!P4 LEA R2, P3, R229, R0, 0x2 ;  /* 0x00000000e502c211 */ /* 0x005fc800078610ff */
[----:B-1----:R-:W-:Y:S02]  /*21f40*/  @!P4 LEA.HI.X R3, R229, R9, R215, 0x2, P3 ;  /* 0x00000009e503c211 */ /* 0x002fe400018f14d7 */
[----:B------:R-:W-:-:S03]  /*21f50*/  ISETP.GE.AND P3, PT, R207, UR4, PT ;  /* 0x00000004cf007c0c */ /* 0x000fc6000bf66270 */
[----:B------:R0:W-:Y:S01]  /*21f60*/  @!P4 ST.E.64 desc[UR6][R2.64], R4 ;  /* 0x000000040200c985 */ /* 0x0001e2000c101b06 */
[----:B------:R-:W-:Y:S02]  /*21f70*/  ISETP.GE.AND P4, PT, R204, UR4, PT ;  /* 0x00000004cc007c0c */ /* 0x000fe4000bf86270 */
[-C--:B0-----:R-:W-:Y:S02]  /*21f80*/  @!P2 LEA R2, P6, R213, R0.reuse, 0x2 ;  /* 0x00000000d502a211 */ /* 0x081fe400078c10ff */
[-C--:B------:R-:W-:Y:S02]  /*21f90*/  @!P1 LEA R4, P5, R211, R0.reuse, 0x2 ;  /* 0x00000000d3049211 */ /* 0x080fe400078a10ff */
[-C--:B------:R-:W-:Y:S02]  /*21fa0*/  @!P2 LEA.HI.X R3, R213, R9.reuse, R214, 0x2, P6 ;  /* 0x00000009d503a211 */ /* 0x080fe400030f14d6 */
[----:B------:R-:W-:Y:S02]  /*21fb0*/  @!P0 LEA R6, P6, R209, R0, 0x2 ;  /* 0x00000000d1068211 */ /* 0x000fe400078c10ff */
[----:B------:R-:W-:Y:S01]  /*21fc0*/  @!P1 LEA.HI.X R5, R211, R9, R212, 0x2, P5 ;  /* 0x00000009d3059211 */ /* 0x000fe200028f14d4 */
[----:B------:R0:W-:Y:S01]  /*21fd0*/  @!P2 ST.E.64 desc[UR6][R2.64], R30 ;  /* 0x0000001e0200a985 */ /* 0x0001e2000c101b06 */
[----:B------:R-:W-:-:S02]  /*21fe0*/  ISETP.GE.AND P5, PT, R202, UR4, PT ;  /* 0x00000004ca007c0c */ /* 0x000fc4000bfa6270 */
[----:B------:R-:W-:Y:S01]  /*21ff0*/  @!P0 LEA.HI.X R7, R209, R9, R210, 0x2, P6 ;  /* 0x00000009d1078211 */ /* 0x000fe200030f14d2 */
[----:B------:R1:W-:Y:S04]  /*22000*/  @!P1 ST.E.64 desc[UR6][R4.64], R34 ;  /* 0x0000002204009985 */ /* 0x0003e8000c101b06 */
[----:B------:R2:W-:Y:S01]  /*22010*/  @!P0 ST.E.64 desc[UR6][R6.64], R38 ;  /* 0x0000002606008985 */ /* 0x0005e2000c101b06 */
[----:B------:R-:W-:Y:S02]  /*22020*/  ISETP.GE.AND P0, PT, R198, UR4, PT ;  /* 0x00000004c6007c0c */ /* 0x000fe4000bf06270 */
[-C--:B0-----:R-:W-:Y:S02]  /*22030*/  @!P3 LEA R2, P1, R207, R0.reuse, 0x2 ;  /* 0x00000000cf02b211 */ /* 0x081fe400078210ff */
[----:B-1----:R-:W-:-:S02]  /*22040*/  @!P4 LEA R4, P2, R204, R0, 0x2 ;  /* 0x00000000cc04c211 */ /* 0x002fc400078410ff */
[-C--:B------:R-:W-:Y:S02]  /*22050*/  @!P3 LEA.HI.X R3, R207, R9.reuse, R208, 0x2, P1 ;  /* 0x00000009cf03b211 */ /* 0x080fe400008f14d0 */
[----:B------:R-:W-:Y:S02]  /*22060*/  ISETP.GE.AND P1, PT, R196, UR4, PT ;  /* 0x00000004c4007c0c */ /* 0x000fe4000bf26270 */
[----:B------:R-:W-:Y:S01]  /*22070*/  @!P4 LEA.HI.X R5, R204, R9, R206, 0x2, P2 ;  /* 0x00000009cc05c211 */ /* 0x000fe200010f14ce */
[----:B------:R0:W-:Y:S01]  /*22080*/  @!P3 ST.E.64 desc[UR6][R2.64], R42 ;  /* 0x0000002a0200b985 */ /* 0x0001e2000c101b06 */
[----:B------:R-:W-:Y:S02]  /*22090*/  ISETP.GE.AND P2, PT, R194, UR4, PT ;  /* 0x00000004c2007c0c */ /* 0x000fe4000bf46270 */
[----:B--2---:R-:W-:Y:S01]  /*220a0*/  @!P5 LEA R6, P6, R202, R0, 0x2 ;  /* 0x00000000ca06d211 */ /* 0x004fe200078c10ff */
[----:B------:R1:W-:Y:S01]  /*220b0*/  @!P4 ST.E.64 desc[UR6][R4.64], R46 ;  /* 0x0000002e0400c985 */ /* 0x0003e2000c101b06 */
[----:B------:R-:W-:-:S02]  /*220c0*/  ISETP.GE.AND P3, PT, R192, UR4, PT ;  /* 0x00000004c0007c0c */ /* 0x000fc4000bf66270 */
[----:B------:R-:W-:Y:S02]  /*220d0*/  @!P5 LEA.HI.X R7, R202, R9, R203, 0x2, P6 ;  /* 0x00000009ca07d211 */ /* 0x000fe400030f14cb */
[----:B------:R-:W-:-:S03]  /*220e0*/  ISETP.GE.AND P4, PT, R190, UR4, PT ;  /* 0x00000004be007c0c */ /* 0x000fc6000bf86270 */
[----:B------:R2:W-:Y:S01]  /*220f0*/  @!P5 ST.E.64 desc[UR6][R6.64], R50 ;  /* 0x000000320600d985 */ /* 0x0005e2000c101b06 */
[-C--:B0-----:R-:W-:Y:S02]  /*22100*/  @!P0 LEA R2, P6, R198, R0.reuse, 0x2 ;  /* 0x00000000c6028211 */ /* 0x081fe400078c10ff */
[-C--:B-1----:R-:W-:Y:S02]  /*22110*/  @!P1 LEA R4, P5, R196, R0.reuse, 0x2 ;  /* 0x00000000c4049211 */ /* 0x082fe400078a10ff */
[-C--:B------:R-:W-:Y:S02]  /*22120*/  @!P0 LEA.HI.X R3, R198, R9.reuse, R199, 0x2, P6 ;  /* 0x00000009c6038211 */ /* 0x080fe400030f14c7 */
[----:B------:R-:W-:Y:S02]  /*22130*/  @!P1 LEA.HI.X R5, R196, R9, R197, 0x2, P5 ;  /* 0x00000009c4059211 */ /* 0x000fe400028f14c5 */
[----:B------:R-:W-:Y:S01]  /*22140*/  ISETP.GE.AND P5, PT, R188, UR4, PT ;  /* 0x00000004bc007c0c */ /* 0x000fe2000bfa6270 */
[----:B------:R0:W-:Y:S01]  /*22150*/  @!P0 ST.E.64 desc[UR6][R2.64], R54 ;  /* 0x0000003602008985 */ /* 0x0001e2000c101b06 */
[----:B--2---:R-:W-:-:S02]  /*22160*/  @!P2 LEA R6, P6, R194, R0, 0x2 ;  /* 0x00000000c206a211 */ /* 0x004fc400078c10ff */
[----:B------:R-:W-:Y:S01]  /*22170*/  ISETP.GE.AND P0, PT, R186, UR4, PT ;  /* 0x00000004ba007c0c */ /* 0x000fe2000bf06270 */
[----:B------:R1:W-:Y:S01]  /*22180*/  @!P1 ST.E.64 desc[UR6][R4.64], R58 ;  /* 0x0000003a04009985 */ /* 0x0003e2000c101b06 */
        /* <DEDUP_REMOVED lines=14> */
[----:B0-----:R-:W-:-:S04]  /*22270*/  @!P0 LEA R2, P4, R186, R0, 0x2 ;  /* 0x00000000ba028211 */ /* 0x001fc800078810ff */
[-C--:B------:R-:W-:Y:S02]  /*22280*/  @!P0 LEA.HI.X R3, R186, R9.reuse, R187, 0x2, P4 ;  /* 0x00000009ba038211 */ /* 0x080fe400020f14bb */
[----:B------:R-:W-:Y:S02]  /*22290*/  ISETP.GE.AND P4, PT, R178, UR4, PT ;  /* 0x00000004b2007c0c */ /* 0x000fe4000bf86270 */
[-C--:B-1----:R-:W-:Y:S01]  /*222a0*/  @!P1 LEA R4, P3, R184, R0.reuse, 0x2 ;  /* 0x00000000b8049211 */ /* 0x082fe200078610ff */
[----:B------:R0:W-:Y:S01]  /*222b0*/  @!P0 ST.E.64 desc[UR6][R2.64], R78 ;  /* 0x0000004e02008985 */ /* 0x0001e2000c101b06 */
[----:B--2---:R-:W-:Y:S02]  /*222c0*/  @!P2 LEA R6, P6, R182, R0, 0x2 ;  /* 0x00000000b606a211 */ /* 0x004fe400078c10ff */
        /* <DEDUP_REMOVED lines=11> */
[----:B------:R-:W-:Y:S02]  /*22380*/  ISETP.GE.AND P5, PT, R168, UR4, PT ;  /* 0x00000004a8007c0c */ /* 0x000fe4000bfa6270 */
[-C--:B------:R-:W-:Y:S02]  /*22390*/  @!P4 LEA.HI.X R5, R178, R9.reuse, R179, 0x2, P0 ;  /* 0x00000009b205c211 */ /* 0x080fe400000f14b3 */
[----:B------:R-:W-:Y:S02]  /*223a0*/  ISETP.GE.AND P0, PT, R170, UR4, PT ;  /* 0x00000004aa007c0c */ /* 0x000fe4000bf06270 */
[----:B--2---:R-:W-:Y:S01]  /*223b0*/  @!P3 LEA R6, P6, R176, R0, 0x2 ;  /* 0x00000000b006b211 */ /* 0x004fe200078c10ff */
[----:B------:R1:W-:Y:S01]  /*223c0*/  @!P4 ST.E.64 desc[UR6][R4.64], R94 ;  /* 0x0000005e0400c985 */ /* 0x0003e2000c101b06 */
[----:B------:R-:W-:Y:S02]  /*223d0*/  ISETP.GE.AND P4, PT, R166, UR4, PT ;  /* 0x00000004a6007c0c */ /* 0x000fe4000bf86270 */
[----:B------:R-:W-:-:S02]  /*223e0*/  @!P3 LEA.HI.X R7, R176, R9, R177, 0x2, P6 ;  /* 0x00000009b007b211 */ /* 0x000fc400030f14b1 */
[----:B0-----:R-:W-:-:S03]  /*223f0*/  @!P2 LEA R2, P6, R174, R0, 0x2 ;  /* 0x00000000ae02a211 */ /* 0x001fc600078c10ff */
[----:B------:R0:W-:Y:S01]  /*22400*/  @!P3 ST.E.64 desc[UR6][R6.64], R98 ;  /* 0x000000620600b985 */ /* 0x0001e2000c101b06 */
[----:B------:R-:W-:Y:S02]  /*22410*/  @!P2 LEA.HI.X R3, R174, R9, R175, 0x2, P6 ;  /* 0x00000009ae03a211 */ /* 0x000fe400030f14af */
[----:B-1----:R-:W-:-:S03]  /*22420*/  @!P1 LEA R4, P3, R172, R0, 0x2 ;  /* 0x00000000ac049211 */ /* 0x002fc600078610ff */
[----:B------:R1:W-:Y:S01]  /*22430*/  @!P2 ST.E.64 desc[UR6][R2.64], R102 ;  /* 0x000000660200a985 */ /* 0x0003e2000c101b06 */
[-C--:B------:R-:W-:Y:S02]  /*22440*/  @!P1 LEA.HI.X R5, R172, R9.reuse, R173, 0x2, P3 ;  /* 0x00000009ac059211 */ /* 0x080fe400018f14ad */
[----:B------:R-:W-:Y:S02]  /*22450*/  ISETP.GE.AND P3, PT, R164, UR4, PT ;  /* 0x00000004a4007c0c */ /* 0x000fe4000bf66270 */
[CC--:B0-----:R-:W-:Y:S01]  /*22460*/  @!P0 LEA R6, P6, R170.reuse, R0.reuse, 0x2 ;  /* 0x00000000aa068211 */ /* 0x0c1fe200078c10ff */
[----:B------:R0:W-:Y:S03]  /*22470*/  @!P1 ST.E.64 desc[UR6][R4.64], R106 ;  /* 0x0000006a04009985 */ /* 0x0001e6000c101b06 */
[----:B------:R-:W-:Y:S02]  /*22480*/  @!P0 LEA.HI.X R7, R170, R9, R171, 0x2, P6 ;  /* 0x00000009aa078211 */ /* 0x000fe400030f14ab */
[----:B-1----:R-:W-:-:S03]  /*22490*/  @!P5 LEA R2, P1, R168, R0, 0x2 ;  /* 0x00000000a802d211 */ /* 0x002fc600078210ff */
        /* <DEDUP_REMOVED lines=8> */
[-C--:B-1----:R-:W-:Y:S01]  /*22520*/  @!P3 LEA R6, P6, R164, R0.reuse, 0x2 ;  /* 0x00000000a406b211 */ /* 0x082fe200078c10ff */
[----:B------:R1:W-:Y:S01]  /*22530*/  @!P4 ST.E.64 desc[UR6][R4.64], R118 ;  /* 0x000000760400c985 */ /* 0x0003e2000c101b06 */
[----:B------:R-:W-:Y:S02]  /*22540*/  ISETP.GE.AND P4, PT, R158, UR4, PT ;  /* 0x000000049e007c0c */ /* 0x000fe4000bf86270 */
[----:B------:R-:W-:Y:S02]  /*22550*/  @!P3 LEA.HI.X R7, R164, R9, R165, 0x2, P6 ;  /* 0x00000009a407b211 */ /* 0x000fe400030f14a5 */
[----:B0-----:R-:W-:-:S03]  /*22560*/  @!P1 LEA R2, P6, R160, R0, 0x2 ;  /* 0x00000000a0029211 */ /* 0x001fc600078c10ff */
[----:B------:R0:W-:Y:S01]  /*22570*/  @!P3 ST.E.64 desc[UR6][R6.64], R122 ;  /* 0x0000007a0600b985 */ /* 0x0001e2000c101b06 */
[----:B------:R-:W-:Y:S02]  /*22580*/  ISETP.GE.AND P3, PT, R156, UR4, PT ;  /* 0x000000049c007c0c */ /* 0x000fe4000bf66270 */
[----:B------:R-:W-:Y:S02]  /*22590*/  @!P1 LEA.HI.X R3, R160, R9, R161, 0x2, P6 ;  /* 0x00000009a0039211 */ /* 0x000fe400030f14a1 */
[----:B-1----:R-:W-:-:S04]  /*225a0*/  @!P0 LEA R4, P5, R162, R0, 0x2 ;  /* 0x00000000a2048211 */ /* 0x002fc800078a10ff */
[----:B------:R-:W-:Y:S02]  /*225b0*/  @!P0 LEA.HI.X R5, R162, R9, R163, 0x2, P5 ;  /* 0x00000009a2058211 */ /* 0x000fe400028f14a3 */
[----:B------:R-:W-:-:S03]  /*225c0*/  ISETP.GE.AND P5, PT, R152, UR4, PT ;  /* 0x0000000498007c0c */ /* 0x000fc6000bfa6270 */
[----:B------:R1:W-:Y:S04]  /*225d0*/  @!P0 ST.E.64 desc[UR6][R4.64], R126 ;  /* 0x0000007e04008985 */ /* 0x0003e8000c101b06 */
[----:B------:R2:W-:Y:S01]  /*225e0*/  @!P1 ST.E.64 desc[UR6][R2.64], R130 ;  /* 0x0000008202009985 */ /* 0x0005e2000c101b06 */
[----:B0-----:R-:W-:-:S04]  /*225f0*/  @!P2 LEA R6, P1, R154, R0, 0x2 ;  /* 0x000000009a06a211 */ /* 0x001fc800078210ff */
[----:B------:R-:W-:Y:S02]  /*22600*/  @!P2 LEA.HI.X R7, R154, R9, R155, 0x2, P1 ;  /* 0x000000099a07a211 */ /* 0x000fe400008f149b */
[----:B-1----:R-:W-:-:S04]  /*22610*/  @!P4 LEA R4, P0, R158, R0, 0x2 ;  /* 0x000000009e04c211 */ /* 0x002fc800078010ff */
[-C--:B------:R-:W-:Y:S02]  /*22620*/  @!P4 LEA.HI.X R5, R158, R9.reuse, R159, 0x2, P0 ;  /* 0x000000099e05c211 */ /* 0x080fe400000f149f */
[-C--:B------:R-:W-:Y:S02]  /*22630*/  @!P5 LEA R10, P0, R152, R0.reuse, 0x2 ;  /* 0x00000000980ad211 */ /* 0x080fe400078010ff */
[----:B--2---:R-:W-:Y:S01]  /*22640*/  @!P3 LEA R2, P6, R156, R0, 0x2 ;  /* 0x000000009c02b211 */ /* 0x004fe200078c10ff */
        /* <DEDUP_REMOVED lines=8> */
[----:B---3--:R-:W-:Y:S01]  /*226d0*/  LEA R2, P0, R100, R0, 0x2 ;  /* 0x0000000064027211 */ /* 0x008fe200078010ff */
[----:B------:R-:W-:-:S03]  /*226e0*/  ULDC.64 UR4, c[0x0][0x208] ;  /* 0x0000820000047ab9 */ /* 0x000fc60000000a00 */
[----:B------:R-:W-:-:S05]  /*226f0*/  LEA.HI.X R3, R100, R9, R101, 0x2, P0 ;  /* 0x0000000964037211 */ /* 0x000fca00000f1465 */
[----:B------:R4:W-:Y:S01]  /*22700*/  ST.E.64 desc[UR4][R2.64], R150 ;  /* 0x0000009602007985 */ /* 0x0009e2000c101b04 */
[----:B------:R-:W-:Y:S05]  /*22710*/  BRA `(.L_x_1810) ;  /* 0x0000000c00bc7947 */ /* 0x000fea0003800000 */
.L_x_1801:
[----:B------:R-:W2:Y:S01]  /*22720*/  LDL R7, [R1+0x4c] ;  /* 0x00004c0001077983 */ /* 0x000ea20000100800 */
[----:B------:R-:W-:Y:S01]  /*22730*/  ULDC.64 UR4, c[0x0][0xc08] ;  /* 0x0003020000047ab9 */ /* 0x000fe20000000a00 */
[----:B------:R-:W3:Y:S02]  /*22740*/  LDC.64 R2, c[0x0][0xc00] ;  /* 0x00030000ff027b82 */ /* 0x000ee40000000a00 */
[----:B------:R-:W3:Y:S01]  /*22750*/  LDL R8, [R1+0x50] ;  /* 0x0000500001087983 */ /* 0x000ee20000100800 */
[----:B------:R-:W-:-:S04]  /*22760*/  ISETP.NE.U32.AND P0, PT, RZ, UR4, PT ;  /* 0x00000004ff007c0c */ /* 0x000fc8000bf05070 */
[----:B------:R-:W-:Y:S01]  /*22770*/  ISETP.NE.AND.EX P1, PT, RZ, UR5, PT, P0 ;  /* 0x00000005ff007c0c */ /* 0x000fe2000bf25300 */
[----:B------:R-:W4:Y:S01]  /*22780*/  S2R R35, SR_TID.X ;  /* 0x0000000000237919 */ /* 0x000f220000002100 */
[----:B------:R-:W-:-:S11]  /*22790*/  ULDC.64 UR4, c[0x0][0xc00] ;  /* 0x0003000000047ab9 */ /* 0x000fd60000000a00 */
[----:B------:R-:W0:Y:S01]  /*227a0*/  @P1 LDC.64 R4, c[0x0][0xc08] ;  /* 0x00030200ff041b82 */ /* 0x000e220000000a00 */
[----:B------:R-:W-:-:S04]  /*227b0*/  ISETP.NE.U32.AND P0, PT, RZ, UR4, PT ;  /* 0x00000004ff007c0c */ /* 0x000fc8000bf05070 */
[----:B------:R-:W-:Y:S01]  /*227c0*/  ISETP.NE.AND.EX P0, PT, RZ, UR5, PT, P0 ;  /* 0x00000005ff007c0c */ /* 0x000fe2000bf05300 */
[----:B------:R-:W-:Y:S01]  /*227d0*/  ULDC UR4, c[0x0][0xa88] ;  /* 0x0002a20000047ab9 */ /* 0x000fe20000000800 */
[----:B------:R-:W-:Y:S01]  /*227e0*/  MOV R15, RZ ;  /* 0x000000ff000f7202 */ /* 0x000fe20000000f00 */
[----:B------:R-:W-:Y:S01]  /*227f0*/  IMAD.U32 R0, RZ, RZ, UR4 ;  /* 0x00000004ff007e24 */ /* 0x000fe2000f8e00ff */
[----:B------:R-:W-:Y:S01]  /*22800*/  ULDC.64 UR6, c[0x0][0x208] ;  /* 0x0000820000067ab9 */ /* 0x000fe20000000a00 */
[----:B----4-:R-:W-:-:S05]  /*22810*/  VIADD R6, R35, 0xffffff80 ;  /* 0xffffff8023067836 */ /* 0x010fca0000000000 */
[----:B------:R-:W-:Y:S02]  /*22820*/  ISETP.GT.AND P3, PT, R6, 0x7f, PT ;  /* 0x0000007f0600780c */ /* 0x000fe40003f64270 */
[----:B--2---:R-:W-:-:S13]  /*22830*/  ISETP.NE.AND P2, PT, R7, RZ, PT ;  /* 0x000000ff0700720c */ /* 0x004fda0003f45270 */
[----:B------:R-:W2:Y:S01]  /*22840*/  @!P2 LDC R7, c[0x0][0xad4] ;  /* 0x0002b500ff07ab82 */ /* 0x000ea20000000800 */
[----:B---3--:R-:W-:-:S04]  /*22850*/  IMAD.WIDE R2, R8, 0x4, R2 ;  /* 0x0000000408027825 */ /* 0x008fc800078e0202 */
[----:B0-----:R-:W-:Y:S01]  /*22860*/  @P1 IMAD.WIDE R4, R8, 0x4, R4 ;  /* 0x0000000408041825 */ /* 0x001fe200078e0204 */
[----:B------:R0:W5:Y:S01]  /*22870*/  @P0 LDG.E R15, desc[UR6][R2.64] ;  /* 0x00000006020f0981 */ /* 0x000162000c1e1900 */
[----:B------:R-:W-:-:S03]  /*22880*/  SHF.R.S32.HI R28, RZ, 0x1f, R8 ;  /* 0x0000001fff1c7819 */ /* 0x000fc60000011408 */
[----:B------:R0:W5:Y:S04]  /*22890*/  @P1 LDG.E R0, desc[UR6][R4.64] ;  /* 0x0000000604001981 */ /* 0x000168000c1e1900 */
[----:B--2---:R0:W-:Y:S01]  /*228a0*/  @!P2 STL [R1+0x4c], R7 ;  /* 0x00004c070100a387 */ /* 0x0041e20000100800 */
[----:B------:R-:W-:Y:S01]  /*228b0*/  ISETP.GT.AND P2, PT, R7, 0x1, PT ;  /* 0x000000010700780c */ /* 0x000fe20003f44270 */
[----:B------:R-:W-:-:S12]  /*228c0*/  @P1 BRA `(.L_x_1813) ;  /* 0x0000000000141947 */ /* 0x000fd80003800000 */
[----:B------:R-:W-:Y:S05]  /*228d0*/  @!P0 BRA `(.L_x_1813) ;  /* 0x0000000000108947 */ /* 0x000fea0003800000 */
[----:B------:R-:W-:Y:S02]  /*228e0*/  ULDC.64 UR4, c[0x0][0x208] ;  /* 0x0000820000047ab9 */ /* 0x000fe40000000a00 */
[----:B0-----:R-:W2:Y:S04]  /*228f0*/  LDG.E R5, desc[UR4][R2.64] ;  /* 0x0000000402057981 */ /* 0x001ea8000c1e1900 */
[----:B-----5:R-:W2:Y:S02]  /*22900*/  LDG.E R0, desc[UR4][R2.64+0x4] ;  /* 0x0000040402007981 */ /* 0x020ea4000c1e1900 */
[----:B--2---:R-:W-:-:S07]  /*22910*/  IMAD.IADD R0, R0, 0x1, -R5 ;  /* 0x0000000100007824 */ /* 0x004fce00078e0a05 */
.L_x_1813:
[----:B------:R-:W-:Y:S01]  /*22920*/  BSSY B1, `(.L_x_1814) ;  /* 0x0000039000017945 */ /* 0x000fe20003800000 */
[----:B------:R-:W-:Y:S02]  /*22930*/  SEL R33, R8, RZ, !P0 ;  /* 0x000000ff08217207 */ /* 0x000fe40004000000 */
[----:B------:R-:W-:Y:S02]  /*22940*/  SEL R28, R28, RZ, !P0 ;  /* 0x000000ff1c1c7207 */ /* 0x000fe40004000000 */
[----:B-1---5:R-:W-:Y:S01]  /*22950*/  SHF.R.S32.HI R24, RZ, 0x1f, R15 ;  /* 0x0000001fff187819 */ /* 0x022fe2000001140f */
[----:B------:R-:W-:Y:S06]  /*22960*/  @P3 BRA `(.L_x_1815) ;  /* 0x0000000000d03947 */ /* 0x000fec0003800000 */
[----:B0-----:R-:W2:Y:S01]  /*22970*/  LDL R3, [R1+0x14] ;  /* 0x0000140001037983 */ /* 0x001ea20000100800 */
[----:B------:R-:W0:Y:S02]  /*22980*/  LDC R37, c[0x0][0xbe8] ;  /* 0x0002fa00ff257b82 */ /* 0x000e240000000800 */
[----:B0-----:R-:W-:Y:S01]  /*22990*/  IMAD R2, R0, R37, RZ ;  /* 0x0000002500027224 */ /* 0x001fe200078e02ff */
[----:B--2---:R-:W-:-:S04]  /*229a0*/  IADD3 R35, R3, -0x80, R35 ;  /* 0xffffff8003237810 */ /* 0x004fc80007ffe023 */
[----:B------:R-:W-:-:S13]  /*229b0*/  ISETP.GE.AND P0, PT, R35, R2, PT ;  /* 0x000000022300720c */ /* 0x000fda0003f06270 */
[----:B------:R-:W-:Y:S05]  /*229c0*/  @P0 BRA `(.L_x_1815) ;  /* 0x0000000000b80947 */ /* 0x000fea0003800000 */
[----:B------:R-:W2:Y:S01]  /*229d0*/  LDL R12, [R1+0x40] ;  /* 0x00004000010c7983 */ /* 0x000ea20000100800 */
[----:B------:R-:W-:Y:S01]  /*229e0*/  IMAD.MOV.U32 R20, RZ, RZ, 0x9b8 ;  /* 0x000009b8ff147424 */ /* 0x000fe200078e00ff */
[----:B------:R-:W-:Y:S01]  /*229f0*/  ISETP.GT.AND P0, PT, R7, 0x1, PT ;  /* 0x000000010700780c */ /* 0x000fe20003f04270 */
[----:B------:R-:W0:Y:S01]  /*22a00*/  LDC.64 R8, c[0x0][0xba8] ;  /* 0x0002ea00ff087b82 */ /* 0x000e220000000a00 */
[----:B------:R-:W3:Y:S01]  /*22a10*/  LDL.LU R30, [R1+0x68] ;  /* 0x00006800011e7983 */ /* 0x000ee20000300800 */
[----:B------:R-:W-:Y:S01]  /*22a20*/  ISETP.NE.AND P1, PT, R37, 0x1, PT ;  /* 0x000000012500780c */ /* 0x000fe20003f25270 */
[----:B------:R-:W-:Y:S01]  /*22a30*/  IMAD.MOV.U32 R21, RZ, RZ, R35 ;  /* 0x000000ffff157224 */ /* 0x000fe200078e0023 */
[----:B------:R-:W-:Y:S01]  /*22a40*/  SEL R20, R20, 0x978, P0 ;  /* 0x0000097814147807 */ /* 0x000fe20000000000 */
[----:B------:R-:W-:-:S03]  /*22a50*/  ULDC.64 UR4, c[0x0][0x208] ;  /* 0x0000820000047ab9 */ /* 0x000fc60000000a00 */
[----:B------:R-:W1:Y:S08]  /*22a60*/  LDC.64 R2, c[0x0][R20+0x220] ;  /* 0x0000880014027b82 */ /* 0x000e700000000a00 */
[----:B------:R-:W2:Y:S08]  /*22a70*/  LDC.64 R10, c[0x0][R20+0x218] ;  /* 0x00008600140a7b82 */ /* 0x000eb00000000a00 */
[----:B------:R-:W4:Y:S08]  /*22a80*/  LDC.64 R4, c[0x0][R20+0x228] ;  /* 0x00008a0014047b82 */ /* 0x000f300000000a00 */
[----:B------:R-:W5:Y:S08]  /*22a90*/  @P1 LDC R14, c[0x0][0xbec] ;  /* 0x0002fb00ff0e1b82 */ /* 0x000f700000000800 */
[----:B------:R-:W4:Y:S08]  /*22aa0*/  LDC.64 R6, c[0x0][R20+0x210] ;  /* 0x0000840014067b82 */ /* 0x000f300000000a00 */
[----:B------:R-:W4:Y:S01]  /*22ab0*/  @P1 LDC R31, c[0x0][0xbf0] ;  /* 0x0002fc00ff1f1b82 */ /* 0x000f220000000800 */
[----:B-----5:R-:W-:-:S07]  /*22ac0*/  @P1 IMAD.HI.U32 R14, R35, R14, RZ ;  /* 0x0000000e230e1227 */ /* 0x020fce00078e00ff */
[----:B0-----:R-:W0:Y:S01]  /*22ad0*/  @!P0 LDC R8, c[0x0][0xb50] ;  /* 0x0002d400ff088b82 */ /* 0x001e220000000800 */
[----:B-1----:R-:W-:-:S07]  /*22ae0*/  IMAD R3, R3, R33, RZ ;  /* 0x0000002103037224 */ /* 0x002fce00078e02ff */
[----:B------:R-:W1:Y:S01]  /*22af0*/  @!P0 LDC R9, c[0x0][0xb54] ;  /* 0x0002d500ff098b82 */ /* 0x000e620000000800 */
[----:B----4-:R-:W-:Y:S01]  /*22b00*/  @P1 SHF.R.U32.HI R21, RZ, R31, R14 ;  /* 0x0000001fff151219 */ /* 0x010fe2000001160e */
[----:B------:R-:W-:Y:S02]  /*22b10*/  IMAD R31, R2, R28, R3 ;  /* 0x0000001c021f7224 */ /* 0x000fe400078e0203 */
[-C--:B--2---:R-:W-:Y:S02]  /*22b20*/  IMAD R29, R11, R12.reuse, RZ ;  /* 0x0000000c0b1d7224 */ /* 0x084fe400078e02ff */
[----:B------:R-:W-:Y:S01]  /*22b30*/  IMAD.WIDE.U32 R10, R10, R12, RZ ;  /* 0x0000000c0a0a7225 */ /* 0x000fe200078e00ff */
[----:B---3--:R-:W-:-:S03]  /*22b40*/  SEL R3, R30, RZ, P0 ;  /* 0x000000ff1e037207 */ /* 0x008fc60000000000 */
[----:B------:R-:W-:-:S04]  /*22b50*/  IMAD.WIDE.U32 R12, R2, R33, RZ ;  /* 0x00000021020c7225 */ /* 0x000fc800078e00ff */
[----:B------:R-:W-:Y:S01]  /*22b60*/  IMAD.IADD R29, R11, 0x1, R29 ;  /* 0x000000010b1d7824 */ /* 0x000fe200078e021d */
[----:B------:R-:W-:Y:S01]  /*22b70*/  IADD3 R10, P1, P3, R12, R10, R15 ;  /* 0x0000000a0c0a7210 */ /* 0x000fe20007b3e00f */
[----:B------:R-:W-:Y:S02]  /*22b80*/  IMAD.MOV R2, RZ, RZ, -R21 ;  /* 0x000000ffff027224 */ /* 0x000fe400078e0a15 */
[----:B------:R-:W-:Y:S02]  /*22b90*/  IMAD.IADD R31, R13, 0x1, R31 ;  /* 0x000000010d1f7824 */ /* 0x000fe400078e021f */
        /* <DEDUP_REMOVED lines=12> */
[----:B0-----:R-:W-:Y:S01]  /*22c60*/  LEA R8, P0, R4, R8, 0x2 ;  /* 0x0000000804087211 */ /* 0x001fe200078010ff */
[----:B------:R-:W-:Y:S02]  /*22c70*/  IMAD.MOV.U32 R3, RZ, RZ, -0x800000 ;  /* 0xff800000ff037424 */ /* 0x000fe400078e00ff */
[----:B------:R-:W-:-:S05]  /*22c80*/  IMAD.IADD R2, R5, 0x1, R11 ;  /* 0x0000000105027824 */ /* 0x000fca00078e020b */
[----:B-1----:R-:W-:-:S05]  /*22c90*/  LEA.HI.X R9, R4, R9, R2, 0x2, P0 ;  /* 0x0000000904097211 */ /* 0x002fca00000f1402 */
[----:B------:R1:W-:Y:S02]  /*22ca0*/  STG.E desc[UR4][R8.64], R3 ;  /* 0x0000000308007986 */ /* 0x0003e4000c101904 */
.L_x_1815:
[----:B------:R-:W-:Y:S05]  /*22cb0*/  BSYNC B1 ;  /* 0x0000000000017941 */ /* 0x000fea0003800000 */
.L_x_1814:
[----:B------:R-:W-:Y:S05]  /*22cc0*/  @P2 BRA `(.L_x_1810) ;  /* 0x0000000800502947 */ /* 0x000fea0003800000 */
[----:B01----:R-:W2:Y:S01]  /*22cd0*/  LDL.LU R3, [R1+0x40] ;  /* 0x0000400001037983 */ /* 0x003ea20000300800 */
[----:B------:R-:W-:Y:S01]  /*22ce0*/  ULDC.64 UR4, c[0x0][0xaa0] ;  /* 0x0002a80000047ab9 */ /* 0x000fe20000000a00 */
[----:B------:R-:W0:Y:S01]  /*22cf0*/  LDC R11, c[0x0][0xbe8] ;  /* 0x0002fa00ff0b7b82 */ /* 0x000e220000000800 */
[----:B------:R-:W-:Y:S01]  /*22d00*/  ULDC.64 UR6, c[0x0][0xaf0] ;  /* 0x0002bc0000067ab9 */ /* 0x000fe20000000a00 */
[----:B------:R-:W3:Y:S04]  /*22d10*/  LDL.LU R2, [R1+0x14] ;  /* 0x0000140001027983 */ /* 0x000ee80000300800 */
[----:B------:R-:W4:Y:S04]  /*22d20*/  LDL R4, [R1+0x44] ;  /* 0x0000440001047983 */ /* 0x000f280000100800 */
[----:B------:R1:W5:Y:S04]  /*22d30*/  LDL R29, [R1+0x64] ;  /* 0x00006400011d7983 */ /* 0x0003680000100800 */
[----:B------:R1:W5:Y:S04]  /*22d40*/  LDL R21, [R1+0xc] ;  /* 0x00000c0001157983 */ /* 0x0003680000100800 */
[----:B------:R1:W5:Y:S04]  /*22d50*/  LDL R14, [R1+0x10] ;  /* 0x00001000010e7983 */ /* 0x0003680000100800 */
[----:B------:R1:W5:Y:S01]  /*22d60*/  LDL R20, [R1+0x60] ;  /* 0x0000600001147983 */ /* 0x0003620000100800 */
[----:B0-----:R-:W-:-:S13]  /*22d70*/  ISETP.NE.AND P0, PT, R11, 0x1, PT ;  /* 0x000000010b00780c */ /* 0x001fda0003f05270 */
[----:B------:R-:W0:Y:S08]  /*22d80*/  @P0 LDC R6, c[0x0][0xbec] ;  /* 0x0002fb00ff060b82 */ /* 0x000e300000000800 */
[----:B------:R-:W1:Y:S01]  /*22d90*/  @P0 LDC R7, c[0x0][0xbf0] ;  /* 0x0002fc00ff070b82 */ /* 0x000e620000000800 */
[----:B------:R-:W-:Y:S01]  /*22da0*/  BSSY B1, `(.L_x_1816) ;  /* 0x0000041000017945 */ /* 0x000fe20003800000 */
[----:B--2---:R-:W-:-:S02]  /*22db0*/  IMAD.MOV.U32 R10, RZ, RZ, R3 ;  /* 0x000000ffff0a7224 */ /* 0x004fc400078e0003 */
[----:B---3--:R-:W-:Y:S02]  /*22dc0*/  IMAD.MOV.U32 R8, RZ, RZ, R2 ;  /* 0x000000ffff087224 */ /* 0x008fe400078e0002 */
[----:B------:R-:W-:Y:S02]  /*22dd0*/  IMAD R2, R24, UR4, RZ ;  /* 0x0000000418027c24 */ /* 0x000fe4000f8e02ff */
[----:B------:R2:W5:Y:S01]  /*22de0*/  LDL R24, [R1+0x48] ;  /* 0x0000480001187983 */ /* 0x0005620000100800 */
[----:B----4-:R-:W-:Y:S02]  /*22df0*/  IMAD R4, R4, 0x20, R23 ;  /* 0x0000002004047824 */ /* 0x010fe400078e0217 */
[C---:B------:R-:W-:Y:S02]  /*22e00*/  IMAD R5, R15.reuse, UR5, R2 ;  /* 0x000000050f057c24 */ /* 0x040fe4000f8e0202 */
[----:B------:R-:W-:Y:S01]  /*22e10*/  IMAD.WIDE.U32 R2, R15, UR4, RZ ;  /* 0x000000040f027c25 */ /* 0x000fe2000f8e00ff */
[----:B------:R-:W-:-:S03]  /*22e20*/  ULDC.64 UR4, c[0x0][0xae8] ;  /* 0x0002ba0000047ab9 */ /* 0x000fc60000000a00 */
[----:B------:R-:W-:Y:S02]  /*22e30*/  IMAD.IADD R9, R8, 0x1, R4 ;  /* 0x0000000108097824 */ /* 0x000fe400078e0204 */
[----:B------:R-:W-:Y:S02]  /*22e40*/  IMAD.IADD R3, R3, 0x1, R5 ;  /* 0x0000000103037824 */ /* 0x000fe400078e0205 */
[----:B0-----:R-:W-:-:S04]  /*22e50*/  @P0 IMAD.HI.U32 R4, R9, R6, RZ ;  /* 0x0000000609040227 */ /* 0x001fc800078e00ff */
[----:B------:R-:W-:-:S04]  /*22e60*/  IMAD.WIDE.U32 R2, R10, UR4, R2 ;  /* 0x000000040a027c25 */ /* 0x000fc8000f8e0002 */
[----:B------:R-:W-:Y:S01]  /*22e70*/  IMAD.MOV.U32 R5, RZ, RZ, R9 ;  /* 0x000000ffff057224 */ /* 0x000fe200078e0009 */
[----:B-1----:R-:W-:Y:S01]  /*22e80*/  @P0 SHF.R.U32.HI R5, RZ, R7, R4 ;  /* 0x00000007ff050219 */ /* 0x002fe20000011604 */
[----:B------:R-:W-:Y:S02]  /*22e90*/  IMAD R6, R28, UR6, RZ ;  /* 0x000000061c067c24 */ /* 0x000fe4000f8e02ff */
[----:B------:R-:W-:Y:S01]  /*22ea0*/  IMAD R3, R10, UR5, R3 ;  /* 0x000000050a037c24 */ /* 0x000fe2000f8e0203 */
[----:B------:R-:W-:Y:S01]  /*22eb0*/  SHF.R.S32.HI R4, RZ, 0x1f, R5 ;  /* 0x0000001fff047819 */ /* 0x000fe20000011405 */
[----:B------:R-:W-:Y:S01]  /*22ec0*/  IMAD R7, R33, UR7, R6 ;  /* 0x0000000721077c24 */ /* 0x000fe2000f8e0206 */
[----:B------:R-:W-:Y:S01]  /*22ed0*/  IADD3 R6, -R5, RZ, RZ ;  /* 0x000000ff05067210 */ /* 0x000fe20007ffe1ff */
[----:B------:R-:W-:Y:S01]  /*22ee0*/  IMAD.WIDE.U32 R2, R33, UR6, R2 ;  /* 0x0000000621027c25 */ /* 0x000fe2000f8e0002 */
[----:B------:R-:W-:-:S03]  /*22ef0*/  ULDC.64 UR4, c[0x0][0xae0] ;  /* 0x0002b80000047ab9 */ /* 0x000fc60000000a00 */
[----:B------:R-:W-:Y:S02]  /*22f00*/  IMAD.IADD R3, R3, 0x1, R7 ;  /* 0x0000000103037824 */ /* 0x000fe400078e0207 */
        /* <DEDUP_REMOVED lines=8> */
[----:B------:R-:W-:Y:S02]  /*22f90*/  IMAD.IADD R12, R23, 0x1, R8 ;  /* 0x00000001170c7824 */ /* 0x000fe400078e0208 */
[----:B------:R-:W-:Y:S02]  /*22fa0*/  IMAD R13, R0, R11, RZ ;  /* 0x0000000b000d7224 */ /* 0x000fe400078e02ff */
[C---:B------:R-:W-:Y:S02]  /*22fb0*/  IMAD R5, R7.reuse, UR5, R4 ;  /* 0x0000000507057c24 */ /* 0x040fe4000f8e0204 */
[----:B------:R-:W-:Y:S01]  /*22fc0*/  IMAD.WIDE.U32 R2, R7, UR4, R2 ;  /* 0x0000000407027c25 */ /* 0x000fe2000f8e0002 */
[----:B------:R-:W-:Y:S01]  /*22fd0*/  ISETP.GE.AND P2, PT, R12, R13, PT ;  /* 0x0000000d0c00720c */ /* 0x000fe20003f46270 */
[----:B------:R-:W-:-:S02]  /*22fe0*/  ULDC.64 UR4, c[0x0][0xa80] ;  /* 0x0002a00000047ab9 */ /* 0x000fc40000000a00 */
[----:B------:R-:W-:Y:S01]  /*22ff0*/  IMAD.IADD R3, R3, 0x1, R5 ;  /* 0x0000000103037824 */ /* 0x000fe200078e0205 */
[----:B------:R-:W-:Y:S01]  /*23000*/  LEA R10, P3, R2, UR4, 0x1 ;  /* 0x00000004020a7c11 */ /* 0x000fe2000f8608ff */
[----:B------:R-:W-:-:S03]  /*23010*/  VIADD R0, R12, 0x20 ;  /* 0x000000200c007836 */ /* 0x000fc60000000000 */
[----:B------:R-:W-:Y:S02]  /*23020*/  LEA.HI.X R11, R2, UR5, R3, 0x1, P3 ;  /* 0x00000005020b7c11 */ /* 0x000fe400098f0c03 */
[-C--:B------:R-:W-:Y:S01]  /*23030*/  ISETP.GE.AND P1, PT, R0, R13.reuse, PT ;  /* 0x0000000d0000720c */ /* 0x080fe20003f26270 */
[----:B------:R-:W-:Y:S01]  /*23040*/  VIADD R0, R12, 0x40 ;  /* 0x000000400c007836 */ /* 0x000fe20000000000 */
[----:B------:R2:W0:Y:S04]  /*23050*/  SHFL.IDX PT, R8, R10, RZ, 0x181f ;  /* 0x00181fff0a087589 */ /* 0x00042800000e0000 */
[----:B------:R2:W1:Y:S01]  /*23060*/  SHFL.IDX PT, R9, R11, RZ, 0x181f ;  /* 0x00181fff0b097589 */ /* 0x00046200000e0000 */
[----:B------:R-:W-:Y:S01]  /*23070*/  ISETP.GE.AND P0, PT, R0, R13, PT ;  /* 0x0000000d0000720c */ /* 0x000fe20003f06270 */
[----:B------:R-:W-:-:S12]  /*23080*/  @P2 BRA `(.L_x_1817) ;  /* 0x0000000000482947 */ /* 0x000fd80003800000 */
[----:B------:R-:W-:Y:S01]  /*23090*/  ULDC UR4, c[0x0][0xac8] ;  /* 0x0002b20000047ab9 */ /* 0x000fe20000000800 */
[----:B------:R-:W-:Y:S01]  /*230a0*/  ULDC.64 UR6, c[0x0][0x208] ;  /* 0x0000820000067ab9 */ /* 0x000fe20000000a00 */
[----:B------:R-:W-:Y:S02]  /*230b0*/  ISETP.GE.AND P5, PT, R18, UR4, PT ;  /* 0x0000000412007c0c */ /* 0x000fe4000bfa6270 */
[----:B-----5:R-:W-:Y:S02]  /*230c0*/  ISETP.GE.AND P3, PT, R21, UR4, PT ;  /* 0x0000000415007c0c */ /* 0x020fe4000bf66270 */
[----:B------:R-:W-:Y:S02]  /*230d0*/  ISETP.GE.AND P2, PT, R14, UR4, PT ;  /* 0x000000040e007c0c */ /* 0x000fe4000bf46270 */
[----:B------:R-:W-:-:S07]  /*230e0*/  ISETP.GE.AND P4, PT, R226, UR4, PT ;  /* 0x00000004e2007c0c */ /* 0x000fce000bf86270 */
[----:B0-----:R-:W-:-:S04]  /*230f0*/  @!P5 LEA R6, P6, R18, R8, 0x1 ;  /* 0x000000081206d211 */ /* 0x001fc800078c08ff */
[-C--:B-1----:R-:W-:Y:S02]  /*23100*/  @!P5 LEA.HI.X R7, R18, R9.reuse, R19, 0x1, P6 ;  /* 0x000000091207d211 */ /* 0x082fe400030f0c13 */
[CC--:B------:R-:W-:Y:S01]  /*23110*/  @!P3 LEA R4, P6, R21.reuse, R8.reuse, 0x1 ;  /* 0x000000081504b211 */ /* 0x0c0fe200078c08ff */
[----:B------:R-:W-:Y:S02]  /*23120*/  @!P4 IMAD.SHL.U32 R15, R24, 0x8, RZ ;  /* 0x00000008180fc824 */ /* 0x000fe400078e00ff */
        /* <DEDUP_REMOVED lines=8> */
.L_x_1817:
[----:B------:R-:W-:Y:S05]  /*231b0*/  BSYNC B1 ;  /* 0x0000000000017941 */ /* 0x000fea0003800000 */
.L_x_1816:
[----:B-1-3--:R1:W3:Y:S01]  /*231c0*/  SHFL.IDX PT, R9, R11, 0x1, 0x181f ;  /* 0x00381f000b097f89 */ /* 0x00a2e200000e0000 */
[----:B------:R-:W-:Y:S03]  /*231d0*/  BSSY B1, `(.L_x_1818) ;  /* 0x0000015000017945 */ /* 0x000fe60003800000 */
[----:B0-----:R1:W0:Y:S01]  /*231e0*/  SHFL.IDX PT, R8, R10, 0x1, 0x181f ;  /* 0x00381f000a087f89 */ /* 0x00122200000e0000 */
[----:B------:R-:W-:Y:S05]  /*231f0*/  @P1 BRA `(.L_x_1819) ;  /* 0x0000000000481947 */ /* 0x000fea0003800000 */
[----:B------:R-:W-:Y:S01]  /*23200*/  ULDC UR4, c[0x0][0xac8] ;  /* 0x0002b20000047ab9 */ /* 0x000fe20000000800 */
[----:B------:R-:W-:Y:S01]  /*23210*/  ULDC.64 UR6, c[0x0][0x208] ;  /* 0x0000820000067ab9 */ /* 0x000fe20000000a00 */
[----:B------:R-:W-:Y:S02]  /*23220*/  ISETP.GE.AND P4, PT, R18, UR4, PT ;  /* 0x0000000412007c0c */ /* 0x000fe4000bf86270 */
[----:B-----5:R-:W-:Y:S02]  /*23230*/  ISETP.GE.AND P2, PT, R21, UR4, PT ;  /* 0x0000000415007c0c */ /* 0x020fe4000bf46270 */
[----:B------:R-:W-:Y:S02]  /*23240*/  ISETP.GE.AND P1, PT, R14, UR4, PT ;  /* 0x000000040e007c0c */ /* 0x000fe4000bf26270 */
[----:B------:R-:W-:-:S07]  /*23250*/  ISETP.GE.AND P3, PT, R226, UR4, PT ;  /* 0x00000004e2007c0c */ /* 0x000fce000bf66270 */
[CC--:B0-----:R-:W-:Y:S02]  /*23260*/  @!P4 LEA R6, P6, R18.reuse, R8.reuse, 0x1 ;  /* 0x000000081206c211 */ /* 0x0c1fe400078c08ff */
[CC--:B------:R-:W-:Y:S02]  /*23270*/  @!P2 LEA R4, P5, R21.reuse, R8.reuse, 0x1 ;  /* 0x000000081504a211 */ /* 0x0c0fe400078a08ff */
[-C--:B---3--:R-:W-:Y:S02]  /*23280*/  @!P4 LEA.HI.X R7, R18, R9.reuse, R19, 0x1, P6 ;  /* 0x000000091207c211 */ /* 0x088fe400030f0c13 */
[----:B------:R-:W-:Y:S01]  /*23290*/  @!P1 LEA R2, P6, R14, R8, 0x1 ;  /* 0x000000080e029211 */ /* 0x000fe200078c08ff */
[----:B------:R-:W-:Y:S01]  /*232a0*/  @!P3 IMAD.SHL.U32 R15, R24, 0x8, RZ ;  /* 0x00000008180fb824 */ /* 0x000fe200078e00ff */
[-C--:B------:R-:W-:Y:S01]  /*232b0*/  @!P2 LEA.HI.X R5, R21, R9.reuse, R29, 0x1, P5 ;  /* 0x000000091505a211 */ /* 0x080fe200028f0c1d */
[----:B------:R4:W-:Y:S01]  /*232c0*/  @!P4 ST.E.128 desc[UR6][R6.64], RZ ;  /* 0x000000ff0600c985 */ /* 0x0009e2000c101d06 */
[----:B------:R-:W-:Y:S01]  /*232d0*/  @!P1 LEA.HI.X R3, R14, R9, R20, 0x1, P6 ;  /* 0x000000090e039211 */ /* 0x000fe200030f0c14 */
[----:B------:R-:W-:-:S05]  /*232e0*/  @!P3 IMAD.WIDE R8, R15, 0x2, R8 ;  /* 0x000000020f08b825 */ /* 0x000fca00078e0208 */
[----:B------:R4:W-:Y:S04]  /*232f0*/  @!P3 ST.E.128 desc[UR6][R8.64], RZ ;  /* 0x000000ff0800b985 */ /* 0x0009e8000c101d06 */
[----:B------:R4:W-:Y:S04]  /*23300*/  @!P2 ST.E.128 desc[UR6][R4.64], RZ ;  /* 0x000000ff0400a985 */ /* 0x0009e8000c101d06 */
[----:B------:R4:W-:Y:S02]  /*23310*/  @!P1 ST.E.128 desc[UR6][R2.64], RZ ;  /* 0x000000ff02009985 */ /* 0x0009e4000c101d06 */
.L_x_1819:
[----:B------:R-:W-:Y:S05]  /*23320*/  BSYNC B1 ;  /* 0x0000000000017941 */ /* 0x000fea0003800000 */
.L_x_1818:
[----:B---34-:R3:W4:Y:S01]  /*23330*/  SHFL.IDX PT, R9, R11, 0x2, 0x181f ;  /* 0x00581f000b097f89 */ /* 0x01872200000e0000 */
[----:B------:R-:W-:Y:S03]  /*23340*/  BSSY B1, `(.L_x_1820) ;  /* 0x0000015000017945 */ /* 0x000fe60003800000 */
[----:B0-----:R3:W0:Y:S01]  /*23350*/  SHFL.IDX PT, R8, R10, 0x2, 0x181f ;  /* 0x00581f000a087f89 */ /* 0x00162200000e0000 */
[----:B------:R-:W-:Y:S05]  /*23360*/  @P0 BRA `(.L_x_1821) ;  /* 0x0000000000480947 */ /* 0x000fea0003800000 */
[----:B------:R-:W-:Y:S01]  /*23370*/  ULDC UR4, c[0x0][0xac8] ;  /* 0x0002b20000047ab9 */ /* 0x000fe20000000800 */
[----:B------:R-:W-:Y:S01]  /*23380*/  ULDC.64 UR6, c[0x0][0x208] ;  /* 0x0000820000067ab9 */ /* 0x000fe20000000a00 */
[----:B------:R-:W-:Y:S02]  /*23390*/  ISETP.GE.AND P3, PT, R18, UR4, PT ;  /* 0x0000000412007c0c */ /* 0x000fe4000bf66270 */
[----:B------:R-:W-:Y:S02]  /*233a0*/  ISETP.GE.AND P4, PT, R226, UR4, PT ;  /* 0x00000004e2007c0c */ /* 0x000fe4000bf86270 */
[----:B-----5:R-:W-:Y:S02]  /*233b0*/  ISETP.GE.AND P5, PT, R21, UR4, PT ;  /* 0x0000000415007c0c */ /* 0x020fe4000bfa6270 */
[----:B------:R-:W-:-:S07]  /*233c0*/  ISETP.GE.AND P6, PT, R14, UR4, PT ;  /* 0x000000040e007c0c */ /* 0x000fce000bfc6270 */
[-C--:B0-----:R-:W-:Y:S02]  /*233d0*/  @!P3 LEA R6, P0, R18, R8.reuse, 0x1 ;  /* 0x000000081206b211 */ /* 0x081fe400078008ff */
[----:B------:R-:W-:Y:S02]  /*233e0*/  @!P4 SHF.L.U32 R15, R24, 0x3, RZ ;  /* 0x00000003180fc819 */ /* 0x000fe400000006ff */
[CC--:B------:R-:W-:Y:S02]  /*233f0*/  @!P5 LEA R4, P1, R21.reuse, R8.reuse, 0x1 ;  /* 0x000000081504d211 */ /* 0x0c0fe400078208ff */
[----:B------:R-:W-:Y:S02]  /*23400*/  @!P6 LEA R2, P2, R14, R8, 0x1 ;  /* 0x000000080e02e211 */ /* 0x000fe400078408ff */
[-C--:B----4-:R-:W-:Y:S02]  /*23410*/  @!P3 LEA.HI.X R7, R18, R9.reuse, R19, 0x1, P0 ;  /* 0x000000091207b211 */ /* 0x090fe400000f0c13 */
[----:B------:R-:W-:-:S02]  /*23420*/  @!P5 LEA.HI.X R5, R21, R9, R29, 0x1, P1 ;  /* 0x000000091505d211 */ /* 0x000fc400008f0c1d */
[----:B------:R-:W-:Y:S01]  /*23430*/  @!P6 LEA.HI.X R3, R14, R9, R20, 0x1, P2 ;  /* 0x000000090e03e211 */ /* 0x000fe200010f0c14 */
[----:B------:R-:W-:Y:S01]  /*23440*/  @!P4 IMAD.WIDE R8, R15, 0x2, R8 ;  /* 0x000000020f08c825 */ /* 0x000fe200078e0208 */
[----:B------:R0:W-:Y:S04]  /*23450*/  @!P3 ST.E.128 desc[UR6][R6.64], RZ ;  /* 0x000000ff0600b985 */ /* 0x0001e8000c101d06 */
[----:B------:R0:W-:Y:S04]  /*23460*/  @!P4 ST.E.128 desc[UR6][R8.64], RZ ;  /* 0x000000ff0800c985 */ /* 0x0001e8000c101d06 */
[----:B------:R0:W-:Y:S04]  /*23470*/  @!P5 ST.E.128 desc[UR6][R4.64], RZ ;  /* 0x000000ff0400d985 */ /* 0x0001e8000c101d06 */
[----:B------:R0:W-:Y:S02]  /*23480*/  @!P6 ST.E.128 desc[UR6][R2.64], RZ ;  /* 0x000000ff0200e985 */ /* 0x0001e4000c101d06 */
.L_x_1821:
[----:B------:R-:W-:Y:S05]  /*23490*/  BSYNC B1 ;  /* 0x0000000000017941 */ /* 0x000fea0003800000 */
.L_x_1820:
[----:B------:R-:W-:Y:S01]  /*234a0*/  VIADD R0, R12, 0x60 ;  /* 0x000000600c007836 */ /* 0x000fe20000000000 */
[----:B0---4-:R0:W4:Y:S04]  /*234b0*/  SHFL.IDX PT, R9, R11, 0x3, 0x181f ;  /* 0x00781f000b097f89 */ /* 0x01112800000e0000 */
[----:B------:R-:W-:Y:S01]  /*234c0*/  ISETP.GE.AND P0, PT, R0, R13, PT ;  /* 0x0000000d0000720c */ /* 0x000fe20003f06270 */
[----:B------:R0:W0:-:S12]  /*234d0*/  SHFL.IDX PT, R8, R10, 0x3, 0x181f ;  /* 0x00781f000a087f89 */ /* 0x00001800000e0000 */
[----:B------:R-:W-:Y:S05]  /*234e0*/  @P0 BRA `(.L_x_1810) ;  /* 0x0000000000480947 */ /* 0x000fea0003800000 */
[----:B------:R-:W-:Y:S01]  /*234f0*/  ULDC UR4, c[0x0][0xac8] ;  /* 0x0002b20000047ab9 */ /* 0x000fe20000000800 */
[----:B------:R-:W-:Y:S01]  /*23500*/  ULDC.64 UR6, c[0x0][0x208] ;  /* 0x0000820000067ab9 */ /* 0x000fe20000000a00 */
[----:B------:R-:W-:Y:S02]  /*23510*/  ISETP.GE.AND P3, PT, R18, UR4, PT ;  /* 0x0000000412007c0c */ /* 0x000fe4000bf66270 */
[----:B-----5:R-:W-:Y:S02]  /*23520*/  ISETP.GE.AND P5, PT, R21, UR4, PT ;  /* 0x0000000415007c0c */ /* 0x020fe4000bfa6270 */
[----:B------:R-:W-:Y:S02]  /*23530*/  ISETP.GE.AND P6, PT, R14, UR4, PT ;  /* 0x000000040e007c0c */ /* 0x000fe4000bfc6270 */
[----:B------:R-:W-:-:S07]  /*23540*/  ISETP.GE.AND P4, PT, R226, UR4, PT ;  /* 0x00000004e2007c0c */ /* 0x000fce000bf86270 */
[-C--:B0-----:R-:W-:Y:S02]  /*23550*/  @!P3 LEA R6, P0, R18, R8.reuse, 0x1 ;  /* 0x000000081206b211 */ /* 0x081fe400078008ff */
[CC--:B------:R-:W-:Y:S02]  /*23560*/  @!P5 LEA R4, P1, R21.reuse, R8.reuse, 0x1 ;  /* 0x000000081504d211 */ /* 0x0c0fe400078208ff */
[----:B------:R-:W-:Y:S02]  /*23570*/  @!P6 LEA R2, P2, R14, R8, 0x1 ;  /* 0x000000080e02e211 */ /* 0x000fe400078408ff */
[----:B-123--:R-:W-:Y:S01]  /*23580*/  @!P4 IMAD.SHL.U32 R11, R24, 0x8, RZ ;  /* 0x00000008180bc824 */ /* 0x00efe200078e00ff */
[-C--:B----4-:R-:W-:Y:S02]  /*23590*/  @!P3 LEA.HI.X R7, R18, R9.reuse, R19, 0x1, P0 ;  /* 0x000000091207b211 */ /* 0x090fe400000f0c13 */
[-C--:B------:R-:W-:Y:S02]  /*235a0*/  @!P5 LEA.HI.X R5, R21, R9.reuse, R29, 0x1, P1 ;  /* 0x000000091505d211 */ /* 0x080fe400008f0c1d */
[----:B------:R-:W-:Y:S01]  /*235b0*/  @!P6 LEA.HI.X R3, R14, R9, R20, 0x1, P2 ;  /* 0x000000090e03e211 */ /* 0x000fe200010f0c14 */
[----:B------:R-:W-:Y:S01]  /*235c0*/  @!P4 IMAD.WIDE R8, R11, 0x2, R8 ;  /* 0x000000020b08c825 */ /* 0x000fe200078e0208 */
[----:B------:R0:W-:Y:S04]  /*235d0*/  @!P3 ST.E.128 desc[UR6][R6.64], RZ ;  /* 0x000000ff0600b985 */ /* 0x0001e8000c101d06 */
[----:B------:R0:W-:Y:S04]  /*235e0*/  @!P4 ST.E.128 desc[UR6][R8.64], RZ ;  /* 0x000000ff0800c985 */ /* 0x0001e8000c101d06 */
[----:B------:R0:W-:Y:S04]  /*235f0*/  @!P5 ST.E.128 desc[UR6][R4.64], RZ ;  /* 0x000000ff0400d985 */ /* 0x0001e8000c101d06 */
[----:B------:R0:W-:Y:S02]  /*23600*/  @!P6 ST.E.128 desc[UR6][R2.64], RZ ;  /* 0x000000ff0200e985 */ /* 0x0001e4000c101d06 */
.L_x_1810:
[----:B------:R-:W-:Y:S05]  /*23610*/  BSYNC B0 ;  /* 0x0000000000007941 */ /* 0x000fea0003800000 */
.L_x_1800:
[----:B------:R-:W-:Y:S02]  /*23620*/  ULDC UR4, c[0x0][0xc3c] ;  /* 0x00030f0000047ab9 */ /* 0x000fe40000000800 */
[----:B------:R-:W-:-:S13]  /*23630*/  ISETP.GE.AND P0, PT, R27, UR4, PT ;  /* 0x000000041b007c0c */ /* 0x000fda000bf06270 */
[----:B------:R-:W-:Y:S05]  /*23640*/  @!P0 BRA `(.L_x_1822) ;  /* 0xfffffde000b48947 */ /* 0x000fea000383ffff */
[----:B------:R-:W-:Y:S05]  /*23650*/  BRA `(.L_x_1526) ;  /* 0x000000a000a47947 */ /* 0x000fea0003800000 */
.L_x_1524:
        /* <DEDUP_REMOVED lines=20> */
.L_x_1823:
        /* <DEDUP_REMOVED lines=44> */
.L_x_1827:
        /* <DEDUP_REMOVED lines=40> */
.L_x_1825:
        /* <DEDUP_REMOVED lines=12> */
.L_x_1828:
        /* <DEDUP_REMOVED lines=13> */
[----:B-1----:R-:W-:-:S06]  /*23e70*/  IADD3 R3, R10, 0xffffffe, RZ ;  /* 0x0ffffffe0a037810 */ /* 0x002fcc0007ffe0ff */
        /* <DEDUP_REMOVED lines=13> */
[----:B------:R-:W-:Y:S01]  /*23f50*/  @!P1 IMAD.IADD R12, R12, 0x1, -R7 ;  /* 0x000000010c0c9824 */ /* 0x000fe200078e0a07 */
[----:B------:R-:W-:Y:S02]  /*23f60*/  @!P1 IADD3 R10, R10, 0x1, RZ ;  /* 0x000000010a0a9810 */ /* 0x000fe40007ffe0ff */
        /* <DEDUP_REMOVED lines=27> */
[----:B------:R-:W-:-:S04]  /*24120*/  @!P1 LOP3.LUT R7, RZ, R8, RZ, 0x33, !PT ;  /* 0x00000008ff079212 */ /* 0x000fc800078e33ff */
[----:B------:R-:W-:Y:S01]  /*24130*/  IADD3 R3, -R7, RZ, RZ ;  /* 0x000000ff07037210 */ /* 0x000fe20007ffe1ff */
[----:B------:R-:W-:-:S04]  /*24140*/  IMAD R7, R8, 0x1000000, R7 ;  /* 0x0100000008077824 */ /* 0x000fc800078e0207 */
[----:B------:R-:W-:-:S04]  /*24150*/  IMAD R8, R8, R3, R10 ;  /* 0x0000000308087224 */ /* 0x000fc800078e020a */
[----:B------:R-:W-:-:S05]  /*24160*/  IMAD R3, R8, 0x10000, R7 ;  /* 0x0001000008037824 */ /* 0x000fca00078e0207 */
[----:B------:R0:W-:Y:S01]  /*24170*/  STL [R1+0x8], R3 ;  /* 0x0000080301007387 */ /* 0x0001e20000100800 */
[----:B------:R-:W-:Y:S05]  /*24180*/  BRA `(.L_x_1830) ;  /* 0x0000000000f87947 */ /* 0x000fea0003800000 */
.L_x_1829:
        /* <DEDUP_REMOVED lines=22> */
[-C--:B------:R-:W-:Y:S01]  /*242f0*/  @!P1 IADD3 R10, R10, -R9.reuse, RZ ;  /* 0x800000090a0a9210 */ /* 0x080fe20007ffe0ff */
        /* <DEDUP_REMOVED lines=9> */
[----:B------:R-:W-:Y:S01]  /*24390*/  IMAD R8, R8, R2, R5 ;  /* 0x0000000208087224 */ /* 0x000fe200078e0205 */
[----:B------:R-:W-:Y:S02]  /*243a0*/  MOV R2, RZ ;  /* 0x000000ff00027202 */ /* 0x000fe40000000f00 */
        /* <DEDUP_REMOVED lines=28> */
.L_x_1830:
[----:B01----:R-:W-:-:S05]  /*24570*/  LOP3.LUT R3, RZ, R2, RZ, 0x33, !PT ;  /* 0x00000002ff037212 */ /* 0x003fca00078e33ff */
[----:B------:R-:W-:-:S05]  /*24580*/  IMAD.IADD R2, R4, 0x1, R3 ;  /* 0x0000000104027824 */ /* 0x000fca00078e0203 */
[----:B------:R1:W-:Y:S01]  /*24590*/  STL [R1+0x4], R2 ;  /* 0x0000040201007387 */ /* 0x0003e20000100800 */
[----:B------:R-:W-:Y:S05]  /*245a0*/  BRA `(.L_x_1831) ;  /* 0x0000000000107947 */ /* 0x000fea0003800000 */
.L_x_1826:
[----:B------:R-:W-:Y:S01]  /*245b0*/  MOV R2, UR6 ;  /* 0x0000000600027c02 */ /* 0x000fe20008000f00 */
[----:B------:R0:W-:Y:S04]  /*245c0*/  STL [R1+0x4], RZ ;  /* 0x000004ff01007387 */ /* 0x0001e80000100800 */
[----:B------:R0:W-:Y:S04]  /*245d0*/  STL [R1+0x8], RZ ;  /* 0x000008ff01007387 */ /* 0x0001e80000100800 */
[----:B------:R0:W-:Y:S02]  /*245e0*/  STL [R1], R2 ;  /* 0x0000000201007387 */ /* 0x0001e40000100800 */
.L_x_1831:
        /* <DEDUP_REMOVED lines=10> */
.L_x_1824:
        /* <DEDUP_REMOVED lines=8> */
[----:B------:R-:W3:Y:S01]  /*24710*/  S2UR UR5, SR_CgaCtaId ;  /* 0x00000000000579c3 */ /* 0x000ee20000008800 */
        /* <DEDUP_REMOVED lines=18> */
[----:B------:R-:W-:-:S04]  /*24840*/  IMAD.U32 R18, RZ, RZ, UR4 ;  /* 0x00000004ff127e24 */ /* 0x000fc8000f8e00ff */
        /* <DEDUP_REMOVED lines=9> */
.L_x_2009:
[----:B--2---:R-:W2:Y:S01]  /*248e0*/  LDL R14, [R1+0xc] ;  /* 0x00000c00010e7983 */ /* 0x004ea20000100800 */
[----:B------:R-:W-:Y:S05]  /*248f0*/  YIELD ;  /* 0x0000000000007946 */ /* 0x000fea0003800000 */
[----:B------:R-:W-:Y:S01]  /*24900*/  ULDC.64 UR4, c[0x0][0xa28] ;  /* 0x00028a0000047ab9 */ /* 0x000fe20000000a00 */
[----:B-1----:R-:W-:Y:S02]  /*24910*/  CS2R R6, SRZ ;  /* 0x0000000000067805 */ /* 0x002fe4000001ff00 */
[----:B------:R-:W-:Y:S01]  /*24920*/  ISETP.NE.U32.AND P0, PT, RZ, UR4, PT ;  /* 0x00000004ff007c0c */ /* 0x000fe2000bf05070 */
[----:B------:R-:W1:Y:S01]  /*24930*/  LDC.64 R12, c[0x0][0xa00] ;  /* 0x00028000ff0c7b82 */ /* 0x000e620000000a00 */
[----:B------:R-:W-:Y:S01]  /*24940*/  ULDC.64 UR10, c[0x0][0x208] ;  /* 0x00008200000a7ab9 */ /* 0x000fe20000000a00 */
[----:B------:R-:W-:Y:S01]  /*24950*/  ULDC.64 UR6, c[0x0][0xa08] ;  /* 0x0002820000067ab9 */ /* 0x000fe20000000a00 */
[----:B------:R-:W-:Y:S01]  /*24960*/  ISETP.NE.AND.EX P0, PT, RZ, UR5, PT, P0 ;  /* 0x00000005ff007c0c */ /* 0x000fe2000bf05300 */
[----:B------:R-:W-:Y:S01]  /*24970*/  ULDC.64 UR4, c[0x0][0xa18] ;  /* 0x0002860000047ab9 */ /* 0x000fe20000000a00 */
[----:B------:R-:W-:-:S03]  /*24980*/  ULDC.64 UR8, c[0x0][0xa10] ;  /* 0x0002840000087ab9 */ /* 0x000fc60000000a00 */
[----:B0-----:R-:W0:Y:S08]  /*24990*/  LDC.64 R4, c[0x0][0xa08] ;  /* 0x00028200ff047b82 */ /* 0x001e300000000a00 */
[----:B------:R-:W2:Y:S02]  /*249a0*/  @P0 LDC.64 R2, c[0x0][0xa28] ;  /* 0x00028a00ff020b82 */ /* 0x000ea40000000a00 */
[----:B--2---:R-:W-:-:S05]  /*249b0*/  @P0 IMAD.WIDE R2, R14, 0x4, R2 ;  /* 0x000000040e020825 */ /* 0x004fca00078e0202 */
[----:B------:R2:W5:Y:S01]  /*249c0*/  @P0 LDG.E R6, desc[UR10][R2.64] ;  /* 0x0000000a02060981 */ /* 0x000562000c1e1900 */
[----:B------:R-:W-:Y:S01]  /*249d0*/  ISETP.NE.U32.AND P0, PT, RZ, UR4, PT ;  /* 0x00000004ff007c0c */ /* 0x000fe2000bf05070 */
[----:B-1----:R-:W-:Y:S01]  /*249e0*/  IMAD.WIDE R12, R14, 0x4, R12 ;  /* 0x000000040e0c7825 */ /* 0x002fe200078e020c */
[----:B------:R-:W-:Y:S02]  /*249f0*/  ISETP.NE.U32.AND P2, PT, RZ, UR6, PT ;  /* 0x00000006ff007c0c */ /* 0x000fe4000bf45070 */
[----:B------:R-:W-:Y:S01]  /*24a00*/  ISETP.NE.AND.EX P0, PT, RZ, UR5, PT, P0 ;  /* 0x00000005ff007c0c */ /* 0x000fe2000bf05300 */
[----:B------:R-:W-:Y:S01]  /*24a10*/  ULDC.64 UR4, c[0x0][0xa00] ;  /* 0x0002800000047ab9 */ /* 0x000fe20000000a00 */
[----:B------:R-:W-:Y:S01]  /*24a20*/  ISETP.NE.U32.AND P4, PT, RZ, UR8, PT ;  /* 0x00000008ff007c0c */ /* 0x000fe2000bf85070 */
[----:B------:R-:W-:Y:S01]  /*24a30*/  IMAD.MOV.U32 R8, RZ, RZ, RZ ;  /* 0x000000ffff087224 */ /* 0x000fe200078e00ff */
[----:B------:R-:W-:Y:S01]  /*24a40*/  ISETP.NE.U32.AND P1, PT, RZ, UR4, PT ;  /* 0x00000004ff007c0c */ /* 0x000fe2000bf25070 */
[----:B--2---:R-:W1:Y:S01]  /*24a50*/  LDC.64 R2, c[0x0][0xa10] ;  /* 0x00028400ff027b82 */ /* 0x004e620000000a00 */
[----:B------:R-:W-:-:S02]  /*24a60*/  IMAD.MOV.U32 R0, RZ, RZ, RZ ;  /* 0x000000ffff007224 */ /* 0x000fc400078e00ff */
[----:B------:R-:W-:Y:S01]  /*24a70*/  ISETP.NE.AND.EX P3, PT, RZ, UR5, PT, P1 ;  /* 0x00000005ff007c0c */ /* 0x000fe2000bf65310 */
[----:B0-----:R-:W-:-:S04]  /*24a80*/  IMAD.WIDE R4, R14, 0x4, R4 ;  /* 0x000000040e047825 */ /* 0x001fc800078e0204 */
[----:B------:R-:W0:Y:S01]  /*24a90*/  @P0 LDC.64 R10, c[0x0][0xa18] ;  /* 0x00028600ff0a0b82 */ /* 0x000e220000000a00 */
[----:B------:R-:W-:Y:S01]  /*24aa0*/  ULDC UR4, c[0x0][0x288] ;  /* 0x0000a20000047ab9 */ /* 0x000fe20000000800 */
[----:B------:R-:W-:Y:S02]  /*24ab0*/  ISETP.NE.AND.EX P1, PT, RZ, UR7, PT, P2 ;  /* 0x00000007ff007c0c */ /* 0x000fe4000bf25320 */
[----:B------:R-:W-:-:S04]  /*24ac0*/  ISETP.NE.AND.EX P2, PT, RZ, UR9, PT, P4 ;  /* 0x00000009ff007c0c */ /* 0x000fc8000bf45340 */
[----:B------:R-:W2:Y:S07]  /*24ad0*/  @P3 LDG.E R7, desc[UR10][R12.64] ;  /* 0x0000000a0c073981 */ /* 0x000eae000c1e1900 */
[----:B------:R3:W5:Y:S01]  /*24ae0*/  @P1 LDG.E R8, desc[UR10][R4.64] ;  /* 0x0000000a04081981 */ /* 0x000762000c1e1900 */
[----:B-1----:R-:W-:-:S05]  /*24af0*/  IMAD.WIDE R2, R14, 0x4, R2 ;  /* 0x000000040e027825 */ /* 0x002fca00078e0202 */
[----:B------:R3:W5:Y:S01]  /*24b00*/  @P2 LDG.E R0, desc[UR10][R2.64] ;  /* 0x0000000a02002981 */ /* 0x000762000c1e1900 */
[----:B0-----:R-:W-:-:S03]  /*24b10*/  @P0 IMAD.WIDE R10, R14, 0x4, R10 ;  /* 0x000000040e0a0825 */ /* 0x001fc600078e020a */
[----:B--2---:R0:W-:Y:S02]  /*24b20*/  STL [R1+0x48], R7 ;  /* 0x0000480701007387 */ /* 0x0041e40000100800 */
[----:B0-----:R-:W-:Y:S01]  /*24b30*/  IMAD.U32 R7, RZ, RZ, UR4 ;  /* 0x00000004ff077e24 */ /* 0x001fe2000f8e00ff */
[----:B------:R-:W-:-:S05]  /*24b40*/  ULDC.64 UR4, c[0x0][0x418] ;  /* 0x0001060000047ab9 */ /* 0x000fca0000000a00 */
[----:B------:R-:W2:Y:S01]  /*24b50*/  @P0 LDG.E R7, desc[UR10][R10.64] ;  /* 0x0000000a0a070981 */ /* 0x000ea2000c1e1900 */
[----:B------:R-:W-:-:S03]  /*24b60*/  UISETP.NE.U32.AND UP0, UPT, UR4, URZ, UPT ;  /* 0x0000003f0400728c */ /* 0x000fc6000bf05070 */
[----:B------:R-:W-:Y:S01]  /*24b70*/  ULDC UR4, c[0x0][0x424] ;  /* 0x0001090000047ab9 */ /* 0x000fe20000000800 */
[----:B------:R-:W-:-:S03]  /*24b80*/  UISETP.NE.AND.EX UP0, UPT, UR5, URZ, UPT, UP0 ;  /* 0x0000003f0500728c */ /* 0x000fc6000bf05300 */
[----:B------:R-:W-:Y:S01]  /*24b90*/  ULDC UR5, c[0x0][0x2f0] ;  /* 0x0000bc0000057ab9 */ /* 0x000fe20000000800 */
[----:B------:R-:W-:Y:S01]  /*24ba0*/  USEL UR4, UR4, 0x1, UP0 ;  /* 0x0000000104047887 */ /* 0x000fe20008000000 */
[----:B--2---:R0:W-:Y:S04]  /*24bb0*/  STL [R1+0x3c], R7 ;  /* 0x00003c0701007387 */ /* 0x0041e80000100800 */
[----:B------:R3:W5:Y:S01]  /*24bc0*/  LDL R15, [R1+0x3c] ;  /* 0x00003c00010f7983 */ /* 0x0007620000100800 */
[----:B------:R-:W-:-:S03]  /*24bd0*/  UIMAD UR4, UR4, UR5, URZ ;  /* 0x00000005040472a4 */ /* 0x000fc6000f8e023f */
[----:B------:R-:W-:Y:S02]  /*24be0*/  ULDC UR5, c[0x0][0x348] ;  /* 0x0000d20000057ab9 */ /* 0x000fe40000000800 */
[----:B------:R-:W-:Y:S02]  /*24bf0*/  IMAD.U32 R10, RZ, RZ, UR5 ;  /* 0x00000005ff0a7e24 */ /* 0x000fe4000f8e00ff */
[----:B0-----:R-:W-:Y:S01]  /*24c00*/  IMAD.U32 R7, RZ, RZ, UR4 ;  /* 0x00000004ff077e24 */ /* 0x001fe2000f8e00ff */
[----:B---3--:R-:W-:Y:S06]  /*24c10*/  @P0 BRA `(.L_x_1833) ;  /* 0x0000000000180947 */ /* 0x008fec0003800000 */
[----:B------:R-:W-:Y:S05]  /*24c20*/  @!P3 BRA `(.L_x_1833) ;  /* 0x000000000014b947 */ /* 0x000fea0003800000 */
[----:B------:R-:W-:Y:S02]  /*24c30*/  ULDC.64 UR4, c[0x0][0x208] ;  /* 0x0000820000047ab9 */ /* 0x000fe40000000a00 */
[----:B------:R-:W2:Y:S04]  /*24c40*/  LDG.E R9, desc[UR4][R12.64] ;  /* 0x000000040c097981 */ /* 0x000ea8000c1e1900 */
[----:B------:R-:W2:Y:S02]  /*24c50*/  LDG.E R12, desc[UR4][R12.64+0x4] ;  /* 0x000004040c0c7981 */ /* 0x000ea4000c1e1900 */
[----:B--2--5:R-:W-:-:S05]  /*24c60*/  IADD3 R15, -R9, R12, RZ ;  /* 0x0000000c090f7210 */ /* 0x024fca0007ffe1ff */
[----:B------:R0:W-:Y:S02]  /*24c70*/  STL [R1+0x3c], R15 ;  /* 0x00003c0f01007387 */ /* 0x0001e40000100800 */
.L_x_1833:
[----:B------:R-:W2:Y:S01]  /*24c80*/  LDL.LU R11, [R1+0x8] ;  /* 0x00000800010b7983 */ /* 0x000ea20000300800 */
[----:B-----5:R-:W-:Y:S01]  /*24c90*/  IMAD.IADD R8, R8, 0x1, R6 ;  /* 0x0000000108087824 */ /* 0x020fe200078e0206 */
[----:B------:R-:W-:Y:S02]  /*24ca0*/  ULDC.64 UR4, c[0x0][0xa20] ;  /* 0x0002880000047ab9 */ /* 0x000fe40000000a00 */
[----:B------:R-:W-:Y:S02]  /*24cb0*/  ISETP.NE.U32.AND P0, PT, RZ, UR4, PT ;  /* 0x00000004ff007c0c */ /* 0x000fe4000bf05070 */
[----:B------:R1:W-:Y:S02]  /*24cc0*/  STL [R1+0x14], R8 ;  /* 0x0000140801007387 */ /* 0x0003e40000100800 */
[----:B------:R-:W-:Y:S02]  /*24cd0*/  ISETP.NE.AND.EX P0, PT, RZ, UR5, PT, P0 ;  /* 0x00000005ff007c0c */ /* 0x000fe4000bf05300 */
[----:B--2---:R-:W-:-:S02]  /*24ce0*/  LOP3.LUT R17, R11, 0xff000000, RZ, 0xc0, !PT ;  /* 0xff0000000b117812 */ /* 0x004fc400078ec0ff */
[C---:B------:R-:W-:Y:S02]  /*24cf0*/  LOP3.LUT R9, R11.reuse, 0xff0000, RZ, 0xc0, !PT ;  /* 0x00ff00000b097812 */ /* 0x040fe400078ec0ff */
[----:B------:R-:W-:Y:S02]  /*24d00*/  SHF.R.U32.HI R17, RZ, 0x8, R17 ;  /* 0x00000008ff117819 */ /* 0x000fe40000011611 */
[----:B------:R-:W-:Y:S02]  /*24d10*/  LOP3.LUT R16, R11, 0xffff, RZ, 0xc0, !PT ;  /* 0x0000ffff0b107812 */ /* 0x000fe400078ec0ff */
[----:B------:R-:W-:-:S03]  /*24d20*/  LEA.HI R17, R9, R17, RZ, 0x10 ;  /* 0x0000001109117211 */ /* 0x000fc600078f80ff */
[----:B-1----:R-:W-:Y:S05]  /*24d30*/  @!P0 BRA `(.L_x_1834) ;  /* 0x0000000000148947 */ /* 0x002fea0003800000 */
[----:B------:R-:W1:Y:S01]  /*24d40*/  LDC.64 R4, c[0x0][0xa20] ;  /* 0x00028800ff047b82 */ /* 0x000e620000000a00 */
[----:B------:R-:W-:Y:S01]  /*24d50*/  ULDC.64 UR4, c[0x0][0x208] ;  /* 0x0000820000047ab9 */ /* 0x000fe20000000a00 */
[----:B-1----:R-:W-:-:S05]  /*24d60*/  IMAD.WIDE R4, R14, 0x4, R4 ;  /* 0x000000040e047825 */ /* 0x002fca00078e0204 */
[----:B------:R1:W5:Y:S01]  /*24d70*/  LDG.E R7, desc[UR4][R4.64] ;  /* 0x0000000404077981 */ /* 0x000362000c1e1900 */
[----:B------:R-:W-:Y:S05]  /*24d80*/  BRA `(.L_x_1835) ;  /* 0x0000000000147947 */ /* 0x000fea0003800000 */
.L_x_1834:
[----:B------:R-:W-:Y:S05]  /*24d90*/  @!P1 BRA `(.L_x_1835) ;  /* 0x0000000000109947 */ /* 0x000fea0003800000 */
[----:B------:R-:W-:Y:S02]  /*24da0*/  ULDC.64 UR4, c[0x0][0x208] ;  /* 0x0000820000047ab9 */ /* 0x000fe40000000a00 */
[----:B------:R-:W2:Y:S04]  /*24db0*/  LDG.E R7, desc[UR4][R4.64] ;  /* 0x0000000404077981 */ /* 0x000ea8000c1e1900 */
[----:B------:R-:W2:Y:S02]  /*24dc0*/  LDG.E R4, desc[UR4][R4.64+0x4] ;  /* 0x0000040404047981 */ /* 0x000ea4000c1e1900 */
[----:B--2---:R-:W-:-:S07]  /*24dd0*/  IMAD.IADD R7, R4, 0x1, -R7 ;  /* 0x0000000104077824 */ /* 0x004fce00078e0a07 */
.L_x_1835:
[----:B------:R-:W2:Y:S01]  /*24de0*/  LDL.LU R8, [R1+0x4] ;  /* 0x0000040001087983 */ /* 0x000ea20000300800 */
[----:B------:R-:W-:-:S03]  /*24df0*/  ULDC.64 UR4, c[0x0][0x208] ;  /* 0x0000820000047ab9 */ /* 0x000fc60000000a00 */
[----:B-1----:R-:W3:Y:S04]  /*24e00*/  @P2 LDG.E R4, desc[UR4][R2.64] ;  /* 0x0000000402042981 */ /* 0x002ee8000c1e1900 */
[----:B------:R1:W3:Y:S01]  /*24e10*/  @P2 LDG.E R2, desc[UR4][R2.64+0x4] ;  /* 0x0000040402022981 */ /* 0x0002e2000c1e1900 */
[----:B-----5:R-:W-:Y:S01]  /*24e20*/  IMAD.IADD R9, R7, 0x1, -R6 ;  /* 0x0000000107097824 */ /* 0x020fe200078e0a06 */
[----:B-1----:R-:W1:Y:S02]  /*24e30*/  LDC R3, c[0x0][0x448] ;  /* 0x00011200ff037b82 */ /* 0x002e640000000800 */
[----:B-1----:R-:W-:-:S13]  /*24e40*/  ISETP.NE.AND P1, PT, R3, 0x1, PT ;  /* 0x000000010300780c */ /* 0x002fda0003f25270 */
[----:B------:R-:W1:Y:S08]  /*24e50*/  @P1 LDC R3, c[0x0][0x44c] ;  /* 0x00011300ff031b82 */ /* 0x000e700000000800 */
[----:B------:R-:W4:Y:S01]  /*24e60*/  @P1 LDC R5, c[0x0][0x450] ;  /* 0x00011400ff051b82 */ /* 0x000f220000000800 */
[----:B--2---:R-:W-:-:S04]  /*24e70*/  IMAD.SHL.U32 R12, R8, 0x80, RZ ;  /* 0x00000080080c7824 */ /* 0x004fc800078e00ff */
[----:B------:R-:W-:Y:S01]  /*24e80*/  VIADD R7, R12, 0x7f ;  /* 0x0000007f0c077836 */ /* 0x000fe20000000000 */
[----:B------:R2:W-:Y:S01]  /*24e90*/  STL [R1+0x30], R12 ;  /* 0x0000300c01007387 */ /* 0x0005e20000100800 */
[----:B---3--:R-:W-:Y:S02]  /*24ea0*/  @P2 IMAD.IADD R10, R2, 0x1, -R4 ;  /* 0x00000001020a2824 */ /* 0x008fe400078e0a04 */
[----:B-1----:R-:W-:-:S04]  /*24eb0*/  @P1 IMAD.HI.U32 R2, R7, R3, RZ ;  /* 0x0000000307021227 */ /* 0x002fc800078e00ff */
[----:B------:R-:W-:Y:S01]  /*24ec0*/  IMAD.IADD R6, R9, 0x1, R10 ;  /* 0x0000000109067824 */ /* 0x000fe200078e020a */
[----:B----4-:R-:W-:-:S04]  /*24ed0*/  @P1 SHF.R.U32.HI R7, RZ, R5, R2 ;  /* 0x00000005ff071219 */ /* 0x010fc80000011602 */
[C---:B------:R-:W-:Y:S02]  /*24ee0*/  IADD3 R2, R6.reuse, 0x3f, RZ ;  /* 0x0000003f06027810 */ /* 0x040fe40007ffe0ff */
[----:B------:R-:W-:Y:S02]  /*24ef0*/  IADD3 R21, R6, 0x1, -R15 ;  /* 0x0000000106157810 */ /* 0x000fe40007ffe80f */
[----:B------:R-:W-:-:S03]  /*24f00*/  SHF.R.S32.HI R3, RZ, 0x1f, R2 ;  /* 0x0000001fff037819 */ /* 0x000fc60000011402 */
[----:B------:R-:W-:Y:S01]  /*24f10*/  IMAD.IADD R7, R21, 0x1, R7 ;  /* 0x0000000115077824 */ /* 0x000fe200078e0207 */
[----:B------:R-:W-:Y:S02]  /*24f20*/  LEA.HI R4, R3, R2, RZ, 0x6 ;  /* 0x0000000203047211 */ /* 0x000fe400078f30ff */
[----:B------:R-:W1:Y:S02]  /*24f30*/  LDC.64 R2, c[0x0][0x9e0] ;  /* 0x00027800ff027b82 */ /* 0x000e640000000a00 */
[----:B------:R-:W-:-:S05]  /*24f40*/  SHF.R.S32.HI R11, RZ, 0x6, R4 ;  /* 0x00000006ff0b7819 */ /* 0x000fca0000011404 */
[----:B------:R2:W-:Y:S01]  /*24f50*/  STL [R1+0x5c], R11 ;  /* 0x00005c0b01007387 */ /* 0x0005e20000100800 */
[----:B-1----:R-:W-:Y:S01]  /*24f60*/  ISETP.GE.AND P3, PT, R3, 0x1, PT ;  /* 0x000000010300780c */ /* 0x002fe20003f66270 */
        /* <DEDUP_REMOVED lines=8> */
[----:B------:R-:W1:Y:S02]  /*24ff0*/  @P0 LDC.64 R4, c[0x0][0x9e8] ;  /* 0x00027a00ff040b82 */ /* 0x000e640000000a00 */
[----:B-1----:R-:W-:-:S05]  /*25000*/  @P0 IMAD.HI.U32 R4, R7, R4, RZ ;  /* 0x0000000407040227 */ /* 0x002fca00078e00ff */
[----:B------:R-:W-:-:S04]  /*25010*/  @P0 SHF.R.U32.HI R7, RZ, R5, R4 ;  /* 0x00000005ff070219 */ /* 0x000fc80000011604 */
[----:B------:R-:W-:Y:S01]  /*25020*/  LOP3.LUT R8, RZ, R7, RZ, 0x33, !PT ;  /* 0x00000007ff087212 */ /* 0x000fe200078e33ff */
[----:B------:R-:W-:Y:S06]  /*25030*/  BRA `(.L_x_1839) ;  /* 0x0000000000107947 */ /* 0x000fec0003800000 */
.L_x_1838:
[----:B------:R-:W-:-:S13]  /*25040*/  ISETP.NE.AND P0, PT, R3, 0x1, PT ;  /* 0x000000010300780c */ /* 0x000fda0003f05270 */
[----:B------:R-:W1:Y:S02]  /*25050*/  @P0 LDC.64 R4, c[0x0][0x9e8] ;  /* 0x00027a00ff040b82 */ /* 0x000e640000000a00 */
[----:B-1----:R-:W-:-:S05]  /*25060*/  @P0 IMAD.HI.U32 R4, R8, R4, RZ ;  /* 0x0000000408040227 */ /* 0x002fca00078e00ff */
[----:B------:R-:W-:-:S07]  /*25070*/  @P0 SHF.R.U32.HI R8, RZ, R5, R4 ;  /* 0x00000005ff080219 */ /* 0x000fce0000011604 */
.L_x_1839:
[----:B------:R-:W-:Y:S05]  /*25080*/  BSYNC B0 ;  /* 0x0000000000007941 */ /* 0x000fea0003800000 */
.L_x_1837:
[----:B------:R-:W-:-:S05]  /*25090*/  IMAD R8, R8, R3, R3 ;  /* 0x0000000308087224 */ /* 0x000fca00078e0203 */
[----:B------:R-:W-:-:S07]  /*250a0*/  VIMNMX R2, R2, R8, PT ;  /* 0x0000000802027248 */ /* 0x000fce0003fe0100 */
.L_x_1836:
[----:B------:R-:W1:Y:S01]  /*250b0*/  @P1 LDC R5, c[0x0][0x44c] ;  /* 0x00011300ff051b82 */ /* 0x000e620000000800 */
[----:B------:R-:W-:Y:S01]  /*250c0*/  VIADD R2, R2, 0x3f ;  /* 0x0000003f02027836 */ /* 0x000fe20000000000 */
[----:B------:R-:W-:Y:S01]  /*250d0*/  ULDC UR4, c[0x0][0x9dc] ;  /* 0x0002770000047ab9 */ /* 0x000fe20000000800 */
[----:B------:R-:W-:Y:S02]  /*250e0*/  IMAD.MOV.U32 R4, RZ, RZ, R12 ;  /* 0x000000ffff047224 */ /* 0x000fe400078e000c */
[----:B------:R-:W-:-:S03]  /*250f0*/  IMAD.IADD R20, R6, 0x1, -R15 ;  /* 0x0000000106147824 */ /* 0x000fc600078e0a0f */
[----:B------:R-:W2:Y:S01]  /*25100*/  @P1 LDC R7, c[0x0][0x450] ;  /* 0x00011400ff071b82 */ /* 0x000ea20000000800 */
[----:B-1----:R-:W-:-:S05]  /*25110*/  @P1 IMAD.HI.U32 R5, R12, R5, RZ ;  /* 0x000000050c051227 */ /* 0x002fca00078e00ff */
[----:B--2---:R-:W-:Y:S02]  /*25120*/  @P1 SHF.R.U32.HI R4, RZ, R7, R5 ;  /* 0x00000007ff041219 */ /* 0x004fe40000011605 */
[----:B------:R-:W-:Y:S02]  /*25130*/  SHF.R.S32.HI R7, RZ, 0x1f, R2 ;  /* 0x0000001fff077819 */ /* 0x000fe40000011402 */
[----:B------:R-:W-:Y:S02]  /*25140*/  IADD3 R6, R20, R4, RZ ;  /* 0x0000000414067210 */ /* 0x000fe40007ffe0ff */
[----:B------:R-:W-:-:S03]  /*25150*/  LEA.HI R7, R7, R2, RZ, 0x6 ;  /* 0x0000000207077211 */ /* 0x000fc600078f30ff */
[----:B------:R-:W-:Y:S01]  /*25160*/  VIADD R2, R6, -UR4 ;  /* 0x8000000406027c36 */ /* 0x000fe20008000000 */
[----:B------:R-:W-:-:S04]  /*25170*/  SHF.R.S32.HI R7, RZ, 0x6, R7 ;  /* 0x00000006ff077819 */ /* 0x000fc80000011407 */
[----:B------:R-:W-:Y:S01]  /*25180*/  VIMNMX R7, R11, R7, PT ;  /* 0x000000070b077248 */ /* 0x000fe20003fe0100 */
[----:B------:R-:W-:Y:S06]  /*25190*/  @!P3 BRA `(.L_x_1840) ;  /* 0x000000000044b947 */ /* 0x000fec0003800000 */
[----:B------:R-:W-:Y:S01]  /*251a0*/  ISETP.GT.AND P0, PT, R6, -0x1, PT ;  /* 0xffffffff0600780c */ /* 0x000fe20003f04270 */
[----:B------:R-:W-:-:S12]  /*251b0*/  BSSY B0, `(.L_x_1841) ;  /* 0x000000d000007945 */ /* 0x000fd80003800000 */
[----:B------:R-:W-:Y:S05]  /*251c0*/  @P0 BRA `(.L_x_1842) ;  /* 0x00000000001c0947 */ /* 0x000fea0003800000 */
[----:B------:R-:W-:Y:S02]  /*251d0*/  ISETP.NE.AND P0, PT, R3, 0x1, PT ;  /* 0x000000010300780c */ /* 0x000fe40003f05270 */
[----:B------:R-:W-:-:S11]  /*251e0*/  LOP3.LUT R6, RZ, R6, RZ, 0x33, !PT ;  /* 0x00000006ff067212 */ /* 0x000fd600078e33ff */
[----:B------:R-:W1:Y:S02]  /*251f0*/  @P0 LDC.64 R4, c[0x0][0x9e8] ;  /* 0x00027a00ff040b82 */ /* 0x000e640000000a00 */
[----:B-1----:R-:W-:-:S05]  /*25200*/  @P0 IMAD.HI.U32 R4, R6, R4, RZ ;  /* 0x0000000406040227 */ /* 0x002fca00078e00ff */
[----:B------:R-:W-:-:S04]  /*25210*/  @P0 SHF.R.U32.HI R6, RZ, R5, R4 ;  /* 0x00000005ff060219 */ /* 0x000fc80000011604 */
[----:B------:R-:W-:Y:S01]  /*25220*/  LOP3.LUT R6, RZ, R6, RZ, 0x33, !PT ;  /* 0x00000006ff067212 */ /* 0x000fe200078e33ff */
[----:B------:R-:W-:Y:S06]  /*25230*/  BRA `(.L_x_1843) ;  /* 0x0000000000107947 */ /* 0x000fec0003800000 */
.L_x_1842:
[----:B------:R-:W-:-:S13]  /*25240*/  ISETP.NE.AND P0, PT, R3, 0x1, PT ;  /* 0x000000010300780c */ /* 0x000fda0003f05270 */
[----:B------:R-:W1:Y:S02]  /*25250*/  @P0 LDC.64 R4, c[0x0][0x9e8] ;  /* 0x00027a00ff040b82 */ /* 0x000e640000000a00 */
[----:B-1----:R-:W-:-:S05]  /*25260*/  @P0 IMAD.HI.U32 R4, R6, R4, RZ ;  /* 0x0000000406040227 */ /* 0x002fca00078e00ff */
[----:B------:R-:W-:-:S07]  /*25270*/  @P0 SHF.R.U32.HI R6, RZ, R5, R4 ;  /* 0x00000005ff060219 */ /* 0x000fce0000011604 */
.L_x_1843:
[----:B------:R-:W-:Y:S05]  /*25280*/  BSYNC B0 ;  /* 0x0000000000007941 */ /* 0x000fea0003800000 */
.L_x_1841:
[----:B------:R-:W-:-:S05]  /*25290*/  IMAD R3, R6, R3, RZ ;  /* 0x0000000306037224 */ /* 0x000fca00078e02ff */
[----:B------:R-:W-:-:S07]  /*252a0*/  VIMNMX R2, R2, R3, !PT ;  /* 0x0000000302027248 */ /* 0x000fce0007fe0100 */
.L_x_1840:
[----:B------:R-:W-:Y:S01]  /*252b0*/  SHF.R.S32.HI R4, RZ, 0x1f, R2 ;  /* 0x0000001fff047819 */ /* 0x000fe20000011402 */
[----:B------:R-:W-:Y:S01]  /*252c0*/  BSSY B0, `(.L_x_1844) ;  /* 0x0000028000007945 */ /* 0x000fe20003800000 */
[----:B------:R-:W-:Y:S02]  /*252d0*/  LOP3.LUT R12, R17, 0xff, RZ, 0xc0, !PT ;  /* 0x000000ff110c7812 */ /* 0x000fe400078ec0ff */
[----:B------:R-:W-:Y:S01]  /*252e0*/  LEA.HI R4, R4, R2, RZ, 0x6 ;  /* 0x0000000204047211 */ /* 0x000fe200078f30ff */
[----:B------:R-:W-:Y:S01]  /*252f0*/  IMAD.MOV.U32 R2, RZ, RZ, RZ ;  /* 0x000000ffff027224 */ /* 0x000fe200078e00ff */
[----:B------:R-:W-:Y:S01]  /*25300*/  SHF.R.U32.HI R17, RZ, 0x10, R17 ;  /* 0x00000010ff117819 */ /* 0x000fe20000011611 */
[----:B------:R1:W-:Y:S01]  /*25310*/  STL [R1+0x54], R12 ;  /* 0x0000540c01007387 */ /* 0x0003e20000100800 */
[----:B------:R-:W-:-:S04]  /*25320*/  SHF.R.S32.HI R4, RZ, 0x6, R4 ;  /* 0x00000006ff047819 */ /* 0x000fc80000011404 */
[----:B------:R-:W-:-:S04]  /*25330*/  VIMNMX R4, RZ, R4, !PT ;  /* 0x00000004ff047248 */ /* 0x000fc80007fe0100 */
[----:B------:R-:W-:-:S13]  /*25340*/  ISETP.GT.AND P0, PT, R7, R4, PT ;  /* 0x000000040700720c */ /* 0x000fda0003f04270 */
[----:B-1----:R-:W-:Y:S05]  /*25350*/  @!P0 BRA `(.L_x_1845) ;  /* 0x0000000000788947 */ /* 0x002fea0003800000 */
[----:B------:R-:W-:Y:S01]  /*25360*/  ISETP.NE.AND P0, PT, R17, RZ, PT ;  /* 0x000000ff1100720c */ /* 0x000fe20003f05270 */
[----:B------:R-:W-:-:S03]  /*25370*/  ULDC UR4, c[0x0][0x9f0] ;  /* 0x00027c0000047ab9 */ /* 0x000fc60000000800 */
[----:B------:R-:W-:-:S04]  /*25380*/  SEL R5, R17, UR4, P0 ;  /* 0x0000000411057c07 */ /* 0x000fc80008000000 */
[----:B------:R-:W-:Y:S02]  /*25390*/  IABS R6, R5 ;  /* 0x0000000500067213 */ /* 0x000fe40000000000 */
[----:B------:R-:W-:Y:S02]  /*253a0*/  IADD3 R8, R5, -0x1, R7 ;  /* 0xffffffff05087810 */ /* 0x000fe40007ffe007 */
[----:B------:R-:W1:Y:S03]  /*253b0*/  I2F.RP R2, R6 ;  /* 0x0000000600027306 */ /* 0x000e660000209400 */
[----:B------:R-:W-:-:S05]  /*253c0*/  IMAD.IADD R8, R8, 0x1, -R4 ;  /* 0x0000000108087824 */ /* 0x000fca00078e0a04 */
[----:B-1----:R-:W1:Y:S02]  /*253d0*/  MUFU.RCP R2, R2 ;  /* 0x0000000200027308 */ /* 0x002e640000001000 */
[----:B-1----:R-:W-:-:S06]  /*253e0*/  VIADD R2, R2, 0xffffffe ;  /* 0x0ffffffe02027836 */ /* 0x002fcc0000000000 */
        /* <DEDUP_REMOVED lines=8> */
[----:B------:R-:W-:-:S03]  /*25470*/  IABS R3, R8 ;  /* 0x0000000800037213 */ /* 0x000fc60000000000 */
        /* <DEDUP_REMOVED lines=11> */
[----:B------:R-:W-:-:S07]  /*25530*/  @!P1 LOP3.LUT R2, RZ, R5, RZ, 0x33, !PT ;  /* 0x00000005ff029212 */ /* 0x000fce00078e33ff */
.L_x_1845:
[----:B------:R-:W-:Y:S05]  /*25540*/  BSYNC B0 ;  /* 0x0000000000007941 */ /* 0x000fea0003800000 */
.L_x_1844:
[-C--:B------:R-:W-:Y:S01]  /*25550*/  IMAD R4, R12, R2.reuse, R4 ;  /* 0x000000020c047224 */ /* 0x080fe200078e0204 */
[----:B------:R-:W-:Y:S03]  /*25560*/  BSSY B0, `(.L_x_1846) ;  /* 0x00001a0000007945 */ /* 0x000fe60003800000 */
[C---:B------:R-:W-:Y:S01]  /*25570*/  IMAD R3, R4.reuse, 0x40, -R9 ;  /* 0x0000004004037824 */ /* 0x040fe200078e0a09 */
[----:B------:R-:W-:-:S04]  /*25580*/  VIADDMNMX R2, R4, R2, R7, PT ;  /* 0x0000000204027246 */ /* 0x000fc80003800107 */
[----:B------:R-:W-:Y:S01]  /*25590*/  VIMNMX R3, RZ, R3, !PT ;  /* 0x00000003ff037248 */ /* 0x000fe20007fe0100 */
[----:B------:R-:W-:-:S05]  /*255a0*/  IMAD R2, R2, 0x40, -R9 ;  /* 0x0000004002027824 */ /* 0x000fca00078e0a09 */
[----:B------:R-:W-:-:S04]  /*255b0*/  VIMNMX R2, R2, R10, PT ;  /* 0x0000000a02027248 */ /* 0x000fc80003fe0100 */
[----:B------:R-:W-:Y:S02]  /*255c0*/  ISETP.GT.AND P0, PT, R2, R3, PT ;  /* 0x000000030200720c */ /* 0x000fe40003f04270 */
[----:B------:R-:W-:-:S11]  /*255d0*/  SHF.R.U32.HI R3, RZ, 0x6, R3 ;  /* 0x00000006ff037819 */ /* 0x000fd60000011603 */
[----:B------:R-:W-:-:S05]  /*255e0*/  @P0 VIADD R2, R2, 0x3f ;  /* 0x0000003f02020836 */ /* 0x000fca0000000000 */
[----:B------:R-:W-:-:S04]  /*255f0*/  @P0 SHF.R.S32.HI R4, RZ, 0x1f, R2 ;  /* 0x0000001fff040819 */ /* 0x000fc80000011402 */
[----:B------:R-:W-:Y:S02]  /*25600*/  @P0 LEA.HI R2, R4, R2, RZ, 0x6 ;  /* 0x0000000204020211 */ /* 0x000fe400078f30ff */
[-C--:B------:R-:W-:Y:S02]  /*25610*/  MOV R4, R3.reuse ;  /* 0x0000000300047202 */ /* 0x080fe40000000f00 */
[----:B------:R-:W-:Y:S02]  /*25620*/  @P0 SHF.R.S32.HI R4, RZ, 0x6, R2 ;  /* 0x00000006ff040819 */ /* 0x000fe40000011402 */
        /* <DEDUP_REMOVED lines=10> */
.L_x_2076:
[----:B--2---:R-:W-:Y:S02]  /*256d0*/  ISETP.NE.AND P0, PT, R14, RZ, PT ;  /* 0x000000ff0e00720c */ /* 0x004fe40003f05270 */
[----:B------:R-:W-:-:S11]  /*256e0*/  PLOP3.LUT P6, PT, PT, PT, PT, 0x8, 0x0 ;  /* 0x000000000000781c */ /* 0x000fd60003fce170 */
[----:B------:R-:W-:Y:S05]  /*256f0*/  @P0 BRA `(.L_x_1849) ;  /* 0x00000000000c0947 */ /* 0x000fea0003800000 */
[----:B------:R-:W-:-:S03]  /*25700*/  UMOV UR4, 0xffffffff ;  /* 0xffffffff00047882 */ /* 0x000fc60000000000 */
[----:B------:R-:W-:Y:S05]  /*25710*/  BRA.DIV UR4, `(.L_x_1850) ;  /* 0x00000096045c7947 */ /* 0x000fea000b800000 */
[----:B------:R-:W-:-:S13]  /*25720*/  ELECT P6, URZ, PT ;  /* 0x00000000003f782f */ /* 0x000fda00038c0000 */
.L_x_1849:
[----:B-1----:R-:W2:Y:S01]  /*25730*/  LDL R5, [R1+0x58] ;  /* 0x0000580001057983 */ /* 0x002ea20000100800 */
[----:B------:R-:W-:Y:S01]  /*25740*/  BSSY B1, `(.L_x_1851) ;  /* 0x0000008000017945 */ /* 0x000fe20003800000 */
[----:B--2---:R-:W-:-:S05]  /*25750*/  VIADD R5, R5, 0x1 ;  /* 0x0000000105057836 */ /* 0x004fca0000000000 */
[----:B------:R-:W-:-:S04]  /*25760*/  LEA.HI R6, R5, R5, RZ, 0x1 ;  /* 0x0000000505067211 */ /* 0x000fc800078f08ff */
[----:B------:R-:W-:-:S05]  /*25770*/  LOP3.LUT R6, R6, 0xfffffffe, RZ, 0xc0, !PT ;  /* 0xfffffffe06067812 */ /* 0x000fca00078ec0ff */
[----:B------:R-:W-:-:S05]  /*25780*/  IMAD.IADD R5, R5, 0x1, -R6 ;  /* 0x0000000105057824 */ /* 0x000fca00078e0a06 */
[----:B------:R-:W-:-:S04]  /*25790*/  SHF.L.U32 R5, R5, 0x1f, RZ ;  /* 0x0000001f05057819 */ /* 0x000fc800000006ff */
[----:B------:R-:W1:Y:S02]  /*257a0*/  SYNCS.PHASECHK.TRANS64.TRYWAIT P0, [R18+URZ+0x30820], R5 ;  /* 0x03082005120075a7 */ /* 0x000e64000800017f */
[----:B-1----:R-:W-:Y:S05]  /*257b0*/  @!P0 BRA `(.L_x_1852) ;  /* 0x0000009400548947 */ /* 0x002fea0003800000 */
.L_x_2079:
[----:B------:R-:W-:Y:S05]  /*257c0*/  BSYNC B1 ;  /* 0x0000000000017941 */ /* 0x000fea0003800000 */
.L_x_1851:
        /* <DEDUP_REMOVED lines=12> */
.L_x_2080:
[----:B------:R-:W-:Y:S05]  /*25890*/  BSYNC B2 ;  /* 0x0000000000027941 */ /* 0x000fea0003800000 */
.L_x_1855:
        /* <DEDUP_REMOVED lines=9> */
.L_x_1858:
[----:B------:R-:W-:Y:S05]  /*25930*/  BSYNC B2 ;  /* 0x0000000000027941 */ /* 0x000fea0003800000 */
.L_x_1857:
[----:B-1----:R-:W3:Y:S01]  /*25940*/  LDL R5, [R1+0x18] ;  /* 0x0000180001057983 */ /* 0x002ee20000100800 */
[----:B------:R-:W-:Y:S01]  /*25950*/  IMAD.MOV.U32 R14, RZ, RZ, RZ ;  /* 0x000000ffff0e7224 */ /* 0x000fe200078e00ff */
[----:B------:R-:W-:Y:S01]  /*25960*/  UIADD3 UR4, UP0, UR36, 0x570, URZ ;  /* 0x0000057024047890 */ /* 0x000fe2000ff1e03f */
[----:B------:R-:W-:Y:S01]  /*25970*/  IMAD R6, R4, 0x40, R0 ;  /* 0x0000004004067824 */ /* 0x000fe200078e0200 */
[----:B------:R-:W-:Y:S01]  /*25980*/  PLOP3.LUT P0, PT, PT, PT, PT, 0x80, 0x0 ;  /* 0x000000000000781c */ /* 0x000fe20003f0f070 */
[----:B------:R-:W-:Y:S01]  /*25990*/  UMOV UR6, 0x0 ;  /* 0x0000000000067882 */ /* 0x000fe20000000000 */
[----:B------:R-:W-:Y:S01]  /*259a0*/  R2UR UR10, R14 ;  /* 0x000000000e0a72ca */ /* 0x000fe200000e0000 */
[----:B------:R-:W-:Y:S01]  /*259b0*/  VIADD R6, R6, 0xffffffc0 ;  /* 0xffffffc006067836 */ /* 0x000fe20000000000 */
[----:B------:R-:W-:Y:S01]  /*259c0*/  UIADD3.X UR5, URZ, UR37, URZ, UP0, !UPT ;  /* 0x000000253f057290 */ /* 0x000fe200087fe43f */
[----:B------:R-:W-:Y:S01]  /*259d0*/  UMOV UR7, 0x12f00000 ;  /* 0x12f0000000077882 */ /* 0x000fe20000000000 */
[C---:B---3--:R-:W-:Y:S01]  /*259e0*/  LEA R9, R5.reuse, R18, 0xf ;  /* 0x0000001205097211 */ /* 0x048fe200078e78ff */
[----:B------:R-:W-:-:S02]  /*259f0*/  IMAD.SHL.U32 R11, R5, 0x4000, RZ ;  /* 0x00004000050b7824 */ /* 0x000fc400078e00ff */
[----:B------:R-:W-:Y:S02]  /*25a00*/  VIADD R5, R7, 0x30890 ;  /* 0x0003089007057836 */ /* 0x000fe40000000000 */
[----:B------:R-:W-:-:S07]  /*25a10*/  VIADD R8, R9, 0x20400 ;  /* 0x0002040009087836 */ /* 0x000fce0000000000 */
.L_x_1859:
        /* <DEDUP_REMOVED lines=13> */
[----:B------:R-:W-:Y:S02]  /*25af0*/  UMOV UR7, 0x12f00000 ;  /* 0x12f0000000077882 */ /* 0x000fe40000000000 */
[----:B------:R-:W-:Y:S01]  /*25b00*/  R2UR UR10, R8 ;  /* 0x00000000080a72ca */ /* 0x000fe200000e0000 */
[----:B------:R-:W-:-:S14]  /*25b10*/  VIADD R8, R9, 0x22400 ;  /* 0x0002240009087836 */ /* 0x000fdc0000000000 */
.L_x_1860:
        /* <DEDUP_REMOVED lines=16> */
.L_x_1861:
        /* <DEDUP_REMOVED lines=10> */
[----:B0-----:R-:W-:Y:S01]  /*25cc0*/  MOV R15, 0xc0 ;  /* 0x000000c0000f7802 */ /* 0x001fe20000000f00 */
[----:B------:R-:W-:Y:S01]  /*25cd0*/  VIADD R9, R9, 0x26400 ;  /* 0x0002640009097836 */ /* 0x000fe20000000000 */
[----:B------:R-:W-:Y:S01]  /*25ce0*/  PLOP3.LUT P0, PT, PT, PT, PT, 0x80, 0x0 ;  /* 0x000000000000781c */ /* 0x000fe20003f0f070 */
[----:B------:R-:W-:Y:S01]  /*25cf0*/  UMOV UR6, 0x0 ;  /* 0x0000000000067882 */ /* 0x000fe20000000000 */
[----:B------:R-:W-:Y:S01]  /*25d00*/  R2UR UR10, R15 ;  /* 0x000000000f0a72ca */ /* 0x000fe200000e0000 */
[----:B------:R-:W-:-:S14]  /*25d10*/  UMOV UR7, 0x12f00000 ;  /* 0x12f0000000077882 */ /* 0x000fdc0000000000 */
.L_x_1862:
        /* <DEDUP_REMOVED lines=13> */
.L_x_2081:
[----:B------:R-:W-:Y:S05]  /*25df0*/  BSYNC B2 ;  /* 0x0000000000027941 */ /* 0x000fea0003800000 */
.L_x_1863:
        /* <DEDUP_REMOVED lines=11> */
.L_x_1866:
[----:B------:R-:W-:Y:S05]  /*25eb0*/  BSYNC B2 ;  /* 0x0000000000027941 */ /* 0x000fea0003800000 */
.L_x_1865:
[----:B------:R-:W-:Y:S01]  /*25ec0*/  R2UR UR10, R14 ;  /* 0x000000000e0a72ca */ /* 0x000fe200000e0000 */
[----:B------:R-:W-:Y:S01]  /*25ed0*/  IMAD R5, R11, 0x2, R18 ;  /* 0x000000020b057824 */ /* 0x000fe200078e0212 */
[----:B------:R-:W-:Y:S01]  /*25ee0*/  R2UR UR6, R12 ;  /* 0x000000000c0672ca */ /* 0x000fe200000e0000 */
[----:B------:R-:W-:Y:S01]  /*25ef0*/  UIADD3 UR4, UP0, UR36, 0x670, URZ ;  /* 0x0000067024047890 */ /* 0x000fe2000ff1e03f */
[----:B------:R-:W-:Y:S01]  /*25f00*/  R2UR UR7, R13 ;  /* 0x000000000d0772ca */ /* 0x000fe200000e0000 */
[----:B0-2---:R-:W-:Y:S01]  /*25f10*/  VIADD R7, R7, 0x308b0 ;  /* 0x000308b007077836 */ /* 0x005fe20000000000 */
[----:B------:R-:W-:Y:S01]  /*25f20*/  PLOP3.LUT P0, PT, PT, PT, PT, 0x80, 0x0 ;  /* 0x000000000000781c */ /* 0x000fe20003f0f070 */
[----:B------:R-:W-:Y:S01]  /*25f30*/  VIADD R8, R5, 0x400 ;  /* 0x0000040005087836 */ /* 0x000fe20000000000 */
[----:B------:R-:W-:-:S12]  /*25f40*/  UIADD3.X UR5, URZ, UR37, URZ, UP0, !UPT ;  /* 0x000000253f057290 */ /* 0x000fd800087fe43f */
.L_x_1867:
        /* <DEDUP_REMOVED lines=12> */
[----:B------:R-:W-:Y:S02]  /*26010*/  R2UR UR6, R12 ;  /* 0x000000000c0672ca */ /* 0x000fe400000e0000 */
[----:B------:R-:W-:Y:S02]  /*26020*/  R2UR UR10, R9 ;  /* 0x00000000090a72ca */ /* 0x000fe400000e0000 */
[----:B------:R-:W-:Y:S02]  /*26030*/  R2UR UR7, R13 ;  /* 0x000000000d0772ca */ /* 0x000fe400000e0000 */
[----:B------:R-:W-:-:S13]  /*26040*/  PLOP3.LUT P0, PT, PT, PT, PT, 0x80, 0x0 ;  /* 0x000000000000781c */ /* 0x000fda0003f0f070 */
.L_x_1868:
        /* <DEDUP_REMOVED lines=11> */
[----:B------:R-:W-:Y:S01]  /*26100*/  R2UR UR6, R12 ;  /* 0x000000000c0672ca */ /* 0x000fe200000e0000 */
[----:B------:R-:W-:Y:S01]  /*26110*/  VIADD R8, R5, 0x4400 ;  /* 0x0000440005087836 */ /* 0x000fe20000000000 */
[----:B------:R-:W-:Y:S02]  /*26120*/  R2UR UR7, R13 ;  /* 0x000000000d0772ca */ /* 0x000fe400000e0000 */
[----:B------:R-:W-:Y:S02]  /*26130*/  R2UR UR10, R9 ;  /* 0x00000000090a72ca */ /* 0x000fe400000e0000 */
[----:B------:R-:W-:-:S13]  /*26140*/  PLOP3.LUT P0, PT, PT, PT, PT, 0x80, 0x0 ;  /* 0x000000000000781c */ /* 0x000fda0003f0f070 */
.L_x_1869:
        /* <DEDUP_REMOVED lines=15> */
.L_x_1870:
        /* <DEDUP_REMOVED lines=10> */
.L_x_1854:
[----:B------:R-:W-:Y:S05]  /*262e0*/  BSYNC B1 ;  /* 0x0000000000017941 */ /* 0x000fea0003800000 */
.L_x_1853:
[----:B------:R-:W1:Y:S04]  /*262f0*/  LDL.LU R9, [R1+0x18] ;  /* 0x0000180001097983 */ /* 0x000e680000300800 */
[----:B------:R-:W2:Y:S01]  /*26300*/  LDL.LU R8, [R1+0x1c] ;  /* 0x00001c0001087983 */ /* 0x000ea20000300800 */
[----:B------:R-:W-:Y:S01]  /*26310*/  PLOP3.LUT P0, PT, PT, PT, PT, 0x8, 0x0 ;  /* 0x000000000000781c */ /* 0x000fe20003f0e170 */
[----:B-1----:R-:W-:Y:S02]  /*26320*/  VIADD R5, R9, 0x1 ;  /* 0x0000000109057836 */ /* 0x002fe40000000000 */
[----:B------:R-:W-:-:S03]  /*26330*/  VIADD R9, R4, 0xfffffffe ;  /* 0xfffffffe04097836 */ /* 0x000fc60000000000 */
[----:B------:R-:W-:Y:S02]  /*26340*/  ISETP.NE.AND P1, PT, R5, 0x2, PT ;  /* 0x000000020500780c */ /* 0x000fe40003f25270 */
[----:B------:R-:W-:Y:S02]  /*26350*/  ISETP.GE.AND P2, PT, R9, R3, PT ;  /* 0x000000030900720c */ /* 0x000fe40003f46270 */
[----:B------:R-:W-:-:S04]  /*26360*/  SEL R4, RZ, 0x1, P1 ;  /* 0x00000001ff047807 */ /* 0x000fc80000800000 */
[----:B--2---:R-:W-:Y:S02]  /*26370*/  LOP3.LUT R8, R8, R4, RZ, 0x3c, !PT ;  /* 0x0000000408087212 */ /* 0x004fe400078e3cff */
[----:B------:R-:W-:-:S05]  /*26380*/  SEL R4, R5, RZ, P1 ;  /* 0x000000ff05047207 */ /* 0x000fca0000800000 */
[----:B------:R1:W-:Y:S04]  /*26390*/  STL [R1+0x18], R4 ;  /* 0x0000180401007387 */ /* 0x0003e80000100800 */
[----:B------:R1:W-:Y:S01]  /*263a0*/  STL [R1+0x1c], R8 ;  /* 0x00001c0801007387 */ /* 0x0003e20000100800 */
[----:B------:R-:W-:Y:S05]  /*263b0*/  @!P2 BRA `(.L_x_1847) ;  /* 0x0000000800e8a947 */ /* 0x000fea0003800000 */
.L_x_1889:
        /* <DEDUP_REMOVED lines=13> */
.L_x_2082:
[----:B------:R-:W-:Y:S05]  /*26490*/  BSYNC B2 ;  /* 0x0000000000027941 */ /* 0x000fea0003800000 */
.L_x_1873:
        /* <DEDUP_REMOVED lines=9> */
.L_x_1876:
[----:B------:R-:W-:Y:S05]  /*26530*/  BSYNC B2 ;  /* 0x0000000000027941 */ /* 0x000fea0003800000 */
.L_x_1875:
[----:B------:R-:W2:Y:S01]  /*26540*/  LDL R4, [R1+0x18] ;  /* 0x0000180001047983 */ /* 0x000ea20000100800 */
[----:B------:R-:W-:Y:S01]  /*26550*/  IMAD.MOV.U32 R12, RZ, RZ, RZ ;  /* 0x000000ffff0c7224 */ /* 0x000fe200078e00ff */
        /* <DEDUP_REMOVED lines=10> */
.L_x_1877:
        /* <DEDUP_REMOVED lines=10> */
[----:B0-----:R-:W-:Y:S01]  /*266a0*/  IMAD.MOV.U32 R15, RZ, RZ, 0x40 ;  /* 0x00000040ff0f7424 */ /* 0x001fe200078e00ff */
[----:B------:R-:W-:Y:S01]  /*266b0*/  PLOP3.LUT P1, PT, PT, PT, PT, 0x80, 0x0 ;  /* 0x000000000000781c */ /* 0x000fe20003f2f070 */
[----:B------:R-:W-:Y:S01]  /*266c0*/  VIADD R10, R6, 0x22400 ;  /* 0x00022400060a7836 */ /* 0x000fe20000000000 */
[----:B------:R-:W-:Y:S01]  /*266d0*/  UMOV UR6, 0x0 ;  /* 0x0000000000067882 */ /* 0x000fe20000000000 */
[----:B------:R-:W-:Y:S01]  /*266e0*/  UMOV UR7, 0x12f00000 ;  /* 0x12f0000000077882 */ /* 0x000fe20000000000 */
[----:B------:R-:W-:-:S15]  /*266f0*/  R2UR UR10, R15 ;  /* 0x000000000f0a72ca */ /* 0x000fde00000e0000 */
.L_x_1878:
        /* <DEDUP_REMOVED lines=16> */
.L_x_1879:
        /* <DEDUP_REMOVED lines=16> */
.L_x_1880:
        /* <DEDUP_REMOVED lines=13> */
.L_x_2083:
[----:B------:R-:W-:Y:S05]  /*269d0*/  BSYNC B2 ;  /* 0x0000000000027941 */ /* 0x000fea0003800000 */
.L_x_1881:
[----:B------:R-:W-:Y:S01]  /*269e0*/  BSSY B2, `(.L_x_1883) ;  /* 0x000000b000027945 */ /* 0x000fe20003800000 */
[----:B------:R-:W-:Y:S02]  /*269f0*/  IMAD.MOV.U32 R10, RZ, RZ, 0x0 ;  /* 0x00000000ff0a7424 */ /* 0x000fe400078e00ff */
[----:B------:R-:W-:Y:S01]  /*26a00*/  IMAD.MOV.U32 R11, RZ, RZ, 0x12f00000 ;  /* 0x12f00000ff0b7424 */ /* 0x000fe200078e00ff */
[----:B------:R-:W-:Y:S06]  /*26a10*/  @P2 BRA `(.L_x_1884) ;  /* 0x00000000001c2947 */ /* 0x000fec0003800000 */
[----:B01----:R-:W0:Y:S01]  /*26a20*/  S2R R7, SR_TID.X ;  /* 0x0000000000077919 */ /* 0x003e220000002100 */
[----:B------:R-:W-:-:S04]  /*26a30*/  IMAD.MOV.U32 R4, RZ, RZ, 0x8000 ;  /* 0x00008000ff047424 */ /* 0x000fc800078e00ff */
[----:B------:R2:W-:Y:S01]  /*26a40*/  SYNCS.ARRIVE.TRANS64 RZ, [R8+URZ+0x308b0], R4 ;  /* 0x0308b00408ff79a7 */ /* 0x0005e2000800003f */
[----:B0-----:R-:W-:-:S04]  /*26a50*/  LOP3.LUT R7, R7, 0x1f, RZ, 0xc0, !PT ;  /* 0x0000001f07077812 */ /* 0x001fc800078ec0ff */
[----:B------:R-:W-:-:S13]  /*26a60*/  ISETP.NE.AND P1, PT, R7, RZ, PT ;  /* 0x000000ff0700720c */ /* 0x000fda0003f25270 */
[----:B--2---:R-:W-:Y:S05]  /*26a70*/  @!P1 BRA `(.L_x_1884) ;  /* 0x0000000000049947 */ /* 0x004fea0003800000 */
[----:B------:R-:W-:Y:S01]  /*26a80*/  BPT.TRAP 0x1 ;  /* 0x000000040000795c */ /* 0x000fe20000300000 */
.L_x_1884:
[----:B------:R-:W-:Y:S05]  /*26a90*/  BSYNC B2 ;  /* 0x0000000000027941 */ /* 0x000fea0003800000 */
.L_x_1883:
[----:B------:R-:W-:Y:S01]  /*26aa0*/  R2UR UR10, R12 ;  /* 0x000000000c0a72ca */ /* 0x000fe200000e0000 */
[----:B------:R-:W-:Y:S01]  /*26ab0*/  UIADD3 UR4, UP0, UR36, 0x670, URZ ;  /* 0x0000067024047890 */ /* 0x000fe2000ff1e03f */
[----:B------:R-:W-:Y:S01]  /*26ac0*/  R2UR UR6, R10 ;  /* 0x000000000a0672ca */ /* 0x000fe200000e0000 */
[----:B01----:R-:W-:Y:S01]  /*26ad0*/  VIADD R8, R8, 0x308b0 ;  /* 0x000308b008087836 */ /* 0x003fe20000000000 */
[----:B------:R-:W-:Y:S01]  /*26ae0*/  R2UR UR7, R11 ;  /* 0x000000000b0772ca */ /* 0x000fe200000e0000 */
[----:B------:R-:W-:Y:S01]  /*26af0*/  UIADD3.X UR5, URZ, UR37, URZ, UP0, !UPT ;  /* 0x000000253f057290 */ /* 0x000fe200087fe43f */
[----:B------:R-:W-:Y:S02]  /*26b00*/  PLOP3.LUT P1, PT, PT, PT, PT, 0x80, 0x0 ;  /* 0x000000000000781c */ /* 0x000fe40003f2f070 */
[----:B------:R-:W-:-:S11]  /*26b10*/  IADD3 R4, R6, 0x400, RZ ;  /* 0x0000040006047810 */ /* 0x000fd60007ffe0ff */
.L_x_1885:
        /* <DEDUP_REMOVED lines=15> */
.L_x_1886:
        /* <DEDUP_REMOVED lines=15> */
.L_x_1887:
        /* <DEDUP_REMOVED lines=15> */
.L_x_1888:
        /* <DEDUP_REMOVED lines=10> */
.L_x_1872:
[----:B------:R-:W-:Y:S05]  /*26e90*/  BSYNC B1 ;  /* 0x0000000000017941 */ /* 0x000fea0003800000 */
.L_x_1871:
        /* <DEDUP_REMOVED lines=12> */
.L_x_1847:
[----:B------:R-:W-:Y:S05]  /*26f60*/  BSYNC B0 ;  /* 0x0000000000007941 */ /* 0x000fea0003800000 */
.L_x_1846:
[----:B--2---:R-:W2:Y:S01]  /*26f70*/  LDL R7, [R1+0x30] ;  /* 0x0000300001077983 */ /* 0x004ea20000100800 */
[----:B------:R-:W3:Y:S01]  /*26f80*/  LDC R0, c[0x0][0x448] ;  /* 0x00011200ff007b82 */ /* 0x000ee20000000800 */
[----:B------:R-:W-:Y:S07]  /*26f90*/  @!P0 WARPSYNC.ALL ;  /* 0x0000000000008948 */ /* 0x000fee0003800000 */
[----:B------:R-:W-:Y:S01]  /*26fa0*/  @!P0 BAR.SYNC.DEFER_BLOCKING 0xc, 0x180 ;  /* 0x0306000000008b1d */ /* 0x000fe20000010000 */
[----:B---3--:R-:W-:-:S13]  /*26fb0*/  ISETP.NE.AND P1, PT, R0, 0x1, PT ;  /* 0x000000010000780c */ /* 0x008fda0003f25270 */
[----:B------:R-:W3:Y:S08]  /*26fc0*/  @P1 LDC R0, c[0x0][0x44c] ;  /* 0x00011300ff001b82 */ /* 0x000ef00000000800 */
[----:B------:R-:W4:Y:S01]  /*26fd0*/  @P1 LDC R3, c[0x0][0x450] ;  /* 0x00011400ff031b82 */ /* 0x000f220000000800 */
[----:B--2---:R-:W-:-:S04]  /*26fe0*/  VIADD R2, R7, 0x7f ;  /* 0x0000007f07027836 */ /* 0x004fc80000000000 */
[----:B---3--:R-:W-:-:S05]  /*26ff0*/  @P1 IMAD.HI.U32 R0, R2, R0, RZ ;  /* 0x0000000002001227 */ /* 0x008fca00078e00ff */
[----:B----4-:R-:W-:-:S05]  /*27000*/  @P1 SHF.R.U32.HI R2, RZ, R3, R0 ;  /* 0x00000003ff021219 */ /* 0x010fca0000011600 */
[----:B------:R-:W-:Y:S02]  /*27010*/  IMAD.IADD R0, R21, 0x1, R2 ;  /* 0x0000000115007824 */ /* 0x000fe400078e0202 */
[----:B------:R-:W2:Y:S02]  /*27020*/  LDC.64 R2, c[0x0][0x9e0] ;  /* 0x00027800ff027b82 */ /* 0x000ea40000000a00 */
[----:B--2---:R-:W-:Y:S02]  /*27030*/  ISETP.GE.AND P2, PT, R3, 0x1, PT ;  /* 0x000000010300780c */ /* 0x004fe40003f46270 */
[----:B------:R-:W-:-:S11]  /*27040*/  IADD3 R2, R0, R2, RZ ;  /* 0x0000000200027210 */ /* 0x000fd60007ffe0ff */
[----:B------:R-:W-:Y:S05]  /*27050*/  @!P2 BRA `(.L_x_1890) ;  /* 0x000000000048a947 */ /* 0x000fea0003800000 */
[C---:B------:R-:W-:Y:S01]  /*27060*/  ISETP.GT.AND P0, PT, R0.reuse, RZ, PT ;  /* 0x000000ff0000720c */ /* 0x040fe20003f04270 */
[----:B------:R-:W-:Y:S01]  /*27070*/  BSSY B0, `(.L_x_1891) ;  /* 0x000000e000007945 */ /* 0x000fe20003800000 */
[----:B------:R-:W-:-:S11]  /*27080*/  VIADD R6, R0, 0xffffffff ;  /* 0xffffffff00067836 */ /* 0x000fd60000000000 */
[----:B------:R-:W-:Y:S05]  /*27090*/  @P0 BRA `(.L_x_1892) ;  /* 0x00000000001c0947 */ /* 0x000fea0003800000 */
[----:B------:R-:W-:Y:S01]  /*270a0*/  ISETP.NE.AND P0, PT, R3, 0x1, PT ;  /* 0x000000010300780c */ /* 0x000fe20003f05270 */
[----:B------:R-:W-:-:S12]  /*270b0*/  IMAD.MOV R0, RZ, RZ, -R0 ;  /* 0x000000ffff007224 */ /* 0x000fd800078e0a00 */
[----:B-1----:R-:W1:Y:S02]  /*270c0*/  @P0 LDC.64 R4, c[0x0][0x9e8] ;  /* 0x00027a00ff040b82 */ /* 0x002e640000000a00 */
[----:B-1----:R-:W-:-:S05]  /*270d0*/  @P0 IMAD.HI.U32 R4, R0, R4, RZ ;  /* 0x0000000400040227 */ /* 0x002fca00078e00ff */
[----:B------:R-:W-:-:S04]  /*270e0*/  @P0 SHF.R.U32.HI R0, RZ, R5, R4 ;  /* 0x00000005ff000219 */ /* 0x000fc80000011604 */
[----:B------:R-:W-:Y:S01]  /*270f0*/  LOP3.LUT R6, RZ, R0, RZ, 0x33, !PT ;  /* 0x00000000ff067212 */ /* 0x000fe200078e33ff */
[----:B------:R-:W-:Y:S06]  /*27100*/  BRA `(.L_x_1893) ;  /* 0x0000000000107947 */ /* 0x000fec0003800000 */
.L_x_1892:
[----:B------:R-:W-:-:S13]  /*27110*/  ISETP.NE.AND P0, PT, R3, 0x1, PT ;  /* 0x000000010300780c */ /* 0x000fda0003f05270 */
[----:B-1----:R-:W1:Y:S02]  /*27120*/  @P0 LDC.64 R4, c[0x0][0x9e8] ;  /* 0x00027a00ff040b82 */ /* 0x002e640000000a00 */
[----:B-1----:R-:W-:-:S05]  /*27130*/  @P0 IMAD.HI.U32 R4, R6, R4, RZ ;  /* 0x0000000406040227 */ /* 0x002fca00078e00ff */
[----:B------:R-:W-:-:S07]  /*27140*/  @P0 SHF.R.U32.HI R6, RZ, R5, R4 ;  /* 0x00000005ff060219 */ /* 0x000fce0000011604 */
.L_x_1893:
[----:B------:R-:W-:Y:S05]  /*27150*/  BSYNC B0 ;  /* 0x0000000000007941 */ /* 0x000fea0003800000 */
.L_x_1891:
[----:B------:R-:W-:-:S05]  /*27160*/  IMAD R6, R6, R3, R3 ;  /* 0x0000000306067224 */ /* 0x000fca00078e0203 */
[----:B------:R-:W-:-:S07]  /*27170*/  VIMNMX R2, R2, R6, PT ;  /* 0x0000000602027248 */ /* 0x000fce0003fe0100 */
.L_x_1890:
[----:B------:R-:W2:Y:S01]  /*27180*/  LDL R6, [R1+0x5c] ;  /* 0x00005c0001067983 */ /* 0x000ea20000100800 */
[----:B-1----:R-:W1:Y:S01]  /*27190*/  @P1 LDC R4, c[0x0][0x44c] ;  /* 0x00011300ff041b82 */ /* 0x002e620000000800 */
[----:B------:R-:W-:Y:S01]  /*271a0*/  IMAD.MOV.U32 R0, RZ, RZ, R7 ;  /* 0x000000ffff007224 */ /* 0x000fe200078e0007 */
[----:B------:R-:W-:-:S06]  /*271b0*/  ULDC UR4, c[0x0][0x9dc] ;  /* 0x0002770000047ab9 */ /* 0x000fcc0000000800 */
[----:B------:R-:W3:Y:S01]  /*271c0*/  @P1 LDC R5, c[0x0][0x450] ;  /* 0x00011400ff051b82 */ /* 0x000ee20000000800 */
[----:B-1----:R-:W-:-:S05]  /*271d0*/  @P1 IMAD.HI.U32 R4, R7, R4, RZ ;  /* 0x0000000407041227 */ /* 0x002fca00078e00ff */
[----:B---3--:R-:W-:Y:S01]  /*271e0*/  @P1 SHF.R.U32.HI R0, RZ, R5, R4 ;  /* 0x00000005ff001219 */ /* 0x008fe20000011604 */
[----:B------:R-:W-:-:S04]  /*271f0*/  VIADD R4, R2, 0x3f ;  /* 0x0000003f02047836 */ /* 0x000fc80000000000 */
[----:B------:R-:W-:Y:S01]  /*27200*/  IMAD.IADD R2, R20, 0x1, R0 ;  /* 0x0000000114027824 */ /* 0x000fe200078e0200 */
[----:B------:R-:W-:-:S04]  /*27210*/  SHF.R.S32.HI R0, RZ, 0x1f, R4 ;  /* 0x0000001fff007819 */ /* 0x000fc80000011404 */
[----:B------:R-:W-:-:S04]  /*27220*/  LEA.HI R0, R0, R4, RZ, 0x6 ;  /* 0x0000000400007211 */ /* 0x000fc800078f30ff */
[----:B------:R-:W-:Y:S01]  /*27230*/  SHF.R.S32.HI R7, RZ, 0x6, R0 ;  /* 0x00000006ff077819 */ /* 0x000fe20000011400 */
[----:B------:R-:W-:-:S04]  /*27240*/  VIADD R0, R2, -UR4 ;  /* 0x8000000402007c36 */ /* 0x000fc80008000000 */
[----:B------:R1:W-:Y:S01]  /*27250*/  STL [R1+0x60], R7 ;  /* 0x0000600701007387 */ /* 0x0003e20000100800 */
[----:B--2---:R-:W-:Y:S01]  /*27260*/  VIMNMX R6, R6, R7, PT ;  /* 0x0000000706067248 */ /* 0x004fe20003fe0100 */
[----:B-1----:R-:W-:Y:S06]  /*27270*/  @!P2 BRA `(.L_x_1894) ;  /* 0x000000000044a947 */ /* 0x002fec0003800000 */
        /* <DEDUP_REMOVED lines=10> */
.L_x_1896:
[----:B------:R-:W-:-:S13]  /*27320*/  ISETP.NE.AND P0, PT, R3, 0x1, PT ;  /* 0x000000010300780c */ /* 0x000fda0003f05270 */
[----:B------:R-:W1:Y:S02]  /*27330*/  @P0 LDC.64 R4, c[0x0][0x9e8] ;  /* 0x00027a00ff040b82 */ /* 0x000e640000000a00 */
[----:B-1----:R-:W-:-:S05]  /*27340*/  @P0 IMAD.HI.U32 R4, R2, R4, RZ ;  /* 0x0000000402040227 */ /* 0x002fca00078e00ff */
[----:B------:R-:W-:-:S07]  /*27350*/  @P0 SHF.R.U32.HI R2, RZ, R5, R4 ;  /* 0x00000005ff020219 */ /* 0x000fce0000011604 */
.L_x_1897:
[----:B------:R-:W-:Y:S05]  /*27360*/  BSYNC B0 ;  /* 0x0000000000007941 */ /* 0x000fea0003800000 */
.L_x_1895:
[----:B------:R-:W-:-:S05]  /*27370*/  IMAD R2, R2, R3, RZ ;  /* 0x0000000302027224 */ /* 0x000fca00078e02ff */
[----:B------:R-:W-:-:S07]  /*27380*/  VIMNMX R0, R0, R2, !PT ;  /* 0x0000000200007248 */ /* 0x000fce0007fe0100 */
.L_x_1894:
[----:B------:R-:W-:Y:S01]  /*27390*/  SHF.R.S32.HI R2, RZ, 0x1f, R0 ;  /* 0x0000001fff027819 */ /* 0x000fe20000011400 */
[----:B------:R-:W-:Y:S01]  /*273a0*/  BSSY B0, `(.L_x_1898) ;  /* 0x0000026000007945 */ /* 0x000fe20003800000 */
[----:B------:R-:W-:Y:S02]  /*273b0*/  ISETP.NE.AND P1, PT, R17, RZ, PT ;  /* 0x000000ff1100720c */ /* 0x000fe40003f25270 */
[----:B------:R-:W-:-:S04]  /*273c0*/  LEA.HI R2, R2, R0, RZ, 0x6 ;  /* 0x0000000002027211 */ /* 0x000fc800078f30ff */
[----:B------:R-:W-:-:S04]  /*273d0*/  SHF.R.S32.HI R2, RZ, 0x6, R2 ;  /* 0x00000006ff027819 */ /* 0x000fc80000011402 */
[----:B------:R-:W-:-:S03]  /*273e0*/  VIMNMX R8, RZ, R2, !PT ;  /* 0x00000002ff087248 */ /* 0x000fc60007fe0100 */
[----:B------:R-:W1:Y:S01]  /*273f0*/  @!P1 LDC R17, c[0x0][0x9f0] ;  /* 0x00027c00ff119b82 */ /* 0x000e620000000800 */
[----:B------:R-:W-:Y:S01]  /*27400*/  ISETP.GT.AND P0, PT, R6, R8, PT ;  /* 0x000000080600720c */ /* 0x000fe20003f04270 */
[----:B------:R2:W-:Y:S04]  /*27410*/  STL [R1+0x38], R8 ;  /* 0x0000380801007387 */ /* 0x0005e80000100800 */
[----:B------:R2:W-:Y:S08]  /*27420*/  STL [R1+0x40], RZ ;  /* 0x000040ff01007387 */ /* 0x0005f00000100800 */
[----:B--2---:R-:W-:Y:S05]  /*27430*/  @!P0 BRA `(.L_x_1899) ;  /* 0x0000000000708947 */ /* 0x004fea0003800000 */
[----:B-1----:R-:W-:-:S04]  /*27440*/  IABS R0, R17 ;  /* 0x0000001100007213 */ /* 0x002fc80000000000 */
[----:B------:R-:W1:Y:S08]  /*27450*/  I2F.RP R2, R0 ;  /* 0x0000000000027306 */ /* 0x000e700000209400 */
[----:B-1----:R-:W1:Y:S02]  /*27460*/  MUFU.RCP R2, R2 ;  /* 0x0000000200027308 */ /* 0x002e640000001000 */
[----:B-1----:R-:W-:-:S06]  /*27470*/  VIADD R2, R2, 0xffffffe ;  /* 0x0ffffffe02027836 */ /* 0x002fcc0000000000 */
[----:B------:R-:W1:Y:S02]  /*27480*/  F2I.FTZ.U32.TRUNC.NTZ R3, R2 ;  /* 0x0000000200037305 */ /* 0x000e64000021f000 */
[----:B-1----:R-:W-:-:S05]  /*27490*/  IADD3 R2, RZ, -R3, RZ ;  /* 0x80000003ff027210 */ /* 0x002fca0007ffe0ff */
[----:B------:R-:W-:Y:S02]  /*274a0*/  IMAD R4, R2, R0, RZ ;  /* 0x0000000002047224 */ /* 0x000fe400078e02ff */
[----:B------:R-:W-:-:S04]  /*274b0*/  IMAD.MOV.U32 R2, RZ, RZ, RZ ;  /* 0x000000ffff027224 */ /* 0x000fc800078e00ff */
[----:B------:R-:W-:Y:S01]  /*274c0*/  IMAD.HI.U32 R7, R3, R4, R2 ;  /* 0x0000000403077227 */ /* 0x000fe200078e0002 */
[----:B------:R-:W-:Y:S02]  /*274d0*/  IADD3 R4, R17, -0x1, R6 ;  /* 0xffffffff11047810 */ /* 0x000fe40007ffe006 */
[----:B------:R-:W-:-:S03]  /*274e0*/  IABS R2, R17 ;  /* 0x0000001100027213 */ /* 0x000fc60000000000 */
[----:B------:R-:W-:Y:S02]  /*274f0*/  IMAD.IADD R4, R4, 0x1, -R8 ;  /* 0x0000000104047824 */ /* 0x000fe400078e0a08 */
[----:B------:R-:W-:-:S03]  /*27500*/  IMAD.MOV R2, RZ, RZ, -R2 ;  /* 0x000000ffff027224 */ /* 0x000fc600078e0a02 */
[----:B------:R-:W-:Y:S01]  /*27510*/  IABS R3, R4 ;  /* 0x0000000400037213 */ /* 0x000fe20000000000 */
[----:B------:R-:W-:Y:S01]  /*27520*/  IMAD.MOV.U32 R5, RZ, RZ, R2 ;  /* 0x000000ffff057224 */ /* 0x000fe200078e0002 */
        /* <DEDUP_REMOVED lines=13> */
.L_x_1899:
[----:B------:R-:W-:Y:S05]  /*27600*/  BSYNC B0 ;  /* 0x0000000000007941 */ /* 0x000fea0003800000 */
.L_x_1898:
[----:B------:R-:W3:Y:S04]  /*27610*/  LDL R0, [R1+0x40] ;  /* 0x0000400001007983 */ /* 0x000ee80000100800 */
[----:B--2---:R-:W3:Y:S01]  /*27620*/  LDL R2, [R1+0x54] ;  /* 0x0000540001027983 */ /* 0x004ee20000100800 */
[----:B------:R-:W-:Y:S01]  /*27630*/  BSSY B7, `(.L_x_1900) ;  /* 0x00004ce000077945 */ /* 0x000fe20003800000 */
[----:B---3--:R-:W-:-:S05]  /*27640*/  IMAD R2, R2, R0, R8 ;  /* 0x0000000002027224 */ /* 0x008fca00078e0208 */
[----:B------:R-:W-:Y:S01]  /*27650*/  VIADDMNMX R0, R2, R0, R6, PT ;  /* 0x0000000002007246 */ /* 0x000fe20003800106 */
[----:B------:R2:W-:Y:S03]  /*27660*/  STL [R1+0x2c], R2 ;  /* 0x00002c0201007387 */ /* 0x0005e60000100800 */
[----:B------:R-:W-:Y:S01]  /*27670*/  ISETP.GT.AND P0, PT, R0, R2, PT ;  /* 0x000000020000720c */ /* 0x000fe20003f04270 */
[----:B------:R2:W-:-:S12]  /*27680*/  STL [R1+0x44], R0 ;  /* 0x0000440001007387 */ /* 0x0005d80000100800 */
[----:B--2---:R-:W-:Y:S05]  /*27690*/  @P0 BRA `(.L_x_1901) ;  /* 0x00000000004c0947 */ /* 0x004fea0003800000 */
[----:B------:R-:W2:Y:S02]  /*276a0*/  S2R R0, SR_TID.X ;  /* 0x0000000000007919 */ /* 0x000ea40000002100 */
[----:B--2---:R-:W-:-:S04]  /*276b0*/  LOP3.LUT R0, R0, 0x7f, RZ, 0xc0, !PT ;  /* 0x0000007f00007812 */ /* 0x004fc800078ec0ff */
[----:B------:R-:W-:-:S13]  /*276c0*/  ISETP.NE.AND P0, PT, R0, RZ, PT ;  /* 0x000000ff0000720c */ /* 0x000fda0003f05270 */
[----:B------:R-:W-:Y:S05]  /*276d0*/  @P0 BRA `(.L_x_1902) ;  /* 0x0000004c000c0947 */ /* 0x000fea0003800000 */
[----:B------:R-:W2:Y:S01]  /*276e0*/  S2R R3, SR_LANEID ;  /* 0x0000000000037919 */ /* 0x000ea20000000000 */
[----:B------:R-:W-:Y:S01]  /*276f0*/  VOTEU.ANY UR4, UPT, PT ;  /* 0x0000000000047886 */ /* 0x000fe200038e0100 */
[----:B------:R-:W3:Y:S01]  /*27700*/  LDC.64 R4, c[0x0][0xc60] ;  /* 0x00031800ff047b82 */ /* 0x000ee20000000a00 */
[----:B------:R-:W2:Y:S01]  /*27710*/  FLO.U32 R0, UR4 ;  /* 0x0000000400007d00 */ /* 0x000ea200080e0000 */
[----:B------:R-:W-:-:S07]  /*27720*/  ULDC.64 UR6, c[0x0][0x208] ;  /* 0x0000820000067ab9 */ /* 0x000fce0000000a00 */
[----:B------:R-:W3:Y:S01]  /*27730*/  POPC R2, UR4 ;  /* 0x0000000400027d09 */ /* 0x000ee20008000000 */
[----:B--2---:R-:W-:-:S13]  /*27740*/  ISETP.EQ.U32.AND P0, PT, R0, R3, PT ;  /* 0x000000030000720c */ /* 0x004fda0003f02070 */
[----:B---3--:R-:W2:Y:S01]  /*27750*/  @P0 ATOMG.E.ADD.STRONG.GPU PT, R5, desc[UR6][R4.64], R2 ;  /* 0x00000002040509a8 */ /* 0x008ea200081ee1c6 */
[----:B------:R-:W3:Y:S02]  /*27760*/  S2R R3, SR_LTMASK ;  /* 0x0000000000037919 */ /* 0x000ee40000003900 */
[----:B---3--:R-:W-:-:S06]  /*27770*/  LOP3.LUT R3, R3, UR4, RZ, 0xc0, !PT ;  /* 0x0000000403037c12 */ /* 0x008fcc000f8ec0ff */
[----:B------:R-:W3:Y:S01]  /*27780*/  POPC R3, R3 ;  /* 0x0000000300037309 */ /* 0x000ee20000000000 */
[----:B--2---:R-:W3:Y:S02]  /*27790*/  SHFL.IDX PT, R0, R5, R0, 0x1f ;  /* 0x00001f0005007589 */ /* 0x004ee400000e0000 */
[----:B---3--:R-:W-:-:S05]  /*277a0*/  IADD3 R0, R0, UR38, R3 ;  /* 0x0000002600007c10 */ /* 0x008fca000fffe003 */
[----:B------:R3:W-:Y:S01]  /*277b0*/  STL [R1], R0 ;  /* 0x0000000001007387 */ /* 0x0007e20000100800 */
[----:B------:R-:W-:Y:S05]  /*277c0*/  BRA `(.L_x_1902) ;  /* 0x0000004800d07947 */ /* 0x000fea0003800000 */
.L_x_1901:
        /* <DEDUP_REMOVED lines=9> */
[----:B------:R-:W-:Y:S01]  /*27860*/  MOV R8, 0x70 ;  /* 0x0000007000087802 */ /* 0x000fe20000000f00 */
[----:B------:R-:W2:Y:S01]  /*27870*/  LDC.64 R2, c[0x4][R2] ;  /* 0x0100000002027b82 */ /* 0x000ea20000000a00 */
[----:B------:R-:W-:Y:S02]  /*27880*/  IMAD.U32 R5, RZ, RZ, UR7 ;  /* 0x00000007ff057e24 */ /* 0x000fe4000f8e00ff */
[----:B------:R-:W-:Y:S02]  /*27890*/  IMAD.U32 R6, RZ, RZ, UR8 ;  /* 0x00000008ff067e24 */ /* 0x000fe4000f8e00ff */
[----:B------:R-:W-:-:S02]  /*278a0*/  IMAD.U32 R7, RZ, RZ, UR9 ;  /* 0x00000009ff077e24 */ /* 0x000fc4000f8e00ff */
[----:B------:R-:W-:Y:S02]  /*278b0*/  IMAD.U32 R10, RZ, RZ, UR4 ;  /* 0x00000004ff0a7e24 */ /* 0x000fe4000f8e00ff */
[----:B------:R-:W-:Y:S02]  /*278c0*/  IMAD.U32 R11, RZ, RZ, UR5 ;  /* 0x00000005ff0b7e24 */ /* 0x000fe4000f8e00ff */
[----:B------:R-:W-:Y:S02]  /*278d0*/  IMAD.MOV.U32 R12, RZ, RZ, 0x1 ;  /* 0x00000001ff0c7424 */ /* 0x000fe400078e00ff */
[----:B------:R-:W-:-:S07]  /*278e0*/  IMAD.MOV.U32 R13, RZ, RZ, RZ ;  /* 0x000000ffff0d7224 */ /* 0x000fce00078e00ff */
[----:B------:R-:W-:-:S07]  /*278f0*/  LEPC R20, `(.L_x_1904) ;  /* 0x000000001014794e */ /* 0x000fce0000000000 */
[----:B012---:R-:W-:Y:S05]  /*27900*/  CALL.ABS.NOINC R2 ;  /* 0x0000000002007343 */ /* 0x007fea0003c00000 */
.L_x_1904:
[----:B------:R-:W-:Y:S05]  /*27910*/  BSYNC B6 ;  /* 0x0000000000067941 */ /* 0x000fea0003800000 */
.L_x_1903:
[----:B------:R-:W-:Y:S01]  /*27920*/  VIADD R0, R18, 0x400 ;  /* 0x0000040012007836 */ /* 0x000fe20000000000 */
[----:B------:R-:W-:Y:S04]  /*27930*/  BSSY B6, `(.L_x_1905) ;  /* 0x0000022000067945 */ /* 0x000fe80003800000 */
[----:B------:R-:W-:-:S13]  /*27940*/  LOP3.LUT P0, RZ, R0, 0x3ff, RZ, 0xc0, !PT ;  /* 0x000003ff00ff7812 */ /* 0x000fda000780c0ff */
[----:B------:R-:W-:Y:S05]  /*27950*/  @!P0 BRA `(.L_x_1906) ;  /* 0x00000000007c8947 */ /* 0x000fea0003800000 */
[----:B-1----:R-:W-:Y:S01]  /*27960*/  MOV R17, 0x0 ;  /* 0x0000000000117802 */ /* 0x002fe20000000f00 */
[----:B------:R-:W-:Y:S01]  /*27970*/  ULDC.64 UR6, c[0x4][0xa8] ;  /* 0x01002a0000067ab9 */ /* 0x000fe20000000a00 */
[----:B------:R-:W-:Y:S01]  /*27980*/  ULDC.64 UR8, c[0x4][0xb0] ;  /* 0x01002c0000087ab9 */ /* 0x000fe20000000a00 */
[----:B------:R-:W-:Y:S01]  /*27990*/  ULDC.64 UR4, c[0x4][0x38] ;  /* 0x01000e0000047ab9 */ /* 0x000fe20000000a00 */
[----:B------:R1:W2:Y:S01]  /*279a0*/  LDC.64 R2, c[0x4][R17] ;  /* 0x0100000011027b82 */ /* 0x0002a20000000a00 */
        /* <DEDUP_REMOVED lines=8> */
[----:B-1----:R-:W-:-:S07]  /*27a30*/  IMAD.MOV.U32 R13, RZ, RZ, RZ ;  /* 0x000000ffff0d7224 */ /* 0x002fce00078e00ff */
[----:B------:R-:W-:-:S07]  /*27a40*/  LEPC R20, `(.L_x_1907) ;  /* 0x000000001014794e */ /* 0x000fce0000000000 */
[----:B0-2---:R-:W-:Y:S05]  /*27a50*/  CALL.ABS.NOINC R2 ;  /* 0x0000000002007343 */ /* 0x005fea0003c00000 */
.L_x_1907:
        /* <DEDUP_REMOVED lines=15> */
.L_x_1906:
[----:B------:R-:W-:Y:S05]  /*27b50*/  BSYNC B6 ;  /* 0x0000000000067941 */ /* 0x000fea0003800000 */
.L_x_1905:
[----:B------:R-:W2:Y:S01]  /*27b60*/  LDL R0, [R1+0xc] ;  /* 0x00000c0001007983 */ /* 0x000ea20000100800 */
[----:B------:R-:W-:Y:S02]  /*27b70*/  ULDC.64 UR4, c[0x0][0x9f8] ;  /* 0x00027e0000047ab9 */ /* 0x000fe40000000a00 */
[----:B------:R-:W-:Y:S01]  /*27b80*/  ISETP.NE.U32.AND P0, PT, RZ, UR4, PT ;  /* 0x00000004ff007c0c */ /* 0x000fe2000bf05070 */
[----:B-1----:R-:W3:Y:S01]  /*27b90*/  LDL R17, [R1+0x44] ;  /* 0x0000440001117983 */ /* 0x002ee20000100800 */
[----:B------:R-:W-:Y:S02]  /*27ba0*/  ULDC.64 UR6, c[0x0][0x208] ;  /* 0x0000820000067ab9 */ /* 0x000fe40000000a00 */
[----:B------:R-:W-:Y:S01]  /*27bb0*/  ISETP.NE.AND.EX P0, PT, RZ, UR5, PT, P0 ;  /* 0x00000005ff007c0c */ /* 0x000fe2000bf05300 */
[----:B------:R-:W-:-:S12]  /*27bc0*/  ULDC.64 UR4, c[0x0][0xa08] ;  /* 0x0002820000047ab9 */ /* 0x000fd80000000a00 */
[----:B------:R-:W1:Y:S01]  /*27bd0*/  @P0 LDC.64 R2, c[0x0][0x9f8] ;  /* 0x00027e00ff020b82 */ /* 0x000e620000000a00 */
[----:B--2---:R-:W-:Y:S02]  /*27be0*/  IMAD.MOV.U32 R7, RZ, RZ, R0 ;  /* 0x000000ffff077224 */ /* 0x004fe400078e0000 */
[----:B-1----:R-:W-:-:S05]  /*27bf0*/  @P0 IMAD.WIDE R2, R0, 0x4, R2 ;  /* 0x0000000400020825 */ /* 0x002fca00078e0202 */
[----:B------:R1:W2:Y:S01]  /*27c00*/  @P0 LDG.E R7, desc[UR6][R2.64] ;  /* 0x0000000602070981 */ /* 0x0002a2000c1e1900 */
[----:B---3--:R-:W-:Y:S01]  /*27c10*/  VIADD R0, R17, 0xffffffff ;  /* 0xffffffff11007836 */ /* 0x008fe20000000000 */
[----:B-1----:R-:W1:Y:S02]  /*27c20*/  LDC.64 R2, c[0x0][0x418] ;  /* 0x00010600ff027b82 */ /* 0x002e640000000a00 */
[----:B-1----:R-:W-:Y:S01]  /*27c30*/  LOP3.LUT P0, RZ, R2, UR4, RZ, 0xfc, !PT ;  /* 0x0000000402ff7c12 */ /* 0x002fe2000f80fcff */
[----:B------:R-:W-:-:S03]  /*27c40*/  UMOV UR4, 0xffffffff ;  /* 0xffffffff00047882 */ /* 0x000fc60000000000 */
[----:B------:R-:W-:Y:S02]  /*27c50*/  LOP3.LUT P0, RZ, R3, UR5, RZ, 0xfc, P0 ;  /* 0x0000000503ff7c12 */ /* 0x000fe4000800fcff */
[----:B--2---:R-:W-:Y:S01]  /*27c60*/  SHF.R.S32.HI R8, RZ, 0x1f, R7 ;  /* 0x0000001fff087819 */ /* 0x004fe20000011407 */
[----:B------:R1:W-:Y:S01]  /*27c70*/  STL [R1+0x8], R7 ;  /* 0x0000080701007387 */ /* 0x0003e20000100800 */
[----:B------:R-:W-:-:S03]  /*27c80*/  SEL R17, R7, RZ, !P0 ;  /* 0x000000ff07117207 */ /* 0x000fc60004000000 */
[----:B------:R1:W-:Y:S01]  /*27c90*/  STL [R1+0x24], R8 ;  /* 0x0000240801007387 */ /* 0x0003e20000100800 */
[----:B------:R-:W-:Y:S05]  /*27ca0*/  BRA.DIV UR4, `(.L_x_1908) ;  /* 0x00000072047c7947 */ /* 0x000fea000b800000 */
[----:B------:R-:W2:Y:S02]  /*27cb0*/  S2R R4, SR_TID.X ;  /* 0x0000000000047919 */ /* 0x000ea40000002100 */
[----:B--2---:R-:W-:-:S04]  /*27cc0*/  SHF.R.U32.HI R4, RZ, 0x5, R4 ;  /* 0x00000005ff047819 */ /* 0x004fc80000011604 */
[----:B------:R-:W-:-:S05]  /*27cd0*/  LOP3.LUT R4, R4, 0x3, RZ, 0xc0, !PT ;  /* 0x0000000304047812 */ /* 0x000fca00078ec0ff */
[----:B------:R2:W3:Y:S02]  /*27ce0*/  SHFL.IDX PT, R14, R4, RZ, 0x1f ;  /* 0x00001fff040e7589 */ /* 0x0004e400000e0000 */
.L_x_2086:
[----:B--2---:R-:W2:Y:S01]  /*27cf0*/  LDL.LU R4, [R1+0x20] ;  /* 0x0000200001047983 */ /* 0x004ea20000300800 */
[----:B------:R-:W-:Y:S02]  /*27d00*/  PLOP3.LUT P1, PT, PT, PT, PT, 0x8, 0x0 ;  /* 0x000000000000781c */ /* 0x000fe40003f2e170 */
[----:B---3--:R-:W-:Y:S01]  /*27d10*/  ISETP.NE.AND P0, PT, R14, RZ, PT ;  /* 0x000000ff0e00720c */ /* 0x008fe20003f05270 */
[----:B------:R3:W-:Y:S01]  /*27d20*/  STL [R1+0x4], R0 ;  /* 0x0000040001007387 */ /* 0x0007e20000100800 */
[----:B--2---:R-:W-:-:S09]  /*27d30*/  LOP3.LUT R4, R4, 0xfffffffe, RZ, 0xc0, !PT ;  /* 0xfffffffe04047812 */ /* 0x004fd200078ec0ff */
[----:B------:R-:W-:-:S05]  /*27d40*/  @P1 LOP3.LUT R4, R4, 0x1, RZ, 0xfc, !PT ;  /* 0x0000000104041812 */ /* 0x000fca00078efcff */
[----:B------:R3:W-:Y:S01]  /*27d50*/  STL [R1+0x20], R4 ;  /* 0x0000200401007387 */ /* 0x0007e20000100800 */
[----:B------:R-:W-:Y:S05]  /*27d60*/  @P0 BRA `(.L_x_1909) ;  /* 0x00000004004c0947 */ /* 0x000fea0003800000 */
[----:B------:R-:W-:-:S03]  /*27d70*/  UMOV UR4, 0xffffffff ;  /* 0xffffffff00047882 */ /* 0x000fc60000000000 */
[----:B------:R-:W-:Y:S05]  /*27d80*/  BRA.DIV UR4, `(.L_x_1910) ;  /* 0x0000007204787947 */ /* 0x000fea000b800000 */
[----:B------:R-:W-:-:S13]  /*27d90*/  ELECT P6, URZ, PT ;  /* 0x00000000003f782f */ /* 0x000fda00038c0000 */
.L_x_2089:
[----:B------:R-:W-:Y:S05]  /*27da0*/  @!P6 BRA `(.L_x_1909) ;  /* 0x00000004003ce947 */ /* 0x000fea0003800000 */
[----:B------:R-:W-:-:S04]  /*27db0*/  ISETP.NE.U32.AND P0, PT, R2, RZ, PT ;  /* 0x000000ff0200720c */ /* 0x000fc80003f05070 */
[----:B------:R-:W-:-:S13]  /*27dc0*/  ISETP.NE.AND.EX P0, PT, R3, RZ, PT, P0 ;  /* 0x000000ff0300720c */ /* 0x000fda0003f05300 */
[----:B------:R-:W-:Y:S05]  /*27dd0*/  @!P0 BRA `(.L_x_1911) ;  /* 0x0000000000548947 */ /* 0x000fea0003800000 */
[----:B------:R-:W2:Y:S01]  /*27de0*/  LDC R6, c[0x0][0x43c] ;  /* 0x00010f00ff067b82 */ /* 0x000ea20000000800 */
[----:B------:R-:W-:Y:S01]  /*27df0*/  MOV R9, R0 ;  /* 0x0000000000097202 */ /* 0x000fe20000000f00 */
[----:B------:R-:W-:Y:S01]  /*27e00*/  ULDC.64 UR4, c[0x0][0x428] ;  /* 0x00010a0000047ab9 */ /* 0x000fe20000000a00 */
[----:B------:R-:W-:-:S03]  /*27e10*/  ULDC.64 UR6, c[0x0][0x208] ;  /* 0x0000820000067ab9 */ /* 0x000fc60000000a00 */
[----:B---3--:R-:W-:Y:S01]  /*27e20*/  IMAD.MOV.U32 R0, RZ, RZ, R9 ;  /* 0x000000ffff007224 */ /* 0x008fe200078e0009 */
        /* <DEDUP_REMOVED lines=16> */
.L_x_1911:
[----:B--2---:R-:W2:Y:S01]  /*27f30*/  LDL R2, [R1+0x10] ;  /* 0x0000100001027983 */ /* 0x004ea20000100800 */
[----:B---3--:R-:W-:Y:S01]  /*27f40*/  IMAD R0, R19, 0x8, R18 ;  /* 0x0000000813007824 */ /* 0x008fe200078e0212 */
[----:B--2---:R-:W-:-:S04]  /*27f50*/  SHF.L.U32 R2, R2, 0x1f, RZ ;  /* 0x0000001f02027819 */ /* 0x004fc800000006ff */
[----:B------:R-:W2:Y:S02]  /*27f60*/  SYNCS.PHASECHK.TRANS64.TRYWAIT P0, [R0+URZ+0x30840], R2 ;  /* 0x03084002000075a7 */ /* 0x000ea4000800017f */
[----:B--2---:R-:W-:Y:S05]  /*27f70*/  @!P0 BRA `(.L_x_1912) ;  /* 0x00000070001c8947 */ /* 0x004fea0003800000 */
.L_x_2090:
        /* <DEDUP_REMOVED lines=11> */
.L_x_1913:
[----:B--2---:R-:W2:Y:S04]  /*28030*/  LDL R2, [R1+0x14] ;  /* 0x0000140001027983 */ /* 0x004ea80000100800 */
        /* <DEDUP_REMOVED lines=23> */
[----:B---3--:R-:W-:Y:S01]  /*281b0*/  UMOV UR8, UR15 ;  /* 0x0000000f00087c82 */ /* 0x008fe20008000000 */
[----:B------:R-:W-:Y:S01]  /*281c0*/  UMOV UR10, UR17 ;  /* 0x00000011000a7c82 */ /* 0x000fe20008000000 */
[----:B------:R-:W-:Y:S01]  /*281d0*/  UMOV UR15, 0x80 ;  /* 0x00000080000f7882 */ /* 0x000fe20000000000 */
[----:B------:R3:W-:Y:S02]  /*281e0*/  UTMALDG.4D [UR8], [UR4], desc[UR6] ;  /* 0x00000608040075b4 */ /* 0x0007e40008019000 */
[----:B---3--:R-:W-:Y:S01]  /*281f0*/  UMOV UR8, UR16 ;  /* 0x0000001000087c82 */ /* 0x008fe20008000000 */
[----:B------:R-:W-:Y:S01]  /*28200*/  UMOV UR10, UR15 ;  /* 0x0000000f000a7c82 */ /* 0x000fe20008000000 */
[----:B------:R-:W-:Y:S01]  /*28210*/  UMOV UR15, 0xc0 ;  /* 0x000000c0000f7882 */ /* 0x000fe20000000000 */
[----:B------:R3:W-:Y:S02]  /*28220*/  UTMALDG.4D [UR8], [UR4], desc[UR6] ;  /* 0x00000608040075b4 */ /* 0x0007e40008019000 */
[----:B---3--:R-:W-:Y:S01]  /*28230*/  UMOV UR8, UR14 ;  /* 0x0000000e00087c82 */ /* 0x008fe20008000000 */
[----:B------:R-:W-:-:S02]  /*28240*/  UMOV UR10, UR15 ;  /* 0x0000000f000a7c82 */ /* 0x000fc40008000000 */
[----:B------:R4:W-:Y:S01]  /*28250*/  UTMALDG.4D [UR8], [UR4], desc[UR6] ;  /* 0x00000608040075b4 */ /* 0x0009e20008019000 */
[----:B--2---:R-:W-:-:S04]  /*28260*/  LOP3.LUT R2, R2, 0xfffffffe, RZ, 0xc0, !PT ;  /* 0xfffffffe02027812 */ /* 0x004fc800078ec0ff */
[----:B------:R-:W-:-:S05]  /*28270*/  @P0 LOP3.LUT R2, R2, 0x1, RZ, 0xfc, !PT ;  /* 0x0000000102020812 */ /* 0x000fca00078efcff */
[----:B------:R4:W-:Y:S01]  /*28280*/  STL [R1+0x20], R2 ;  /* 0x0000200201007387 */ /* 0x0009e20000100800 */
[----:B------:R-:W-:Y:S01]  /*28290*/  NOP ;  /* 0x0000000000007918 */ /* 0x000fe20000000000 */
.L_x_1909:
[----:B------:R-:W3:Y:S01]  /*282a0*/  LDL.LU R3, [R1+0x48] ;  /* 0x0000480001037983 */ /* 0x000ee20000300800 */
[----:B------:R-:W-:Y:S05]  /*282b0*/  WARPSYNC.ALL ;  /* 0x0000000000007948 */ /* 0x000fea0003800000 */
[----:B----4-:R-:W-:Y:S01]  /*282c0*/  ULDC.64 UR4, c[0x0][0x298] ;  /* 0x0000a60000047ab9 */ /* 0x010fe20000000a00 */
[----:B------:R-:W-:Y:S01]  /*282d0*/  BSSY B6, `(.L_x_1914) ;  /* 0x000001c000067945 */ /* 0x000fe20003800000 */
[----:B------:R-:W-:Y:S01]  /*282e0*/  BAR.SYNC.DEFER_BLOCKING 0x8, 0x180 ;  /* 0x0206000000007b1d */ /* 0x000fe20000010000 */
[----:B---3--:R-:W-:Y:S01]  /*282f0*/  SHF.R.S32.HI R0, RZ, 0x1f, R3 ;  /* 0x0000001fff007819 */ /* 0x008fe20000011403 */
[----:B------:R-:W-:-:S04]  /*28300*/  IMAD.WIDE.U32 R4, R3, UR4, RZ ;  /* 0x0000000403047c25 */ /* 0x000fc8000f8e00ff */
[----:B------:R-:W-:Y:S01]  /*28310*/  IMAD R2, R0, UR4, RZ ;  /* 0x0000000400027c24 */ /* 0x000fe2000f8e02ff */
[----:B------:R-:W-:Y:S01]  /*28320*/  IADD3 R0, R18, 0x10400, RZ ;  /* 0x0001040012007810 */ /* 0x000fe20007ffe0ff */
[----:B------:R2:W-:Y:S02]  /*28330*/  STL.64 [R1+0x48], R4 ;  /* 0x0000480401007387 */ /* 0x0005e40000100a00 */
[----:B------:R-:W-:Y:S01]  /*28340*/  IMAD R2, R3, UR5, R2 ;  /* 0x0000000503027c24 */ /* 0x000fe2000f8e0202 */
[----:B------:R-:W-:-:S03]  /*28350*/  LOP3.LUT P0, RZ, R0, 0x3ff, RZ, 0xc0, !PT ;  /* 0x000003ff00ff7812 */ /* 0x000fc6000780c0ff */
[----:B------:R-:W-:-:S05]  /*28360*/  IMAD.IADD R0, R5, 0x1, R2 ;  /* 0x0000000105007824 */ /* 0x000fca00078e0202 */
[----:B------:R2:W-:Y:S05]  /*28370*/  STL [R1+0x50], R0 ;  /* 0x0000500001007387 */ /* 0x0005ea0000100800 */
[----:B------:R-:W-:Y:S05]  /*28380*/  @!P0 BRA `(.L_x_1915) ;  /* 0x0000000000408947 */ /* 0x000fea0003800000 */
[----:B------:R-:W-:Y:S01]  /*28390*/  MOV R2, 0x0 ;  /* 0x0000000000027802 */ /* 0x000fe20000000f00 */
[----:B------:R-:W-:Y:S01]  /*283a0*/  ULDC.64 UR4, c[0x4][0xa8] ;  /* 0x01002a0000047ab9 */ /* 0x000fe20000000a00 */
[----:B------:R-:W-:Y:S01]  /*283b0*/  ULDC.64 UR6, c[0x4][0xb0] ;  /* 0x01002c0000067ab9 */ /* 0x000fe20000000a00 */
[----:B------:R-:W-:Y:S01]  /*283c0*/  ULDC.64 UR8, c[0x4][0x20] ;  /* 0x0100080000087ab9 */ /* 0x000fe20000000a00 */
[----:B--2---:R-:W-:Y:S01]  /*283d0*/  IMAD.U32 R4, RZ, RZ, UR4 ;  /* 0x00000004ff047e24 */ /* 0x004fe2000f8e00ff */
[----:B-1----:R-:W-:Y:S01]  /*283e0*/  MOV R8, 0x70 ;  /* 0x0000007000087802 */ /* 0x002fe20000000f00 */
[----:B------:R-:W1:Y:S01]  /*283f0*/  LDC.64 R2, c[0x4][R2] ;  /* 0x0100000002027b82 */ /* 0x000e620000000a00 */
        /* <DEDUP_REMOVED lines=8> */
[----:B01----:R-:W-:Y:S05]  /*28480*/  CALL.ABS.NOINC R2 ;  /* 0x0000000002007343 */ /* 0x003fea0003c00000 */
.L_x_1915:
[----:B------:R-:W-:Y:S05]  /*28490*/  BSYNC B6 ;  /* 0x0000000000067941 */ /* 0x000fea0003800000 */
.L_x_1914:
[----:B--2---:R-:W2:Y:S01]  /*284a0*/  LDL.LU R0, [R1+0x50] ;  /* 0x0000500001007983 */ /* 0x004ea20000300800 */
[----:B------:R-:W-:Y:S01]  /*284b0*/  ULDC.64 UR6, c[0x0][0xa00] ;  /* 0x0002800000067ab9 */ /* 0x000fe20000000a00 */
[----:B-1----:R-:W1:Y:S01]  /*284c0*/  LDC R7, c[0x0][0x448] ;  /* 0x00011200ff077b82 */ /* 0x002e620000000800 */
[----:B------:R-:W-:Y:S01]  /*284d0*/  ULDC.64 UR4, c[0x0][0x2d8] ;  /* 0x0000b60000047ab9 */ /* 0x000fe20000000a00 */
[----:B------:R-:W2:Y:S04]  /*284e0*/  LDL.LU.64 R2, [R1+0x48] ;  /* 0x0000480001027983 */ /* 0x000ea80000300a00 */
[----:B------:R-:W3:Y:S04]  /*284f0*/  LDL R5, [R1+0xc] ;  /* 0x00000c0001057983 */ /* 0x000ee80000100800 */
[----:B------:R-:W4:Y:S01]  /*28500*/  LDL R8, [R1+0x30] ;  /* 0x0000300001087983 */ /* 0x000f220000100800 */
[----:B------:R-:W-:-:S04]  /*28510*/  ISETP.NE.U32.AND P0, PT, RZ, UR6, PT ;  /* 0x00000006ff007c0c */ /* 0x000fc8000bf05070 */
[----:B------:R-:W-:Y:S01]  /*28520*/  ISETP.NE.AND.EX P0, PT, RZ, UR7, PT, P0 ;  /* 0x00000007ff007c0c */ /* 0x000fe2000bf05300 */
[----:B------:R-:W0:Y:S02]  /*28530*/  S2R R9, SR_TID.X ;  /* 0x0000000000097919 */ /* 0x000e240000002100 */
[----:B0-----:R-:W-:Y:S02]  /*28540*/  IMAD.SHL.U32 R9, R9, 0x10, RZ ;  /* 0x0000001009097824 */ /* 0x001fe400078e00ff */
[----:B--2---:R-:W-:Y:S01]  /*28550*/  IMAD.MOV.U32 R3, RZ, RZ, R0 ;  /* 0x000000ffff037224 */ /* 0x004fe200078e0000 */
[----:B---3--:R-:W-:-:S04]  /*28560*/  SHF.R.S32.HI R0, RZ, 0x1f, R5 ;  /* 0x0000001fff007819 */ /* 0x008fc80000011405 */
[----:B------:R-:W-:Y:S02]  /*28570*/  SEL R4, R0, RZ, !P0 ;  /* 0x000000ff00047207 */ /* 0x000fe40004000000 */
[----:B------:R-:W-:Y:S02]  /*28580*/  SEL R0, R5, RZ, !P0 ;  /* 0x000000ff05007207 */ /* 0x000fe40004000000 */
[----:B------:R-:W0:Y:S01]  /*28590*/  S2R R5, SR_TID.X ;  /* 0x0000000000057919 */ /* 0x000e220000002100 */
[----:B-1----:R-:W-:Y:S01]  /*285a0*/  ISETP.NE.AND P0, PT, R7, 0x1, PT ;  /* 0x000000010700780c */ /* 0x002fe20003f05270 */
[----:B------:R-:W-:-:S04]  /*285b0*/  IMAD.WIDE.U32 R2, R16, UR4, R2 ;  /* 0x0000000410027c25 */ /* 0x000fc8000f8e0002 */
[----:B------:R-:W-:Y:S01]  /*285c0*/  IMAD R3, R16, UR5, R3 ;  /* 0x0000000510037c24 */ /* 0x000fe2000f8e0203 */
[----:B------:R-:W-:-:S07]  /*285d0*/  ULDC.64 UR4, c[0x0][0x2e0] ;  /* 0x0000b80000047ab9 */ /* 0x000fce0000000a00 */
[----:B------:R-:W1:Y:S01]  /*285e0*/  @P0 LDC R6, c[0x0][0x450] ;  /* 0x00011400ff060b82 */ /* 0x000e620000000800 */
[----:B0-----:R-:W-:-:S04]  /*285f0*/  LOP3.LUT R5, R5, 0x7f, RZ, 0xc0, !PT ;  /* 0x0000007f05057812 */ /* 0x001fc800078ec0ff */
[----:B------:R-:W-:-:S04]  /*28600*/  SHF.R.U32.HI R5, RZ, 0x3, R5 ;  /* 0x00000003ff057819 */ /* 0x000fc80000011605 */
[----:B------:R-:W-:Y:S02]  /*28610*/  LOP3.LUT R9, R5, 0x70, R9, 0xf8, !PT ;  /* 0x0000007005097812 */ /* 0x000fe400078ef809 */
[----:B------:R-:W0:Y:S01]  /*28620*/  @P0 LDC R5, c[0x0][0x44c] ;  /* 0x00011300ff050b82 */ /* 0x000e220000000800 */
[----:B------:R-:W-:Y:S02]  /*28630*/  IMAD R4, R4, UR4, RZ ;  /* 0x0000000404047c24 */ /* 0x000fe4000f8e02ff */
[----:B------:R-:W-:-:S04]  /*28640*/  IMAD.WIDE.U32 R2, R0, UR4, R2 ;  /* 0x0000000400027c25 */ /* 0x000fc8000f8e0002 */
[----:B------:R-:W-:Y:S01]  /*28650*/  IMAD R0, R0, UR5, R4 ;  /* 0x0000000500007c24 */ /* 0x000fe2000f8e0204 */
[----:B------:R-:W-:Y:S01]  /*28660*/  ULDC.64 UR4, c[0x0][0x2d0] ;  /* 0x0000b40000047ab9 */ /* 0x000fe20000000a00 */
[----:B----4-:R-:W-:Y:S02]  /*28670*/  IMAD.IADD R4, R9, 0x1, R8 ;  /* 0x0000000109047824 */ /* 0x010fe400078e0208 */
[----:B------:R-:W2:Y:S01]  /*28680*/  S2R R9, SR_TID.X ;  /* 0x0000000000097919 */ /* 0x000ea20000002100 */
[----:B------:R-:W-:Y:S02]  /*28690*/  IMAD.IADD R3, R3, 0x1, R0 ;  /* 0x0000000103037824 */ /* 0x000fe400078e0200 */
[----:B------:R-:W-:Y:S02]  /*286a0*/  IMAD.MOV.U32 R0, RZ, RZ, R4 ;  /* 0x000000ffff007224 */ /* 0x000fe400078e0004 */
[----:B0-----:R-:W-:-:S05]  /*286b0*/  @P0 IMAD.HI.U32 R5, R4, R5, RZ ;  /* 0x0000000504050227 */ /* 0x001fca00078e00ff */
[----:B-1----:R-:W-:-:S04]  /*286c0*/  @P0 SHF.R.U32.HI R0, RZ, R6, R5 ;  /* 0x00000006ff000219 */ /* 0x002fc80000011605 */
[----:B------:R-:W-:-:S05]  /*286d0*/  IADD3 R5, -R0, RZ, RZ ;  /* 0x000000ff00057210 */ /* 0x000fca0007ffe1ff */
        /* <DEDUP_REMOVED lines=56> */
[----:B-1----:R-:W-:-:S04]  /*28a60*/  @!P5 LEA R5, P4, R10, R5, 0x1 ;  /* 0x000000050a05d211 */ /* 0x002fc800078808ff */
[----:B0-----:R-:W-:-:S05]  /*28a70*/  @!P5 IADD3.X R6, RZ, R6, RZ, P4, !PT ;  /* 0x00000006ff06d210 */ /* 0x001fca00027fe4ff */
        /* <DEDUP_REMOVED lines=68> */
.L_x_2107:
[----:B------:R-:W-:Y:S01]  /*28ec0*/  VIADD R0, R0, 0x70 ;  /* 0x0000007000007836 */ /* 0x000fe20000000000 */
[----:B------:R-:W-:Y:S04]  /*28ed0*/  BSSY B0, `(.L_x_1917) ;  /* 0x000000d000007945 */ /* 0x000fe80003800000 */
[----:B------:R-:W-:-:S13]  /*28ee0*/  ISETP.GE.AND P4, PT, R0, R2, PT ;  /* 0x000000020000720c */ /* 0x000fda0003f86270 */
[----:B------:R-:W-:Y:S05]  /*28ef0*/  @P4 BRA `(.L_x_1918) ;  /* 0x0000000000284947 */ /* 0x000fea0003800000 */
[----:B--2---:R-:W-:Y:S01]  /*28f00*/  LEA R2, P4, R10, R3, 0x1 ;  /* 0x000000030a027211 */ /* 0x004fe200078808ff */
[----:B------:R-:W-:-:S03]  /*28f10*/  ULDC.64 UR4, c[0x0][0x208] ;  /* 0x0000820000047ab9 */ /* 0x000fc60000000a00 */
[----:B01----:R-:W-:-:S05]  /*28f20*/  IADD3.X R3, RZ, R5, RZ, P4, !PT ;  /* 0x00000005ff037210 */ /* 0x003fca00027fe4ff */
[----:B------:R-:W-:Y:S01]  /*28f30*/  @!PT LDS RZ, [RZ] ;  /* 0x00000000fffff984 */ /* 0x000fe20000000800 */
[----:B------:R-:W-:Y:S01]  /*28f40*/  @!PT LDS RZ, [RZ] ;  /* 0x00000000fffff984 */ /* 0x000fe20000000800 */
[----:B------:R-:W-:Y:S01]  /*28f50*/  @!PT LDS RZ, [RZ] ;  /* 0x00000000fffff984 */ /* 0x000fe20000000800 */
[----:B------:R3:W-:Y:S04]  /*28f60*/  LDGSTS.E.BYPASS.LTC128B.128 [R9+0x13c00], desc[UR4][R2.64], !P0 ;  /* 0x13c0000002097fae */ /* 0x0007e8000c101d44 */
[----:B------:R3:W-:Y:S04]  /*28f70*/  LDGSTS.E.BYPASS.LTC128B.128 [R9+0x17c00], desc[UR4][R2.64+0x80], !P1 ;  /* 0x17c0008002097fae */ /* 0x0007e8000c901d44 */
[----:B------:R3:W-:Y:S04]  /*28f80*/  LDGSTS.E.BYPASS.LTC128B.128 [R9+0x1bc00], desc[UR4][R2.64+0x100], !P2 ;  /* 0x1bc0010002097fae */ /* 0x0007e8000d101d44 */
[----:B------:R3:W-:Y:S02]  /*28f90*/  LDGSTS.E.BYPASS.LTC128B.128 [R9+0x1fc00], desc[UR4][R2.64+0x180], !P3 ;  /* 0x1fc0018002097fae */ /* 0x0007e4000d901d44 */
.L_x_1918:
[----:B------:R-:W-:Y:S05]  /*28fa0*/  BSYNC B0 ;  /* 0x0000000000007941 */ /* 0x000fea0003800000 */
.L_x_1917:
[----:B------:R-:W-:Y:S01]  /*28fb0*/  NOP ;  /* 0x0000000000007918 */ /* 0x000fe20000000000 */
[----:B------:R-:W-:Y:S01]  /*28fc0*/  PLOP3.LUT P0, PT, PT, PT, PT, 0x80, 0x0 ;  /* 0x000000000000781c */ /* 0x000fe20003f0f070 */
[----:B------:R-:W-:-:S12]  /*28fd0*/  VIADD R11, R18, 0x30800 ;  /* 0x00030800120b7836 */ /* 0x000fd80000000000 */
.L_x_1919:
        /* <DEDUP_REMOVED lines=18> */
.L_x_2108:
[----:B------:R-:W-:Y:S05]  /*29100*/  BSYNC B0 ;  /* 0x0000000000007941 */ /* 0x000fea0003800000 */
.L_x_1920:
[----:B------:R-:W3:Y:S04]  /*29110*/  LDL R2, [R1+0x44] ;  /* 0x0000440001027983 */ /* 0x000ee80000100800 */
[----:B0-----:R-:W4:Y:S01]  /*29120*/  LDL R4, [R1+0x2c] ;  /* 0x00002c0001047983 */ /* 0x001f220000100800 */
[----:B------:R-:W-:Y:S01]  /*29130*/  BSSY B0, `(.L_x_1922) ;  /* 0x00002a8000007945 */ /* 0x000fe20003800000 */
[----:B---3--:R-:W-:-:S05]  /*29140*/  VIADD R0, R2, 0xfffffffe ;  /* 0xfffffffe02007836 */ /* 0x008fca0000000000 */
[----:B----4-:R-:W-:-:S13]  /*29150*/  ISETP.GE.AND P0, PT, R0, R4, PT ;  /* 0x000000040000720c */ /* 0x010fda0003f06270 */
[----:B------:R-:W-:Y:S05]  /*29160*/  @!P0 BRA `(.L_x_1923) ;  /* 0x0000002800908947 */ /* 0x000fea0003800000 */
[----:B--2---:R-:W2:Y:S04]  /*29170*/  LDL.LU R3, [R1+0x54] ;  /* 0x0000540001037983 */ /* 0x004ea80000300800 */
[----:B------:R-:W3:Y:S04]  /*29180*/  LDL.LU R7, [R1+0x40] ;  /* 0x0000400001077983 */ /* 0x000ee80000300800 */
[----:B------:R-:W4:Y:S04]  /*29190*/  LDL.LU R2, [R1+0x60] ;  /* 0x0000600001027983 */ /* 0x000f280000300800 */
[----:B------:R-:W5:Y:S04]  /*291a0*/  LDL.LU R6, [R1+0x38] ;  /* 0x0000380001067983 */ /* 0x000f680000300800 */
[----:B-1----:R-:W5:Y:S01]  /*291b0*/  LDL.LU R5, [R1+0x5c] ;  /* 0x00005c0001057983 */ /* 0x002f620000300800 */
[----:B------:R-:W-:Y:S01]  /*291c0*/  LOP3.LUT R10, RZ, R4, RZ, 0x33, !PT ;  /* 0x00000004ff0a7212 */ /* 0x000fe200078e33ff */
[----:B------:R-:W-:Y:S01]  /*291d0*/  BSSY B2, `(.L_x_1924) ;  /* 0x00000e9000027945 */ /* 0x000fe20003800000 */
[----:B--2---:R-:W-:-:S04]  /*291e0*/  VIADD R3, R3, 0x1 ;  /* 0x0000000103037836 */ /* 0x004fc80000000000 */
[----:B---3--:R-:W-:Y:S01]  /*291f0*/  IMAD R3, R3, R7, RZ ;  /* 0x0000000703037224 */ /* 0x008fe200078e02ff */
[----:B----4-:R-:W-:-:S04]  /*29200*/  LOP3.LUT R2, RZ, R2, RZ, 0x33, !PT ;  /* 0x00000002ff027212 */ /* 0x010fc800078e33ff */
        /* <DEDUP_REMOVED lines=21> */
[----:B------:R-:W-:Y:S02]  /*29360*/  MOV R4, R17 ;  /* 0x0000001100047202 */ /* 0x000fe40000000f00 */
        /* <DEDUP_REMOVED lines=23> */
.L_x_1928:
[----:B------:R-:W-:Y:S01]  /*294e0*/  IMAD R3, R8, 0x8, R18 ;  /* 0x0000000808037824 */ /* 0x000fe200078e0212 */
[----:B------:R-:W-:Y:S01]  /*294f0*/  SHF.L.U32 R2, R9, 0x1f, RZ ;  /* 0x0000001f09027819 */ /* 0x000fe200000006ff */
[----:B------:R-:W-:Y:S03]  /*29500*/  BSSY B3, `(.L_x_1929) ;  /* 0x0000003000037945 */ /* 0x000fe60003800000 */
[----:B------:R-:W1:Y:S02]  /*29510*/  SYNCS.PHASECHK.TRANS64.TRYWAIT P0, [R3+URZ+0x30840], R2 ;  /* 0x03084002030075a7 */ /* 0x000e64000800017f */
[----:B-1----:R-:W-:Y:S05]  /*29520*/  @!P0 BRA `(.L_x_1930) ;  /* 0x0000006400e48947 */ /* 0x002fea0003800000 */
.L_x_2109:
[----:B------:R-:W-:Y:S05]  /*29530*/  BSYNC B3 ;  /* 0x0000000000037941 */ /* 0x000fea0003800000 */
.L_x_1929:
        /* <DEDUP_REMOVED lines=12> */
.L_x_1932:
[----:B------:R-:W-:Y:S05]  /*29600*/  BSYNC B3 ;  /* 0x0000000000037941 */ /* 0x000fea0003800000 */
.L_x_1931:
[----:B-1----:R-:W2:Y:S01]  /*29610*/  LDL R2, [R1+0x14] ;  /* 0x0000140001027983 */ /* 0x002ea20000100800 */
[----:B------:R-:W-:Y:S01]  /*29620*/  IMAD.MOV.U32 R14, RZ, RZ, RZ ;  /* 0x000000ffff0e7224 */ /* 0x000fe200078e00ff */
[----:B------:R-:W-:Y:S01]  /*29630*/  UIADD3 UR4, UP0, UR36, 0x370, URZ ;  /* 0x0000037024047890 */ /* 0x000fe2000ff1e03f */
[----:B------:R-:W-:Y:S01]  /*29640*/  IMAD R6, R8, 0x8000, R18 ;  /* 0x0000800008067824 */ /* 0x000fe200078e0212 */
[----:B------:R-:W-:Y:S01]  /*29650*/  PLOP3.LUT P0, PT, PT, PT, PT, 0x80, 0x0 ;  /* 0x000000000000781c */ /* 0x000fe20003f0f070 */
[----:B------:R-:W-:Y:S01]  /*29660*/  UMOV UR6, 0x0 ;  /* 0x0000000000067882 */ /* 0x000fe20000000000 */
[----:B------:R-:W-:Y:S01]  /*29670*/  R2UR UR10, R14 ;  /* 0x000000000e0a72ca */ /* 0x000fe200000e0000 */
[----:B------:R-:W-:Y:S01]  /*29680*/  VIADD R5, R6, 0x20400 ;  /* 0x0002040006057836 */ /* 0x000fe20000000000 */
[----:B------:R-:W-:Y:S01]  /*29690*/  IADD3 R3, R3, 0x30830, RZ ;  /* 0x0003083003037810 */ /* 0x000fe20007ffe0ff */
[----:B------:R-:W-:Y:S01]  /*296a0*/  UIADD3.X UR5, URZ, UR37, URZ, UP0, !UPT ;  /* 0x000000253f057290 */ /* 0x000fe200087fe43f */
[----:B------:R-:W-:Y:S01]  /*296b0*/  UMOV UR7, 0x14f00000 ;  /* 0x14f0000000077882 */ /* 0x000fe20000000000 */
[----:B--2---:R-:W-:-:S10]  /*296c0*/  IMAD R2, R0, 0x40, R2 ;  /* 0x0000004000027824 */ /* 0x004fd400078e0202 */
.L_x_1933:
        /* <DEDUP_REMOVED lines=16> */
.L_x_1934:
        /* <DEDUP_REMOVED lines=16> */
.L_x_1935:
        /* <DEDUP_REMOVED lines=12> */
[----:B------:R-:W-:Y:S01]  /*29990*/  UMOV UR6, 0x0 ;  /* 0x0000000000067882 */ /* 0x000fe20000000000 */
[----:B------:R-:W-:Y:S01]  /*299a0*/  IADD3 R5, R6, 0x26400, RZ ;  /* 0x0002640006057810 */ /* 0x000fe20007ffe0ff */
[----:B------:R-:W-:Y:S01]  /*299b0*/  UMOV UR7, 0x14f00000 ;  /* 0x14f0000000077882 */ /* 0x000fe20000000000 */
[----:B------:R-:W-:-:S15]  /*299c0*/  R2UR UR10, R15 ;  /* 0x000000000f0a72ca */ /* 0x000fde00000e0000 */
.L_x_1936:
        /* <DEDUP_REMOVED lines=16> */
.L_x_2110:
[----:B------:R-:W-:Y:S05]  /*29ad0*/  BSYNC B3 ;  /* 0x0000000000037941 */ /* 0x000fea0003800000 */
.L_x_1937:
        /* <DEDUP_REMOVED lines=12> */
.L_x_1940:
[----:B------:R-:W-:Y:S05]  /*29ba0*/  BSYNC B3 ;  /* 0x0000000000037941 */ /* 0x000fea0003800000 */
.L_x_1939:
        /* <DEDUP_REMOVED lines=11> */
[----:B--2---:R-:W-:Y:S01]  /*29c60*/  LEA R5, R5, R6, 0x6 ;  /* 0x0000000605057211 */ /* 0x004fe200078e30ff */
[----:B------:R-:W-:-:S10]  /*29c70*/  VIADD R6, R2, 0x400 ;  /* 0x0000040002067836 */ /* 0x000fd40000000000 */
.L_x_1941:
        /* <DEDUP_REMOVED lines=15> */
.L_x_1942:
        /* <DEDUP_REMOVED lines=15> */
.L_x_1943:
        /* <DEDUP_REMOVED lines=15> */
.L_x_1944:
        /* <DEDUP_REMOVED lines=12> */
.L_x_1927:
[----:B------:R-:W-:Y:S05]  /*2a010*/  BSYNC B1 ;  /* 0x0000000000017941 */ /* 0x000fea0003800000 */
.L_x_1926:
[----:B0-----:R-:W2:Y:S01]  /*2a020*/  LDL.LU R0, [R1+0x44] ;  /* 0x0000440001007983 */ /* 0x001ea20000300800 */
[----:B------:R-:W-:-:S03]  /*2a030*/  MOV R19, R8 ;  /* 0x0000000800137202 */ /* 0x000fc60000000f00 */
[----:B------:R0:W-:Y:S02]  /*2a040*/  STL [R1+0x10], R9 ;  /* 0x0000100901007387 */ /* 0x0001e40000100800 */
[----:B0-2---:R-:W-:-:S07]  /*2a050*/  VIADD R0, R0, 0xfffffffd ;  /* 0xfffffffd00007836 */ /* 0x005fce0000000000 */
.L_x_1925:
[----:B------:R-:W-:Y:S05]  /*2a060*/  BSYNC B2 ;  /* 0x0000000000027941 */ /* 0x000fea0003800000 */
.L_x_1924:
[----:B------:R-:W-:-:S05]  /*2a070*/  VIADD R10, R10, 0xfffffffe ;  /* 0xfffffffe0a0a7836 */ /* 0x000fca0000000000 */
[----:B------:R-:W-:-:S13]  /*2a080*/  ISETP.NE.AND P0, PT, R10, R7, PT ;  /* 0x000000070a00720c */ /* 0x000fda0003f05270 */
[----:B------:R-:W-:Y:S05]  /*2a090*/  @!P0 BRA `(.L_x_1923) ;  /* 0x0000001800c48947 */ /* 0x000fea0003800000 */
[----:B------:R-:W-:-:S07]  /*2a0a0*/  IMAD.MOV.U32 R9, RZ, RZ, R17 ;  /* 0x000000ffff097224 */ /* 0x000fce00078e0011 */
.L_x_1983:
[----:B--2---:R-:W2:Y:S04]  /*2a0b0*/  LDL R3, [R1+0x20] ;  /* 0x0000200001037983 */ /* 0x004ea80000100800 */
        /* <DEDUP_REMOVED lines=35> */
.L_x_1947:
[----:B------:R-:W-:Y:S01]  /*2a2f0*/  LEA R3, R4, R18, 0x3 ;  /* 0x0000001204037211 */ /* 0x000fe200078e18ff */
[----:B------:R-:W-:Y:S01]  /*2a300*/  BSSY B2, `(.L_x_1948) ;  /* 0x0000004000027945 */ /* 0x000fe20003800000 */
[----:B------:R-:W-:-:S04]  /*2a310*/  SHF.L.U32 R2, R5, 0x1f, RZ ;  /* 0x0000001f05027819 */ /* 0x000fc800000006ff */
[----:B------:R-:W1:Y:S02]  /*2a320*/  SYNCS.PHASECHK.TRANS64.TRYWAIT P0, [R3+URZ+0x30840], R2 ;  /* 0x03084002030075a7 */ /* 0x000e64000800017f */
[----:B-1----:R-:W-:Y:S05]  /*2a330*/  @!P0 BRA `(.L_x_1949) ;  /* 0x0000005800888947 */ /* 0x002fea0003800000 */
.L_x_2111:
[----:B------:R-:W-:Y:S05]  /*2a340*/  BSYNC B2 ;  /* 0x0000000000027941 */ /* 0x000fea0003800000 */
.L_x_1948:
        /* <DEDUP_REMOVED lines=12> */
.L_x_1951:
[----:B------:R-:W-:Y:S05]  /*2a410*/  BSYNC B2 ;  /* 0x0000000000027941 */ /* 0x000fea0003800000 */
.L_x_1950:
        /* <DEDUP_REMOVED lines=12> */
.L_x_1952:
        /* <DEDUP_REMOVED lines=16> */
.L_x_1953:
        /* <DEDUP_REMOVED lines=16> */
.L_x_1954:
        /* <DEDUP_REMOVED lines=16> */
.L_x_1955:
        /* <DEDUP_REMOVED lines=16> */
.L_x_2112:
[----:B------:R-:W-:Y:S05]  /*2a8e0*/  BSYNC B2 ;  /* 0x0000000000027941 */ /* 0x000fea0003800000 */
.L_x_1956:
[----:B------:R-:W-:Y:S01]  /*2a8f0*/  BSSY B2, `(.L_x_1958) ;  /* 0x000000b000027945 */ /* 0x000fe20003800000 */
[----:B------:R-:W-:Y:S02]  /*2a900*/  IMAD.MOV.U32 R12, RZ, RZ, 0x0 ;  /* 0x00000000ff0c7424 */ /* 0x000fe400078e00ff */
[----:B------:R-:W-:Y:S01]  /*2a910*/  IMAD.MOV.U32 R13, RZ, RZ, 0x14f00000 ;  /* 0x14f00000ff0d7424 */ /* 0x000fe200078e00ff */
[----:B------:R-:W-:Y:S06]  /*2a920*/  @P1 BRA `(.L_x_1959) ;  /* 0x00000000001c1947 */ /* 0x000fec0003800000 */
[----:B------:R-:W1:Y:S01]  /*2a930*/  S2R R6, SR_TID.X ;  /* 0x0000000000067919 */ /* 0x000e620000002100 */
[----:B0-----:R-:W-:-:S04]  /*2a940*/  MOV R3, 0x8000 ;  /* 0x0000800000037802 */ /* 0x001fc80000000f00 */
[----:B------:R2:W-:Y:S01]  /*2a950*/  SYNCS.ARRIVE.TRANS64 RZ, [R2+URZ+0x50], R3 ;  /* 0x0000500302ff79a7 */ /* 0x0005e2000800003f */
[----:B-1----:R-:W-:-:S04]  /*2a960*/  LOP3.LUT R6, R6, 0x1f, RZ, 0xc0, !PT ;  /* 0x0000001f06067812 */ /* 0x002fc800078ec0ff */
[----:B------:R-:W-:-:S13]  /*2a970*/  ISETP.NE.AND P0, PT, R6, RZ, PT ;  /* 0x000000ff0600720c */ /* 0x000fda0003f05270 */
[----:B--2---:R-:W-:Y:S05]  /*2a980*/  @!P0 BRA `(.L_x_1959) ;  /* 0x0000000000048947 */ /* 0x004fea0003800000 */
[----:B------:R-:W-:Y:S01]  /*2a990*/  BPT.TRAP 0x1 ;  /* 0x000000040000795c */ /* 0x000fe20000300000 */
.L_x_1959:
[----:B------:R-:W-:Y:S05]  /*2a9a0*/  BSYNC B2 ;  /* 0x0000000000027941 */ /* 0x000fea0003800000 */
.L_x_1958:
        /* <DEDUP_REMOVED lines=12> */
.L_x_1960:
        /* <DEDUP_REMOVED lines=15> */
.L_x_1961:
        /* <DEDUP_REMOVED lines=15> */
.L_x_1962:
        /* <DEDUP_REMOVED lines=15> */
.L_x_1963:
        /* <DEDUP_REMOVED lines=11> */
[----:B------:R-:W-:-:S07]  /*2adf0*/  MOV R17, R9 ;  /* 0x0000000900117202 */ /* 0x000fce0000000f00 */
.L_x_1946:
[----:B------:R-:W-:Y:S05]  /*2ae00*/  BSYNC B1 ;  /* 0x0000000000017941 */ /* 0x000fea0003800000 */
.L_x_1945:
[----:B------:R-:W2:Y:S01]  /*2ae10*/  LDL R2, [R1+0x20] ;  /* 0x0000200001027983 */ /* 0x000ea20000100800 */
[----:B------:R-:W-:Y:S01]  /*2ae20*/  VIADD R19, R4, 0x1 ;  /* 0x0000000104137836 */ /* 0x000fe20000000000 */
[----:B------:R-:W-:Y:S01]  /*2ae30*/  BSSY B1, `(.L_x_1964) ;  /* 0x00000d3000017945 */ /* 0x000fe20003800000 */
[----:B------:R-:W-:-:S03]  /*2ae40*/  VIADD R6, R0, 0xffffffff ;  /* 0xffffffff00067836 */ /* 0x000fc60000000000 */
        /* <DEDUP_REMOVED lines=13> */
[----:B0-----:R-:W0:Y:S01]  /*2af20*/  LDC R8, c[0x0][0x43c] ;  /* 0x00010f00ff087b82 */ /* 0x001e220000000800 */
        /* <DEDUP_REMOVED lines=18> */
.L_x_1966:
[----:B------:R-:W-:Y:S01]  /*2b050*/  IMAD R2, R19, 0x8, R18 ;  /* 0x0000000813027824 */ /* 0x000fe200078e0212 */
[----:B------:R-:W-:Y:S01]  /*2b060*/  SHF.L.U32 R3, R10, 0x1f, RZ ;  /* 0x0000001f0a037819 */ /* 0x000fe200000006ff */
[----:B------:R-:W-:Y:S03]  /*2b070*/  BSSY B2, `(.L_x_1967) ;  /* 0x0000003000027945 */ /* 0x000fe60003800000 */
[----:B------:R-:W3:Y:S02]  /*2b080*/  SYNCS.PHASECHK.TRANS64.TRYWAIT P0, [R2+URZ+0x30840], R3 ;  /* 0x03084003020075a7 */ /* 0x000ee4000800017f */
[----:B---3--:R-:W-:Y:S05]  /*2b090*/  @!P0 BRA `(.L_x_1968) ;  /* 0x0000004c00588947 */ /* 0x008fea0003800000 */
.L_x_2113:
[----:B------:R-:W-:Y:S05]  /*2b0a0*/  BSYNC B2 ;  /* 0x0000000000027941 */ /* 0x000fea0003800000 */
.L_x_1967:
[----:B0-2---:R-:W0:Y:S01]  /*2b0b0*/  S2R R8, SR_TID.X ;  /* 0x0000000000087919 */ /* 0x005e220000002100 */
[----:B------:R-:W-:Y:S01]  /*2b0c0*/  BSSY B2, `(.L_x_1969) ;  /* 0x000000b000027945 */ /* 0x000fe20003800000 */
[----:B0-----:R-:W-:-:S04]  /*2b0d0*/  LOP3.LUT R8, R8, 0x7f, RZ, 0xc0, !PT ;  /* 0x0000007f08087812 */ /* 0x001fc800078ec0ff */
[----:B------:R-:W-:-:S13]  /*2b0e0*/  ISETP.NE.AND P1, PT, R8, RZ, PT ;  /* 0x000000ff0800720c */ /* 0x000fda0003f25270 */
[----:B------:R-:W-:Y:S05]  /*2b0f0*/  @P1 BRA `(.L_x_1970) ;  /* 0x00000000001c1947 */ /* 0x000fea0003800000 */
[----:B------:R-:W0:Y:S01]  /*2b100*/  S2R R8, SR_TID.X ;  /* 0x0000000000087919 */ /* 0x000e220000002100 */
[----:B---3--:R-:W-:-:S04]  /*2b110*/  MOV R3, 0x8000 ;  /* 0x0000800000037802 */ /* 0x008fc80000000f00 */
[----:B------:R2:W-:Y:S01]  /*2b120*/  SYNCS.ARRIVE.TRANS64 RZ, [R2+URZ+0x30830], R3 ;  /* 0x0308300302ff79a7 */ /* 0x0005e2000800003f */
[----:B0-----:R-:W-:-:S04]  /*2b130*/  LOP3.LUT R8, R8, 0x1f, RZ, 0xc0, !PT ;  /* 0x0000001f08087812 */ /* 0x001fc800078ec0ff */
[----:B------:R-:W-:-:S13]  /*2b140*/  ISETP.NE.AND P0, PT, R8, RZ, PT ;  /* 0x000000ff0800720c */ /* 0x000fda0003f05270 */
[----:B--2---:R-:W-:Y:S05]  /*2b150*/  @!P0 BRA `(.L_x_1970) ;  /* 0x0000000000048947 */ /* 0x004fea0003800000 */
[----:B------:R-:W-:Y:S01]  /*2b160*/  BPT.TRAP 0x1 ;  /* 0x000000040000795c */ /* 0x000fe20000300000 */
.L_x_1970:
[----:B------:R-:W-:Y:S05]  /*2b170*/  BSYNC B2 ;  /* 0x0000000000027941 */ /* 0x000fea0003800000 */
.L_x_1969:
[----:B---3--:R-:W2:Y:S01]  /*2b180*/  LDL R2, [R1+0x14] ;  /* 0x0000140001027983 */ /* 0x008ea20000100800 */
[----:B------:R-:W-:Y:S01]  /*2b190*/  IMAD.MOV.U32 R14, RZ, RZ, RZ ;  /* 0x000000ffff0e7224 */ /* 0x000fe200078e00ff */
[----:B------:R-:W-:Y:S01]  /*2b1a0*/  UIADD3 UR4, UP0, UR36, 0x370, URZ ;  /* 0x0000037024047890 */ /* 0x000fe2000ff1e03f */
[C---:B------:R-:W-:Y:S01]  /*2b1b0*/  IMAD R3, R19.reuse, 0x8, R11 ;  /* 0x0000000813037824 */ /* 0x040fe200078e020b */
[----:B------:R-:W-:Y:S01]  /*2b1c0*/  PLOP3.LUT P0, PT, PT, PT, PT, 0x80, 0x0 ;  /* 0x000000000000781c */ /* 0x000fe20003f0f070 */
[----:B------:R-:W-:Y:S01]  /*2b1d0*/  IMAD R8, R19, 0x8000, R18 ;  /* 0x0000800013087824 */ /* 0x000fe200078e0212 */
[----:B------:R-:W-:Y:S01]  /*2b1e0*/  R2UR UR10, R14 ;  /* 0x000000000e0a72ca */ /* 0x000fe200000e0000 */
[----:B------:R-:W-:Y:S01]  /*2b1f0*/  VIADD R3, R3, 0x30 ;  /* 0x0000003003037836 */ /* 0x000fe20000000000 */
[----:B------:R-:W-:Y:S01]  /*2b200*/  UIADD3.X UR5, URZ, UR37, URZ, UP0, !UPT ;  /* 0x000000253f057290 */ /* 0x000fe200087fe43f */
[----:B-1----:R-:W-:Y:S01]  /*2b210*/  VIADD R10, R8, 0x20400 ;  /* 0x00020400080a7836 */ /* 0x002fe20000000000 */
[----:B------:R-:W-:Y:S01]  /*2b220*/  UMOV UR6, 0x0 ;  /* 0x0000000000067882 */ /* 0x000fe20000000000 */
[----:B------:R-:W-:Y:S01]  /*2b230*/  UMOV UR7, 0x14f00000 ;  /* 0x14f0000000077882 */ /* 0x000fe20000000000 */
[----:B--2---:R-:W-:-:S09]  /*2b240*/  IMAD R2, R7, 0x40, R2 ;  /* 0x0000004007027824 */ /* 0x004fd200078e0202 */
.L_x_1971:
        /* <DEDUP_REMOVED lines=16> */
.L_x_1972:
        /* <DEDUP_REMOVED lines=16> */
.L_x_1973:
        /* <DEDUP_REMOVED lines=16> */
.L_x_1974:
        /* <DEDUP_REMOVED lines=15> */
.L_x_2114:
[----:B------:R-:W-:Y:S05]  /*2b640*/  BSYNC B2 ;  /* 0x0000000000027941 */ /* 0x000fea0003800000 */
.L_x_1975:
[----:B------:R-:W-:Y:S01]  /*2b650*/  BSSY B2, `(.L_x_1977) ;  /* 0x000000b000027945 */ /* 0x000fe20003800000 */
[----:B------:R-:W-:Y:S02]  /*2b660*/  IMAD.MOV.U32 R12, RZ, RZ, 0x0 ;  /* 0x00000000ff0c7424 */ /* 0x000fe400078e00ff */
[----:B------:R-:W-:Y:S01]  /*2b670*/  IMAD.MOV.U32 R13, RZ, RZ, 0x14f00000 ;  /* 0x14f00000ff0d7424 */ /* 0x000fe200078e00ff */
[----:B------:R-:W-:Y:S06]  /*2b680*/  @P1 BRA `(.L_x_1978) ;  /* 0x00000000001c1947 */ /* 0x000fec0003800000 */
[----:B------:R-:W1:Y:S01]  /*2b690*/  S2R R8, SR_TID.X ;  /* 0x0000000000087919 */ /* 0x000e620000002100 */
[----:B------:R-:W-:-:S04]  /*2b6a0*/  MOV R3, 0x8000 ;  /* 0x0000800000037802 */ /* 0x000fc80000000f00 */
[----:B------:R2:W-:Y:S01]  /*2b6b0*/  SYNCS.ARRIVE.TRANS64 RZ, [R2+URZ+0x50], R3 ;  /* 0x0000500302ff79a7 */ /* 0x0005e2000800003f */
[----:B-1----:R-:W-:-:S04]  /*2b6c0*/  LOP3.LUT R8, R8, 0x1f, RZ, 0xc0, !PT ;  /* 0x0000001f08087812 */ /* 0x002fc800078ec0ff */
[----:B------:R-:W-:-:S13]  /*2b6d0*/  ISETP.NE.AND P0, PT, R8, RZ, PT ;  /* 0x000000ff0800720c */ /* 0x000fda0003f05270 */
[----:B--2---:R-:W-:Y:S05]  /*2b6e0*/  @!P0 BRA `(.L_x_1978) ;  /* 0x0000000000048947 */ /* 0x004fea0003800000 */
[----:B------:R-:W-:Y:S01]  /*2b6f0*/  BPT.TRAP 0x1 ;  /* 0x000000040000795c */ /* 0x000fe20000300000 */
.L_x_1978:
[----:B------:R-:W-:Y:S05]  /*2b700*/  BSYNC B2 ;  /* 0x0000000000027941 */ /* 0x000fea0003800000 */
.L_x_1977:
        /* <DEDUP_REMOVED lines=12> */
.L_x_1979:
        /* <DEDUP_REMOVED lines=15> */
.L_x_1980:
        /* <DEDUP_REMOVED lines=15> */
.L_x_1981:
        /* <DEDUP_REMOVED lines=15> */
.L_x_1982:
        /* <DEDUP_REMOVED lines=12> */
.L_x_1965:
[----:B------:R-:W-:Y:S05]  /*2bb60*/  BSYNC B1 ;  /* 0x0000000000017941 */ /* 0x000fea0003800000 */
.L_x_1964:
[----:B------:R-:W3:Y:S01]  /*2bb70*/  LDL R2, [R1+0x2c] ;  /* 0x00002c0001027983 */ /* 0x000ee20000100800 */
[----:B------:R-:W-:Y:S01]  /*2bb80*/  VIADD R0, R0, 0xfffffffe ;  /* 0xfffffffe00007836 */ /* 0x000fe20000000000 */
[----:B---3--:R-:W-:-:S13]  /*2bb90*/  ISETP.GT.AND P0, PT, R6, R2, PT ;  /* 0x000000020600720c */ /* 0x008fda0003f04270 */
[----:B------:R-:W-:Y:S05]  /*2bba0*/  @P0 BRA `(.L_x_1983) ;  /* 0xffffffe400400947 */ /* 0x000fea000383ffff */
.L_x_1923:
[----:B------:R-:W-:Y:S05]  /*2bbb0*/  BSYNC B0 ;  /* 0x0000000000007941 */ /* 0x000fea0003800000 */
.L_x_1922:
        /* <DEDUP_REMOVED lines=19> */
.L_x_1985:
[----:B------:R-:W-:Y:S05]  /*2bcf0*/  BSYNC B0 ;  /* 0x0000000000007941 */ /* 0x000fea0003800000 */
.L_x_1984:
        /* <DEDUP_REMOVED lines=11> */
.L_x_2115:
[----:B------:R-:W-:Y:S05]  /*2bdb0*/  BSYNC B1 ;  /* 0x0000000000017941 */ /* 0x000fea0003800000 */
.L_x_1988:
        /* <DEDUP_REMOVED lines=9> */
.L_x_1991:
[----:B------:R-:W-:Y:S05]  /*2be50*/  BSYNC B1 ;  /* 0x0000000000017941 */ /* 0x000fea0003800000 */
.L_x_1990:
        /* <DEDUP_REMOVED lines=12> */
.L_x_1992:
        /* <DEDUP_REMOVED lines=11> */
[----:B------:R-:W-:Y:S01]  /*2bfd0*/  UMOV UR6, 0x0 ;  /* 0x0000000000067882 */ /* 0x000fe20000000000 */
[----:B------:R-:W-:Y:S01]  /*2bfe0*/  IADD3 R4, R2, 0x2400, RZ ;  /* 0x0000240002047810 */ /* 0x000fe20007ffe0ff */
[----:B------:R-:W-:Y:S01]  /*2bff0*/  UMOV UR7, 0x14f00000 ;  /* 0x14f0000000077882 */ /* 0x000fe20000000000 */
[----:B------:R-:W-:-:S09]  /*2c000*/  UMOV UR10, 0x40 ;  /* 0x00000040000a7882 */ /* 0x000fd20000000000 */
.L_x_1993:
        /* <DEDUP_REMOVED lines=15> */
.L_x_1994:
        /* <DEDUP_REMOVED lines=15> */
.L_x_1995:
        /* <DEDUP_REMOVED lines=10> */
.L_x_1987:
[----:B------:R-:W-:Y:S05]  /*2c290*/  BSYNC B0 ;  /* 0x0000000000007941 */ /* 0x000fea0003800000 */
.L_x_1986:
[----:B------:R-:W2:Y:S01]  /*2c2a0*/  LDL.LU R4, [R1+0x10] ;  /* 0x0000100001047983 */ /* 0x000ea20000300800 */
[----:B------:R-:W-:-:S05]  /*2c2b0*/  VIADD R19, R19, 0x1 ;  /* 0x0000000113137836 */ /* 0x000fca0000000000 */
[----:B------:R-:W-:-:S04]  /*2c2c0*/  ISETP.NE.AND P0, PT, R19, 0x2, PT ;  /* 0x000000021300780c */ /* 0x000fc80003f05270 */
[----:B------:R-:W-:Y:S02]  /*2c2d0*/  SEL R0, RZ, 0x1, P0 ;  /* 0x00000001ff007807 */ /* 0x000fe40000000000 */
[----:B------:R-:W-:Y:S02]  /*2c2e0*/  SEL R19, R19, RZ, P0 ;  /* 0x000000ff13137207 */ /* 0x000fe40000000000 */
[----:B--2---:R-:W-:-:S05]  /*2c2f0*/  LOP3.LUT R4, R4, R0, RZ, 0x3c, !PT ;  /* 0x0000000004047212 */ /* 0x004fca00078e3cff */
[----:B------:R2:W-:Y:S02]  /*2c300*/  STL [R1+0x10], R4 ;  /* 0x0000100401007387 */ /* 0x0005e40000100800 */
.L_x_1902:
[----:B------:R-:W-:Y:S05]  /*2c310*/  BSYNC B7 ;  /* 0x0000000000077941 */ /* 0x000fea0003800000 */
.L_x_1900:
        /* <DEDUP_REMOVED lines=9> */
[----:B-12---:R-:W1:Y:S04]  /*2c3b0*/  LDS.128 R4, [R18+0x308d0] ;  /* 0x0308d00012047984 */ /* 0x006e680000000c00 */
[----:B-1----:R1:W-:Y:S04]  /*2c3c0*/  STL.64 [R1], R4 ;  /* 0x0000000401007387 */ /* 0x0023e80000100a00 */
[----:B------:R1:W-:Y:S01]  /*2c3d0*/  STL.64 [R1+0x8], R6 ;  /* 0x0000080601007387 */ /* 0x0003e20000100a00 */
[----:B------:R-:W-:Y:S06]  /*2c3e0*/  BAR.ARV 0x4, 0x180 ;  /* 0x0106000000007b1d */ /* 0x000fec0000002000 */
[----:B------:R-:W-:Y:S05]  /*2c3f0*/  BRA `(.L_x_1997) ;  /* 0x0000001000407947 */ /* 0x000fea0003800000 */
.L_x_1996:
[----:B------:R-:W3:Y:S01]  /*2c400*/  S2R R16, SR_TID.X ;  /* 0x0000000000107919 */ /* 0x000ee20000002100 */
[----:B------:R-:W-:Y:S01]  /*2c410*/  UMOV UR4, 0xffffffff ;  /* 0xffffffff00047882 */ /* 0x000fe20000000000 */
[----:B---3--:R-:W-:-:S04]  /*2c420*/  LOP3.LUT R16, R16, 0x1f, RZ, 0xc0, !PT ;  /* 0x0000001f10107812 */ /* 0x008fc800078ec0ff */
[----:B------:R-:W-:Y:S01]  /*2c430*/  ISETP.NE.AND P0, PT, R16, 0x1f, PT ;  /* 0x0000001f1000780c */ /* 0x000fe20003f05270 */
[----:B------:R-:W-:-:S12]  /*2c440*/  BRA.DIV UR4, `(.L_x_1998) ;  /* 0x0000003a04a87947 */ /* 0x000fd8000b800000 */
[----:B------:R-:W1:Y:S01]  /*2c450*/  LDL.LU R2, [R1] ;  /* 0x0000000001027983 */ /* 0x000e620000300800 */
[----:B------:R-:W-:-:S03]  /*2c460*/  ULDC UR4, c[0x0][0xc3c] ;  /* 0x00030f0000047ab9 */ /* 0x000fc60000000800 */
[----:B------:R-:W3:Y:S01]  /*2c470*/  LDL R3, [R1+0xc] ;  /* 0x00000c0001037983 */ /* 0x000ee20000100800 */
[----:B------:R-:W-:Y:S01]  /*2c480*/  ULDC.64 UR6, c[0x0][0x208] ;  /* 0x0000820000067ab9 */ /* 0x000fe20000000a00 */
[----:B-1----:R-:W-:Y:S02]  /*2c490*/  IMAD.MOV.U32 R10, RZ, RZ, R2 ;  /* 0x000000ffff0a7224 */ /* 0x002fe400078e0002 */
[----:B---3--:R-:W-:-:S05]  /*2c4a0*/  IMAD.IADD R0, R3, 0x1, R16 ;  /* 0x0000000103007824 */ /* 0x008fca00078e0210 */
[----:B------:R-:W-:-:S13]  /*2c4b0*/  ISETP.GE.OR P1, PT, R0, UR4, !P0 ;  /* 0x0000000400007c0c */ /* 0x000fda000c726670 */
[----:B------:R-:W1:Y:S08]  /*2c4c0*/  @!P1 LDC.64 R2, c[0x0][0xc80] ;  /* 0x00032000ff029b82 */ /* 0x000e700000000a00 */
[----:B------:R-:W3:Y:S01]  /*2c4d0*/  @!P1 LDC.64 R6, c[0x0][0xc78] ;  /* 0x00031e00ff069b82 */ /* 0x000ee20000000a00 */
[----:B-1----:R-:W-:-:S05]  /*2c4e0*/  @!P1 IMAD.WIDE R2, R0, 0x4, R2 ;  /* 0x0000000400029825 */ /* 0x002fca00078e0202 */
[----:B0-----:R3:W4:Y:S02]  /*2c4f0*/  @!P1 LDG.E R8, desc[UR6][R2.64] ;  /* 0x0000000602089981 */ /* 0x001724000c1e1900 */
[----:B---3--:R-:W-:-:S06]  /*2c500*/  @!P1 IMAD.WIDE R2, R0, 0x4, R6 ;  /* 0x0000000400029825 */ /* 0x008fcc00078e0206 */
[----:B------:R-:W3:Y:S01]  /*2c510*/  @!P1 LDG.E R2, desc[UR6][R2.64] ;  /* 0x0000000602029981 */ /* 0x000ee2000c1e1900 */
[----:B--2---:R-:W-:Y:S01]  /*2c520*/  IMAD.MOV.U32 R4, RZ, RZ, RZ ;  /* 0x000000ffff047224 */ /* 0x004fe200078e00ff */
[C---:B------:R-:W-:Y:S01]  /*2c530*/  ISETP.GE.U32.AND P2, PT, R16.reuse, 0x2, PT ;  /* 0x000000021000780c */ /* 0x040fe20003f46070 */
[----:B------:R-:W-:Y:S01]  /*2c540*/  IMAD.MOV.U32 R6, RZ, RZ, RZ ;  /* 0x000000ffff067224 */ /* 0x000fe200078e00ff */
[C---:B------:R-:W-:Y:S01]  /*2c550*/  ISETP.GE.U32.AND P3, PT, R16.reuse, 0x4, PT ;  /* 0x000000041000780c */ /* 0x040fe20003f66070 */
[----:B------:R-:W-:Y:S01]  /*2c560*/  SHFL.IDX PT, R5, R10, RZ, 0x1f ;  /* 0x00001fff0a057589 */ /* 0x000fe200000e0000 */
[C---:B------:R-:W-:Y:S02]  /*2c570*/  ISETP.GE.U32.AND P4, PT, R16.reuse, 0x8, PT ;  /* 0x000000081000780c */ /* 0x040fe40003f86070 */
[----:B------:R-:W-:Y:S01]  /*2c580*/  ISETP.GE.U32.AND P5, PT, R16, 0x10, PT ;  /* 0x000000101000780c */ /* 0x000fe20003fa6070 */
[----:B------:R-:W-:Y:S01]  /*2c590*/  SHFL.IDX PT, R0, R10, 0x1, 0x1f ;  /* 0x00201f000a007f89 */ /* 0x000fe200000e0000 */
[----:B----4-:R-:W-:-:S02]  /*2c5a0*/  @!P1 MOV R4, R8 ;  /* 0x0000000800049202 */ /* 0x010fc40000000f00 */
[----:B------:R-:W-:Y:S01]  /*2c5b0*/  MOV R8, RZ ;  /* 0x000000ff00087202 */ /* 0x000fe20000000f00 */
        /* <DEDUP_REMOVED lines=19> */
.L_x_2125:
[----:B------:R-:W-:Y:S02]  /*2c6f0*/  ULDC UR4, c[0x0][0xc38] ;  /* 0x00030e0000047ab9 */ /* 0x000fe40000000800 */
[----:B------:R-:W-:-:S04]  /*2c700*/  IMAD.U32 R2, RZ, RZ, UR4 ;  /* 0x00000004ff027e24 */ /* 0x000fc8000f8e00ff */
[----:B-1----:R-:W-:-:S04]  /*2c710*/  IMAD R9, R9, R2, RZ ;  /* 0x0000000209097224 */ /* 0x002fc800078e02ff */
[----:B------:R-:W-:-:S05]  /*2c720*/  IMAD.IADD R0, R0, 0x1, R9 ;  /* 0x0000000100007824 */ /* 0x000fca00078e0209 */
[----:B------:R-:W-:-:S13]  /*2c730*/  ISETP.GT.AND P6, PT, R0, R5, PT ;  /* 0x000000050000720c */ /* 0x000fda0003fc4270 */
[----:B------:R-:W-:Y:S05]  /*2c740*/  @P6 BRA `(.L_x_1999) ;  /* 0x0000000000b06947 */ /* 0x000fea0003800000 */
.L_x_2002:
[----:B------:R-:W2:Y:S01]  /*2c750*/  LDL.LU R3, [R1+0xc] ;  /* 0x00000c0001037983 */ /* 0x000ea20000300800 */
[----:B------:R-:W1:Y:S01]  /*2c760*/  LDC R2, c[0x0][0xc3c] ;  /* 0x00030f00ff027b82 */ /* 0x000e620000000800 */
        /* <DEDUP_REMOVED lines=34> */
[----:B0-----:R-:W-:-:S05]  /*2c990*/  IMAD.IADD R7, R2, 0x1, R3 ;  /* 0x0000000102077824 */ /* 0x001fca00078e0203 */
[----:B------:R0:W1:Y:S02]  /*2c9a0*/  SHFL.IDX PT, R9, R7, 0x1f, 0x1f ;  /* 0x03e01f0007097f89 */ /* 0x00006400000e0000 */
.L_x_2133:
[----:B------:R-:W-:Y:S02]  /*2c9b0*/  ULDC UR4, c[0x0][0xc38] ;  /* 0x00030e0000047ab9 */ /* 0x000fe40000000800 */
[----:B------:R-:W-:-:S04]  /*2c9c0*/  IMAD.U32 R2, RZ, RZ, UR4 ;  /* 0x00000004ff027e24 */ /* 0x000fc8000f8e00ff */
[----:B-1----:R-:W-:-:S04]  /*2c9d0*/  IMAD R9, R9, R2, RZ ;  /* 0x0000000209097224 */ /* 0x002fc800078e02ff */
[----:B------:R-:W-:-:S05]  /*2c9e0*/  IMAD.IADD R0, R9, 0x1, R0 ;  /* 0x0000000109007824 */ /* 0x000fca00078e0200 */
[----:B------:R-:W-:-:S13]  /*2c9f0*/  ISETP.GT.AND P6, PT, R0, R5, PT ;  /* 0x000000050000720c */ /* 0x000fda0003fc4270 */
[----:B------:R-:W-:Y:S05]  /*2ca00*/  @!P6 BRA `(.L_x_2002) ;  /* 0xfffffffc0050e947 */ /* 0x000fea000383ffff */
.L_x_1999:
        /* <DEDUP_REMOVED lines=8> */
[----:B-1----:R1:W3:Y:S04]  /*2ca90*/  SHFL.IDX PT, R4, R4, R3, 0x1f ;  /* 0x00001f0304047589 */ /* 0x0022e800000e0000 */
[----:B------:R1:W4:Y:S01]  /*2caa0*/  SHFL.IDX PT, R6, R6, R3, 0x1f ;  /* 0x00001f0306067589 */ /* 0x00032200000e0000 */
[----:B--2---:R-:W-:-:S05]  /*2cab0*/  IMAD.IADD R10, R3, 0x1, R10 ;  /* 0x00000001030a7824 */ /* 0x004fca00078e020a */
[----:B---34-:R1:W-:Y:S02]  /*2cac0*/  STL [R1+0xc], R10 ;  /* 0x00000c0a01007387 */ /* 0x0183e40000100800 */
.L_x_2138:
[----:B------:R-:W-:-:S13]  /*2cad0*/  ISETP.NE.AND P0, PT, R0, RZ, PT ;  /* 0x000000ff0000720c */ /* 0x000fda0003f05270 */
[----:B------:R-:W-:Y:S05]  /*2cae0*/  @!P0 BRA `(.L_x_2004) ;  /* 0x0000000000148947 */ /* 0x000fea0003800000 */
[----:B------:R-:W-:Y:S01]  /*2caf0*/  UMOV UR4, 0xffffffff ;  /* 0xffffffff00047882 */ /* 0x000fe20000000000 */
[----:B-1----:R-:W-:Y:S02]  /*2cb00*/  IADD3 R3, R3, -0x1, RZ ;  /* 0xffffffff03037810 */ /* 0x002fe40007ffe0ff */
[----:B------:R-:W-:Y:S05]  /*2cb10*/  BRA.DIV UR4, `(.L_x_2005) ;  /* 0x0000003e04987947 */ /* 0x000fea000b800000 */
[----:B------:R1:W3:Y:S02]  /*2cb20*/  SHFL.IDX PT, R3, R7, R3, 0x1f ;  /* 0x00001f0307037589 */ /* 0x0002e400000e0000 */
.L_x_2141:
[----:B---3--:R-:W-:-:S07]  /*2cb30*/  IMAD.MOV.U32 R8, RZ, RZ, R3 ;  /* 0x000000ffff087224 */ /* 0x008fce00078e0003 */
.L_x_2004:
[----:B------:R-:W-:Y:S01]  /*2cb40*/  ISETP.NE.AND P0, PT, R6, 0x1, PT ;  /* 0x000000010600780c */ /* 0x000fe20003f05270 */
[----:B------:R-:W-:-:S05]  /*2cb50*/  IMAD R0, R8, R2, R9 ;  /* 0x0000000208007224 */ /* 0x000fca00078e0209 */
[----:B------:R3:W-:Y:S02]  /*2cb60*/  STL [R1], R0 ;  /* 0x0000000001007387 */ /* 0x0007e40000100800 */
[----:B---3--:R-:W-:-:S05]  /*2cb70*/  IMAD.IADD R0, R5, 0x1, -R0 ;  /* 0x0000000105007824 */ /* 0x008fca00078e0a00 */
[----:B------:R-:W-:Y:S05]  /*2cb80*/  @!P0 BRA `(.L_x_2006) ;  /* 0x0000000000e48947 */ /* 0x000fea0003800000 */
[----:B------:R-:W-:-:S04]  /*2cb90*/  IABS R5, R4 ;  /* 0x0000000400057213 */ /* 0x000fc80000000000 */
[----:B------:R-:W3:Y:S08]  /*2cba0*/  I2F.RP R2, R5 ;  /* 0x0000000500027306 */ /* 0x000ef00000209400 */
[----:B---3--:R-:W3:Y:S02]  /*2cbb0*/  MUFU.RCP R2, R2 ;  /* 0x0000000200027308 */ /* 0x008ee40000001000 */
[----:B---3--:R-:W-:-:S06]  /*2cbc0*/  VIADD R2, R2, 0xffffffe ;  /* 0x0ffffffe02027836 */ /* 0x008fcc0000000000 */
[----:B-1----:R-:W1:Y:S02]  /*2cbd0*/  F2I.FTZ.U32.TRUNC.NTZ R3, R2 ;  /* 0x0000000200037305 */ /* 0x002e64000021f000 */
[----:B-1----:R-:W-:-:S04]  /*2cbe0*/  IMAD.MOV R2, RZ, RZ, -R3 ;  /* 0x000000ffff027224 */ /* 0x002fc800078e0a03 */
        /* <DEDUP_REMOVED lines=14> */
[----:B------:R-:W1:Y:S07]  /*2ccd0*/  I2F.RP R2, R5 ;  /* 0x0000000500027306 */ /* 0x000e6e0000209400 */
[----:B------:R-:W-:Y:S01]  /*2cce0*/  @P0 VIADD R8, R8, 0x1 ;  /* 0x0000000108080836 */ /* 0x000fe20000000000 */
[----:B-1----:R-:W1:Y:S02]  /*2ccf0*/  MUFU.RCP R2, R2 ;  /* 0x0000000200027308 */ /* 0x002e640000001000 */
[----:B-1----:R-:W-:-:S06]  /*2cd00*/  IADD3 R2, R2, 0xffffffe, RZ ;  /* 0x0ffffffe02027810 */ /* 0x002fcc0007ffe0ff */
[----:B------:R-:W1:Y:S02]  /*2cd10*/  F2I.FTZ.U32.TRUNC.NTZ R3, R2 ;  /* 0x0000000200037305 */ /* 0x000e64000021f000 */
[----:B-1----:R-:W-:-:S04]  /*2cd20*/  IMAD.MOV R2, RZ, RZ, -R3 ;  /* 0x000000ffff027224 */ /* 0x002fc800078e0a03 */
[----:B0-----:R-:W-:Y:S02]  /*2cd30*/  IMAD R7, R2, R5, RZ ;  /* 0x0000000502077224 */ /* 0x001fe400078e02ff */
        /* <DEDUP_REMOVED lines=13> */
[-C--:B------:R-:W-:Y:S01]  /*2ce10*/  @!P1 IADD3 R2, R2, -R5.reuse, RZ ;  /* 0x8000000502029210 */ /* 0x080fe20007ffe0ff */
        /* <DEDUP_REMOVED lines=10> */
[----:B------:R-:W-:-:S04]  /*2cec0*/  IMAD.MOV R2, RZ, RZ, -R7 ;  /* 0x000000ffff027224 */ /* 0x000fc800078e0a07 */
[C---:B------:R-:W-:Y:S02]  /*2ced0*/  IMAD R2, R6.reuse, R2, R3 ;  /* 0x0000000206027224 */ /* 0x040fe400078e0203 */
[----:B------:R-:W-:-:S04]  /*2cee0*/  IMAD R6, R6, 0x1000000, R7 ;  /* 0x0100000006067824 */ /* 0x000fc800078e0207 */
[----:B------:R-:W-:-:S05]  /*2cef0*/  IMAD R2, R2, 0x10000, R6 ;  /* 0x0001000002027824 */ /* 0x000fca00078e0206 */
[----:B------:R1:W-:Y:S01]  /*2cf00*/  STL [R1+0x8], R2 ;  /* 0x0000080201007387 */ /* 0x0003e20000100800 */
[----:B------:R-:W-:Y:S05]  /*2cf10*/  BRA `(.L_x_2007) ;  /* 0x0000000400007947 */ /* 0x000fea0003800000 */
.L_x_2006:
[----:B-1----:R-:W3:Y:S01]  /*2cf20*/  LDL R3, [R1+0xc] ;  /* 0x00000c0001037983 */ /* 0x002ee20000100800 */
[----:B0-----:R-:W3:Y:S01]  /*2cf30*/  LDC.64 R6, c[0x0][0xc90] ;  /* 0x00032400ff067b82 */ /* 0x001ee20000000a00 */
[----:B------:R-:W-:Y:S01]  /*2cf40*/  ULDC.64 UR4, c[0x0][0x208] ;  /* 0x0000820000047ab9 */ /* 0x000fe20000000a00 */
[----:B---3--:R-:W-:-:S05]  /*2cf50*/  IMAD.WIDE R6, R3, 0x4, R6 ;  /* 0x0000000403067825 */ /* 0x008fca00078e0206 */
[----:B------:R-:W3:Y:S02]  /*2cf60*/  LDG.E R3, desc[UR4][R6.64] ;  /* 0x0000000406037981 */ /* 0x000ee4000c1e1900 */
[----:B---3--:R-:W-:-:S05]  /*2cf70*/  IMAD R5, R4, R3, RZ ;  /* 0x0000000304057224 */ /* 0x008fca00078e02ff */
[----:B------:R-:W-:-:S04]  /*2cf80*/  IABS R8, R5 ;  /* 0x0000000500087213 */ /* 0x000fc80000000000 */
[----:B------:R-:W0:Y:S08]  /*2cf90*/  I2F.RP R6, R8 ;  /* 0x0000000800067306 */ /* 0x000e300000209400 */
[----:B0-----:R-:W0:Y:S02]  /*2cfa0*/  MUFU.RCP R6, R6 ;  /* 0x0000000600067308 */ /* 0x001e240000001000 */
[----:B0-----:R-:W-:-:S06]  /*2cfb0*/  IADD3 R6, R6, 0xffffffe, RZ ;  /* 0x0ffffffe06067810 */ /* 0x001fcc0007ffe0ff */
        /* <DEDUP_REMOVED lines=21> */
[----:B------:R-:W-:-:S03]  /*2d110*/  IMAD.MOV R6, RZ, RZ, -R6 ;  /* 0x000000ffff067224 */ /* 0x000fc600078e0a06 */
[----:B------:R-:W-:Y:S01]  /*2d120*/  IADD3 R8, -R7, RZ, RZ ;  /* 0x000000ff07087210 */ /* 0x000fe20007ffe1ff */
[----:B------:R-:W-:-:S03]  /*2d130*/  IMAD R6, R5, R6, R0 ;  /* 0x0000000605067224 */ /* 0x000fc600078e0200 */
[----:B------:R-:W-:-:S04]  /*2d140*/  VIADDMNMX R8, R8, R2, R3, PT ;  /* 0x0000000208087246 */ /* 0x000fc80003800103 */
[----:B------:R-:W-:-:S04]  /*2d150*/  IABS R9, R8 ;  /* 0x0000000800097213 */ /* 0x000fc80000000000 */
[----:B------:R-:W0:Y:S08]  /*2d160*/  I2F.RP R2, R9 ;  /* 0x0000000900027306 */ /* 0x000e300000209400 */
[----:B0-----:R-:W0:Y:S02]  /*2d170*/  MUFU.RCP R2, R2 ;  /* 0x0000000200027308 */ /* 0x001e240000001000 */
[----:B0-----:R-:W-:-:S06]  /*2d180*/  VIADD R2, R2, 0xffffffe ;  /* 0x0ffffffe02027836 */ /* 0x001fcc0000000000 */
[----:B------:R0:W1:Y:S02]  /*2d190*/  F2I.FTZ.U32.TRUNC.NTZ R3, R2 ;  /* 0x0000000200037305 */ /* 0x000064000021f000 */
[----:B0-----:R-:W-:Y:S02]  /*2d1a0*/  IMAD.MOV.U32 R2, RZ, RZ, RZ ;  /* 0x000000ffff027224 */ /* 0x001fe400078e00ff */
[----:B-1----:R-:W-:-:S04]  /*2d1b0*/  IMAD.MOV R0, RZ, RZ, -R3 ;  /* 0x000000ffff007224 */ /* 0x002fc800078e0a03 */
[----:B------:R-:W-:-:S04]  /*2d1c0*/  IMAD R0, R0, R9, RZ ;  /* 0x0000000900007224 */ /* 0x000fc800078e02ff */
        /* <DEDUP_REMOVED lines=14> */
[----:B------:R-:W-:-:S05]  /*2d2b0*/  @P0 IADD3 R2, R2, 0x1, RZ ;  /* 0x0000000102020810 */ /* 0x000fca0007ffe0ff */
[----:B------:R-:W-:-:S04]  /*2d2c0*/  IMAD.MOV.U32 R0, RZ, RZ, R2 ;  /* 0x000000ffff007224 */ /* 0x000fc800078e0002 */
[----:B------:R-:W-:Y:S01]  /*2d2d0*/  @!P2 IMAD.MOV R0, RZ, RZ, -R0 ;  /* 0x000000ffff00a224 */ /* 0x000fe200078e0a00 */
[----:B------:R-:W-:Y:S01]  /*2d2e0*/  @!P1 LOP3.LUT R0, RZ, R8, RZ, 0x33, !PT ;  /* 0x00000008ff009212 */ /* 0x000fe200078e33ff */
[----:B------:R-:W-:-:S04]  /*2d2f0*/  IMAD.MOV R8, RZ, RZ, -R8 ;  /* 0x000000ffff087224 */ /* 0x000fc800078e0a08 */
[----:B------:R-:W-:-:S05]  /*2d300*/  IMAD R2, R0, R8, R6 ;  /* 0x0000000800027224 */ /* 0x000fca00078e0206 */
[----:B------:R0:W-:Y:S02]  /*2d310*/  STL [R1+0x8], R2 ;  /* 0x0000080201007387 */ /* 0x0001e40000100800 */
.L_x_2007:
[----:B------:R-:W-:-:S05]  /*2d320*/  LOP3.LUT R0, RZ, R0, RZ, 0x33, !PT ;  /* 0x00000000ff007212 */ /* 0x000fca00078e33ff */
[----:B------:R-:W-:-:S05]  /*2d330*/  IMAD.IADD R0, R4, 0x1, R0 ;  /* 0x0000000104007824 */ /* 0x000fca00078e0200 */
[----:B------:R3:W-:Y:S01]  /*2d340*/  STL [R1+0x4], R0 ;  /* 0x0000040001007387 */ /* 0x0007e20000100800 */
[----:B------:R-:W-:Y:S05]  /*2d350*/  BRA `(.L_x_2008) ;  /* 0x0000000000287947 */ /* 0x000fea0003800000 */
.L_x_2000:
[----:B------:R-:W-:Y:S01]  /*2d360*/  UMOV UR4, URZ ;  /* 0x0000003f00047c82 */ /* 0x000fe20008000000 */
[----:B------:R-:W-:Y:S01]  /*2d370*/  ULDC UR6, c[0x0][0xc3c] ;  /* 0x00030f0000067ab9 */ /* 0x000fe20000000800 */
[----:B------:R-:W-:Y:S01]  /*2d380*/  UMOV UR5, URZ ;  /* 0x0000003f00057c82 */ /* 0x000fe20008000000 */
[----:B------:R-:W-:Y:S01]  /*2d390*/  IMAD.U32 R3, RZ, RZ, UR4 ;  /* 0x00000004ff037e24 */ /* 0x000fe2000f8e00ff */
[----:B------:R4:W-:Y:S01]  /*2d3a0*/  STL [R1], R5 ;  /* 0x0000000501007387 */ /* 0x0009e20000100800 */
[----:B------:R-:W-:Y:S02]  /*2d3b0*/  IMAD.U32 R0, RZ, RZ, UR6 ;  /* 0x00000006ff007e24 */ /* 0x000fe4000f8e00ff */
[----:B------:R-:W-:Y:S01]  /*2d3c0*/  IMAD.U32 R2, RZ, RZ, UR5 ;  /* 0x00000005ff027e24 */ /* 0x000fe2000f8e00ff */
[----:B------:R4:W-:Y:S04]  /*2d3d0*/  STL [R1+0x4], R3 ;  /* 0x0000040301007387 */ /* 0x0009e80000100800 */
[----:B------:R4:W-:Y:S04]  /*2d3e0*/  STL [R1+0xc], R0 ;  /* 0x00000c0001007387 */ /* 0x0009e80000100800 */
[----:B------:R4:W-:Y:S02]  /*2d3f0*/  STL [R1+0x8], R2 ;  /* 0x0000080201007387 */ /* 0x0009e40000100800 */
.L_x_2008:
[----:B01--4-:R-:W4:Y:S04]  /*2d400*/  LDL R2, [R1+0xc] ;  /* 0x00000c0001027983 */ /* 0x013f280000100800 */
[----:B------:R-:W5:Y:S04]  /*2d410*/  LDL R3, [R1+0x8] ;  /* 0x0000080001037983 */ /* 0x000f680000100800 */
[----:B------:R-:W2:Y:S04]  /*2d420*/  LDL R5, [R1+0x4] ;  /* 0x0000040001057983 */ /* 0x000ea80000100800 */
[----:B------:R-:W2:Y:S01]  /*2d430*/  LDL R4, [R1] ;  /* 0x0000000001047983 */ /* 0x000ea20000100800 */
[----:B---3--:R-:W0:Y:S01]  /*2d440*/  S2R R0, SR_TID.X ;  /* 0x0000000000007919 */ /* 0x008e220000002100 */
[----:B------:R-:W-:Y:S05]  /*2d450*/  WARPSYNC.ALL ;  /* 0x0000000000007948 */ /* 0x000fea0003800000 */
[----:B0-----:R-:W-:Y:S01]  /*2d460*/  LOP3.LUT R0, R0, 0x1f, RZ, 0xc0, !PT ;  /* 0x0000001f00007812 */ /* 0x001fe200078ec0ff */
[----:B------:R-:W-:Y:S03]  /*2d470*/  BAR.SYNC.DEFER_BLOCKING 0x4, 0x180 ;  /* 0x0106000000007b1d */ /* 0x000fe60000010000 */
[----:B------:R-:W-:-:S13]  /*2d480*/  ISETP.NE.AND P0, PT, R0, RZ, PT ;  /* 0x000000ff0000720c */ /* 0x000fda0003f05270 */
[----:B------:R-:W0:Y:S01]  /*2d490*/  @!P0 S2R R0, SR_CgaCtaId ;  /* 0x0000000000008919 */ /* 0x000e220000008800 */
[----:B----4-:R-:W-:Y:S01]  /*2d4a0*/  IMAD.MOV.U32 R7, RZ, RZ, R2 ;  /* 0x000000ffff077224 */ /* 0x010fe200078e0002 */
[----:B------:R-:W-:Y:S02]  /*2d4b0*/  @!P0 MOV R2, 0x400 ;  /* 0x0000040000028802 */ /* 0x000fe40000000f00 */
[----:B-----5:R-:W-:Y:S02]  /*2d4c0*/  MOV R6, R3 ;  /* 0x0000000300067202 */ /* 0x020fe40000000f00 */
[----:B0-----:R-:W-:-:S05]  /*2d4d0*/  @!P0 LEA R18, R0, R2, 0x18 ;  /* 0x0000000200128211 */ /* 0x001fca00078ec0ff */
[----:B--2---:R2:W-:Y:S01]  /*2d4e0*/  @!P0 STS.128 [R18+0x308d0], R4 ;  /* 0x0308d00412008388 */ /* 0x0045e20000000c00 */
[----:B------:R-:W-:Y:S06]  /*2d4f0*/  BAR.ARV 0x5, 0x180 ;  /* 0x0146000000007b1d */ /* 0x000fec0000002000 */
.L_x_1997:
[----:B------:R-:W3:Y:S01]  /*2d500*/  LDL R0, [R1+0xc] ;  /* 0x00000c0001007983 */ /* 0x000ee20000100800 */
[----:B------:R-:W-:Y:S02]  /*2d510*/  ULDC UR4, c[0x0][0xc3c] ;  /* 0x00030f0000047ab9 */ /* 0x000fe40000000800 */
[----:B---3--:R-:W-:-:S13]  /*2d520*/  ISETP.GE.AND P0, PT, R0, UR4, PT ;  /* 0x0000000400007c0c */ /* 0x008fda000bf06270 */
[----:B------:R-:W-:Y:S05]  /*2d530*/  @!P0 BRA `(.L_x_2009) ;  /* 0xffffff7000e88947 */ /* 0x000fea000383ffff */
[----:B------:R-:W-:Y:S05]  /*2d540*/  BSYNC B8 ;  /* 0x0000000000087941 */ /* 0x000fea0003800000 */
.L_x_1832:
[----:B--2---:R-:W2:Y:S01]  /*2d550*/  LDL.LU R0, [R1+0x58] ;  /* 0x0000580001007983 */ /* 0x004ea20000300800 */
[----:B------:R-:W-:Y:S01]  /*2d560*/  BSSY B0, `(.L_x_2010) ;  /* 0x000000b000007945 */ /* 0x000fe20003800000 */
[----:B-1----:R-:W1:Y:S01]  /*2d570*/  S2R R5, SR_CgaCtaId ;  /* 0x0000000000057919 */ /* 0x002e620000008800 */
[----:B--2---:R-:W-:-:S05]  /*2d580*/  VIADD R0, R0, 0x1 ;  /* 0x0000000100007836 */ /* 0x004fca0000000000 */
[----:B0-----:R-:W-:-:S04]  /*2d590*/  LEA.HI R2, R0, R0, RZ, 0x1 ;  /* 0x0000000000027211 */ /* 0x001fc800078f08ff */
[----:B------:R-:W-:-:S05]  /*2d5a0*/  LOP3.LUT R3, R2, 0xfffffffe, RZ, 0xc0, !PT ;  /* 0xfffffffe02037812 */ /* 0x000fca00078ec0ff */
[----:B------:R-:W-:Y:S01]  /*2d5b0*/  IMAD.IADD R3, R0, 0x1, -R3 ;  /* 0x0000000100037824 */ /* 0x000fe200078e0a03 */
[----:B------:R-:W-:-:S04]  /*2d5c0*/  MOV R0, 0x400 ;  /* 0x0000040000007802 */ /* 0x000fc80000000f00 */
[----:B-1----:R-:W-:Y:S02]  /*2d5d0*/  LEA R0, R5, R0, 0x18 ;  /* 0x0000000005007211 */ /* 0x002fe400078ec0ff */
[----:B------:R-:W-:-:S04]  /*2d5e0*/  SHF.L.U32 R3, R3, 0x1f, RZ ;  /* 0x0000001f03037819 */ /* 0x000fc800000006ff */
[----:B------:R-:W0:Y:S02]  /*2d5f0*/  SYNCS.PHASECHK.TRANS64.TRYWAIT P0, [R0+URZ+0x30820], R3 ;  /* 0x03082003000075a7 */ /* 0x000e24000800017f */
[----:B0-----:R-:W-:Y:S05]  /*2d600*/  @!P0 BRA `(.L_x_2011) ;  /* 0x0000003400088947 */ /* 0x001fea0003800000 */
.L_x_2142:
[----:B------:R-:W-:Y:S05]  /*2d610*/  BSYNC B0 ;  /* 0x0000000000007941 */ /* 0x000fea0003800000 */
.L_x_2010:
[----:B------:R-:W-:-:S03]  /*2d620*/  UMOV UR4, 0xffffffff ;  /* 0xffffffff00047882 */ /* 0x000fc60000000000 */
[----:B------:R-:W-:Y:S05]  /*2d630*/  BRA.DIV UR4, `(.L_x_2012) ;  /* 0x0000003604107947 */ /* 0x000fea000b800000 */
[----:B------:R-:W1:Y:S02]  /*2d640*/  S2R R2, SR_TID.X ;  /* 0x0000000000027919 */ /* 0x000e640000002100 */
[----:B-1----:R-:W-:-:S04]  /*2d650*/  SHF.R.U32.HI R2, RZ, 0x5, R2 ;  /* 0x00000005ff027819 */ /* 0x002fc80000011602 */
[----:B------:R-:W-:-:S05]  /*2d660*/  LOP3.LUT R2, R2, 0x3, RZ, 0xc0, !PT ;  /* 0x0000000302027812 */ /* 0x000fca00078ec0ff */
[----:B------:R1:W2:Y:S02]  /*2d670*/  SHFL.IDX PT, R14, R2, RZ, 0x1f ;  /* 0x00001fff020e7589 */ /* 0x0002a400000e0000 */
.L_x_2145:
[----:B--2---:R-:W-:-:S13]  /*2d680*/  ISETP.NE.AND P0, PT, R14, RZ, PT ;  /* 0x000000ff0e00720c */ /* 0x004fda0003f05270 */
[----:B------:R-:W-:Y:S05]  /*2d690*/  @P0 BRA `(.L_x_1526) ;  /* 0x0000000000940947 */ /* 0x000fea0003800000 */
[----:B------:R-:W-:-:S03]  /*2d6a0*/  UMOV UR4, 0xffffffff ;  /* 0xffffffff00047882 */ /* 0x000fc60000000000 */
[----:B------:R-:W-:Y:S05]  /*2d6b0*/  BRA.DIV UR4, `(.L_x_2013) ;  /* 0x0000003604247947 */ /* 0x000fea000b800000 */
[----:B------:R-:W-:-:S13]  /*2d6c0*/  ELECT P6, URZ, PT ;  /* 0x00000000003f782f */ /* 0x000fda00038c0000 */
.L_x_2148:
        /* <DEDUP_REMOVED lines=8> */
.L_x_2014:
        /* <DEDUP_REMOVED lines=8> */
[----:B------:R-:W-:Y:S02]  /*2d7d0*/  LOP3.LUT R4, R7, R4, RZ, 0x3c, !PT ;  /* 0x0000000407047212 */ /* 0x000fe400078e3cff */
[----:B------:R-:W0:Y:S01]  /*2d7e0*/  SYNCS.PHASECHK.TRANS64.TRYWAIT P0, [R6+URZ], R5 ;  /* 0x00000005060075a7 */ /* 0x000e22000800017f */
[----:B------:R-:W-:Y:S02]  /*2d7f0*/  LEA R7, R3, R2, 0x3 ;  /* 0x0000000203077211 */ /* 0x000fe400078e18ff */
[----:B------:R-:W-:Y:S01]  /*2d800*/  SHF.L.U32 R2, R4, 0x1f, RZ ;  /* 0x0000001f04027819 */ /* 0x000fe200000006ff */
[----:B0-----:R-:W-:Y:S06]  /*2d810*/  @!P0 BRA `(.L_x_2015) ;  /* 0x0000003000ec8947 */ /* 0x001fec0003800000 */
.L_x_2149:
[----:B------:R-:W1:Y:S02]  /*2d820*/  SYNCS.PHASECHK.TRANS64.TRYWAIT P0, [R7+URZ], R2 ;  /* 0x00000002070075a7 */ /* 0x000e64000800017f */
[----:B-1----:R-:W-:Y:S05]  /*2d830*/  @!P0 BRA `(.L_x_2016) ;  /* 0x0000003000f88947 */ /* 0x002fea0003800000 */
.L_x_2150:
[----:B------:R-:W-:Y:S05]  /*2d840*/  @!P2 BRA `(.L_x_2017) ;  /* 0x000000000004a947 */ /* 0x000fea0003800000 */
[----:B------:R-:W-:Y:S01]  /*2d850*/  BPT.TRAP 0x1 ;  /* 0x000000040000795c */ /* 0x000fe20000300000 */
.L_x_2017:
[----:B------:R-:W-:-:S04]  /*2d860*/  VIADD R0, R0, 0x30860 ;  /* 0x0003086000007836 */ /* 0x000fc80000000000 */
[----:B------:R-:W-:-:S04]  /*2d870*/  IMAD R4, R19, 0x8, R0 ;  /* 0x0000000813047824 */ /* 0x000fc800078e0200 */
[----:B------:R-:W2:Y:S02]  /*2d880*/  SYNCS.PHASECHK.TRANS64.TRYWAIT P0, [R4+URZ], R5 ;  /* 0x00000005040075a7 */ /* 0x000ea4000800017f */
[----:B--2---:R-:W-:Y:S05]  /*2d890*/  @!P0 BRA `(.L_x_2018) ;  /* 0x0000003000f48947 */ /* 0x004fea0003800000 */
.L_x_2151:
[----:B------:R-:W-:-:S07]  /*2d8a0*/  IMAD R3, R3, 0x8, R0 ;  /* 0x0000000803037824 */ /* 0x000fce00078e0200 */
.L_x_2019:
[----:B---3--:R3:W4:Y:S02]  /*2d8b0*/  SYNCS.PHASECHK.TRANS64.TRYWAIT P0, [R3+URZ], R2 ;  /* 0x00000002030075a7 */ /* 0x008724000800017f */
[----:B----4-:R-:W-:Y:S05]  /*2d8c0*/  @!P0 NANOSLEEP.SYNCS 0x989680 ;  /* 0x009896800000895d */ /* 0x010fea0003900000 */
[----:B------:R-:W4:Y:S02]  /*2d8d0*/  @!P0 SYNCS.PHASECHK.TRANS64 P0, [R3+URZ], R2 ;  /* 0x00000002030085a7 */ /* 0x000f24000800007f */
[----:B----4-:R-:W-:Y:S05]  /*2d8e0*/  @!P0 BRA `(.L_x_2019) ;  /* 0xfffffffc00f08947 */ /* 0x010fea000383ffff */
.L_x_1526:
[----:B------:R-:W-:Y:S05]  /*2d8f0*/  BSYNC B9 ;  /* 0x0000000000097941 */ /* 0x000fea0003800000 */
.L_x_1523:
[----:B------:R-:W-:Y:S05]  /*2d900*/  EXIT ;  /* 0x000000000000794d */ /* 0x000fea0003800000 */
.L_x_1554:
[----:B0-----:R0:W1:Y:S02]  /*2d910*/  SYNCS.PHASECHK.TRANS64.TRYWAIT P5, [R99+URZ+0x30890], R109 ;  /* 0x0308906d630075a7 */ /* 0x00106400080a017f */
[----:B-1----:R-:W-:Y:S05]  /*2d920*/  @!P5 NANOSLEEP.SYNCS 0x989680 ;  /* 0x009896800000d95d */ /* 0x002fea0003900000 */
[----:B------:R-:W1:Y:S02]  /*2d930*/  @!P5 SYNCS.PHASECHK.TRANS64 P5, [R99+URZ+0x30890], R109 ;  /* 0x0308906d6300d5a7 */ /* 0x000e6400080a007f */
[----:B-1----:R-:W-:Y:S05]  /*2d940*/  @!P5 BRA `(.L_x_1554) ;  /* 0xfffffffc00f0d947 */ /* 0x002fea000383ffff */
[----:B------:R-:W-:Y:S05]  /*2d950*/  BRA `(.L_x_2020) ;  /* 0xfffffd6400507947 */ /* 0x000fea000383ffff */
.L_x_1592:
[----:B-1----:R1:W2:Y:S02]  /*2d960*/  SYNCS.PHASECHK.TRANS64.TRYWAIT P5, [R99+URZ+0x30890], R109 ;  /* 0x0308906d630075a7 */ /* 0x0022a400080a017f */
[----:B--2---:R-:W-:Y:S05]  /*2d970*/  @!P5 NANOSLEEP.SYNCS 0x989680 ;  /* 0x009896800000d95d */ /* 0x004fea0003900000 */
[----:B------:R-:W2:Y:S02]  /*2d980*/  @!P5 SYNCS.PHASECHK.TRANS64 P5, [R99+URZ+0x30890], R109 ;  /* 0x0308906d6300d5a7 */ /* 0x000ea400080a007f */
[----:B--2---:R-:W-:Y:S05]  /*2d990*/  @!P5 BRA `(.L_x_1592) ;  /* 0xfffffffc00f0d947 */ /* 0x004fea000383ffff */
[----:B------:R-:W-:Y:S05]  /*2d9a0*/  BRA `(.L_x_2021) ;  /* 0xfffffd88001c7947 */ /* 0x000fea000383ffff */
.L_x_1609:
[----:B0-----:R0:W1:Y:S02]  /*2d9b0*/  SYNCS.PHASECHK.TRANS64.TRYWAIT P3, [R99+URZ+0x30890], R109 ;  /* 0x0308906d630075a7 */ /* 0x001064000806017f */
[----:B-1----:R-:W-:Y:S05]  /*2d9c0*/  @!P3 NANOSLEEP.SYNCS 0x989680 ;  /* 0x009896800000b95d */ /* 0x002fea0003900000 */
[----:B------:R-:W1:Y:S02]  /*2d9d0*/  @!P3 SYNCS.PHASECHK.TRANS64 P3, [R99+URZ+0x30890], R109 ;  /* 0x0308906d6300b5a7 */ /* 0x000e64000806007f */
[----:B-1----:R-:W-:Y:S05]  /*2d9e0*/  @!P3 BRA `(.L_x_1609) ;  /* 0xfffffffc00f0b947 */ /* 0x002fea000383ffff */
[----:B------:R-:W-:Y:S05]  /*2d9f0*/  BRA `(.L_x_2022) ;  /* 0xfffffda800d07947 */ /* 0x000fea000383ffff */
.L_x_1615:
[----:B-1----:R1:W2:Y:S02]  /*2da00*/  SYNCS.PHASECHK.TRANS64.TRYWAIT P2, [R99+URZ+0x308b0], R109 ;  /* 0x0308b06d630075a7 */ /* 0x0022a4000804017f */
[----:B--2---:R-:W-:Y:S05]  /*2da10*/  @!P2 NANOSLEEP.SYNCS 0x989680 ;  /* 0x009896800000a95d */ /* 0x004fea0003900000 */
[----:B------:R-:W2:Y:S02]  /*2da20*/  @!P2 SYNCS.PHASECHK.TRANS64 P2, [R99+URZ+0x308b0], R109 ;  /* 0x0308b06d6300a5a7 */ /* 0x000ea4000804007f */
[----:B--2---:R-:W-:Y:S05]  /*2da30*/  @!P2 BRA `(.L_x_1615) ;  /* 0xfffffffc00f0a947 */ /* 0x004fea000383ffff */
[----:B------:R-:W-:Y:S05]  /*2da40*/  BRA `(.L_x_2023) ;  /* 0xfffffdac00b87947 */ /* 0x000fea000383ffff */
.L_x_1645:
[----:B------:R-:W-:Y:S01]  /*2da50*/  BSSY B1, `(.L_x_2024) ;  /* 0x0000008000017945 */ /* 0x000fe20003800000 */
[----:B------:R-:W-:Y:S02]  /*2da60*/  IMAD.MOV.U32 R13, RZ, RZ, R32 ;  /* 0x000000ffff0d7224 */ /* 0x000fe400078e0020 */
[----:B------:R-:W-:Y:S02]  /*2da70*/  IMAD.MOV.U32 R12, RZ, RZ, RZ ;  /* 0x000000ffff0c7224 */ /* 0x000fe400078e00ff */
[----:B------:R-:W-:Y:S02]  /*2da80*/  IMAD.MOV.U32 R11, RZ, RZ, 0x181f ;  /* 0x0000181fff0b7424 */ /* 0x000fe400078e00ff */
[----:B------:R-:W-:-:S07]  /*2da90*/  IMAD.MOV.U32 R15, RZ, RZ, -0x1 ;  /* 0xffffffffff0f7424 */ /* 0x000fce00078e00ff */
[----:B------:R-:W-:Y:S05]  /*2daa0*/  WARPSYNC.COLLECTIVE R15, `(.L_x_2025) ;  /* 0x000000000f087348 */ /* 0x000fea0003c00000 */
[----:B------:R0:W1:Y:S02]  /*2dab0*/  SHFL.IDX P6, R14, R13, R12, R11 ;  /* 0x0000000c0d0e7389 */ /* 0x00006400000c000b */
[----:B01----:R-:W-:Y:S01]  /*2dac0*/  ENDCOLLECTIVE ;  /* 0x000000000000791b */ /* 0x003fe20003800000 */
.L_x_2025:
[----:B------:R-:W-:Y:S05]  /*2dad0*/  BSYNC B1 ;  /* 0x0000000000017941 */ /* 0x000fea0003800000 */
.L_x_2024:
[----:B------:R-:W-:Y:S01]  /*2dae0*/  IMAD.MOV.U32 R13, RZ, RZ, R31 ;  /* 0x000000ffff0d7224 */ /* 0x000fe200078e001f */
[----:B------:R-:W-:Y:S01]  /*2daf0*/  MOV R9, R14 ;  /* 0x0000000e00097202 */ /* 0x000fe20000000f00 */
[----:B------:R-:W-:Y:S02]  /*2db00*/  IMAD.MOV.U32 R12, RZ, RZ, RZ ;  /* 0x000000ffff0c7224 */ /* 0x000fe400078e00ff */
[----:B------:R-:W-:Y:S02]  /*2db10*/  IMAD.MOV.U32 R11, RZ, RZ, 0x181f ;  /* 0x0000181fff0b7424 */ /* 0x000fe400078e00ff */
[----:B------:R-:W-:-:S07]  /*2db20*/  IMAD.MOV.U32 R15, RZ, RZ, -0x1 ;  /* 0xffffffffff0f7424 */ /* 0x000fce00078e00ff */
[----:B------:R-:W-:Y:S05]  /*2db30*/  WARPSYNC.COLLECTIVE R15, `(.L_x_2026) ;  /* 0x000000000f087348 */ /* 0x000fea0003c00000 */
[----:B------:R0:W1:Y:S02]  /*2db40*/  SHFL.IDX P6, R14, R13, R12, R11 ;  /* 0x0000000c0d0e7389 */ /* 0x00006400000c000b */
[----:B01----:R-:W-:Y:S01]  /*2db50*/  ENDCOLLECTIVE ;  /* 0x000000000000791b */ /* 0x003fe20003800000 */
.L_x_2026:
[----:B------:R-:W-:Y:S02]  /*2db60*/  IMAD.MOV.U32 R13, RZ, RZ, R33 ;  /* 0x000000ffff0d7224 */ /* 0x000fe400078e0021 */
[----:B------:R-:W-:-:S07]  /*2db70*/  IMAD.MOV.U32 R8, RZ, RZ, R14 ;  /* 0x000000ffff087224 */ /* 0x000fce00078e000e */
[----:B------:R-:W-:Y:S05]  /*2db80*/  WARPSYNC.COLLECTIVE R15, `(.L_x_2027) ;  /* 0x000000000f087348 */ /* 0x000fea0003c00000 */
[----:B------:R0:W1:Y:S02]  /*2db90*/  SHFL.IDX P6, R14, R13, R12, R11 ;  /* 0x0000000c0d0e7389 */ /* 0x00006400000c000b */
[----:B01----:R-:W-:Y:S01]  /*2dba0*/  ENDCOLLECTIVE ;  /* 0x000000000000791b */ /* 0x003fe20003800000 */
.L_x_2027:
[----:B------:R-:W-:Y:S01]  /*2dbb0*/  MOV R13, R30 ;  /* 0x0000001e000d7202 */ /* 0x000fe20000000f00 */
[----:B------:R-:W-:-:S07]  /*2dbc0*/  IMAD.MOV.U32 R26, RZ, RZ, R14 ;  /* 0x000000ffff1a7224 */ /* 0x000fce00078e000e */
[----:B------:R-:W-:Y:S05]  /*2dbd0*/  WARPSYNC.COLLECTIVE R15, `(.L_x_2028) ;  /* 0x000000000f087348 */ /* 0x000fea0003c00000 */
[----:B------:R0:W1:Y:S02]  /*2dbe0*/  SHFL.IDX P6, R14, R13, R12, R11 ;  /* 0x0000000c0d0e7389 */ /* 0x00006400000c000b */
[----:B01----:R-:W-:Y:S01]  /*2dbf0*/  ENDCOLLECTIVE ;  /* 0x000000000000791b */ /* 0x003fe20003800000 */
.L_x_2028:
[----:B------:R-:W-:Y:S01]  /*2dc00*/  IMAD.MOV.U32 R5, RZ, RZ, R14 ;  /* 0x000000ffff057224 */ /* 0x000fe200078e000e */
[----:B------:R-:W-:Y:S06]  /*2dc10*/  BRA `(.L_x_2029) ;  /* 0xfffffdc400647947 */ /* 0x000fec000383ffff */
.L_x_1648:
[----:B------:R-:W-:Y:S01]  /*2dc20*/  BSSY B1, `(.L_x_2030) ;  /* 0x0000008000017945 */ /* 0x000fe20003800000 */
[----:B------:R-:W-:Y:S02]  /*2dc30*/  IMAD.MOV.U32 R13, RZ, RZ, R32 ;  /* 0x000000ffff0d7224 */ /* 0x000fe400078e0020 */
[----:B------:R-:W-:Y:S02]  /*2dc40*/  IMAD.MOV.U32 R12, RZ, RZ, 0x1 ;  /* 0x00000001ff0c7424 */ /* 0x000fe400078e00ff */
[----:B------:R-:W-:Y:S02]  /*2dc50*/  IMAD.MOV.U32 R11, RZ, RZ, 0x181f ;  /* 0x0000181fff0b7424 */ /* 0x000fe400078e00ff */
[----:B------:R-:W-:-:S07]  /*2dc60*/  IMAD.MOV.U32 R15, RZ, RZ, -0x1 ;  /* 0xffffffffff0f7424 */ /* 0x000fce00078e00ff */
[----:B0-23--:R-:W-:Y:S05]  /*2dc70*/  WARPSYNC.COLLECTIVE R15, `(.L_x_2031) ;  /* 0x000000000f087348 */ /* 0x00dfea0003c00000 */
[----:B------:R1:W4:Y:S02]  /*2dc80*/  SHFL.IDX P6, R14, R13, R12, R11 ;  /* 0x0000000c0d0e7389 */ /* 0x00032400000c000b */
[----:B01234-:R-:W-:Y:S01]  /*2dc90*/  ENDCOLLECTIVE ;  /* 0x000000000000791b */ /* 0x01ffe20003800000 */
.L_x_2031:
[----:B------:R-:W-:Y:S05]  /*2dca0*/  BSYNC B1 ;  /* 0x0000000000017941 */ /* 0x000fea0003800000 */
.L_x_2030:
[----:B------:R-:W-:Y:S01]  /*2dcb0*/  IMAD.MOV.U32 R13, RZ, RZ, R31 ;  /* 0x000000ffff0d7224 */ /* 0x000fe200078e001f */
[----:B------:R-:W-:Y:S01]  /*2dcc0*/  MOV R12, 0x1 ;  /* 0x00000001000c7802 */ /* 0x000fe20000000f00 */
[----:B------:R-:W-:Y:S02]  /*2dcd0*/  IMAD.MOV.U32 R11, RZ, RZ, 0x181f ;  /* 0x0000181fff0b7424 */ /* 0x000fe400078e00ff */
[----:B------:R-:W-:Y:S02]  /*2dce0*/  IMAD.MOV.U32 R15, RZ, RZ, -0x1 ;  /* 0xffffffffff0f7424 */ /* 0x000fe400078e00ff */
[----:B------:R-:W-:-:S07]  /*2dcf0*/  IMAD.MOV.U32 R9, RZ, RZ, R14 ;  /* 0x000000ffff097224 */ /* 0x000fce00078e000e */
[----:B------:R-:W-:Y:S05]  /*2dd00*/  WARPSYNC.COLLECTIVE R15, `(.L_x_2032) ;  /* 0x000000000f087348 */ /* 0x000fea0003c00000 */
[----:B------:R0:W1:Y:S02]  /*2dd10*/  SHFL.IDX P6, R14, R13, R12, R11 ;  /* 0x0000000c0d0e7389 */ /* 0x00006400000c000b */
[----:B01----:R-:W-:Y:S01]  /*2dd20*/  ENDCOLLECTIVE ;  /* 0x000000000000791b */ /* 0x003fe20003800000 */
.L_x_2032:
[----:B------:R-:W-:Y:S02]  /*2dd30*/  IMAD.MOV.U32 R13, RZ, RZ, R33 ;  /* 0x000000ffff0d7224 */ /* 0x000fe400078e0021 */
[----:B------:R-:W-:-:S07]  /*2dd40*/  IMAD.MOV.U32 R8, RZ, RZ, R14 ;  /* 0x000000ffff087224 */ /* 0x000fce00078e000e */
[----:B------:R-:W-:Y:S05]  /*2dd50*/  WARPSYNC.COLLECTIVE R15, `(.L_x_2033) ;  /* 0x000000000f087348 */ /* 0x000fea0003c00000 */
[----:B------:R0:W1:Y:S02]  /*2dd60*/  SHFL.IDX P6, R14, R13, R12, R11 ;  /* 0x0000000c0d0e7389 */ /* 0x00006400000c000b */
[----:B01----:R-:W-:Y:S01]  /*2dd70*/  ENDCOLLECTIVE ;  /* 0x000000000000791b */ /* 0x003fe20003800000 */
.L_x_2033:
[----:B------:R-:W-:Y:S02]  /*2dd80*/  IMAD.MOV.U32 R13, RZ, RZ, R30 ;  /* 0x000000ffff0d7224 */ /* 0x000fe400078e001e */
[----:B------:R-:W-:-:S07]  /*2dd90*/  IMAD.MOV.U32 R26, RZ, RZ, R14 ;  /* 0x000000ffff1a7224 */ /* 0x000fce00078e000e */
[----:B------:R-:W-:Y:S05]  /*2dda0*/  WARPSYNC.COLLECTIVE R15, `(.L_x_2034) ;  /* 0x000000000f087348 */ /* 0x000fea0003c00000 */
[----:B------:R0:W1:Y:S02]  /*2ddb0*/  SHFL.IDX P6, R14, R13, R12, R11 ;  /* 0x0000000c0d0e7389 */ /* 0x00006400000c000b */
[----:B01----:R-:W-:Y:S01]  /*2ddc0*/  ENDCOLLECTIVE ;  /* 0x000000000000791b */ /* 0x003fe20003800000 */
.L_x_2034:
[----:B------:R-:W-:Y:S01]  /*2ddd0*/  IMAD.MOV.U32 R5, RZ, RZ, R14 ;  /* 0x000000ffff057224 */ /* 0x000fe200078e000e */
[----:B------:R-:W-:Y:S06]  /*2dde0*/  BRA `(.L_x_2035) ;  /* 0xfffffdc800747947 */ /* 0x000fec000383ffff */
.L_x_1651:
[----:B------:R-:W-:Y:S01]  /*2ddf0*/  BSSY B1, `(.L_x_2036) ;  /* 0x0000008000017945 */ /* 0x000fe20003800000 */
[----:B------:R-:W-:Y:S01]  /*2de00*/  MOV R13, R32 ;  /* 0x00000020000d7202 */ /* 0x000fe20000000f00 */
[----:B------:R-:W-:Y:S02]  /*2de10*/  IMAD.MOV.U32 R12, RZ, RZ, 0x2 ;  /* 0x00000002ff0c7424 */ /* 0x000fe400078e00ff */
[----:B------:R-:W-:Y:S02]  /*2de20*/  IMAD.MOV.U32 R11, RZ, RZ, 0x181f ;  /* 0x0000181fff0b7424 */ /* 0x000fe400078e00ff */
[----:B------:R-:W-:-:S07]  /*2de30*/  IMAD.MOV.U32 R15, RZ, RZ, -0x1 ;  /* 0xffffffffff0f7424 */ /* 0x000fce00078e00ff */
[----:B-1234-:R-:W-:Y:S05]  /*2de40*/  WARPSYNC.COLLECTIVE R15, `(.L_x_2037) ;  /* 0x000000000f087348 */ /* 0x01efea0003c00000 */
[----:B------:R0:W0:Y:S02]  /*2de50*/  SHFL.IDX P6, R14, R13, R12, R11 ;  /* 0x0000000c0d0e7389 */ /* 0x00002400000c000b */
[----:B01234-:R-:W-:Y:S01]  /*2de60*/  ENDCOLLECTIVE ;  /* 0x000000000000791b */ /* 0x01ffe20003800000 */
.L_x_2037:
[----:B------:R-:W-:Y:S05]  /*2de70*/  BSYNC B1 ;  /* 0x0000000000017941 */ /* 0x000fea0003800000 */
.L_x_2036:
[----:B------:R-:W-:Y:S01]  /*2de80*/  IMAD.MOV.U32 R13, RZ, RZ, R31 ;  /* 0x000000ffff0d7224 */ /* 0x000fe200078e001f */
[----:B------:R-:W-:Y:S01]  /*2de90*/  MOV R15, 0xffffffff ;  /* 0xffffffff000f7802 */ /* 0x000fe20000000f00 */
[----:B------:R-:W-:Y:S02]  /*2dea0*/  IMAD.MOV.U32 R12, RZ, RZ, 0x2 ;  /* 0x00000002ff0c7424 */ /* 0x000fe400078e00ff */
[----:B------:R-:W-:Y:S02]  /*2deb0*/  IMAD.MOV.U32 R11, RZ, RZ, 0x181f ;  /* 0x0000181fff0b7424 */ /* 0x000fe400078e00ff */
[----:B------:R-:W-:-:S07]  /*2dec0*/  IMAD.MOV.U32 R9, RZ, RZ, R14 ;  /* 0x000000ffff097224 */ /* 0x000fce00078e000e */
[----:B------:R-:W-:Y:S05]  /*2ded0*/  WARPSYNC.COLLECTIVE R15, `(.L_x_2038) ;  /* 0x000000000f087348 */ /* 0x000fea0003c00000 */
[----:B------:R0:W1:Y:S02]  /*2dee0*/  SHFL.IDX P6, R14, R13, R12, R11 ;  /* 0x0000000c0d0e7389 */ /* 0x00006400000c000b */
[----:B01----:R-:W-:Y:S01]  /*2def0*/  ENDCOLLECTIVE ;  /* 0x000000000000791b */ /* 0x003fe20003800000 */
.L_x_2038:
[----:B------:R-:W-:Y:S02]  /*2df00*/  IMAD.MOV.U32 R13, RZ, RZ, R33 ;  /* 0x000000ffff0d7224 */ /* 0x000fe400078e0021 */
[----:B------:R-:W-:-:S07]  /*2df10*/  IMAD.MOV.U32 R8, RZ, RZ, R14 ;  /* 0x000000ffff087224 */ /* 0x000fce00078e000e */
[----:B------:R-:W-:Y:S05]  /*2df20*/  WARPSYNC.COLLECTIVE R15, `(.L_x_2039) ;  /* 0x000000000f087348 */ /* 0x000fea0003c00000 */
[----:B------:R0:W1:Y:S02]  /*2df30*/  SHFL.IDX P6, R14, R13, R12, R11 ;  /* 0x0000000c0d0e7389 */ /* 0x00006400000c000b */
[----:B01----:R-:W-:Y:S01]  /*2df40*/  ENDCOLLECTIVE ;  /* 0x000000000000791b */ /* 0x003fe20003800000 */
.L_x_2039:
[----:B------:R-:W-:Y:S02]  /*2df50*/  IMAD.MOV.U32 R13, RZ, RZ, R30 ;  /* 0x000000ffff0d7224 */ /* 0x000fe400078e001e */
[----:B------:R-:W-:-:S07]  /*2df60*/  IMAD.MOV.U32 R78, RZ, RZ, R14 ;  /* 0x000000ffff4e7224 */ /* 0x000fce00078e000e */
[----:B------:R-:W-:Y:S05]  /*2df70*/  WARPSYNC.COLLECTIVE R15, `(.L_x_2040) ;  /* 0x000000000f087348 */ /* 0x000fea0003c00000 */
[----:B------:R0:W1:Y:S02]  /*2df80*/  SHFL.IDX P6, R14, R13, R12, R11 ;  /* 0x0000000c0d0e7389 */ /* 0x00006400000c000b */
[----:B01----:R-:W-:Y:S01]  /*2df90*/  ENDCOLLECTIVE ;  /* 0x000000000000791b */ /* 0x003fe20003800000 */
.L_x_2040:
[----:B------:R-:W-:Y:S01]  /*2dfa0*/  IMAD.MOV.U32 R5, RZ, RZ, R14 ;  /* 0x000000ffff057224 */ /* 0x000fe200078e000e */
[----:B------:R-:W-:Y:S06]  /*2dfb0*/  BRA `(.L_x_2041) ;  /* 0xfffffdcc00647947 */ /* 0x000fec000383ffff */
.L_x_1654:
[----:B------:R-:W-:Y:S01]  /*2dfc0*/  BSSY B1, `(.L_x_2042) ;  /* 0x0000008000017945 */ /* 0x000fe20003800000 */
[----:B------:R-:W-:Y:S01]  /*2dfd0*/  IMAD.MOV.U32 R13, RZ, RZ, R32 ;  /* 0x000000ffff0d7224 */ /* 0x000fe200078e0020 */
[----:B------:R-:W-:Y:S01]  /*2dfe0*/  MOV R11, 0x181f ;  /* 0x0000181f000b7802 */ /* 0x000fe20000000f00 */
[----:B------:R-:W-:Y:S02]  /*2dff0*/  IMAD.MOV.U32 R12, RZ, RZ, 0x3 ;  /* 0x00000003ff0c7424 */ /* 0x000fe400078e00ff */
[----:B------:R-:W-:-:S07]  /*2e000*/  IMAD.MOV.U32 R15, RZ, RZ, -0x1 ;  /* 0xffffffffff0f7424 */ /* 0x000fce00078e00ff */
[----:B-12-4-:R-:W-:Y:S05]  /*2e010*/  WARPSYNC.COLLECTIVE R15, `(.L_x_2043) ;  /* 0x000000000f087348 */ /* 0x016fea0003c00000 */
[----:B------:R0:W3:Y:S02]  /*2e020*/  SHFL.IDX P6, R14, R13, R12, R11 ;  /* 0x0000000c0d0e7389 */ /* 0x0000e400000c000b */
[----:B01234-:R-:W-:Y:S01]  /*2e030*/  ENDCOLLECTIVE ;  /* 0x000000000000791b */ /* 0x01ffe20003800000 */
.L_x_2043:
[----:B------:R-:W-:Y:S05]  /*2e040*/  BSYNC B1 ;  /* 0x0000000000017941 */ /* 0x000fea0003800000 */
.L_x_2042:
[----:B------:R-:W-:Y:S02]  /*2e050*/  IMAD.MOV.U32 R13, RZ, RZ, R31 ;  /* 0x000000ffff0d7224 */ /* 0x000fe400078e001f */
[----:B------:R-:W-:Y:S02]  /*2e060*/  IMAD.MOV.U32 R12, RZ, RZ, 0x3 ;  /* 0x00000003ff0c7424 */ /* 0x000fe400078e00ff */
[----:B------:R-:W-:Y:S02]  /*2e070*/  IMAD.MOV.U32 R11, RZ, RZ, 0x181f ;  /* 0x0000181fff0b7424 */ /* 0x000fe400078e00ff */
[----:B------:R-:W-:Y:S02]  /*2e080*/  IMAD.MOV.U32 R15, RZ, RZ, -0x1 ;  /* 0xffffffffff0f7424 */ /* 0x000fe400078e00ff */
[----:B------:R-:W-:-:S07]  /*2e090*/  IMAD.MOV.U32 R79, RZ, RZ, R14 ;  /* 0x000000ffff4f7224 */ /* 0x000fce00078e000e */
[----:B------:R-:W-:Y:S05]  /*2e0a0*/  WARPSYNC.COLLECTIVE R15, `(.L_x_2044) ;  /* 0x000000000f087348 */ /* 0x000fea0003c00000 */
[----:B------:R0:W1:Y:S02]  /*2e0b0*/  SHFL.IDX P6, R14, R13, R12, R11 ;  /* 0x0000000c0d0e7389 */ /* 0x00006400000c000b */
[----:B01----:R-:W-:Y:S01]  /*2e0c0*/  ENDCOLLECTIVE ;  /* 0x000000000000791b */ /* 0x003fe20003800000 */
.L_x_2044:
[----:B------:R-:W-:Y:S01]  /*2e0d0*/  MOV R13, R33 ;  /* 0x00000021000d7202 */ /* 0x000fe20000000f00 */
[----:B------:R-:W-:-:S07]  /*2e0e0*/  IMAD.MOV.U32 R9, RZ, RZ, R14 ;  /* 0x000000ffff097224 */ /* 0x000fce00078e000e */
[----:B------:R-:W-:Y:S05]  /*2e0f0*/  WARPSYNC.COLLECTIVE R15, `(.L_x_2045) ;  /* 0x000000000f087348 */ /* 0x000fea0003c00000 */
[----:B------:R0:W1:Y:S02]  /*2e100*/  SHFL.IDX P6, R14, R13, R12, R11 ;  /* 0x0000000c0d0e7389 */ /* 0x00006400000c000b */
[----:B01----:R-:W-:Y:S01]  /*2e110*/  ENDCOLLECTIVE ;  /* 0x000000000000791b */ /* 0x003fe20003800000 */
.L_x_2045:
[----:B------:R-:W-:Y:S02]  /*2e120*/  IMAD.MOV.U32 R13, RZ, RZ, R30 ;  /* 0x000000ffff0d7224 */ /* 0x000fe400078e001e */
[----:B------:R-:W-:-:S07]  /*2e130*/  IMAD.MOV.U32 R80, RZ, RZ, R14 ;  /* 0x000000ffff507224 */ /* 0x000fce00078e000e */
[----:B------:R-:W-:Y:S05]  /*2e140*/  WARPSYNC.COLLECTIVE R15, `(.L_x_2046) ;  /* 0x000000000f087348 */ /* 0x000fea0003c00000 */
[----:B------:R0:W1:Y:S02]  /*2e150*/  SHFL.IDX P6, R14, R13, R12, R11 ;  /* 0x0000000c0d0e7389 */ /* 0x00006400000c000b */
[----:B01----:R-:W-:Y:S01]  /*2e160*/  ENDCOLLECTIVE ;  /* 0x000000000000791b */ /* 0x003fe20003800000 */
.L_x_2046:
[----:B------:R-:W-:Y:S01]  /*2e170*/  IMAD.MOV.U32 R78, RZ, RZ, R14 ;  /* 0x000000ffff4e7224 */ /* 0x000fe200078e000e */
[----:B------:R-:W-:Y:S06]  /*2e180*/  BRA `(.L_x_2047) ;  /* 0xfffffdd0005c7947 */ /* 0x000fec000383ffff */
.L_x_1658:
[----:B0-----:R0:W1:Y:S02]  /*2e190*/  SYNCS.PHASECHK.TRANS64.TRYWAIT P0, [R16+URZ+0x30800], R81 ;  /* 0x03080051100075a7 */ /* 0x001064000800017f */
[----:B-1----:R-:W-:Y:S05]  /*2e1a0*/  @!P0 NANOSLEEP.SYNCS 0x989680 ;  /* 0x009896800000895d */ /* 0x002fea0003900000 */
[----:B------:R-:W1:Y:S02]  /*2e1b0*/  @!P0 SYNCS.PHASECHK.TRANS64 P0, [R16+URZ+0x30800], R81 ;  /* 0x03080051100085a7 */ /* 0x000e64000800007f */
[----:B-1----:R-:W-:Y:S05]  /*2e1c0*/  @!P0 BRA `(.L_x_1658) ;  /* 0xfffffffc00f08947 */ /* 0x002fea000383ffff */
[----:B------:R-:W-:Y:S05]  /*2e1d0*/  BRA `(.L_x_2048) ;  /* 0xfffffdd400b47947 */ /* 0x000fea000383ffff */
.L_x_1690:
        /* <DEDUP_REMOVED lines=8> */
.L_x_2050:
[----:B------:R-:W-:Y:S05]  /*2e260*/  BSYNC B1 ;  /* 0x0000000000017941 */ /* 0x000fea0003800000 */
.L_x_2049:
        /* <DEDUP_REMOVED lines=8> */
.L_x_2051:
[----:B------:R-:W-:Y:S02]  /*2e2f0*/  IMAD.MOV.U32 R13, RZ, RZ, R73 ;  /* 0x000000ffff0d7224 */ /* 0x000fe400078e0049 */
[----:B------:R-:W-:-:S07]  /*2e300*/  IMAD.MOV.U32 R8, RZ, RZ, R14 ;  /* 0x000000ffff087224 */ /* 0x000fce00078e000e */
[----:B------:R-:W-:Y:S05]  /*2e310*/  WARPSYNC.COLLECTIVE R15, `(.L_x_2052) ;  /* 0x000000000f087348 */ /* 0x000fea0003c00000 */
[----:B------:R0:W1:Y:S02]  /*2e320*/  SHFL.IDX P6, R14, R13, R12, R11 ;  /* 0x0000000c0d0e7389 */ /* 0x00006400000c000b */
[----:B01----:R-:W-:Y:S01]  /*2e330*/  ENDCOLLECTIVE ;  /* 0x000000000000791b */ /* 0x003fe20003800000 */
.L_x_2052:
[----:B------:R-:W-:Y:S01]  /*2e340*/  MOV R13, R20 ;  /* 0x00000014000d7202 */ /* 0x000fe20000000f00 */
[----:B------:R-:W-:-:S07]  /*2e350*/  IMAD.MOV.U32 R7, RZ, RZ, R14 ;  /* 0x000000ffff077224 */ /* 0x000fce00078e000e */
[----:B------:R-:W-:Y:S05]  /*2e360*/  WARPSYNC.COLLECTIVE R15, `(.L_x_2053) ;  /* 0x000000000f087348 */ /* 0x000fea0003c00000 */
[----:B------:R0:W1:Y:S02]  /*2e370*/  SHFL.IDX P6, R14, R13, R12, R11 ;  /* 0x0000000c0d0e7389 */ /* 0x00006400000c000b */
[----:B01----:R-:W-:Y:S01]  /*2e380*/  ENDCOLLECTIVE ;  /* 0x000000000000791b */ /* 0x003fe20003800000 */
.L_x_2053:
[----:B------:R-:W-:Y:S05]  /*2e390*/  BRA `(.L_x_2054) ;  /* 0xfffffe0400987947 */ /* 0x000fea000383ffff */
.L_x_1693:
[----:B------:R-:W-:Y:S01]  /*2e3a0*/  BSSY B1, `(.L_x_2055) ;  /* 0x0000008000017945 */ /* 0x000fe20003800000 */
[----:B------:R-:W-:Y:S02]  /*2e3b0*/  IMAD.MOV.U32 R13, RZ, RZ, R72 ;  /* 0x000000ffff0d7224 */ /* 0x000fe400078e0048 */
[----:B------:R-:W-:Y:S02]  /*2e3c0*/  IMAD.MOV.U32 R12, RZ, RZ, 0x1 ;  /* 0x00000001ff0c7424 */ /* 0x000fe400078e00ff */
[----:B------:R-:W-:Y:S02]  /*2e3d0*/  IMAD.MOV.U32 R11, RZ, RZ, 0x181f ;  /* 0x0000181fff0b7424 */ /* 0x000fe400078e00ff */
[----:B------:R-:W-:-:S07]  /*2e3e0*/  IMAD.MOV.U32 R15, RZ, RZ, -0x1 ;  /* 0xffffffffff0f7424 */ /* 0x000fce00078e00ff */
[----:B0-2-4-:R-:W-:Y:S05]  /*2e3f0*/  WARPSYNC.COLLECTIVE R15, `(.L_x_2056) ;  /* 0x000000000f087348 */ /* 0x015fea0003c00000 */
[----:B----4-:R1:W3:Y:S02]  /*2e400*/  SHFL.IDX P6, R14, R13, R12, R11 ;  /* 0x0000000c0d0e7389 */ /* 0x0102e400000c000b */
[----:B0123--:R-:W-:Y:S01]  /*2e410*/  ENDCOLLECTIVE ;  /* 0x000000000000791b */ /* 0x00ffe20003800000 */
.L_x_2056:
[----:B------:R-:W-:Y:S05]  /*2e420*/  BSYNC B1 ;  /* 0x0000000000017941 */ /* 0x000fea0003800000 */
.L_x_2055:
        /* <DEDUP_REMOVED lines=8> */
.L_x_2057:
[----:B------:R-:W-:Y:S02]  /*2e4b0*/  IMAD.MOV.U32 R13, RZ, RZ, R73 ;  /* 0x000000ffff0d7224 */ /* 0x000fe400078e0049 */
[----:B------:R-:W-:-:S07]  /*2e4c0*/  IMAD.MOV.U32 R8, RZ, RZ, R14 ;  /* 0x000000ffff087224 */ /* 0x000fce00078e000e */
[----:B------:R-:W-:Y:S05]  /*2e4d0*/  WARPSYNC.COLLECTIVE R15, `(.L_x_2058) ;  /* 0x000000000f087348 */ /* 0x000fea0003c00000 */
[----:B------:R0:W1:Y:S02]  /*2e4e0*/  SHFL.IDX P6, R14, R13, R12, R11 ;  /* 0x0000000c0d0e7389 */ /* 0x00006400000c000b */
[----:B01----:R-:W-:Y:S01]  /*2e4f0*/  ENDCOLLECTIVE ;  /* 0x000000000000791b */ /* 0x003fe20003800000 */
.L_x_2058:
[----:B------:R-:W-:Y:S02]  /*2e500*/  IMAD.MOV.U32 R13, RZ, RZ, R20 ;  /* 0x000000ffff0d7224 */ /* 0x000fe400078e0014 */
[----:B------:R-:W-:-:S07]  /*2e510*/  IMAD.MOV.U32 R7, RZ, RZ, R14 ;  /* 0x000000ffff077224 */ /* 0x000fce00078e000e */
[----:B------:R-:W-:Y:S05]  /*2e520*/  WARPSYNC.COLLECTIVE R15, `(.L_x_2059) ;  /* 0x000000000f087348 */ /* 0x000fea0003c00000 */
[----:B------:R0:W1:Y:S02]  /*2e530*/  SHFL.IDX P6, R14, R13, R12, R11 ;  /* 0x0000000c0d0e7389 */ /* 0x00006400000c000b */
[----:B01----:R-:W-:Y:S01]  /*2e540*/  ENDCOLLECTIVE ;  /* 0x000000000000791b */ /* 0x003fe20003800000 */
.L_x_2059:
[----:B------:R-:W-:Y:S05]  /*2e550*/  BRA `(.L_x_2060) ;  /* 0xfffffe08006c7947 */ /* 0x000fea000383ffff */
.L_x_1696:
[----:B------:R-:W-:Y:S01]  /*2e560*/  BSSY B1, `(.L_x_2061) ;  /* 0x0000008000017945 */ /* 0x000fe20003800000 */
[----:B------:R-:W-:Y:S01]  /*2e570*/  IMAD.MOV.U32 R13, RZ, RZ, R72 ;  /* 0x000000ffff0d7224 */ /* 0x000fe200078e0048 */
[----:B------:R-:W-:Y:S01]  /*2e580*/  MOV R11, 0x181f ;  /* 0x0000181f000b7802 */ /* 0x000fe20000000f00 */
[----:B------:R-:W-:Y:S02]  /*2e590*/  IMAD.MOV.U32 R12, RZ, RZ, 0x2 ;  /* 0x00000002ff0c7424 */ /* 0x000fe400078e00ff */
[----:B------:R-:W-:-:S07]  /*2e5a0*/  IMAD.MOV.U32 R15, RZ, RZ, -0x1 ;  /* 0xffffffffff0f7424 */ /* 0x000fce00078e00ff */
[----:B-1--4-:R-:W-:Y:S05]  /*2e5b0*/  WARPSYNC.COLLECTIVE R15, `(.L_x_2062) ;  /* 0x000000000f087348 */ /* 0x012fea0003c00000 */
[----:B----4-:R0:W2:Y:S02]  /*2e5c0*/  SHFL.IDX P6, R14, R13, R12, R11 ;  /* 0x0000000c0d0e7389 */ /* 0x0100a400000c000b */
[----:B012---:R-:W-:Y:S01]  /*2e5d0*/  ENDCOLLECTIVE ;  /* 0x000000000000791b */ /* 0x007fe20003800000 */
.L_x_2062:
[----:B------:R-:W-:Y:S05]  /*2e5e0*/  BSYNC B1 ;  /* 0x0000000000017941 */ /* 0x000fea0003800000 */
.L_x_2061:
        /* <DEDUP_REMOVED lines=8> */
.L_x_2063:
[----:B------:R-:W-:Y:S01]  /*2e670*/  MOV R13, R73 ;  /* 0x00000049000d7202 */ /* 0x000fe20000000f00 */
[----:B------:R-:W-:-:S07]  /*2e680*/  IMAD.MOV.U32 R8, RZ, RZ, R14 ;  /* 0x000000ffff087224 */ /* 0x000fce00078e000e */
[----:B------:R-:W-:Y:S05]  /*2e690*/  WARPSYNC.COLLECTIVE R15, `(.L_x_2064) ;  /* 0x000000000f087348 */ /* 0x000fea0003c00000 */
[----:B------:R0:W1:Y:S02]  /*2e6a0*/  SHFL.IDX P6, R14, R13, R12, R11 ;  /* 0x0000000c0d0e7389 */ /* 0x00006400000c000b */
[----:B01----:R-:W-:Y:S01]  /*2e6b0*/  ENDCOLLECTIVE ;  /* 0x000000000000791b */ /* 0x003fe20003800000 */
.L_x_2064:
[----:B------:R-:W-:Y:S02]  /*2e6c0*/  IMAD.MOV.U32 R13, RZ, RZ, R20 ;  /* 0x000000ffff0d7224 */ /* 0x000fe400078e0014 */
[----:B------:R-:W-:-:S07]  /*2e6d0*/  IMAD.MOV.U32 R7, RZ, RZ, R14 ;  /* 0x000000ffff077224 */ /* 0x000fce00078e000e */
[----:B------:R-:W-:Y:S05]  /*2e6e0*/  WARPSYNC.COLLECTIVE R15, `(.L_x_2065) ;  /* 0x000000000f087348 */ /* 0x000fea0003c00000 */
[----:B------:R0:W1:Y:S02]  /*2e6f0*/  SHFL.IDX P6, R14, R13, R12, R11 ;  /* 0x0000000c0d0e7389 */ /* 0x00006400000c000b */
[----:B01----:R-:W-:Y:S01]  /*2e700*/  ENDCOLLECTIVE ;  /* 0x000000000000791b */ /* 0x003fe20003800000 */
.L_x_2065:
[----:B------:R-:W-:Y:S05]  /*2e710*/  BRA `(.L_x_2066) ;  /* 0xfffffe0c00207947 */ /* 0x000fea000383ffff */
.L_x_1699:
[----:B------:R-:W-:Y:S01]  /*2e720*/  BSSY B1, `(.L_x_2067) ;  /* 0x0000008000017945 */ /* 0x000fe20003800000 */
[----:B------:R-:W-:Y:S02]  /*2e730*/  IMAD.MOV.U32 R13, RZ, RZ, R72 ;  /* 0x000000ffff0d7224 */ /* 0x000fe400078e0048 */
[----:B------:R-:W-:Y:S02]  /*2e740*/  IMAD.MOV.U32 R12, RZ, RZ, 0x3 ;  /* 0x00000003ff0c7424 */ /* 0x000fe400078e00ff */
[----:B------:R-:W-:Y:S02]  /*2e750*/  IMAD.MOV.U32 R11, RZ, RZ, 0x181f ;  /* 0x0000181fff0b7424 */ /* 0x000fe400078e00ff */
[----:B------:R-:W-:-:S07]  /*2e760*/  IMAD.MOV.U32 R15, RZ, RZ, -0x1 ;  /* 0xffffffffff0f7424 */ /* 0x000fce00078e00ff */
[----:B-1-34-:R-:W-:Y:S05]  /*2e770*/  WARPSYNC.COLLECTIVE R15, `(.L_x_2068) ;  /* 0x000000000f087348 */ /* 0x01afea0003c00000 */
[----:B------:R0:W2:Y:S02]  /*2e780*/  SHFL.IDX P6, R14, R13, R12, R11 ;  /* 0x0000000c0d0e7389 */ /* 0x0000a400000c000b */
[----:B01234-:R-:W-:Y:S01]  /*2e790*/  ENDCOLLECTIVE ;  /* 0x000000000000791b */ /* 0x01ffe20003800000 */
.L_x_2068:
[----:B------:R-:W-:Y:S05]  /*2e7a0*/  BSYNC B1 ;  /* 0x0000000000017941 */ /* 0x000fea0003800000 */
.L_x_2067:
[----:B------:R-:W-:Y:S01]  /*2e7b0*/  MOV R13, R21 ;  /* 0x00000015000d7202 */ /* 0x000fe20000000f00 */
[----:B------:R-:W-:Y:S02]  /*2e7c0*/  IMAD.MOV.U32 R12, RZ, RZ, 0x3 ;  /* 0x00000003ff0c7424 */ /* 0x000fe400078e00ff */
[----:B------:R-:W-:Y:S02]  /*2e7d0*/  IMAD.MOV.U32 R11, RZ, RZ, 0x181f ;  /* 0x0000181fff0b7424 */ /* 0x000fe400078e00ff */
[----:B------:R-:W-:Y:S02]  /*2e7e0*/  IMAD.MOV.U32 R15, RZ, RZ, -0x1 ;  /* 0xffffffffff0f7424 */ /* 0x000fe400078e00ff */
[----:B------:R-:W-:-:S07]  /*2e7f0*/  IMAD.MOV.U32 R77, RZ, RZ, R14 ;  /* 0x000000ffff4d7224 */ /* 0x000fce00078e000e */
[----:B------:R-:W-:Y:S05]  /*2e800*/  WARPSYNC.COLLECTIVE R15, `(.L_x_2069) ;  /* 0x000000000f087348 */ /* 0x000fea0003c00000 */
[----:B------:R0:W1:Y:S02]  /*2e810*/  SHFL.IDX P6, R14, R13, R12, R11 ;  /* 0x0000000c0d0e7389 */ /* 0x00006400000c000b */
[----:B01----:R-:W-:Y:S01]  /*2e820*/  ENDCOLLECTIVE ;  /* 0x000000000000791b */ /* 0x003fe20003800000 */
.L_x_2069:
[----:B------:R-:W-:Y:S02]  /*2e830*/  IMAD.MOV.U32 R13, RZ, RZ, R73 ;  /* 0x000000ffff0d7224 */ /* 0x000fe400078e0049 */
[----:B------:R-:W-:-:S07]  /*2e840*/  IMAD.MOV.U32 R21, RZ, RZ, R14 ;  /* 0x000000ffff157224 */ /* 0x000fce00078e000e */
[----:B------:R-:W-:Y:S05]  /*2e850*/  WARPSYNC.COLLECTIVE R15, `(.L_x_2070) ;  /* 0x000000000f087348 */ /* 0x000fea0003c00000 */
[----:B------:R0:W1:Y:S02]  /*2e860*/  SHFL.IDX P6, R14, R13, R12, R11 ;  /* 0x0000000c0d0e7389 */ /* 0x00006400000c000b */
[----:B01----:R-:W-:Y:S01]  /*2e870*/  ENDCOLLECTIVE ;  /* 0x000000000000791b */ /* 0x003fe20003800000 */
.L_x_2070:
[----:B------:R-:W-:Y:S02]  /*2e880*/  IMAD.MOV.U32 R13, RZ, RZ, R20 ;  /* 0x000000ffff0d7224 */ /* 0x000fe400078e0014 */
[----:B------:R-:W-:-:S07]  /*2e890*/  IMAD.MOV.U32 R80, RZ, RZ, R14 ;  /* 0x000000ffff507224 */ /* 0x000fce00078e000e */
[----:B------:R-:W-:Y:S05]  /*2e8a0*/  WARPSYNC.COLLECTIVE R15, `(.L_x_2071) ;  /* 0x000000000f087348 */ /* 0x000fea0003c00000 */
[----:B------:R0:W1:Y:S02]  /*2e8b0*/  SHFL.IDX P6, R14, R13, R12, R11 ;  /* 0x0000000c0d0e7389 */ /* 0x00006400000c000b */
[----:B01----:R-:W-:Y:S01]  /*2e8c0*/  ENDCOLLECTIVE ;  /* 0x000000000000791b */ /* 0x003fe20003800000 */
.L_x_2071:
[----:B------:R-:W-:Y:S01]  /*2e8d0*/  MOV R78, R14 ;  /* 0x0000000e004e7202 */ /* 0x000fe20000000f00 */
[----:B------:R-:W-:Y:S06]  /*2e8e0*/  BRA `(.L_x_2072) ;  /* 0xfffffe0c00d07947 */ /* 0x000fec000383ffff */
.L_x_1703:
[----:B0-----:R0:W1:Y:S02]  /*2e8f0*/  SYNCS.PHASECHK.TRANS64.TRYWAIT P0, [R16+URZ+0x30800], R81 ;  /* 0x03080051100075a7 */ /* 0x001064000800017f */
[----:B-1----:R-:W-:Y:S05]  /*2e900*/  @!P0 NANOSLEEP.SYNCS 0x989680 ;  /* 0x009896800000895d */ /* 0x002fea0003900000 */
[----:B------:R-:W1:Y:S02]  /*2e910*/  @!P0 SYNCS.PHASECHK.TRANS64 P0, [R16+URZ+0x30800], R81 ;  /* 0x03080051100085a7 */ /* 0x000e64000800007f */
[----:B-1----:R-:W-:Y:S05]  /*2e920*/  @!P0 BRA `(.L_x_1703) ;  /* 0xfffffffc00f08947 */ /* 0x002fea000383ffff */
[----:B------:R-:W-:Y:S05]  /*2e930*/  BRA `(.L_x_2073) ;  /* 0xfffffe1000e07947 */ /* 0x000fea000383ffff */
.L_x_1721:
[----:B0-----:R0:W1:Y:S02]  /*2e940*/  SYNCS.PHASECHK.TRANS64.TRYWAIT P2, [R59+URZ+0x30830], R0 ;  /* 0x030830003b0075a7 */ /* 0x001064000804017f */
[----:B-1----:R-:W-:Y:S05]  /*2e950*/  @!P2 NANOSLEEP.SYNCS 0x989680 ;  /* 0x009896800000a95d */ /* 0x002fea0003900000 */
[----:B------:R-:W1:Y:S02]  /*2e960*/  @!P2 SYNCS.PHASECHK.TRANS64 P2, [R59+URZ+0x30830], R0 ;  /* 0x030830003b00a5a7 */ /* 0x000e64000804007f */
[----:B-1----:R-:W-:Y:S05]  /*2e970*/  @!P2 BRA `(.L_x_1721) ;  /* 0xfffffffc00f0a947 */ /* 0x002fea000383ffff */
[----:B------:R-:W-:Y:S05]  /*2e980*/  BRA `(.L_x_1720) ;  /* 0xfffffe4800a47947 */ /* 0x000fea000383ffff */
.L_x_1741:
[----:B-1----:R1:W2:Y:S02]  /*2e990*/  SYNCS.PHASECHK.TRANS64.TRYWAIT P4, [R232+URZ+0x30830], R152 ;  /* 0x03083098e80075a7 */ /* 0x0022a4000808017f */
[----:B--2---:R-:W-:Y:S05]  /*2e9a0*/  @!P4 NANOSLEEP.SYNCS 0x989680 ;  /* 0x009896800000c95d */ /* 0x004fea0003900000 */
[----:B------:R-:W2:Y:S02]  /*2e9b0*/  @!P4 SYNCS.PHASECHK.TRANS64 P4, [R232+URZ+0x30830], R152 ;  /* 0x03083098e800c5a7 */ /* 0x000ea4000808007f */
[----:B--2---:R-:W-:Y:S05]  /*2e9c0*/  @!P4 BRA `(.L_x_1741) ;  /* 0xfffffffc00f0c947 */ /* 0x004fea000383ffff */
[----:B------:R-:W-:Y:S05]  /*2e9d0*/  BRA `(.L_x_1740) ;  /* 0xfffffe7400207947 */ /* 0x000fea000383ffff */
.L_x_1746:
[----:B-1----:R1:W2:Y:S02]  /*2e9e0*/  SYNCS.PHASECHK.TRANS64.TRYWAIT P4, [R0+URZ+0x30850], R2 ;  /* 0x03085002000075a7 */ /* 0x0022a4000808017f */
[----:B--2---:R-:W-:Y:S05]  /*2e9f0*/  @!P4 NANOSLEEP.SYNCS 0x989680 ;  /* 0x009896800000c95d */ /* 0x004fea0003900000 */
[----:B------:R-:W2:Y:S02]  /*2ea00*/  @!P4 SYNCS.PHASECHK.TRANS64 P4, [R0+URZ+0x30850], R2 ;  /* 0x030850020000c5a7 */ /* 0x000ea4000808007f */
[----:B--2---:R-:W-:Y:S05]  /*2ea10*/  @!P4 BRA `(.L_x_1746) ;  /* 0xfffffffc00f0c947 */ /* 0x004fea000383ffff */
[----:B------:R-:W-:Y:S05]  /*2ea20*/  BRA `(.L_x_1745) ;  /* 0xfffffe8400687947 */ /* 0x000fea000383ffff */
.L_x_1767:
[----:B-1----:R1:W2:Y:S02]  /*2ea30*/  SYNCS.PHASECHK.TRANS64.TRYWAIT P2, [R4+URZ+0x30830], R5 ;  /* 0x03083005040075a7 */ /* 0x0022a4000804017f */
[----:B--2---:R-:W-:Y:S05]  /*2ea40*/  @!P2 NANOSLEEP.SYNCS 0x989680 ;  /* 0x009896800000a95d */ /* 0x004fea0003900000 */
[----:B------:R-:W2:Y:S02]  /*2ea50*/  @!P2 SYNCS.PHASECHK.TRANS64 P2, [R4+URZ+0x30830], R5 ;  /* 0x030830050400a5a7 */ /* 0x000ea4000804007f */
[----:B--2---:R-:W-:Y:S05]  /*2ea60*/  @!P2 BRA `(.L_x_1767) ;  /* 0xfffffffc00f0a947 */ /* 0x004fea000383ffff */
[----:B------:R-:W-:Y:S05]  /*2ea70*/  BRA `(.L_x_1766) ;  /* 0xfffffea000847947 */ /* 0x000fea000383ffff */
.L_x_1772:
[----:B-1----:R1:W2:Y:S02]  /*2ea80*/  SYNCS.PHASECHK.TRANS64.TRYWAIT P2, [R204+URZ+0x30850], R0 ;  /* 0x03085000cc0075a7 */ /* 0x0022a4000804017f */
[----:B--2---:R-:W-:Y:S05]  /*2ea90*/  @!P2 NANOSLEEP.SYNCS 0x989680 ;  /* 0x009896800000a95d */ /* 0x004fea0003900000 */
[----:B------:R-:W2:Y:S02]  /*2eaa0*/  @!P2 SYNCS.PHASECHK.TRANS64 P2, [R204+URZ+0x30850], R0 ;  /* 0x03085000cc00a5a7 */ /* 0x000ea4000804007f */
[----:B--2---:R-:W-:Y:S05]  /*2eab0*/  @!P2 BRA `(.L_x_1772) ;  /* 0xfffffffc00f0a947 */ /* 0x004fea000383ffff */
[----:B------:R-:W-:Y:S05]  /*2eac0*/  BRA `(.L_x_1771) ;  /* 0xfffffeb000cc7947 */ /* 0x000fea000383ffff */
.L_x_1780:
[----:B-1----:R1:W2:Y:S02]  /*2ead0*/  SYNCS.PHASECHK.TRANS64.TRYWAIT P2, [R4+URZ+0x30830], R5 ;  /* 0x03083005040075a7 */ /* 0x0022a4000804017f */
[----:B--2---:R-:W-:Y:S05]  /*2eae0*/  @!P2 NANOSLEEP.SYNCS 0x989680 ;  /* 0x009896800000a95d */ /* 0x004fea0003900000 */
[----:B------:R-:W2:Y:S02]  /*2eaf0*/  @!P2 SYNCS.PHASECHK.TRANS64 P2, [R4+URZ+0x30830], R5 ;  /* 0x030830050400a5a7 */ /* 0x000ea4000804007f */
[----:B--2---:R-:W-:Y:S05]  /*2eb00*/  @!P2 BRA `(.L_x_1780) ;  /* 0xfffffffc00f0a947 */ /* 0x004fea000383ffff */
[----:B------:R-:W-:Y:S05]  /*2eb10*/  BRA `(.L_x_1779) ;  /* 0xfffffec0007c7947 */ /* 0x000fea000383ffff */
.L_x_1785:
[----:B-1----:R1:W2:Y:S02]  /*2eb20*/  SYNCS.PHASECHK.TRANS64.TRYWAIT P2, [R0+URZ+0x30850], R2 ;  /* 0x03085002000075a7 */ /* 0x0022a4000804017f */
[----:B--2---:R-:W-:Y:S05]  /*2eb30*/  @!P2 NANOSLEEP.SYNCS 0x989680 ;  /* 0x009896800000a95d */ /* 0x004fea0003900000 */
[----:B------:R-:W2:Y:S02]  /*2eb40*/  @!P2 SYNCS.PHASECHK.TRANS64 P2, [R0+URZ+0x30850], R2 ;  /* 0x030850020000a5a7 */ /* 0x000ea4000804007f */
[----:B--2---:R-:W-:Y:S05]  /*2eb50*/  @!P2 BRA `(.L_x_1785) ;  /* 0xfffffffc00f0a947 */ /* 0x004fea000383ffff */
[----:B------:R-:W-:Y:S05]  /*2eb60*/  BRA `(.L_x_1784) ;  /* 0xfffffed000c47947 */ /* 0x000fea000383ffff */
.L_x_1799:
[----:B-1----:R1:W2:Y:S02]  /*2eb70*/  SYNCS.PHASECHK.TRANS64.TRYWAIT P0, [R3+URZ+0x30850], R0 ;  /* 0x03085000030075a7 */ /* 0x0022a4000800017f */
[----:B--2---:R-:W-:Y:S05]  /*2eb80*/  @!P0 NANOSLEEP.SYNCS 0x989680 ;  /* 0x009896800000895d */ /* 0x004fea0003900000 */
[----:B------:R-:W2:Y:S02]  /*2eb90*/  @!P0 SYNCS.PHASECHK.TRANS64 P0, [R3+URZ+0x30850], R0 ;  /* 0x03085000030085a7 */ /* 0x000ea4000800007f */
[----:B--2---:R-:W-:Y:S05]  /*2eba0*/  @!P0 BRA `(.L_x_1799) ;  /* 0xfffffffc00f08947 */ /* 0x004fea000383ffff */
[----:B------:R-:W-:Y:S05]  /*2ebb0*/  BRA `(.L_x_1798) ;  /* 0xfffffef000e87947 */ /* 0x000fea000383ffff */
.L_x_1848:
[----:B------:R-:W1:Y:S01]  /*2ebc0*/  S2R R5, SR_TID.X ;  /* 0x0000000000057919 */ /* 0x000e620000002100 */
[----:B------:R-:W-:Y:S01]  /*2ebd0*/  BSSY B1, `(.L_x_2074) ;  /* 0x000000a000017945 */ /* 0x000fe20003800000 */
[----:B------:R-:W-:Y:S02]  /*2ebe0*/  IMAD.MOV.U32 R12, RZ, RZ, RZ ;  /* 0x000000ffff0c7224 */ /* 0x000fe400078e00ff */
[----:B------:R-:W-:Y:S02]  /*2ebf0*/  IMAD.MOV.U32 R11, RZ, RZ, 0x1f ;  /* 0x0000001fff0b7424 */ /* 0x000fe400078e00ff */
[----:B0-----:R-:W-:Y:S01]  /*2ec00*/  IMAD.MOV.U32 R15, RZ, RZ, -0x1 ;  /* 0xffffffffff0f7424 */ /* 0x001fe200078e00ff */
[----:B-1----:R-:W-:-:S04]  /*2ec10*/  SHF.R.U32.HI R5, RZ, 0x5, R5 ;  /* 0x00000005ff057819 */ /* 0x002fc80000011605 */
[----:B------:R-:W-:-:S05]  /*2ec20*/  LOP3.LUT R5, R5, 0x3, RZ, 0xc0, !PT ;  /* 0x0000000305057812 */ /* 0x000fca00078ec0ff */
[----:B------:R-:W-:-:S07]  /*2ec30*/  IMAD.MOV.U32 R13, RZ, RZ, R5 ;  /* 0x000000ffff0d7224 */ /* 0x000fce00078e0005 */
[----:B------:R-:W-:Y:S05]  /*2ec40*/  WARPSYNC.COLLECTIVE R15, `(.L_x_2075) ;  /* 0x000000000f087348 */ /* 0x000fea0003c00000 */
[----:B------:R0:W1:Y:S02]  /*2ec50*/  SHFL.IDX P6, R14, R13, R12, R11 ;  /* 0x0000000c0d0e7389 */ /* 0x00006400000c000b */
[----:B01----:R-:W-:Y:S01]  /*2ec60*/  ENDCOLLECTIVE ;  /* 0x000000000000791b */ /* 0x003fe20003800000 */
.L_x_2075:
[----:B------:R-:W-:Y:S05]  /*2ec70*/  BSYNC B1 ;  /* 0x0000000000017941 */ /* 0x000fea0003800000 */
.L_x_2074:
[----:B------:R-:W-:Y:S05]  /*2ec80*/  BRA `(.L_x_2076) ;  /* 0xffffff6800907947 */ /* 0x000fea000383ffff */
.L_x_1850:
[----:B------:R-:W-:Y:S01]  /*2ec90*/  BSSY B1, `(.L_x_2077) ;  /* 0x0000006000017945 */ /* 0x000fe20003800000 */
[----:B0-----:R-:W-:-:S07]  /*2eca0*/  IMAD.MOV.U32 R15, RZ, RZ, -0x1 ;  /* 0xffffffffff0f7424 */ /* 0x001fce00078e00ff */
[----:B-1----:R-:W-:Y:S05]  /*2ecb0*/  WARPSYNC.COLLECTIVE R15, `(.L_x_2078) ;  /* 0x000000000f0c7348 */ /* 0x002fea0003c00000 */
[----:B------:R-:W-:Y:S02]  /*2ecc0*/  ELECT P6, UR62, PT ;  /* 0x00000000003e782f */ /* 0x000fe400038c0000 */
[----:B------:R-:W-:Y:S01]  /*2ecd0*/  MOV R14, UR62 ;  /* 0x0000003e000e7c02 */ /* 0x000fe20008000f00 */
[----:B-1----:R-:W-:Y:S10]  /*2ece0*/  ENDCOLLECTIVE ;  /* 0x000000000000791b */ /* 0x002ff40003800000 */
.L_x_2078:
[----:B------:R-:W-:Y:S05]  /*2ecf0*/  BSYNC B1 ;  /* 0x0000000000017941 */ /* 0x000fea0003800000 */
.L_x_2077:
[----:B------:R-:W-:Y:S05]  /*2ed00*/  BRA `(.L_x_1849) ;  /* 0xffffff6800887947 */ /* 0x000fea000383ffff */
.L_x_1852:
[----:B-1----:R1:W2:Y:S02]  /*2ed10*/  SYNCS.PHASECHK.TRANS64.TRYWAIT P0, [R18+URZ+0x30820], R5 ;  /* 0x03082005120075a7 */ /* 0x0022a4000800017f */
[----:B--2---:R-:W-:Y:S05]  /*2ed20*/  @!P0 NANOSLEEP.SYNCS 0x989680 ;  /* 0x009896800000895d */ /* 0x004fea0003900000 */
[----:B------:R-:W2:Y:S02]  /*2ed30*/  @!P0 SYNCS.PHASECHK.TRANS64 P0, [R18+URZ+0x30820], R5 ;  /* 0x03082005120085a7 */ /* 0x000ea4000800007f */
[----:B--2---:R-:W-:Y:S05]  /*2ed40*/  @!P0 BRA `(.L_x_1852) ;  /* 0xfffffffc00f08947 */ /* 0x004fea000383ffff */
[----:B------:R-:W-:Y:S05]  /*2ed50*/  BRA `(.L_x_2079) ;  /* 0xffffff6800987947 */ /* 0x000fea000383ffff */
.L_x_1856:
[----:B--2---:R2:W3:Y:S02]  /*2ed60*/  SYNCS.PHASECHK.TRANS64.TRYWAIT P0, [R7+URZ+0x308a0], R10 ;  /* 0x0308a00a070075a7 */ /* 0x0044e4000800017f */
[----:B---3--:R-:W-:Y:S05]  /*2ed70*/  @!P0 NANOSLEEP.SYNCS 0x989680 ;  /* 0x009896800000895d */ /* 0x008fea0003900000 */
[----:B------:R-:W3:Y:S02]  /*2ed80*/  @!P0 SYNCS.PHASECHK.TRANS64 P0, [R7+URZ+0x308a0], R10 ;  /* 0x0308a00a070085a7 */ /* 0x000ee4000800007f */
[----:B---3--:R-:W-:Y:S05]  /*2ed90*/  @!P0 BRA `(.L_x_1856) ;  /* 0xfffffffc00f08947 */ /* 0x008fea000383ffff */
[----:B------:R-:W-:Y:S05]  /*2eda0*/  BRA `(.L_x_2080) ;  /* 0xffffff6800b87947 */ /* 0x000fea000383ffff */
.L_x_1864:
[----:B0-----:R0:W1:Y:S02]  /*2edb0*/  SYNCS.PHASECHK.TRANS64.TRYWAIT P0, [R7+URZ+0x308c0], R10 ;  /* 0x0308c00a070075a7 */ /* 0x001064000800017f */
[----:B-1----:R-:W-:Y:S05]  /*2edc0*/  @!P0 NANOSLEEP.SYNCS 0x989680 ;  /* 0x009896800000895d */ /* 0x002fea0003900000 */
[----:B------:R-:W1:Y:S02]  /*2edd0*/  @!P0 SYNCS.PHASECHK.TRANS64 P0, [R7+URZ+0x308c0], R10 ;  /* 0x0308c00a070085a7 */ /* 0x000e64000800007f */
[----:B-1----:R-:W-:Y:S05]  /*2ede0*/  @!P0 BRA `(.L_x_1864) ;  /* 0xfffffffc00f08947 */ /* 0x002fea000383ffff */
[----:B------:R-:W-:Y:S05]  /*2edf0*/  BRA `(.L_x_2081) ;  /* 0xffffff6c00fc7947 */ /* 0x000fea000383ffff */
.L_x_1874:
[----:B-1----:R1:W2:Y:S02]  /*2ee00*/  SYNCS.PHASECHK.TRANS64.TRYWAIT P1, [R8+URZ+0x308a0], R7 ;  /* 0x0308a007080075a7 */ /* 0x0022a4000802017f */
[----:B--2---:R-:W-:Y:S05]  /*2ee10*/  @!P1 NANOSLEEP.SYNCS 0x989680 ;  /* 0x009896800000995d */ /* 0x004fea0003900000 */
[----:B------:R-:W2:Y:S02]  /*2ee20*/  @!P1 SYNCS.PHASECHK.TRANS64 P1, [R8+URZ+0x308a0], R7 ;  /* 0x0308a007080095a7 */ /* 0x000ea4000802007f */
[----:B--2---:R-:W-:Y:S05]  /*2ee30*/  @!P1 BRA `(.L_x_1874) ;  /* 0xfffffffc00f09947 */ /* 0x004fea000383ffff */
[----:B------:R-:W-:Y:S05]  /*2ee40*/  BRA `(.L_x_2082) ;  /* 0xffffff7400907947 */ /* 0x000fea000383ffff */
.L_x_1882:
[----:B0-----:R0:W2:Y:S02]  /*2ee50*/  SYNCS.PHASECHK.TRANS64.TRYWAIT P1, [R8+URZ+0x308c0], R7 ;  /* 0x0308c007080075a7 */ /* 0x0010a4000802017f */
[----:B--2---:R-:W-:Y:S05]  /*2ee60*/  @!P1 NANOSLEEP.SYNCS 0x989680 ;  /* 0x009896800000995d */ /* 0x004fea0003900000 */
[----:B------:R-:W2:Y:S02]  /*2ee70*/  @!P1 SYNCS.PHASECHK.TRANS64 P1, [R8+URZ+0x308c0], R7 ;  /* 0x0308c007080095a7 */ /* 0x000ea4000802007f */
[----:B--2---:R-:W-:Y:S05]  /*2ee80*/  @!P1 BRA `(.L_x_1882) ;  /* 0xfffffffc00f09947 */ /* 0x004fea000383ffff */
[----:B------:R-:W-:Y:S05]  /*2ee90*/  BRA `(.L_x_2083) ;  /* 0xffffff7800cc7947 */ /* 0x000fea000383ffff */
.L_x_1908:
[----:B------:R-:W2:Y:S01]  /*2eea0*/  S2R R4, SR_TID.X ;  /* 0x0000000000047919 */ /* 0x000ea20000002100 */
[----:B------:R-:W-:Y:S01]  /*2eeb0*/  BSSY B0, `(.L_x_2084) ;  /* 0x000000a000007945 */ /* 0x000fe20003800000 */
[----:B------:R-:W-:Y:S01]  /*2eec0*/  IMAD.MOV.U32 R12, RZ, RZ, RZ ;  /* 0x000000ffff0c7224 */ /* 0x000fe200078e00ff */
[----:B------:R-:W-:Y:S01]  /*2eed0*/  MOV R11, 0x1f ;  /* 0x0000001f000b7802 */ /* 0x000fe20000000f00 */
[----:B0-----:R-:W-:Y:S01]  /*2eee0*/  IMAD.MOV.U32 R15, RZ, RZ, -0x1 ;  /* 0xffffffffff0f7424 */ /* 0x001fe200078e00ff */
[----:B--2---:R-:W-:-:S04]  /*2eef0*/  SHF.R.U32.HI R4, RZ, 0x5, R4 ;  /* 0x00000005ff047819 */ /* 0x004fc80000011604 */
[----:B------:R-:W-:-:S05]  /*2ef00*/  LOP3.LUT R4, R4, 0x3, RZ, 0xc0, !PT ;  /* 0x0000000304047812 */ /* 0x000fca00078ec0ff */
[----:B------:R-:W-:-:S07]  /*2ef10*/  IMAD.MOV.U32 R13, RZ, RZ, R4 ;  /* 0x000000ffff0d7224 */ /* 0x000fce00078e0004 */
[----:B-1----:R-:W-:Y:S05]  /*2ef20*/  WARPSYNC.COLLECTIVE R15, `(.L_x_2085) ;  /* 0x000000000f087348 */ /* 0x002fea0003c00000 */
[----:B------:R0:W2:Y:S02]  /*2ef30*/  SHFL.IDX P6, R14, R13, R12, R11 ;  /* 0x0000000c0d0e7389 */ /* 0x0000a400000c000b */
[----:B012---:R-:W-:Y:S01]  /*2ef40*/  ENDCOLLECTIVE ;  /* 0x000000000000791b */ /* 0x007fe20003800000 */
.L_x_2085:
[----:B------:R-:W-:Y:S05]  /*2ef50*/  BSYNC B0 ;  /* 0x0000000000007941 */ /* 0x000fea0003800000 */
.L_x_2084:
[----:B------:R-:W-:Y:S05]  /*2ef60*/  BRA `(.L_x_2086) ;  /* 0xffffff8c00607947 */ /* 0x000fea000383ffff */
.L_x_1910:
[----:B------:R-:W-:Y:S01]  /*2ef70*/  BSSY B0, `(.L_x_2087) ;  /* 0x0000006000007945 */ /* 0x000fe20003800000 */
[----:B0-----:R-:W-:-:S07]  /*2ef80*/  IMAD.MOV.U32 R15, RZ, RZ, -0x1 ;  /* 0xffffffffff0f7424 */ /* 0x001fce00078e00ff */
[----:B-1-3--:R-:W-:Y:S05]  /*2ef90*/  WARPSYNC.COLLECTIVE R15, `(.L_x_2088) ;  /* 0x000000000f0c7348 */ /* 0x00afea0003c00000 */
[----:B------:R-:W-:Y:S02]  /*2efa0*/  ELECT P6, UR62, PT ;  /* 0x00000000003e782f */ /* 0x000fe400038c0000 */
[----:B------:R-:W-:Y:S01]  /*2efb0*/  MOV R14, UR62 ;  /* 0x0000003e000e7c02 */ /* 0x000fe20008000f00 */
[----:B-1-3--:R-:W-:Y:S10]  /*2efc0*/  ENDCOLLECTIVE ;  /* 0x000000000000791b */ /* 0x00aff40003800000 */
.L_x_2088:
[----:B------:R-:W-:Y:S05]  /*2efd0*/  BSYNC B0 ;  /* 0x0000000000007941 */ /* 0x000fea0003800000 */
.L_x_2087:
[----:B------:R-:W-:Y:S05]  /*2efe0*/  BRA `(.L_x_2089) ;  /* 0xffffff8c006c7947 */ /* 0x000fea000383ffff */
.L_x_1912:
[----:B--2---:R2:W3:Y:S02]  /*2eff0*/  SYNCS.PHASECHK.TRANS64.TRYWAIT P0, [R0+URZ+0x30840], R2 ;  /* 0x03084002000075a7 */ /* 0x0044e4000800017f */
[----:B---3--:R-:W-:Y:S05]  /*2f000*/  @!P0 NANOSLEEP.SYNCS 0x989680 ;  /* 0x009896800000895d */ /* 0x008fea0003900000 */
[----:B------:R-:W3:Y:S02]  /*2f010*/  @!P0 SYNCS.PHASECHK.TRANS64 P0, [R0+URZ+0x30840], R2 ;  /* 0x03084002000085a7 */ /* 0x000ee4000800007f */
[----:B---3--:R-:W-:Y:S05]  /*2f020*/  @!P0 BRA `(.L_x_1912) ;  /* 0xfffffffc00f08947 */ /* 0x008fea000383ffff */
[----:B------:R-:W-:Y:S05]  /*2f030*/  BRA `(.L_x_2090) ;  /* 0xffffff8c00d07947 */ /* 0x000fea000383ffff */
.L_x_1916:
        /* <DEDUP_REMOVED lines=15> */
.L_x_2091:
[----:B------:R-:W-:Y:S01]  /*2f130*/  MOV R13, R4 ;  /* 0x00000004000d7202 */ /* 0x000fe20000000f00 */
[----:B------:R-:W-:-:S07]  /*2f140*/  IMAD.MOV.U32 R6, RZ, RZ, R14 ;  /* 0x000000ffff067224 */ /* 0x000fce00078e000e */
[----:B------:R-:W-:Y:S05]  /*2f150*/  WARPSYNC.COLLECTIVE R15, `(.L_x_2092) ;  /* 0x000000000f087348 */ /* 0x000fea0003c00000 */
[----:B------:R0:W1:Y:S02]  /*2f160*/  SHFL.IDX P6, R14, R13, R12, R11 ;  /* 0x0000000c0d0e7389 */ /* 0x00006400000c000b */
[----:B01----:R-:W-:Y:S01]  /*2f170*/  ENDCOLLECTIVE ;  /* 0x000000000000791b */ /* 0x003fe20003800000 */
.L_x_2092:
        /* <DEDUP_REMOVED lines=20> */
.L_x_2093:
[----:B------:R-:W-:Y:S01]  /*2f2c0*/  MOV R13, R4 ;  /* 0x00000004000d7202 */ /* 0x000fe20000000f00 */
[----:B------:R-:W-:-:S07]  /*2f2d0*/  IMAD.MOV.U32 R6, RZ, RZ, R14 ;  /* 0x000000ffff067224 */ /* 0x000fce00078e000e */
[----:B------:R-:W-:Y:S05]  /*2f2e0*/  WARPSYNC.COLLECTIVE R15, `(.L_x_2094) ;  /* 0x000000000f087348 */ /* 0x000fea0003c00000 */
[----:B------:R0:W1:Y:S02]  /*2f2f0*/  SHFL.IDX P6, R14, R13, R12, R11 ;  /* 0x0000000c0d0e7389 */ /* 0x00006400000c000b */
[----:B01----:R-:W-:Y:S01]  /*2f300*/  ENDCOLLECTIVE ;  /* 0x000000000000791b */ /* 0x003fe20003800000 */
.L_x_2094:
        /* <DEDUP_REMOVED lines=20> */
.L_x_2095:
[----:B------:R-:W-:Y:S01]  /*2f450*/  IMAD.MOV.U32 R13, RZ, RZ, R4 ;  /* 0x000000ffff0d7224 */ /* 0x000fe200078e0004 */
[----:B------:R-:W-:-:S07]  /*2f460*/  MOV R6, R14 ;  /* 0x0000000e00067202 */ /* 0x000fce0000000f00 */
[----:B------:R-:W-:Y:S05]  /*2f470*/  WARPSYNC.COLLECTIVE R15, `(.L_x_2096) ;  /* 0x000000000f087348 */ /* 0x000fea0003c00000 */
[----:B------:R0:W1:Y:S02]  /*2f480*/  SHFL.IDX P6, R14, R13, R12, R11 ;  /* 0x0000000c0d0e7389 */ /* 0x00006400000c000b */
[----:B01----:R-:W-:Y:S01]  /*2f490*/  ENDCOLLECTIVE ;  /* 0x000000000000791b */ /* 0x003fe20003800000 */
.L_x_2096:
[----:B------:R-:W-:Y:S01]  /*2f4a0*/  ULDC.64 UR4, c[0x0][0x208] ;  /* 0x0000820000047ab9 */ /* 0x000fe20000000a00 */
[----:B------:R-:W-:Y:S01]  /*2f4b0*/  IMAD.MOV.U32 R13, RZ, RZ, R3 ;  /* 0x000000ffff0d7224 */ /* 0x000fe200078e0003 */
[----:B------:R-:W-:Y:S01]  /*2f4c0*/  MOV R12, 0x3 ;  /* 0x00000003000c7802 */ /* 0x000fe20000000f00 */
        /* <DEDUP_REMOVED lines=17> */
.L_x_2097:
[----:B------:R-:W-:Y:S02]  /*2f5e0*/  IMAD.MOV.U32 R13, RZ, RZ, R4 ;  /* 0x000000ffff0d7224 */ /* 0x000fe400078e0004 */
[----:B------:R-:W-:-:S07]  /*2f5f0*/  IMAD.MOV.U32 R6, RZ, RZ, R14 ;  /* 0x000000ffff067224 */ /* 0x000fce00078e000e */
[----:B------:R-:W-:Y:S05]  /*2f600*/  WARPSYNC.COLLECTIVE R15, `(.L_x_2098) ;  /* 0x000000000f087348 */ /* 0x000fea0003c00000 */
[----:B------:R0:W1:Y:S02]  /*2f610*/  SHFL.IDX P6, R14, R13, R12, R11 ;  /* 0x0000000c0d0e7389 */ /* 0x00006400000c000b */
[----:B01----:R-:W-:Y:S01]  /*2f620*/  ENDCOLLECTIVE ;  /* 0x000000000000791b */ /* 0x003fe20003800000 */
.L_x_2098:
[----:B------:R-:W-:Y:S01]  /*2f630*/  ULDC.64 UR4, c[0x0][0x208] ;  /* 0x0000820000047ab9 */ /* 0x000fe20000000a00 */
[----:B------:R-:W-:Y:S01]  /*2f640*/  MOV R13, R3 ;  /* 0x00000003000d7202 */ /* 0x000fe20000000f00 */
        /* <DEDUP_REMOVED lines=18> */
.L_x_2099:
[----:B------:R-:W-:Y:S02]  /*2f770*/  IMAD.MOV.U32 R13, RZ, RZ, R4 ;  /* 0x000000ffff0d7224 */ /* 0x000fe400078e0004 */
[----:B------:R-:W-:-:S07]  /*2f780*/  IMAD.MOV.U32 R6, RZ, RZ, R14 ;  /* 0x000000ffff067224 */ /* 0x000fce00078e000e */
[----:B------:R-:W-:Y:S05]  /*2f790*/  WARPSYNC.COLLECTIVE R15, `(.L_x_2100) ;  /* 0x000000000f087348 */ /* 0x000fea0003c00000 */
[----:B------:R0:W1:Y:S02]  /*2f7a0*/  SHFL.IDX P6, R14, R13, R12, R11 ;  /* 0x0000000c0d0e7389 */ /* 0x00006400000c000b */
[----:B01----:R-:W-:Y:S01]  /*2f7b0*/  ENDCOLLECTIVE ;  /* 0x000000000000791b */ /* 0x003fe20003800000 */
.L_x_2100:
[----:B------:R-:W-:Y:S01]  /*2f7c0*/  ULDC.64 UR4, c[0x0][0x208] ;  /* 0x0000820000047ab9 */ /* 0x000fe20000000a00 */
[----:B------:R-:W-:Y:S02]  /*2f7d0*/  IMAD.MOV.U32 R13, RZ, RZ, R3 ;  /* 0x000000ffff0d7224 */ /* 0x000fe400078e0003 */
[----:B------:R-:W-:Y:S02]  /*2f7e0*/  IMAD.MOV.U32 R12, RZ, RZ, 0x5 ;  /* 0x00000005ff0c7424 */ /* 0x000fe400078e00ff */
[----:B------:R-:W-:-:S05]  /*2f7f0*/  IMAD.MOV.U32 R5, RZ, RZ, R14 ;  /* 0x000000ffff057224 */ /* 0x000fca00078e000e */
        /* <DEDUP_REMOVED lines=16> */
.L_x_2101:
[----:B------:R-:W-:Y:S02]  /*2f900*/  IMAD.MOV.U32 R13, RZ, RZ, R4 ;  /* 0x000000ffff0d7224 */ /* 0x000fe400078e0004 */
[----:B------:R-:W-:-:S07]  /*2f910*/  IMAD.MOV.U32 R6, RZ, RZ, R14 ;  /* 0x000000ffff067224 */ /* 0x000fce00078e000e */
[----:B------:R-:W-:Y:S05]  /*2f920*/  WARPSYNC.COLLECTIVE R15, `(.L_x_2102) ;  /* 0x000000000f087348 */ /* 0x000fea0003c00000 */
[----:B------:R0:W1:Y:S02]  /*2f930*/  SHFL.IDX P6, R14, R13, R12, R11 ;  /* 0x0000000c0d0e7389 */ /* 0x00006400000c000b */
[----:B01----:R-:W-:Y:S01]  /*2f940*/  ENDCOLLECTIVE ;  /* 0x000000000000791b */ /* 0x003fe20003800000 */
.L_x_2102:
[----:B------:R-:W-:Y:S01]  /*2f950*/  ULDC.64 UR4, c[0x0][0x208] ;  /* 0x0000820000047ab9 */ /* 0x000fe20000000a00 */
[----:B------:R-:W-:Y:S02]  /*2f960*/  IMAD.MOV.U32 R13, RZ, RZ, R3 ;  /* 0x000000ffff0d7224 */ /* 0x000fe400078e0003 */
[----:B------:R-:W-:Y:S02]  /*2f970*/  IMAD.MOV.U32 R12, RZ, RZ, 0x6 ;  /* 0x00000006ff0c7424 */ /* 0x000fe400078e00ff */
[----:B------:R-:W-:-:S05]  /*2f980*/  IMAD.MOV.U32 R5, RZ, RZ, R14 ;  /* 0x000000ffff057224 */ /* 0x000fca00078e000e */
[----:B------:R-:W-:-:S05]  /*2f990*/  @!P5 LEA R5, P4, R10, R5, 0x1 ;  /* 0x000000050a05d211 */ /* 0x000fca00078808ff */
[----:B------:R-:W-:-:S04]  /*2f9a0*/  @!P5 IMAD.X R6, RZ, RZ, R6, P4 ;  /* 0x000000ffff06d224 */ /* 0x000fc800020e0606 */
[----:B------:R-:W-:Y:S01]  /*2f9b0*/  @!P5 IMAD.MOV.U32 R7, RZ, RZ, R6 ;  /* 0x000000ffff07d224 */ /* 0x000fe200078e0006 */
[----:B------:R-:W-:-:S05]  /*2f9c0*/  @!P5 MOV R6, R5 ;  /* 0x000000050006d202 */ /* 0x000fca0000000f00 */
        /* <DEDUP_REMOVED lines=10> */
.L_x_2103:
[----:B------:R-:W-:-:S05]  /*2fa70*/  VIADD R7, R0, 0x60 ;  /* 0x0000006000077836 */ /* 0x000fca0000000000 */
[----:B------:R-:W-:Y:S01]  /*2fa80*/  ISETP.GE.AND P5, PT, R7, R2, PT ;  /* 0x000000020700720c */ /* 0x000fe20003fa6270 */
[----:B------:R-:W-:Y:S02]  /*2fa90*/  IMAD.MOV.U32 R13, RZ, RZ, R4 ;  /* 0x000000ffff0d7224 */ /* 0x000fe400078e0004 */
[----:B------:R-:W-:-:S10]  /*2faa0*/  IMAD.MOV.U32 R8, RZ, RZ, R14 ;  /* 0x000000ffff087224 */ /* 0x000fd400078e000e */
[----:B------:R-:W-:Y:S05]  /*2fab0*/  WARPSYNC.COLLECTIVE R15, `(.L_x_2104) ;  /* 0x000000000f087348 */ /* 0x000fea0003c00000 */
[----:B------:R0:W1:Y:S02]  /*2fac0*/  SHFL.IDX P6, R14, R13, R12, R11 ;  /* 0x0000000c0d0e7389 */ /* 0x00006400000c000b */
[----:B01----:R-:W-:Y:S01]  /*2fad0*/  ENDCOLLECTIVE ;  /* 0x000000000000791b */ /* 0x003fe20003800000 */
.L_x_2104:
[----:B------:R-:W-:Y:S01]  /*2fae0*/  ULDC.64 UR4, c[0x0][0x208] ;  /* 0x0000820000047ab9 */ /* 0x000fe20000000a00 */
[----:B------:R-:W-:Y:S02]  /*2faf0*/  IMAD.MOV.U32 R13, RZ, RZ, R3 ;  /* 0x000000ffff0d7224 */ /* 0x000fe400078e0003 */
[----:B------:R-:W-:Y:S02]  /*2fb00*/  IMAD.MOV.U32 R12, RZ, RZ, 0x7 ;  /* 0x00000007ff0c7424 */ /* 0x000fe400078e00ff */
[----:B------:R-:W-:-:S05]  /*2fb10*/  IMAD.MOV.U32 R5, RZ, RZ, R14 ;  /* 0x000000ffff057224 */ /* 0x000fca00078e000e */
[----:B------:R-:W-:-:S05]  /*2fb20*/  @!P5 LEA R5, P4, R10, R5, 0x1 ;  /* 0x000000050a05d211 */ /* 0x000fca00078808ff */
[----:B------:R-:W-:-:S05]  /*2fb30*/  @!P5 IMAD.X R6, RZ, RZ, R8, P4 ;  /* 0x000000ffff06d224 */ /* 0x000fca00020e0608 */
[----:B------:R-:W-:Y:S01]  /*2fb40*/  @!P5 MOV R7, R6 ;  /* 0x000000060007d202 */ /* 0x000fe20000000f00 */
        /* <DEDUP_REMOVED lines=11> */
.L_x_2105:
[----:B------:R-:W-:Y:S02]  /*2fc00*/  IMAD.MOV.U32 R13, RZ, RZ, R4 ;  /* 0x000000ffff0d7224 */ /* 0x000fe400078e0004 */
[----:B------:R-:W-:-:S07]  /*2fc10*/  IMAD.MOV.U32 R5, RZ, RZ, R14 ;  /* 0x000000ffff057224 */ /* 0x000fce00078e000e */
[----:B------:R-:W-:Y:S05]  /*2fc20*/  WARPSYNC.COLLECTIVE R15, `(.L_x_2106) ;  /* 0x000000000f087348 */ /* 0x000fea0003c00000 */
[----:B------:R0:W1:Y:S02]  /*2fc30*/  SHFL.IDX P6, R14, R13, R12, R11 ;  /* 0x0000000c0d0e7389 */ /* 0x00006400000c000b */
[----:B01----:R-:W-:Y:S01]  /*2fc40*/  ENDCOLLECTIVE ;  /* 0x000000000000791b */ /* 0x003fe20003800000 */
.L_x_2106:
[----:B------:R-:W-:Y:S01]  /*2fc50*/  IMAD.MOV.U32 R3, RZ, RZ, R14 ;  /* 0x000000ffff037224 */ /* 0x000fe200078e000e */
[----:B------:R-:W-:Y:S06]  /*2fc60*/  BRA `(.L_x_2107) ;  /* 0xffffff9000947947 */ /* 0x000fec000383ffff */
.L_x_1921:
[----:B---3--:R3:W4:Y:S02]  /*2fc70*/  SYNCS.PHASECHK.TRANS64.TRYWAIT P0, [R18+URZ+0x30820], R0 ;  /* 0x03082000120075a7 */ /* 0x008724000800017f */
[----:B----4-:R-:W-:Y:S05]  /*2fc80*/  @!P0 NANOSLEEP.SYNCS 0x989680 ;  /* 0x009896800000895d */ /* 0x010fea0003900000 */
[----:B------:R-:W4:Y:S02]  /*2fc90*/  @!P0 SYNCS.PHASECHK.TRANS64 P0, [R18+URZ+0x30820], R0 ;  /* 0x03082000120085a7 */ /* 0x000f24000800007f */
[----:B----4-:R-:W-:Y:S05]  /*2fca0*/  @!P0 BRA `(.L_x_1921) ;  /* 0xfffffffc00f08947 */ /* 0x010fea000383ffff */
[----:B------:R-:W-:Y:S05]  /*2fcb0*/  BRA `(.L_x_2108) ;  /* 0xffffff9400107947 */ /* 0x000fea000383ffff */
.L_x_1930:
[----:B-1----:R1:W2:Y:S02]  /*2fcc0*/  SYNCS.PHASECHK.TRANS64.TRYWAIT P0, [R3+URZ+0x30840], R2 ;  /* 0x03084002030075a7 */ /* 0x0022a4000800017f */
[----:B--2---:R-:W-:Y:S05]  /*2fcd0*/  @!P0 NANOSLEEP.SYNCS 0x989680 ;  /* 0x009896800000895d */ /* 0x004fea0003900000 */
[----:B------:R-:W2:Y:S02]  /*2fce0*/  @!P0 SYNCS.PHASECHK.TRANS64 P0, [R3+URZ+0x30840], R2 ;  /* 0x03084002030085a7 */ /* 0x000ea4000800007f */
[----:B--2---:R-:W-:Y:S05]  /*2fcf0*/  @!P0 BRA `(.L_x_1930) ;  /* 0xfffffffc00f08947 */ /* 0x004fea000383ffff */
[----:B------:R-:W-:Y:S05]  /*2fd00*/  BRA `(.L_x_2109) ;  /* 0xffffff9800087947 */ /* 0x000fea000383ffff */
.L_x_1938:
[----:B0-----:R0:W1:Y:S02]  /*2fd10*/  SYNCS.PHASECHK.TRANS64.TRYWAIT P0, [R3+URZ+0x60], R2 ;  /* 0x00006002030075a7 */ /* 0x001064000800017f */
[----:B-1----:R-:W-:Y:S05]  /*2fd20*/  @!P0 NANOSLEEP.SYNCS 0x989680 ;  /* 0x009896800000895d */ /* 0x002fea0003900000 */
[----:B------:R-:W1:Y:S02]  /*2fd30*/  @!P0 SYNCS.PHASECHK.TRANS64 P0, [R3+URZ+0x60], R2 ;  /* 0x00006002030085a7 */ /* 0x000e64000800007f */
[----:B-1----:R-:W-:Y:S05]  /*2fd40*/  @!P0 BRA `(.L_x_1938) ;  /* 0xfffffffc00f08947 */ /* 0x002fea000383ffff */
[----:B------:R-:W-:Y:S05]  /*2fd50*/  BRA `(.L_x_2110) ;  /* 0xffffff9c005c7947 */ /* 0x000fea000383ffff */
.L_x_1949:
[----:B-1----:R1:W2:Y:S02]  /*2fd60*/  SYNCS.PHASECHK.TRANS64.TRYWAIT P0, [R3+URZ+0x30840], R2 ;  /* 0x03084002030075a7 */ /* 0x0022a4000800017f */
[----:B--2---:R-:W-:Y:S05]  /*2fd70*/  @!P0 NANOSLEEP.SYNCS 0x989680 ;  /* 0x009896800000895d */ /* 0x004fea0003900000 */
[----:B------:R-:W2:Y:S02]  /*2fd80*/  @!P0 SYNCS.PHASECHK.TRANS64 P0, [R3+URZ+0x30840], R2 ;  /* 0x03084002030085a7 */ /* 0x000ea4000800007f */
[----:B--2---:R-:W-:Y:S05]  /*2fd90*/  @!P0 BRA `(.L_x_1949) ;  /* 0xfffffffc00f08947 */ /* 0x004fea000383ffff */
[----:B------:R-:W-:Y:S05]  /*2fda0*/  BRA `(.L_x_2111) ;  /* 0xffffffa400647947 */ /* 0x000fea000383ffff */
.L_x_1957:
[----:B0-----:R0:W1:Y:S02]  /*2fdb0*/  SYNCS.PHASECHK.TRANS64.TRYWAIT P0, [R2+URZ+0x60], R3 ;  /* 0x00006003020075a7 */ /* 0x001064000800017f */
[----:B-1----:R-:W-:Y:S05]  /*2fdc0*/  @!P0 NANOSLEEP.SYNCS 0x989680 ;  /* 0x009896800000895d */ /* 0x002fea0003900000 */
[----:B------:R-:W1:Y:S02]  /*2fdd0*/  @!P0 SYNCS.PHASECHK.TRANS64 P0, [R2+URZ+0x60], R3 ;  /* 0x00006003020085a7 */ /* 0x000e64000800007f */
[----:B-1----:R-:W-:Y:S05]  /*2fde0*/  @!P0 BRA `(.L_x_1957) ;  /* 0xfffffffc00f08947 */ /* 0x002fea000383ffff */
[----:B------:R-:W-:Y:S05]  /*2fdf0*/  BRA `(.L_x_2112) ;  /* 0xffffffa800b87947 */ /* 0x000fea000383ffff */
.L_x_1968:
[----:B---3--:R3:W4:Y:S02]  /*2fe00*/  SYNCS.PHASECHK.TRANS64.TRYWAIT P0, [R2+URZ+0x30840], R3 ;  /* 0x03084003020075a7 */ /* 0x008724000800017f */
[----:B----4-:R-:W-:Y:S05]  /*2fe10*/  @!P0 NANOSLEEP.SYNCS 0x989680 ;  /* 0x009896800000895d */ /* 0x010fea0003900000 */
[----:B------:R-:W4:Y:S02]  /*2fe20*/  @!P0 SYNCS.PHASECHK.TRANS64 P0, [R2+URZ+0x30840], R3 ;  /* 0x03084003020085a7 */ /* 0x000f24000800007f */
[----:B----4-:R-:W-:Y:S05]  /*2fe30*/  @!P0 BRA `(.L_x_1968) ;  /* 0xfffffffc00f08947 */ /* 0x010fea000383ffff */
[----:B------:R-:W-:Y:S05]  /*2fe40*/  BRA `(.L_x_2113) ;  /* 0xffffffb000947947 */ /* 0x000fea000383ffff */
.L_x_1976:
[----:B0-----:R0:W1:Y:S02]  /*2fe50*/  SYNCS.PHASECHK.TRANS64.TRYWAIT P0, [R2+URZ+0x60], R5 ;  /* 0x00006005020075a7 */ /* 0x001064000800017f */
[----:B-1----:R-:W-:Y:S05]  /*2fe60*/  @!P0 NANOSLEEP.SYNCS 0x989680 ;  /* 0x009896800000895d */ /* 0x002fea0003900000 */
[----:B------:R-:W1:Y:S02]  /*2fe70*/  @!P0 SYNCS.PHASECHK.TRANS64 P0, [R2+URZ+0x60], R5 ;  /* 0x00006005020085a7 */ /* 0x000e64000800007f */
[----:B-1----:R-:W-:Y:S05]  /*2fe80*/  @!P0 BRA `(.L_x_1976) ;  /* 0xfffffffc00f08947 */ /* 0x002fea000383ffff */
[----:B------:R-:W-:Y:S05]  /*2fe90*/  BRA `(.L_x_2114) ;  /* 0xffffffb400e87947 */ /* 0x000fea000383ffff */
.L_x_1989:
[----:B--2---:R2:W3:Y:S02]  /*2fea0*/  SYNCS.PHASECHK.TRANS64.TRYWAIT P0, [R0+URZ+0x30860], R2 ;  /* 0x03086002000075a7 */ /* 0x0044e4000800017f */
[----:B---3--:R-:W-:Y:S05]  /*2feb0*/  @!P0 NANOSLEEP.SYNCS 0x989680 ;  /* 0x009896800000895d */ /* 0x008fea0003900000 */
[----:B------:R-:W3:Y:S02]  /*2fec0*/  @!P0 SYNCS.PHASECHK.TRANS64 P0, [R0+URZ+0x30860], R2 ;  /* 0x03086002000085a7 */ /* 0x000ee4000800007f */
[----:B---3--:R-:W-:Y:S05]  /*2fed0*/  @!P0 BRA `(.L_x_1989) ;  /* 0xfffffffc00f08947 */ /* 0x008fea000383ffff */
[----:B------:R-:W-:Y:S05]  /*2fee0*/  BRA `(.L_x_2115) ;  /* 0xffffffbc00b07947 */ /* 0x000fea000383ffff */
.L_x_1998:
[----:B------:R-:W3:Y:S01]  /*2fef0*/  LDL R0, [R1] ;  /* 0x0000000001007983 */ /* 0x000ee20000100800 */
[----:B------:R-:W-:Y:S01]  /*2ff00*/  BSSY B0, `(.L_x_2116) ;  /* 0x0000008000007945 */ /* 0x000fe20003800000 */
[----:B------:R-:W-:Y:S01]  /*2ff10*/  MOV R12, RZ ;  /* 0x000000ff000c7202 */ /* 0x000fe20000000f00 */
[----:B------:R-:W-:Y:S02]  /*2ff20*/  IMAD.MOV.U32 R11, RZ, RZ, 0x1f ;  /* 0x0000001fff0b7424 */ /* 0x000fe400078e00ff */
[----:B0-----:R-:W-:Y:S02]  /*2ff30*/  IMAD.MOV.U32 R15, RZ, RZ, -0x1 ;  /* 0xffffffffff0f7424 */ /* 0x001fe400078e00ff */
[----:B---3--:R-:W-:-:S07]  /*2ff40*/  IMAD.MOV.U32 R13, RZ, RZ, R0 ;  /* 0x000000ffff0d7224 */ /* 0x008fce00078e0000 */
[----:B-12---:R-:W-:Y:S05]  /*2ff50*/  WARPSYNC.COLLECTIVE R15, `(.L_x_2117) ;  /* 0x000000000f087348 */ /* 0x006fea0003c00000 */
[----:B------:R0:W3:Y:S02]  /*2ff60*/  SHFL.IDX P6, R14, R13, R12, R11 ;  /* 0x0000000c0d0e7389 */ /* 0x0000e400000c000b */
[----:B0123--:R-:W-:Y:S01]  /*2ff70*/  ENDCOLLECTIVE ;  /* 0x000000000000791b */ /* 0x00ffe20003800000 */
.L_x_2117:
[----:B------:R-:W-:Y:S05]  /*2ff80*/  BSYNC B0 ;  /* 0x0000000000007941 */ /* 0x000fea0003800000 */
.L_x_2116:
        /* <DEDUP_REMOVED lines=9> */
.L_x_2118:
[----:B------:R-:W-:Y:S01]  /*30020*/  ULDC UR4, c[0x0][0xc3c] ;  /* 0x00030f0000047ab9 */ /* 0x000fe20000000800 */
[----:B------:R-:W-:Y:S01]  /*30030*/  ULDC.64 UR6, c[0x0][0x208] ;  /* 0x0000820000067ab9 */ /* 0x000fe20000000a00 */
[----:B------:R-:W-:Y:S01]  /*30040*/  IMAD.IADD R4, R2, 0x1, R16 ;  /* 0x0000000102047824 */ /* 0x000fe200078e0210 */
[----:B------:R-:W-:-:S04]  /*30050*/  MOV R0, R14 ;  /* 0x0000000e00007202 */ /* 0x000fc80000000f00 */
        /* <DEDUP_REMOVED lines=10> */
[C---:B------:R-:W-:Y:S01]  /*30100*/  ISETP.GE.U32.AND P3, PT, R16.reuse, 0x4, PT ;  /* 0x000000041000780c */ /* 0x040fe20003f66070 */
[----:B------:R-:W-:Y:S01]  /*30110*/  IMAD.MOV.U32 R11, RZ, RZ, RZ ;  /* 0x000000ffff0b7224 */ /* 0x000fe200078e00ff */
        /* <DEDUP_REMOVED lines=11> */
.L_x_2119:
[----:B------:R-:W-:Y:S01]  /*301d0*/  IMAD.MOV.U32 R12, RZ, RZ, 0x2 ;  /* 0x00000002ff0c7424 */ /* 0x000fe200078e00ff */
[----:B------:R-:W-:-:S04]  /*301e0*/  MOV R3, R14 ;  /* 0x0000000e00037202 */ /* 0x000fc80000000f00 */
[----:B------:R-:W-:-:S05]  /*301f0*/  SEL R3, R3, RZ, P1 ;  /* 0x000000ff03037207 */ /* 0x000fca0000800000 */
[----:B------:R-:W-:-:S04]  /*30200*/  IMAD.IADD R2, R2, 0x1, R3 ;  /* 0x0000000102027824 */ /* 0x000fc800078e0203 */
[----:B------:R-:W-:-:S07]  /*30210*/  IMAD.MOV.U32 R13, RZ, RZ, R2 ;  /* 0x000000ffff0d7224 */ /* 0x000fce00078e0002 */
[----:B------:R-:W-:Y:S05]  /*30220*/  WARPSYNC.COLLECTIVE R15, `(.L_x_2120) ;  /* 0x000000000f087348 */ /* 0x000fea0003c00000 */
[----:B------:R0:W1:Y:S02]  /*30230*/  SHFL.UP P6, R14, R13, R12, R11 ;  /* 0x0400000c0d0e7389 */ /* 0x00006400000c000b */
[----:B01----:R-:W-:Y:S01]  /*30240*/  ENDCOLLECTIVE ;  /* 0x000000000000791b */ /* 0x003fe20003800000 */
.L_x_2120:
        /* <DEDUP_REMOVED lines=8> */
.L_x_2121:
        /* <DEDUP_REMOVED lines=8> */
.L_x_2122:
        /* <DEDUP_REMOVED lines=8> */
.L_x_2123:
[----:B------:R-:W-:Y:S02]  /*303d0*/  IMAD.MOV.U32 R12, RZ, RZ, 0x1f ;  /* 0x0000001fff0c7424 */ /* 0x000fe400078e00ff */
[----:B------:R-:W-:Y:S01]  /*303e0*/  IMAD.MOV.U32 R11, RZ, RZ, 0x1f ;  /* 0x0000001fff0b7424 */ /* 0x000fe200078e00ff */
[----:B------:R-:W-:-:S04]  /*303f0*/  MOV R3, R14 ;  /* 0x0000000e00037202 */ /* 0x000fc80000000f00 */
[----:B------:R-:W-:-:S05]  /*30400*/  SEL R3, R3, RZ, P5 ;  /* 0x000000ff03037207 */ /* 0x000fca0002800000 */
[----:B------:R-:W-:-:S04]  /*30410*/  IMAD.IADD R7, R2, 0x1, R3 ;  /* 0x0000000102077824 */ /* 0x000fc800078e0203 */
[----:B------:R-:W-:-:S07]  /*30420*/  IMAD.MOV.U32 R13, RZ, RZ, R7 ;  /* 0x000000ffff0d7224 */ /* 0x000fce00078e0007 */
[----:B------:R-:W-:Y:S05]  /*30430*/  WARPSYNC.COLLECTIVE R15, `(.L_x_2124) ;  /* 0x000000000f087348 */ /* 0x000fea0003c00000 */
[----:B------:R0:W1:Y:S02]  /*30440*/  SHFL.IDX P6, R14, R13, R12, R11 ;  /* 0x0000000c0d0e7389 */ /* 0x00006400000c000b */
[----:B01----:R-:W-:Y:S01]  /*30450*/  ENDCOLLECTIVE ;  /* 0x000000000000791b */ /* 0x003fe20003800000 */
.L_x_2124:
[----:B------:R-:W-:Y:S01]  /*30460*/  IMAD.MOV.U32 R9, RZ, RZ, R14 ;  /* 0x000000ffff097224 */ /* 0x000fe200078e000e */
[----:B------:R-:W-:Y:S06]  /*30470*/  BRA `(.L_x_2125) ;  /* 0xffffffc0009c7947 */ /* 0x000fec000383ffff */
.L_x_2001:
[----:B------:R-:W-:Y:S01]  /*30480*/  BSSY B0, `(.L_x_2126) ;  /* 0x0000008000007945 */ /* 0x000fe20003800000 */
[----:B------:R-:W-:Y:S01]  /*30490*/  IMAD.MOV.U32 R13, RZ, RZ, R2 ;  /* 0x000000ffff0d7224 */ /* 0x000fe200078e0002 */
[----:B------:R-:W-:Y:S01]  /*304a0*/  MOV R12, 0x1 ;  /* 0x00000001000c7802 */ /* 0x000fe20000000f00 */
[----:B------:R-:W-:Y:S02]  /*304b0*/  IMAD.MOV.U32 R11, RZ, RZ, RZ ;  /* 0x000000ffff0b7224 */ /* 0x000fe400078e00ff */
[----:B------:R-:W-:-:S07]  /*304c0*/  IMAD.MOV.U32 R15, RZ, RZ, -0x1 ;  /* 0xffffffffff0f7424 */ /* 0x000fce00078e00ff */
[----:B0-----:R-:W-:Y:S05]  /*304d0*/  WARPSYNC.COLLECTIVE R15, `(.L_x_2127) ;  /* 0x000000000f087348 */ /* 0x001fea0003c00000 */
[----:B------:R1:W2:Y:S02]  /*304e0*/  SHFL.UP P6, R14, R13, R12, R11 ;  /* 0x0400000c0d0e7389 */ /* 0x0002a400000c000b */
[----:B012---:R-:W-:Y:S01]  /*304f0*/  ENDCOLLECTIVE ;  /* 0x000000000000791b */ /* 0x007fe20003800000 */
.L_x_2127:
[----:B------:R-:W-:Y:S05]  /*30500*/  BSYNC B0 ;  /* 0x0000000000007941 */ /* 0x000fea0003800000 */
.L_x_2126:
[----:B------:R-:W-:Y:S01]  /*30510*/  IMAD.MOV.U32 R3, RZ, RZ, R14 ;  /* 0x000000ffff037224 */ /* 0x000fe200078e000e */
[----:B------:R-:W-:Y:S01]  /*30520*/  MOV R15, 0xffffffff ;  /* 0xffffffff000f7802 */ /* 0x000fe20000000f00 */
[----:B------:R-:W-:Y:S02]  /*30530*/  IMAD.MOV.U32 R12, RZ, RZ, 0x2 ;  /* 0x00000002ff0c7424 */ /* 0x000fe400078e00ff */
[----:B------:R-:W-:Y:S01]  /*30540*/  IMAD.MOV.U32 R11, RZ, RZ, RZ ;  /* 0x000000ffff0b7224 */ /* 0x000fe200078e00ff */
[----:B------:R-:W-:-:S05]  /*30550*/  SEL R3, R3, RZ, P1 ;  /* 0x000000ff03037207 */ /* 0x000fca0000800000 */
[----:B------:R-:W-:-:S04]  /*30560*/  IMAD.IADD R2, R2, 0x1, R3 ;  /* 0x0000000102027824 */ /* 0x000fc800078e0203 */
[----:B------:R-:W-:-:S07]  /*30570*/  IMAD.MOV.U32 R13, RZ, RZ, R2 ;  /* 0x000000ffff0d7224 */ /* 0x000fce00078e0002 */
[----:B------:R-:W-:Y:S05]  /*30580*/  WARPSYNC.COLLECTIVE R15, `(.L_x_2128) ;  /* 0x000000000f087348 */ /* 0x000fea0003c00000 */
[----:B------:R0:W1:Y:S02]  /*30590*/  SHFL.UP P6, R14, R13, R12, R11 ;  /* 0x0400000c0d0e7389 */ /* 0x00006400000c000b */
[----:B01----:R-:W-:Y:S01]  /*305a0*/  ENDCOLLECTIVE ;  /* 0x000000000000791b */ /* 0x003fe20003800000 */
.L_x_2128:
        /* <DEDUP_REMOVED lines=8> */
.L_x_2129:
[----:B------:R-:W-:Y:S01]  /*30630*/  MOV R12, 0x8 ;  /* 0x00000008000c7802 */ /* 0x000fe20000000f00 */
[----:B------:R-:W-:-:S05]  /*30640*/  IMAD.MOV.U32 R3, RZ, RZ, R14 ;  /* 0x000000ffff037224 */ /* 0x000fca00078e000e */
[----:B------:R-:W-:-:S05]  /*30650*/  SEL R3, R3, RZ, P3 ;  /* 0x000000ff03037207 */ /* 0x000fca0001800000 */
[----:B------:R-:W-:-:S04]  /*30660*/  IMAD.IADD R2, R2, 0x1, R3 ;  /* 0x0000000102027824 */ /* 0x000fc800078e0203 */
[----:B------:R-:W-:-:S07]  /*30670*/  IMAD.MOV.U32 R13, RZ, RZ, R2 ;  /* 0x000000ffff0d7224 */ /* 0x000fce00078e0002 */
[----:B------:R-:W-:Y:S05]  /*30680*/  WARPSYNC.COLLECTIVE R15, `(.L_x_2130) ;  /* 0x000000000f087348 */ /* 0x000fea0003c00000 */
[----:B------:R0:W1:Y:S02]  /*30690*/  SHFL.UP P6, R14, R13, R12, R11 ;  /* 0x0400000c0d0e7389 */ /* 0x00006400000c000b */
[----:B01----:R-:W-:Y:S01]  /*306a0*/  ENDCOLLECTIVE ;  /* 0x000000000000791b */ /* 0x003fe20003800000 */
.L_x_2130:
        /* <DEDUP_REMOVED lines=8> */
.L_x_2131:
[----:B------:R-:W-:Y:S01]  /*30730*/  MOV R12, 0x1f ;  /* 0x0000001f000c7802 */ /* 0x000fe20000000f00 */
        /* <DEDUP_REMOVED lines=8> */
.L_x_2132:
[----:B------:R-:W-:Y:S01]  /*307c0*/  IMAD.MOV.U32 R9, RZ, RZ, R14 ;  /* 0x000000ffff097224 */ /* 0x000fe200078e000e */
[----:B------:R-:W-:Y:S06]  /*307d0*/  BRA `(.L_x_2133) ;  /* 0xffffffc000747947 */ /* 0x000fec000383ffff */
.L_x_2003:
[----:B------:R-:W-:Y:S01]  /*307e0*/  BSSY B0, `(.L_x_2134) ;  /* 0x0000006000007945 */ /* 0x000fe20003800000 */
[----:B------:R-:W-:Y:S01]  /*307f0*/  PLOP3.LUT P6, PT, P6, PT, PT, 0x8, 0x0 ;  /* 0x000000000000781c */ /* 0x000fe200037ce170 */
[----:B------:R-:W-:-:S12]  /*30800*/  IMAD.MOV.U32 R15, RZ, RZ, -0x1 ;  /* 0xffffffffff0f7424 */ /* 0x000fd800078e00ff */
[----:B0-----:R-:W-:Y:S05]  /*30810*/  WARPSYNC.COLLECTIVE R15, `(.L_x_2135) ;  /* 0x000000000f087348 */ /* 0x001fea0003c00000 */
[----:B------:R-:W-:Y:S01]  /*30820*/  VOTE.ANY R14, PT, P6 ;  /* 0x00000000000e7806 */ /* 0x000fe200030e0100 */
[----:B0-----:R-:W-:Y:S06]  /*30830*/  ENDCOLLECTIVE ;  /* 0x000000000000791b */ /* 0x001fec0003800000 */
.L_x_2135:
[----:B------:R-:W-:Y:S05]  /*30840*/  BSYNC B0 ;  /* 0x0000000000007941 */ /* 0x000fea0003800000 */
.L_x_2134:
[----:B------:R0:W5:Y:S01]  /*30850*/  LDL.LU R10, [R1+0xc] ;  /* 0x00000c00010a7983 */ /* 0x0001620000300800 */
[----:B------:R-:W-:Y:S01]  /*30860*/  IMAD.MOV.U32 R0, RZ, RZ, R14 ;  /* 0x000000ffff007224 */ /* 0x000fe200078e000e */
[----:B------:R-:W-:Y:S01]  /*30870*/  MOV R15, 0xffffffff ;  /* 0xffffffff000f7802 */ /* 0x000fe20000000f00 */
[----:B------:R-:W-:Y:S02]  /*30880*/  IMAD.MOV.U32 R13, RZ, RZ, R4 ;  /* 0x000000ffff0d7224 */ /* 0x000fe400078e0004 */
[----:B------:R-:W1:Y:S01]  /*30890*/  POPC R3, R0 ;  /* 0x0000000000037309 */ /* 0x000e620000000000 */
[----:B------:R-:W-:Y:S02]  /*308a0*/  IMAD.MOV.U32 R11, RZ, RZ, 0x1f ;  /* 0x0000001fff0b7424 */ /* 0x000fe400078e00ff */
[----:B01----:R-:W-:-:S07]  /*308b0*/  IMAD.MOV.U32 R12, RZ, RZ, R3 ;  /* 0x000000ffff0c7224 */ /* 0x003fce00078e0003 */
[----:B-----5:R-:W-:Y:S05]  /*308c0*/  WARPSYNC.COLLECTIVE R15, `(.L_x_2136) ;  /* 0x000000000f087348 */ /* 0x020fea0003c00000 */
[----:B------:R0:W1:Y:S02]  /*308d0*/  SHFL.IDX P6, R14, R13, R12, R11 ;  /* 0x0000000c0d0e7389 */ /* 0x00006400000c000b */
[----:B01---5:R-:W-:Y:S01]  /*308e0*/  ENDCOLLECTIVE ;  /* 0x000000000000791b */ /* 0x023fe20003800000 */
.L_x_2136:
[----:B------:R-:W-:Y:S02]  /*308f0*/  IMAD.MOV.U32 R13, RZ, RZ, R6 ;  /* 0x000000ffff0d7224 */ /* 0x000fe400078e0006 */
[----:B------:R-:W-:-:S07]  /*30900*/  IMAD.MOV.U32 R4, RZ, RZ, R14 ;  /* 0x000000ffff047224 */ /* 0x000fce00078e000e */
[----:B------:R-:W-:Y:S05]  /*30910*/  WARPSYNC.COLLECTIVE R15, `(.L_x_2137) ;  /* 0x000000000f087348 */ /* 0x000fea0003c00000 */
[----:B------:R0:W1:Y:S02]  /*30920*/  SHFL.IDX P6, R14, R13, R12, R11 ;  /* 0x0000000c0d0e7389 */ /* 0x00006400000c000b */
[----:B01----:R-:W-:Y:S01]  /*30930*/  ENDCOLLECTIVE ;  /* 0x000000000000791b */ /* 0x003fe20003800000 */
.L_x_2137:
[----:B------:R-:W-:Y:S02]  /*30940*/  IMAD.MOV.U32 R6, RZ, RZ, R14 ;  /* 0x000000ffff067224 */ /* 0x000fe400078e000e */
[----:B------:R-:W-:-:S05]  /*30950*/  IMAD.IADD R10, R3, 0x1, R10 ;  /* 0x00000001030a7824 */ /* 0x000fca00078e020a */
[----:B------:R2:W-:Y:S01]  /*30960*/  STL [R1+0xc], R10 ;  /* 0x00000c0a01007387 */ /* 0x0005e20000100800 */
[----:B------:R-:W-:Y:S05]  /*30970*/  BRA `(.L_x_2138) ;  /* 0xffffffc000547947 */ /* 0x000fea000383ffff */
.L_x_2005:
[----:B------:R-:W-:Y:S01]  /*30980*/  BSSY B0, `(.L_x_2139) ;  /* 0x0000008000007945 */ /* 0x000fe20003800000 */
[----:B------:R-:W-:Y:S01]  /*30990*/  IMAD.MOV.U32 R13, RZ, RZ, R7 ;  /* 0x000000ffff0d7224 */ /* 0x000fe200078e0007 */
[----:B------:R-:W-:Y:S01]  /*309a0*/  MOV R15, 0xffffffff ;  /* 0xffffffff000f7802 */ /* 0x000fe20000000f00 */
[----:B------:R-:W-:Y:S02]  /*309b0*/  IMAD.MOV.U32 R12, RZ, RZ, R3 ;  /* 0x000000ffff0c7224 */ /* 0x000fe400078e0003 */
[----:B------:R-:W-:-:S07]  /*309c0*/  IMAD.MOV.U32 R11, RZ, RZ, 0x1f ;  /* 0x0000001fff0b7424 */ /* 0x000fce00078e00ff */
[----:B0-2---:R-:W-:Y:S05]  /*309d0*/  WARPSYNC.COLLECTIVE R15, `(.L_x_2140) ;  /* 0x000000000f087348 */ /* 0x005fea0003c00000 */
[----:B------:R1:W3:Y:S02]  /*309e0*/  SHFL.IDX P6, R14, R13, R12, R11 ;  /* 0x0000000c0d0e7389 */ /* 0x0002e400000c000b */
[----:B0123--:R-:W-:Y:S01]  /*309f0*/  ENDCOLLECTIVE ;  /* 0x000000000000791b */ /* 0x00ffe20003800000 */
.L_x_2140:
[----:B------:R-:W-:Y:S05]  /*30a00*/  BSYNC B0 ;  /* 0x0000000000007941 */ /* 0x000fea0003800000 */
.L_x_2139:
[----:B------:R-:W-:Y:S01]  /*30a10*/  IMAD.MOV.U32 R3, RZ, RZ, R14 ;  /* 0x000000ffff037224 */ /* 0x000fe200078e000e */
[----:B------:R-:W-:Y:S06]  /*30a20*/  BRA `(.L_x_2141) ;  /* 0xffffffc000407947 */ /* 0x000fec000383ffff */
.L_x_2011:
[----:B0-----:R0:W1:Y:S02]  /*30a30*/  SYNCS.PHASECHK.TRANS64.TRYWAIT P0, [R0+URZ+0x30820], R3 ;  /* 0x03082003000075a7 */ /* 0x001064000800017f */
[----:B-1----:R-:W-:Y:S05]  /*30a40*/  @!P0 NANOSLEEP.SYNCS 0x989680 ;  /* 0x009896800000895d */ /* 0x002fea0003900000 */
[----:B------:R-:W1:Y:S02]  /*30a50*/  @!P0 SYNCS.PHASECHK.TRANS64 P0, [R0+URZ+0x30820], R3 ;  /* 0x03082003000085a7 */ /* 0x000e64000800007f */
[----:B-1----:R-:W-:Y:S05]  /*30a60*/  @!P0 BRA `(.L_x_2011) ;  /* 0xfffffffc00f08947 */ /* 0x002fea000383ffff */
[----:B------:R-:W-:Y:S05]  /*30a70*/  BRA `(.L_x_2142) ;  /* 0xffffffc800e47947 */ /* 0x000fea000383ffff */
.L_x_2012:
        /* <DEDUP_REMOVED lines=11> */
.L_x_2144:
[----:B------:R-:W-:Y:S05]  /*30b30*/  BSYNC B0 ;  /* 0x0000000000007941 */ /* 0x000fea0003800000 */
.L_x_2143:
[----:B------:R-:W-:Y:S05]  /*30b40*/  BRA `(.L_x_2145) ;  /* 0xffffffc800cc7947 */ /* 0x000fea000383ffff */
.L_x_2013:
[----:B------:R-:W-:Y:S01]  /*30b50*/  BSSY B0, `(.L_x_2146) ;  /* 0x0000006000007945 */ /* 0x000fe20003800000 */
[----:B------:R-:W-:-:S07]  /*30b60*/  IMAD.MOV.U32 R15, RZ, RZ, -0x1 ;  /* 0xffffffffff0f7424 */ /* 0x000fce00078e00ff */
[----:B01----:R-:W-:Y:S05]  /*30b70*/  WARPSYNC.COLLECTIVE R15, `(.L_x_2147) ;  /* 0x000000000f0c7348 */ /* 0x003fea0003c00000 */
[----:B------:R-:W-:Y:S02]  /*30b80*/  ELECT P6, UR62, PT ;  /* 0x00000000003e782f */ /* 0x000fe400038c0000 */
[----:B------:R-:W-:Y:S01]  /*30b90*/  MOV R14, UR62 ;  /* 0x0000003e000e7c02 */ /* 0x000fe20008000f00 */
[----:B01----:R-:W-:Y:S10]  /*30ba0*/  ENDCOLLECTIVE ;  /* 0x000000000000791b */ /* 0x003ff40003800000 */
.L_x_2147:
[----:B------:R-:W-:Y:S05]  /*30bb0*/  BSYNC B0 ;  /* 0x0000000000007941 */ /* 0x000fea0003800000 */
.L_x_2146:
[----:B------:R-:W-:Y:S05]  /*30bc0*/  BRA `(.L_x_2148) ;  /* 0xffffffc800c07947 */ /* 0x000fea000383ffff */
.L_x_2015:
[----:B0-----:R0:W1:Y:S02]  /*30bd0*/  SYNCS.PHASECHK.TRANS64.TRYWAIT P0, [R6+URZ], R5 ;  /* 0x00000005060075a7 */ /* 0x001064000800017f */
[----:B-1----:R-:W-:Y:S05]  /*30be0*/  @!P0 NANOSLEEP.SYNCS 0x989680 ;  /* 0x009896800000895d */ /* 0x002fea0003900000 */
[----:B------:R-:W1:Y:S02]  /*30bf0*/  @!P0 SYNCS.PHASECHK.TRANS64 P0, [R6+URZ], R5 ;  /* 0x00000005060085a7 */ /* 0x000e64000800007f */
[----:B-1----:R-:W-:Y:S05]  /*30c00*/  @!P0 BRA `(.L_x_2015) ;  /* 0xfffffffc00f08947 */ /* 0x002fea000383ffff */
[----:B------:R-:W-:Y:S05]  /*30c10*/  BRA `(.L_x_2149) ;  /* 0xffffffcc00007947 */ /* 0x000fea000383ffff */
.L_x_2016:
[----:B-1----:R1:W2:Y:S02]  /*30c20*/  SYNCS.PHASECHK.TRANS64.TRYWAIT P0, [R7+URZ], R2 ;  /* 0x00000002070075a7 */ /* 0x0022a4000800017f */
[----:B--2---:R-:W-:Y:S05]  /*30c30*/  @!P0 NANOSLEEP.SYNCS 0x989680 ;  /* 0x009896800000895d */ /* 0x004fea0003900000 */
[----:B------:R-:W2:Y:S02]  /*30c40*/  @!P0 SYNCS.PHASECHK.TRANS64 P0, [R7+URZ], R2 ;  /* 0x00000002070085a7 */ /* 0x000ea4000800007f */
[----:B--2---:R-:W-:Y:S05]  /*30c50*/  @!P0 BRA `(.L_x_2016) ;  /* 0xfffffffc00f08947 */ /* 0x004fea000383ffff */
[----:B------:R-:W-:Y:S05]  /*30c60*/  BRA `(.L_x_2150) ;  /* 0xffffffc800f47947 */ /* 0x000fea000383ffff */
.L_x_2018:
[----:B--2---:R2:W3:Y:S02]  /*30c70*/  SYNCS.PHASECHK.TRANS64.TRYWAIT P0, [R4+URZ], R5 ;  /* 0x00000005040075a7 */ /* 0x0044e4000800017f */
[----:B---3--:R-:W-:Y:S05]  /*30c80*/  @!P0 NANOSLEEP.SYNCS 0x989680 ;  /* 0x009896800000895d */ /* 0x008fea0003900000 */
[----:B------:R-:W3:Y:S02]  /*30c90*/  @!P0 SYNCS.PHASECHK.TRANS64 P0, [R4+URZ], R5 ;  /* 0x00000005040085a7 */ /* 0x000ee4000800007f */
[----:B---3--:R-:W-:Y:S05]  /*30ca0*/  @!P0 BRA `(.L_x_2018) ;  /* 0xfffffffc00f08947 */ /* 0x008fea000383ffff */
[----:B------:R-:W-:Y:S05]  /*30cb0*/  BRA `(.L_x_2151) ;  /* 0xffffffc800f87947 */ /* 0x000fea000383ffff */
.L_x_2152:
        /* <DEDUP_REMOVED lines=12> */
.L_x_3205:


//--------------------- .text._ZN7cutlass13device_kernelIN5flash11enable_sm90INS1_16FlashAttnFwdSm90INS1_25CollectiveMainloopFwdSm90ILi2EN4cute5tupleIJNS5_1CILi1EEES8_S8_EEENS6_IJNS7_ILi128EEENS7_ILi80EEENS7_ILi256EEEEEELi256ENS_6half_tEfNS_4arch4Sm90ELb1ELb0ELb0ELb0ELb0ELb0ELb0ELb1ELb1ELb1ELb1ELb0EEENS1_21CollectiveEpilogueFwdINS6_IJSA_SC_SB_EEES9_SE_SG_Li256ELb0ELb1ELb1ELb0EEENS1_19SingleTileSchedulerILb0ELb1ELb1ELi128EEEEEEEEEvNT_6ParamsE --------------------------
	.section	.text._ZN7cutlass13device_kernelIN5flash11enable_sm90INS1_16FlashAttnFwdSm90INS1_25CollectiveMainloopFwdSm90ILi2EN4cute5tupleIJNS5_1CILi1EEES8_S8_EEENS6_IJNS7_ILi128EEENS7_ILi80EEENS7_ILi256EEEEEELi256ENS_6half_tEfNS_4arch4Sm90ELb1ELb0ELb0ELb0ELb0ELb0ELb0ELb1ELb1ELb1ELb1ELb0EEENS1_21CollectiveEpilogueFwdINS6_IJSA_SC_SB_EEES9_SE_SG_Li256ELb0ELb1ELb1ELb0EEENS1_19SingleTileSchedulerILb0ELb1ELb1ELi128EEEEEEEEEvNT_6ParamsE,"ax",@progbits
	.align	128
.text._ZN7cutlass13device_kernelIN5flash11enable_sm90INS1_16FlashAttnFwdSm90INS1_25CollectiveMainloopFwdSm90ILi2EN4cute5tupleIJNS5_1CILi1EEES8_S8_EEENS6_IJNS7_ILi128EEENS7_ILi80EEENS7_ILi256EEEEEELi256ENS_6half_tEfNS_4arch4Sm90ELb1ELb0ELb0ELb0ELb0ELb0ELb0ELb1ELb1ELb1ELb1ELb0EEENS1_21CollectiveEpilogueFwdINS6_IJSA_SC_SB_EEES9_SE_SG_Li256ELb0ELb1ELb1ELb0EEENS1_19SingleTileSchedulerILb0ELb1ELb1ELi128EEEEEEEEEvNT_6ParamsE:
        .type           _ZN7cutlass13device_kernelIN5flash11enable_sm90INS1_16FlashAttnFwdSm90INS1_25CollectiveMainloopFwdSm90ILi2EN4cute5tupleIJNS5_1CILi1EEES8_S8_EEENS6_IJNS7_ILi128EEENS7_ILi80EEENS7_ILi256EEEEEELi256ENS_6half_tEfNS_4arch4Sm90ELb1ELb0ELb0ELb0ELb0ELb0ELb0ELb1ELb1ELb1ELb1ELb0EEENS1_21CollectiveEpilogueFwdINS6_IJSA_SC_SB_EEES9_SE_SG_Li256ELb0ELb1ELb1ELb0EEENS1_19SingleTileSchedulerILb0ELb1ELb1ELi128EEEEEEEEEvNT_6ParamsE,@function
        .size           _ZN7cutlass13device_kernelIN5flash11enable_sm90INS1_16FlashAttnFwdSm90INS1_25CollectiveMainloopFwdSm90ILi2EN4cute5tupleIJNS5_1CILi1EEES8_S8_EEENS6_IJNS7_ILi128EEENS7_ILi80EEENS7_ILi256EEEEEELi256ENS_6half_tEfNS_4arch4Sm90ELb1ELb0ELb0ELb0ELb0ELb0ELb0ELb1ELb1ELb1ELb1ELb0EEENS1_21CollectiveEpilogueFwdINS6_IJSA_SC_SB_EEES9_SE_SG_Li256ELb0ELb1ELb1ELb0EEENS1_19SingleTileSchedulerILb0ELb1ELb1ELi128EEEEEEEEEvNT_6ParamsE,(.L_x_3206 - _ZN7cutlass13device_kernelIN5flash11enable_sm90INS1_16FlashAttnFwdSm90INS1_25CollectiveMainloopFwdSm90ILi2EN4cute5tupleIJNS5_1CILi1EEES8_S8_EEENS6_IJNS7_ILi128EEENS7_ILi80EEENS7_ILi256EEEEEELi256ENS_6half_tEfNS_4arch4Sm90ELb1ELb0ELb0ELb0ELb0ELb0ELb0ELb1ELb1ELb1ELb1ELb0EEENS1_21CollectiveEpilogueFwdINS6_IJSA_SC_SB_EEES9_SE_SG_Li256ELb0ELb1ELb1ELb0EEENS1_19SingleTileSchedulerILb0ELb1ELb1ELi128EEEEEEEEEvNT_6ParamsE)
        .other          _ZN7cutlass13device_kernelIN5flash11enable_sm90INS1_16FlashAttnFwdSm90INS1_25CollectiveMainloopFwdSm90ILi2EN4cute5tupleIJNS5_1CILi1EEES8_S8_EEENS6_IJNS7_ILi128EEENS7_ILi80EEENS7_ILi256EEEEEELi256ENS_6half_tEfNS_4arch4Sm90ELb1ELb0ELb0ELb0ELb0ELb0ELb0ELb1ELb1ELb1ELb1ELb0EEENS1_21CollectiveEpilogueFwdINS6_IJSA_SC_SB_EEES9_SE_SG_Li256ELb0ELb1ELb1ELb0EEENS1_19SingleTileSchedulerILb0ELb1ELb1ELi128EEEEEEEEEvNT_6ParamsE,@"STO_CUDA_ENTRY STV_DEFAULT"
_ZN7cutlass13device_kernelIN5flash11enable_sm90INS1_16FlashAttnFwdSm90INS1_25CollectiveMainloopFwdSm90ILi2EN4cute5tupleIJNS5_1CILi1EEES8_S8_EEENS6_IJNS7_ILi128EEENS7_ILi80EEENS7_ILi256EEEEEELi256ENS_6half_tEfNS_4arch4Sm90ELb1ELb0ELb0ELb0ELb0ELb0ELb0ELb1ELb1ELb1ELb1ELb0EEENS1_21CollectiveEpilogueFwdINS6_IJSA_SC_SB_EEES9_SE_SG_Li256ELb0ELb1ELb1ELb0EEENS1_19SingleTileSchedulerILb0ELb1ELb1ELi128EEEEEEEEEvNT_6ParamsE:
        /* <DEDUP_REMOVED lines=17> */
.L_x_2154:
[----:B------:R-:W-:Y:S05]  /*0110*/  BSYNC B0 ;  /* 0x0000000000007941 */ /* 0x000fea0003800000 */
.L_x_2153:
        /* <DEDUP_REMOVED lines=40> */
.L_x_2155:
        /* <DEDUP_REMOVED lines=22> */
.L_x_2156:
        /* <DEDUP_REMOVED lines=18> */
.L_x_2157:
        /* <DEDUP_REMOVED lines=22> */
.L_x_2158:
        /* <DEDUP_REMOVED lines=22> */
.L_x_2159:
        /* <DEDUP_REMOVED lines=8> */
.L_x_2162:
        /* <DEDUP_REMOVED lines=18> */
[----:B------:R-:W0:Y:S01]  /*0a80*/  LDC R0, c[0x0][0x448] ;  /* 0x00011200ff007b82 */ /* 0x000e220000000800 */
[----:B------:R-:W1:Y:S01]  /*0a90*/  S2R R152, SR_CTAID.X ;  /* 0x0000000000987919 */ /* 0x000e620000002500 */
[----:B------:R-:W-:Y:S01]  /*0aa0*/  SHF.R.U32.HI R4, RZ, 0x10, R22 ;  /* 0x00000010ff047819 */ /* 0x000fe20000011616 */
[----:B------:R-:W-:Y:S01]  /*0ab0*/  IMAD.MOV.U32 R213, RZ, RZ, RZ ;  /* 0x000000ffffd57224 */ /* 0x000fe200078e00ff */
[----:B------:R-:W-:-:S04]  /*0ac0*/  LOP3.LUT R22, R22, 0xffff, RZ, 0xc0, !PT ;  /* 0x0000ffff16167812 */ /* 0x000fc800078ec0ff */
[----:B------:R-:W2:Y:S08]  /*0ad0*/  LDC.64 R8, c[0x0][0x418] ;  /* 0x00010600ff087b82 */ /* 0x000eb00000000a00 */
[----:B------:R-:W3:Y:S01]  /*0ae0*/  LDC R3, c[0x0][0x288] ;  /* 0x0000a200ff037b82 */ /* 0x000ee20000000800 */
[----:B0-----:R-:W-:-:S07]  /*0af0*/  ISETP.NE.AND P1, PT, R0, 0x1, PT ;  /* 0x000000010000780c */ /* 0x001fce0003f25270 */
[----:B------:R-:W0:Y:S01]  /*0b00*/  LDC R18, c[0x0][0x424] ;  /* 0x00010900ff127b82 */ /* 0x000e220000000800 */
[----:B--2---:R-:W-:-:S07]  /*0b10*/  ISETP.NE.U32.AND P0, PT, R8, RZ, PT ;  /* 0x000000ff0800720c */ /* 0x004fce0003f05070 */
[----:B------:R-:W2:Y:S01]  /*0b20*/  LDC R153, c[0x0][0x2f0] ;  /* 0x0000bc00ff997b82 */ /* 0x000ea20000000800 */
[----:B-1----:R-:W-:Y:S01]  /*0b30*/  IMAD.SHL.U32 R152, R152, 0x80, RZ ;  /* 0x0000008098987824 */ /* 0x002fe200078e00ff */
[----:B------:R-:W-:-:S03]  /*0b40*/  ISETP.NE.AND.EX P0, PT, R9, RZ, PT, P0 ;  /* 0x000000ff0900720c */ /* 0x000fc60003f05300 */
[----:B------:R-:W-:Y:S01]  /*0b50*/  @P1 VIADD R0, R152, 0x7f ;  /* 0x0000007f98001836 */ /* 0x000fe20000000000 */
[----:B---3--:R-:W-:Y:S02]  /*0b60*/  IADD3 R3, -R3, 0x50, RZ ;  /* 0x0000005003037810 */ /* 0x008fe40007ffe1ff */
[----:B------:R-:W1:Y:S08]  /*0b70*/  @P1 LDC R5, c[0x0][0x44c] ;  /* 0x00011300ff051b82 */ /* 0x000e700000000800 */
[----:B------:R-:W3:Y:S01]  /*0b80*/  @P1 LDC R7, c[0x0][0x450] ;  /* 0x00011400ff071b82 */ /* 0x000ee20000000800 */
[----:B0-----:R-:W-:-:S02]  /*0b90*/  SEL R18, R18, 0x1, P0 ;  /* 0x0000000112127807 */ /* 0x001fc40000000000 */
[----:B------:R-:W-:-:S03]  /*0ba0*/  ISETP.NE.AND P0, PT, R4, RZ, PT ;  /* 0x000000ff0400720c */ /* 0x000fc60003f05270 */
[----:B--2---:R-:W-:Y:S02]  /*0bb0*/  IMAD R3, R18, R153, R3 ;  /* 0x0000009912037224 */ /* 0x004fe400078e0203 */
[----:B-1----:R-:W-:-:S08]  /*0bc0*/  @P1 IMAD.HI.U32 R2, R0, R5, RZ ;  /* 0x0000000500021227 */ /* 0x002fd000078e00ff */
[----:B------:R-:W0:Y:S01]  /*0bd0*/  @!P0 LDC R4, c[0x0][0x9f0] ;  /* 0x00027c00ff048b82 */ /* 0x000e220000000800 */
[----:B------:R-:W-:Y:S01]  /*0be0*/  VIADD R0, R152, 0x7f ;  /* 0x0000007f98007836 */ /* 0x000fe20000000000 */
[----:B---3--:R-:W-:Y:S01]  /*0bf0*/  @P1 SHF.R.U32.HI R0, RZ, R7, R2 ;  /* 0x00000007ff001219 */ /* 0x008fe20000011602 */
[----:B------:R-:W-:-:S04]  /*0c00*/  IMAD R2, R18, R153, 0x4f ;  /* 0x0000004f12027424 */ /* 0x000fc800078e0299 */
[----:B------:R-:W-:Y:S02]  /*0c10*/  IMAD.IADD R0, R3, 0x1, R0 ;  /* 0x0000000103007824 */ /* 0x000fe400078e0200 */
[----:B------:R-:W-:-:S04]  /*0c20*/  IMAD.HI R2, R2, 0x66666667, RZ ;  /* 0x6666666702027827 */ /* 0x000fc800078e02ff */
[----:B------:R-:W-:Y:S01]  /*0c30*/  IMAD.HI R0, R0, 0x66666667, RZ ;  /* 0x6666666700007827 */ /* 0x000fe200078e02ff */
[----:B------:R-:W-:-:S04]  /*0c40*/  SHF.R.U32.HI R3, RZ, 0x1f, R2 ;  /* 0x0000001fff037819 */ /* 0x000fc80000011602 */
[----:B------:R-:W-:Y:S02]  /*0c50*/  SHF.R.U32.HI R5, RZ, 0x1f, R0 ;  /* 0x0000001fff057819 */ /* 0x000fe40000011600 */
[----:B------:R-:W-:Y:S02]  /*0c60*/  LEA.HI.SX32 R3, R2, R3, 0x1b ;  /* 0x0000000302037211 */ /* 0x000fe400078fdaff */
[----:B------:R-:W-:-:S04]  /*0c70*/  LEA.HI.SX32 R0, R0, R5, 0x1b ;  /* 0x0000000500007211 */ /* 0x000fc800078fdaff */
[----:B------:R-:W-:-:S04]  /*0c80*/  VIMNMX R11, R3, R0, PT ;  /* 0x00000000030b7248 */ /* 0x000fc80003fe0100 */
[----:B------:R-:W-:-:S13]  /*0c90*/  ISETP.GE.AND P1, PT, R11, 0x1, PT ;  /* 0x000000010b00780c */ /* 0x000fda0003f26270 */
[----:B0-----:R-:W-:Y:S05]  /*0ca0*/  @!P1 BRA `(.L_x_2164) ;  /* 0x00000000006c9947 */ /* 0x001fea0003800000 */
[-C--:B------:R-:W-:Y:S02]  /*0cb0*/  IABS R7, R4.reuse ;  /* 0x0000000400077213 */ /* 0x080fe40000000000 */
[----:B------:R-:W-:Y:S02]  /*0cc0*/  IADD3 R5, R4, -0x1, R11 ;  /* 0xffffffff04057810 */ /* 0x000fe40007ffe00b */
[----:B------:R-:W0:Y:S01]  /*0cd0*/  I2F.RP R0, R7 ;  /* 0x0000000700007306 */ /* 0x000e220000209400 */
[----:B------:R-:W-:-:S05]  /*0ce0*/  IABS R8, R4 ;  /* 0x0000000400087213 */ /* 0x000fca0000000000 */
[----:B------:R-:W-:Y:S02]  /*0cf0*/  IMAD.MOV R8, RZ, RZ, -R8 ;  /* 0x000000ffff087224 */ /* 0x000fe400078e0a08 */
[----:B0-----:R-:W0:Y:S02]  /*0d00*/  MUFU.RCP R0, R0 ;  /* 0x0000000000007308 */ /* 0x001e240000001000 */
[----:B0-----:R-:W-:Y:S01]  /*0d10*/  VIADD R2, R0, 0xffffffe ;  /* 0x0ffffffe00027836 */ /* 0x001fe20000000000 */
[----:B------:R-:W-:Y:S02]  /*0d20*/  IABS R0, R5 ;  /* 0x0000000500007213 */ /* 0x000fe40000000000 */
[----:B------:R-:W-:-:S03]  /*0d30*/  LOP3.LUT R5, R5, R4, RZ, 0x3c, !PT ;  /* 0x0000000405057212 */ /* 0x000fc600078e3cff */
[----:B------:R0:W1:Y:S01]  /*0d40*/  F2I.FTZ.U32.TRUNC.NTZ R3, R2 ;  /* 0x0000000200037305 */ /* 0x000062000021f000 */
        /* <DEDUP_REMOVED lines=17> */
.L_x_2164:
[----:B------:R-:W0:Y:S01]  /*0e60*/  S2R R0, SR_TID.X ;  /* 0x0000000000007919 */ /* 0x000e220000002100 */
[-C--:B------:R-:W-:Y:S01]  /*0e70*/  IMAD R22, R22, R213.reuse, RZ ;  /* 0x000000d516167224 */ /* 0x080fe200078e02ff */
[----:B------:R-:W-:Y:S01]  /*0e80*/  PLOP3.LUT P0, PT, PT, PT, PT, 0x80, 0x0 ;  /* 0x000000000000781c */ /* 0x000fe20003f0f070 */
[----:B------:R-:W-:Y:S01]  /*0e90*/  IMAD.MOV.U32 R2, RZ, RZ, RZ ;  /* 0x000000ffff027224 */ /* 0x000fe200078e00ff */
[----:B------:R-:W-:Y:S02]  /*0ea0*/  CS2R R150, SRZ ;  /* 0x0000000000967805 */ /* 0x000fe4000001ff00 */
[----:B------:R-:W-:Y:S02]  /*0eb0*/  CS2R R148, SRZ ;  /* 0x0000000000947805 */ /* 0x000fe4000001ff00 */
[----:B------:R-:W-:Y:S02]  /*0ec0*/  VIADDMNMX R213, R22, R213, R11, PT ;  /* 0x000000d516d57246 */ /* 0x000fe4000380010b */
[----:B------:R-:W-:-:S02]  /*0ed0*/  CS2R R146, SRZ ;  /* 0x0000000000927805 */ /* 0x000fc4000001ff00 */
[----:B------:R-:W-:Y:S02]  /*0ee0*/  CS2R R144, SRZ ;  /* 0x0000000000907805 */ /* 0x000fe4000001ff00 */
[----:B------:R-:W-:Y:S02]  /*0ef0*/  CS2R R142, SRZ ;  /* 0x00000000008e7805 */ /* 0x000fe4000001ff00 */
[----:B------:R-:W-:Y:S02]  /*0f00*/  ISETP.GT.AND P1, PT, R213, R22, PT ;  /* 0x00000016d500720c */ /* 0x000fe40003f24270 */
        /* <DEDUP_REMOVED lines=21> */
[----:B0-----:R-:W-:Y:S01]  /*1060*/  VIADD R19, R0, 0xffffff80 ;  /* 0xffffff8000137836 */ /* 0x001fe20000000000 */
[----:B------:R-:W-:Y:S01]  /*1070*/  CS2R R98, SRZ ;  /* 0x0000000000627805 */ /* 0x000fe2000001ff00 */
[----:B------:R-:W-:Y:S01]  /*1080*/  IMAD.MOV.U32 R0, RZ, RZ, RZ ;  /* 0x000000ffff007224 */ /* 0x000fe200078e00ff */
        /* <DEDUP_REMOVED lines=37> */
[----:B------:R-:W-:Y:S01]  /*12e0*/  IMAD R153, R18, R153, RZ ;  /* 0x0000009912997224 */ /* 0x000fe200078e02ff */
        /* <DEDUP_REMOVED lines=36> */
.L_x_2166:
[----:B------:R-:W2:Y:S01]  /*1530*/  LDL.LU R17, [R1+0x14] ;  /* 0x0000140001117983 */ /* 0x000ea20000300800 */
[----:B------:R-:W-:Y:S02]  /*1540*/  R2UR UR4, R16 ;  /* 0x00000000100472ca */ /* 0x000fe400000e0000 */
[----:B------:R-:W-:-:S11]  /*1550*/  SHF.L.U32 R2, RZ, 0x1f, RZ ;  /* 0x0000001fff027819 */ /* 0x000fd600000006ff */
[----:B------:R-:W0:Y:S01]  /*1560*/  SYNCS.PHASECHK.TRANS64.TRYWAIT P1, [UR4+0x38800], R2 ;  /* 0x03880002ff0075a7 */ /* 0x000e220008020144 */
[----:B--2---:R-:W-:-:S04]  /*1570*/  LOP3.LUT R0, R17, 0x1, RZ, 0xfc, !PT ;  /* 0x0000000111007812 */ /* 0x004fc800078efcff */
[----:B------:R-:W-:Y:S01]  /*1580*/  ISETP.NE.AND P0, PT, R0, 0x3, PT ;  /* 0x000000030000780c */ /* 0x000fe20003f05270 */
[----:B0-----:R-:W-:-:S12]  /*1590*/  @!P1 BRA `(.L_x_2167) ;  /* 0x0000013400ac9947 */ /* 0x001fd80003800000 */
.L_x_2295:
[----:B------:R-:W-:Y:S05]  /*15a0*/  @!P0 BRA `(.L_x_2168) ;  /* 0x0000000000048947 */ /* 0x000fea0003800000 */
[----:B------:R-:W-:Y:S01]  /*15b0*/  BPT.TRAP 0x1 ;  /* 0x000000040000795c */ /* 0x000fe20000300000 */
.L_x_2168:
[----:B------:R-:W-:-:S13]  /*15c0*/  R2UR UR4, R16 ;  /* 0x00000000100472ca */ /* 0x000fda00000e0000 */
[----:B------:R1:W2:Y:S01]  /*15d0*/  SYNCS.PHASECHK.TRANS64.TRYWAIT P2, [UR4+0x38830], R2 ;  /* 0x03883002ff0075a7 */ /* 0x0002a20008040144 */
[----:B------:R-:W-:Y:S05]  /*15e0*/  @!P0 BRA `(.L_x_2169) ;  /* 0x0000000000048947 */ /* 0x000fea0003800000 */
[----:B------:R-:W-:Y:S01]  /*15f0*/  BPT.TRAP 0x1 ;  /* 0x000000040000795c */ /* 0x000fe20000300000 */
.L_x_2169:
[----:B------:R-:W3:Y:S01]  /*1600*/  S2R R0, SR_TID.X ;  /* 0x0000000000007919 */ /* 0x000ee20000002100 */
[----:B------:R-:W-:-:S04]  /*1610*/  MOV R4, UR36 ;  /* 0x0000002400047c02 */ /* 0x000fc80008000f00 */
[----:B------:R-:W-:Y:S02]  /*1620*/  LOP3.LUT R4, R4, 0x10000, RZ, 0xfc, !PT ;  /* 0x0001000004047812 */ /* 0x000fe400078efcff */
[----:B---3--:R-:W-:-:S04]  /*1630*/  LOP3.LUT R0, R0, 0x7f, RZ, 0xc0, !PT ;  /* 0x0000007f00007812 */ /* 0x008fc800078ec0ff */
[----:B------:R-:W-:Y:S01]  /*1640*/  ISETP.NE.AND P1, PT, R0, RZ, PT ;  /* 0x000000ff0000720c */ /* 0x000fe20003f25270 */
[----:B--2---:R-:W-:-:S12]  /*1650*/  @P2 BRA `(.L_x_2170) ;  /* 0x00000000000c2947 */ /* 0x004fd80003800000 */
[----:B------:R-:W-:-:S13]  /*1660*/  R2UR UR4, R16 ;  /* 0x00000000100472ca */ /* 0x000fda00000e0000 */
[----:B------:R-:W2:Y:S02]  /*1670*/  SYNCS.PHASECHK.TRANS64.TRYWAIT P2, [UR4+0x38830], R2 ;  /* 0x03883002ff0075a7 */ /* 0x000ea40008040144 */
[----:B--2---:R-:W-:Y:S05]  /*1680*/  @!P2 BRA `(.L_x_2171) ;  /* 0x00000134008ca947 */ /* 0x004fea0003800000 */
.L_x_2170:
[----:B------:R-:W-:Y:S05]  /*1690*/  WARPSYNC.ALL ;  /* 0x0000000000007948 */ /* 0x000fea0003800000 */
        /* <DEDUP_REMOVED lines=12> */
[----:B------:R-:W-:Y:S01]  /*1760*/  IMAD.U32 R13, RZ, RZ, UR21 ;  /* 0x00000015ff0d7e24 */ /* 0x000fe2000f8e00ff */
[----:B------:R-:W-:Y:S01]  /*1770*/  R2UR UR17, R5 ;  /* 0x00000000051172ca */ /* 0x000fe200000e0000 */
[----:B------:R-:W-:Y:S01]  /*1780*/  UIADD3 UR4, UR60, 0x24400, URZ ;  /* 0x000244003c047890 */ /* 0x000fe2000fffe03f */
[----:B------:R-:W-:Y:S01]  /*1790*/  R2UR UR6, R4 ;  /* 0x00000000040672ca */ /* 0x000fe200000e0000 */
[----:B------:R-:W-:Y:S01]  /*17a0*/  UMOV UR23, 0x40000040 ;  /* 0x4000004000177882 */ /* 0x000fe20000000000 */
[----:B------:R-:W-:Y:S01]  /*17b0*/  UMOV UR25, 0x40000040 ;  /* 0x4000004000197882 */ /* 0x000fe20000000000 */
[----:B------:R-:W-:Y:S01]  /*17c0*/  USHF.R.U32.HI UR4, URZ, 0x4, UR4 ;  /* 0x000000043f047899 */ /* 0x000fe20008011604 */
[----:B01----:R-:W0:Y:S01]  /*17d0*/  LDC R2, c[0x0][0x448] ;  /* 0x00011200ff027b82 */ /* 0x003e220000000800 */
[----:B------:R-:W-:Y:S01]  /*17e0*/  UMOV UR27, 0x40000040 ;  /* 0x40000040001b7882 */ /* 0x000fe20000000000 */
[----:B------:R-:W-:Y:S01]  /*17f0*/  UMOV UR29, 0x40000040 ;  /* 0x40000040001d7882 */ /* 0x000fe20000000000 */
[----:B------:R-:W-:Y:S01]  /*1800*/  ULOP3.LUT UR4, UR4, 0x3fff, URZ, 0xc0, !UPT ;  /* 0x00003fff04047892 */ /* 0x000fe2000f8ec03f */
[----:B------:R-:W-:Y:S01]  /*1810*/  LOP3.LUT R0, R65, 0xffffff80, RZ, 0xc0, !PT ;  /* 0xffffff8041007812 */ /* 0x000fe200078ec0ff */
[----:B------:R-:W-:Y:S01]  /*1820*/  UMOV UR31, 0x40000040 ;  /* 0x40000040001f7882 */ /* 0x000fe20000000000 */
[----:B------:R-:W-:Y:S01]  /*1830*/  UMOV UR33, 0x40000040 ;  /* 0x4000004000217882 */ /* 0x000fe20000000000 */
[----:B------:R-:W-:Y:S01]  /*1840*/  ULOP3.LUT UR61, UR4, 0x10000, URZ, 0xfc, !UPT ;  /* 0x00010000043d7892 */ /* 0x000fe2000f8efc3f */
[----:B------:R-:W-:Y:S01]  /*1850*/  LEA.HI R6, R66, R66, RZ, 0x1 ;  /* 0x0000004242067211 */ /* 0x000fe200078f08ff */
[----:B------:R-:W-:Y:S01]  /*1860*/  UIADD3 UR5, UR6, 0x2, URZ ;  /* 0x0000000206057890 */ /* 0x000fe2000fffe03f */
[----:B------:R-:W-:Y:S01]  /*1870*/  IMAD.IADD R0, R19, 0x1, -R0 ;  /* 0x0000000113007824 */ /* 0x000fe200078e0a00 */
[----:B------:R-:W-:Y:S01]  /*1880*/  UIADD3 UR4, UR61, 0x80, URZ ;  /* 0x000000803d047890 */ /* 0x000fe2000fffe03f */
[----:B------:R-:W-:Y:S01]  /*1890*/  LOP3.LUT R9, R6, 0x3fffffe, RZ, 0xc0, !PT ;  /* 0x03fffffe06097812 */ /* 0x000fe200078ec0ff */
[----:B------:R-:W-:Y:S01]  /*18a0*/  UIADD3 UR7, UR6, 0x4, URZ ;  /* 0x0000000406077890 */ /* 0x000fe2000fffe03f */
[----:B------:R-:W-:Y:S01]  /*18b0*/  LEA.HI R64, R64, R19, RZ, 0x2 ;  /* 0x0000001340407211 */ /* 0x000fe200078f10ff */
        /* <DEDUP_REMOVED lines=11> */
[----:B------:R-:W-:Y:S01]  /*1970*/  SHF.R.S32.HI R3, RZ, 0x1f, R0 ;  /* 0x0000001fff037819 */ /* 0x000fe20000011400 */
[----:B------:R-:W-:Y:S01]  /*1980*/  UMOV UR10, UR4 ;  /* 0x00000004000a7c82 */ /* 0x000fe20008000000 */
[----:B------:R-:W-:Y:S01]  /*1990*/  UIADD3 UR4, UR61, 0x180, URZ ;  /* 0x000001803d047890 */ /* 0x000fe2000fffe03f */
[----:B0-----:R-:W-:Y:S01]  /*19a0*/  ISETP.NE.AND P2, PT, R2, 0x1, PT ;  /* 0x000000010200780c */ /* 0x001fe20003f45270 */
[----:B------:R-:W-:Y:S01]  /*19b0*/  UIADD3 UR24, UR6, 0x406, URZ ;  /* 0x0000040606187890 */ /* 0x000fe2000fffe03f */
[CC--:B------:R-:W-:Y:S01]  /*19c0*/  LEA.HI R2, R3.reuse, R0.reuse, RZ, 0x2 ;  /* 0x0000000003027211 */ /* 0x0c0fe200078f10ff */
[----:B------:R-:W-:Y:S01]  /*19d0*/  UIADD3 UR26, UR61, 0x286, URZ ;  /* 0x000002863d1a7890 */ /* 0x000fe2000fffe03f */
[----:B------:R-:W-:Y:S01]  /*19e0*/  LEA.HI R6, R3, R0, RZ, 0x5 ;  /* 0x0000000003067211 */ /* 0x000fe200078f28ff */
[----:B------:R-:W-:Y:S01]  /*19f0*/  UIADD3 UR28, UR6, 0x800, URZ ;  /* 0x00000800061c7890 */ /* 0x000fe2000fffe03f */
[--C-:B------:R-:W-:Y:S01]  /*1a00*/  SHF.R.S32.HI R3, RZ, 0x2, R2.reuse ;  /* 0x00000002ff037819 */ /* 0x100fe20000011402 */
[----:B------:R-:W-:Y:S01]  /*1a10*/  UIADD3 UR30, UR61, 0x500, URZ ;  /* 0x000005003d1e7890 */ /* 0x000fe2000fffe03f */
[----:B------:R-:W-:Y:S01]  /*1a20*/  SHF.R.S32.HI R8, RZ, 0x1f, R2 ;  /* 0x0000001fff087819 */ /* 0x000fe20000011402 */
[----:B------:R-:W-:Y:S01]  /*1a30*/  UIADD3 UR32, UR6, 0x802, URZ ;  /* 0x0000080206207890 */ /* 0x000fe2000fffe03f */
[----:B------:R-:W-:Y:S01]  /*1a40*/  SHF.R.S32.HI R7, RZ, 0x5, R6 ;  /* 0x00000005ff077819 */ /* 0x000fe20000011406 */
[----:B------:R-:W-:Y:S01]  /*1a50*/  UIADD3 UR34, UR61, 0x502, URZ ;  /* 0x000005023d227890 */ /* 0x000fe2000fffe03f */
[-C--:B------:R-:W-:Y:S01]  /*1a60*/  LEA.HI R8, R8, R3.reuse, RZ, 0x3 ;  /* 0x0000000308087211 */ /* 0x080fe200078f18ff */
[----:B------:R-:W-:Y:S01]  /*1a70*/  UMOV UR35, 0x40000040 ;  /* 0x4000004000237882 */ /* 0x000fe20000000000 */
[----:B------:R-:W-:Y:S01]  /*1a80*/  UIADD3 UR36, UR6, 0x804, URZ ;  /* 0x0000080406247890 */ /* 0x000fe2000fffe03f */
[----:B------:R-:W-:Y:S01]  /*1a90*/  IMAD R6, R7, 0x10, R152 ;  /* 0x0000001007067824 */ /* 0x000fe200078e0298 */
[----:B------:R-:W-:Y:S01]  /*1aa0*/  UIADD3 UR38, UR61, 0x504, URZ ;  /* 0x000005043d267890 */ /* 0x000fe2000fffe03f */
[----:B------:R-:W-:Y:S01]  /*1ab0*/  LOP3.LUT R8, R8, 0xfffffff8, RZ, 0xc0, !PT ;  /* 0xfffffff808087812 */ /* 0x000fe200078ec0ff */
[----:B------:R-:W-:Y:S01]  /*1ac0*/  UMOV UR37, 0x40000040 ;  /* 0x4000004000257882 */ /* 0x000fe20000000000 */
[----:B------:R-:W-:Y:S01]  /*1ad0*/  UMOV UR39, 0x40000040 ;  /* 0x4000004000277882 */ /* 0x000fe20000000000 */
[----:B------:R-:W-:Y:S01]  /*1ae0*/  UIADD3 UR40, UR6, 0x806, URZ ;  /* 0x0000080606287890 */ /* 0x000fe2000fffe03f */
[----:B------:R-:W-:Y:S01]  /*1af0*/  LOP3.LUT R64, R64, 0xfffffffc, RZ, 0xc0, !PT ;  /* 0xfffffffc40407812 */ /* 0x000fe200078ec0ff */
[----:B------:R-:W-:Y:S01]  /*1b00*/  UIADD3 UR42, UR61, 0x506, URZ ;  /* 0x000005063d2a7890 */ /* 0x000fe2000fffe03f */
[----:B------:R-:W-:Y:S01]  /*1b10*/  IMAD.IADD R9, R66, 0x1, -R9 ;  /* 0x0000000142097824 */ /* 0x000fe200078e0a09 */
[----:B------:R-:W-:Y:S01]  /*1b20*/  UMOV UR41, 0x40000040 ;  /* 0x4000004000297882 */ /* 0x000fe20000000000 */
[----:B------:R-:W-:Y:S01]  /*1b30*/  UMOV UR43, 0x40000040 ;  /* 0x40000040002b7882 */ /* 0x000fe20000000000 */
[----:B------:R-:W-:Y:S01]  /*1b40*/  UIADD3 UR44, UR6, 0xc00, URZ ;  /* 0x00000c00062c7890 */ /* 0x000fe2000fffe03f */
[----:B------:R-:W-:Y:S01]  /*1b50*/  IADD3 R6, R6, R3, -R8 ;  /* 0x0000000306067210 */ /* 0x000fe20007ffe808 */
[----:B------:R-:W-:Y:S01]  /*1b60*/  UIADD3 UR46, UR61, 0x780, URZ ;  /* 0x000007803d2e7890 */ /* 0x000fe2000fffe03f */
[----:B------:R-:W0:Y:S01]  /*1b70*/  @P2 LDC R8, c[0x0][0x44c] ;  /* 0x00011300ff082b82 */ /* 0x000e220000000800 */
[----:B------:R-:W-:Y:S01]  /*1b80*/  UMOV UR45, 0x40000040 ;  /* 0x40000040002d7882 */ /* 0x000fe20000000000 */
[----:B------:R-:W-:Y:S01]  /*1b90*/  UMOV UR47, 0x40000040 ;  /* 0x40000040002f7882 */ /* 0x000fe20000000000 */
[----:B------:R-:W-:Y:S01]  /*1ba0*/  UIADD3 UR48, UR6, 0xc02, URZ ;  /* 0x00000c0206307890 */ /* 0x000fe2000fffe03f */
[----:B------:R-:W-:Y:S01]  /*1bb0*/  IMAD.IADD R64, R19, 0x1, -R64 ;  /* 0x0000000113407824 */ /* 0x000fe200078e0a40 */
[----:B------:R-:W-:Y:S01]  /*1bc0*/  UIADD3 UR50, UR61, 0x782, URZ ;  /* 0x000007823d327890 */ /* 0x000fe2000fffe03f */
[----:B------:R-:W-:Y:S01]  /*1bd0*/  IMAD R6, R9, 0x40, R6 ;  /* 0x0000004009067824 */ /* 0x000fe200078e0206 */
[----:B------:R-:W-:Y:S01]  /*1be0*/  UMOV UR49, 0x40000040 ;  /* 0x4000004000317882 */ /* 0x000fe20000000000 */
[----:B------:R-:W-:Y:S01]  /*1bf0*/  UMOV UR51, 0x40000040 ;  /* 0x4000004000337882 */ /* 0x000fe20000000000 */
[----:B------:R-:W-:Y:S01]  /*1c00*/  UIADD3 UR52, UR6, 0xc04, URZ ;  /* 0x00000c0406347890 */ /* 0x000fe2000fffe03f */
[----:B------:R-:W1:Y:S01]  /*1c10*/  @P2 LDC R9, c[0x0][0x450] ;  /* 0x00011400ff092b82 */ /* 0x000e620000000800 */
[----:B------:R-:W-:-:S02]  /*1c20*/  WARPGROUP.DEPBAR.LE gsb0, 0x0 ;  /* 0x00008000000079c5 */ /* 0x000fc40000010000 */
[----:B------:R-:W-:Y:S01]  /*1c30*/  WARPGROUP.ARRIVE ;  /* 0x00000000000079c5 */ /* 0x000fe20000000000 */
[----:B------:R-:W-:Y:S01]  /*1c40*/  UIADD3 UR54, UR61, 0x784, URZ ;  /* 0x000007843d367890 */ /* 0x000fe2000fffe03f */
[----:B------:R-:W-:Y:S01]  /*1c50*/  LEA.HI R10, R64, R64, RZ, 0x1 ;  /* 0x00000040400a7211 */ /* 0x000fe200078f08ff */
        /* <DEDUP_REMOVED lines=9> */
[----:B------:R-:W-:Y:S01]  /*1cf0*/  LOP3.LUT R7, R10, 0x1ffffffe, RZ, 0xc0, !PT ;  /* 0x1ffffffe0a077812 */ /* 0x000fe200078ec0ff */
[----:B------:R-:W-:Y:S01]  /*1d00*/  UMOV UR59, 0x40000040 ;  /* 0x40000040003b7882 */ /* 0x000fe20000000000 */
[----:B------:R-:W2:Y:S01]  /*1d10*/  LDC R65, c[0x0][0x288] ;  /* 0x0000a200ff417b82 */ /* 0x000ea20000000800 */
[----:B------:R-:W-:Y:S01]  /*1d20*/  LOP3.LUT R19, R2, 0x7ffffffc, RZ, 0xc0, !PT ;  /* 0x7ffffffc02137812 */ /* 0x000fe200078ec0ff */
[----:B------:R-:W-:Y:S01]  /*1d30*/  IMAD.MOV.U32 R14, RZ, RZ, -0x50 ;  /* 0xffffffb0ff0e7424 */ /* 0x000fe200078e00ff */
[----:B------:R-:W-:Y:S01]  /*1d40*/  CS2R R150, SRZ ;  /* 0x0000000000967805 */ /* 0x000fe2000001ff00 */
[----:B------:R-:W-:Y:S01]  /*1d50*/  IMAD.IADD R7, R64, 0x1, -R7 ;  /* 0x0000000140077824 */ /* 0x000fe200078e0a07 */
[----:B------:R-:W-:Y:S01]  /*1d60*/  IADD3 R19, R0, -R19, RZ ;  /* 0x8000001300137210 */ /* 0x000fe20007ffe0ff */
[----:B------:R-:W-:Y:S01]  /*1d70*/  IMAD R0, R213, R14, 0x51 ;  /* 0x00000051d5007424 */ /* 0x000fe200078e020e */
[----:B------:R-:W-:Y:S01]  /*1d80*/  CS2R R148, SRZ ;  /* 0x0000000000947805 */ /* 0x000fe2000001ff00 */
[----:B------:R-:W-:Y:S01]  /*1d90*/  IMAD R15, R7, 0x8, R6 ;  /* 0x00000008070f7824 */ /* 0x000fe200078e0206 */
[----:B------:R-:W-:Y:S01]  /*1da0*/  CS2R R146, SRZ ;  /* 0x0000000000927805 */ /* 0x000fe2000001ff00 */
[----:B------:R-:W-:Y:S01]  /*1db0*/  IMAD R0, R19, -0x2, R0 ;  /* 0xfffffffe13007824 */ /* 0x000fe200078e0200 */
[----:B------:R-:W-:Y:S01]  /*1dc0*/  CS2R R144, SRZ ;  /* 0x0000000000907805 */ /* 0x000fe2000001ff00 */
[----:B0-----:R-:W-:Y:S01]  /*1dd0*/  @P2 IMAD.HI.U32 R6, R15, R8, RZ ;  /* 0x000000080f062227 */ /* 0x001fe200078e00ff */
[----:B------:R-:W-:-:S02]  /*1de0*/  CS2R R142, SRZ ;  /* 0x00000000008e7805 */ /* 0x000fc4000001ff00 */
[----:B------:R-:W-:Y:S02]  /*1df0*/  CS2R R140, SRZ ;  /* 0x00000000008c7805 */ /* 0x000fe4000001ff00 */
[----:B------:R-:W-:Y:S01]  /*1e00*/  CS2R R138, SRZ ;  /* 0x00000000008a7805 */ /* 0x000fe2000001ff00 */
[----:B------:R-:W-:Y:S01]  /*1e10*/  IMAD.MOV.U32 R3, RZ, RZ, R15 ;  /* 0x000000ffff037224 */ /* 0x000fe200078e000f */
[----:B-1----:R-:W-:Y:S01]  /*1e20*/  @P2 SHF.R.U32.HI R3, RZ, R9, R6 ;  /* 0x00000009ff032219 */ /* 0x002fe20000011606 */
[C-C-:B------:R-:W-:Y:S01]  /*1e30*/  IMAD R6, R213.reuse, -0x50, R153.reuse ;  /* 0xffffffb0d5067824 */ /* 0x140fe200078e0299 */
[----:B------:R-:W-:Y:S01]  /*1e40*/  CS2R R136, SRZ ;  /* 0x0000000000887805 */ /* 0x000fe2000001ff00 */
[----:B------:R-:W-:Y:S01]  /*1e50*/  VIADD R213, R213, 0xfffffffe ;  /* 0xfffffffed5d57836 */ /* 0x000fe20000000000 */
[----:B------:R-:W-:Y:S01]  /*1e60*/  CS2R R134, SRZ ;  /* 0x0000000000867805 */ /* 0x000fe2000001ff00 */
[----:B------:R-:W0:Y:S01]  /*1e70*/  SHFL.IDX PT, R8, R3, 0x1, 0x1c1f ;  /* 0x003c1f0003087f89 */ /* 0x000e2200000e0000 */
[----:B------:R-:W-:Y:S01]  /*1e80*/  VIADD R6, R6, 0x50 ;  /* 0x0000005006067836 */ /* 0x000fe20000000000 */
[----:B--2---:R-:W-:Y:S01]  /*1e90*/  IADD3 R7, R0, -R65, R153 ;  /* 0x8000004100077210 */ /* 0x004fe20007ffe099 */
[----:B------:R-:W-:Y:S01]  /*1ea0*/  IMAD.U32 R17, RZ, RZ, UR61 ;  /* 0x0000003dff117e24 */ /* 0x000fe2000f8e00ff */
[----:B------:R-:W1:Y:S01]  /*1eb0*/  SHFL.IDX PT, R0, R3, RZ, 0x1c1f ;  /* 0x001c1fff03007589 */ /* 0x000e6200000e0000 */
[----:B------:R-:W-:Y:S01]  /*1ec0*/  IMAD R6, R19, -0x2, R6 ;  /* 0xfffffffe13067824 */ /* 0x000fe200078e0206 */
        /* <DEDUP_REMOVED lines=16> */
[----:B------:R-:W-:Y:S02]  /*1fd0*/  WARPGROUP.DEPBAR.LE gsb0, 0x0 ;  /* 0x00008000000079c5 */ /* 0x000fe40000010000 */
[----:B------:R-:W-:Y:S01]  /*1fe0*/  WARPGROUP.ARRIVE ;  /* 0x00000000000079c5 */ /* 0x000fe20000000000 */
[----:B0-----:R-:W-:Y:S02]  /*1ff0*/  VIADDMNMX R8, R8, R7, R6, PT ;  /* 0x0000000708087246 */ /* 0x001fe40003800106 */
[----:B------:R-:W-:-:S02]  /*2000*/  CS2R R100, SRZ ;  /* 0x0000000000647805 */ /* 0x000fc4000001ff00 */
[----:B------:R-:W-:Y:S02]  /*2010*/  CS2R R98, SRZ ;  /* 0x0000000000627805 */ /* 0x000fe4000001ff00 */
[----:B-1----:R-:W-:Y:S02]  /*2020*/  VIADDMNMX R0, R0, R7, R6, PT ;  /* 0x0000000700007246 */ /* 0x002fe40003800106 */
[----:B------:R-:W-:Y:S01]  /*2030*/  CS2R R96, SRZ ;  /* 0x0000000000607805 */ /* 0x000fe2000001ff00 */
[----:B------:R-:W-:Y:S01]  /*2040*/  HGMMA.64x16x16.F32 R40, gdesc[UR8], RZ, !UPT, gsb0 ;  /* 0x00200000082879f0 */ /* 0x000fe2000c0008ff */
[----:B------:R-:W-:Y:S01]  /*2050*/  UIADD3 UR8, UR61, 0x200, URZ ;  /* 0x000002003d087890 */ /* 0x000fe2000fffe03f */
[C---:B------:R-:W-:Y:S01]  /*2060*/  ISETP.GT.AND P3, PT, R8.reuse, RZ, PT ;  /* 0x000000ff0800720c */ /* 0x040fe20003f64270 */
[----:B------:R-:W-:Y:S01]  /*2070*/  UIADD3 UR10, UR61, 0x2, URZ ;  /* 0x000000023d0a7890 */ /* 0x000fe2000fffe03f */
[C---:B------:R-:W-:Y:S01]  /*2080*/  ISETP.GT.AND P4, PT, R8.reuse, 0x1, PT ;  /* 0x000000010800780c */ /* 0x040fe20003f84270 */
[----:B------:R-:W-:Y:S01]  /*2090*/  UMOV UR9, UR21 ;  /* 0x0000001500097c82 */ /* 0x000fe20008000000 */
[----:B------:R-:W-:Y:S01]  /*20a0*/  UMOV UR11, 0x40000040 ;  /* 0x40000040000b7882 */ /* 0x000fe20000000000 */
[----:B------:R-:W-:Y:S01]  /*20b0*/  ISETP.GT.AND P5, PT, R8, 0x8, PT ;  /* 0x000000080800780c */ /* 0x000fe20003fa4270 */
[----:B------:R-:W-:Y:S01]  /*20c0*/  UMOV UR18, UR8 ;  /* 0x0000000800127c82 */ /* 0x000fe20008000000 */
[----:B------:R-:W-:Y:S01]  /*20d0*/  UMOV UR8, UR20 ;  /* 0x0000001400087c82 */ /* 0x000fe20008000000 */
[----:B------:R-:W-:-:S02]  /*20e0*/  ISETP.GT.AND P6, PT, R0, 0x9, PT ;  /* 0x000000090000780c */ /* 0x000fc40003fc4270 */
[----:B------:R-:W-:Y:S02]  /*20f0*/  CS2R R94, SRZ ;  /* 0x00000000005e7805 */ /* 0x000fe4000001ff00 */
[----:B------:R-:W-:Y:S01]  /*2100*/  CS2R R92, SRZ ;  /* 0x00000000005c7805 */ /* 0x000fe2000001ff00 */
[----:B------:R-:W-:Y:S02]  /*2110*/  WARPGROUP.DEPBAR.LE gsb0, 0x0 ;  /* 0x00008000000079c5 */ /* 0x000fe40000010000 */
[----:B------:R-:W-:-:S06]  /*2120*/  WARPGROUP.ARRIVE ;  /* 0x00000000000079c5 */ /* 0x000fcc0000000000 */
[----:B------:R-:W-:Y:S01]  /*2130*/  HGMMA.64x16x16.F32 R32, gdesc[UR12], RZ, !UPT, gsb0 ;  /* 0x002000000c2079f0 */ /* 0x000fe2000c0008ff */
[----:B------:R-:W-:Y:S02]  /*2140*/  UIADD3 UR12, UR61, 0x4, URZ ;  /* 0x000000043d0c7890 */ /* 0x000fe4000fffe03f */
[----:B------:R-:W-:Y:S02]  /*2150*/  UIADD3 UR13, UR61, 0x6, URZ ;  /* 0x000000063d0d7890 */ /* 0x000fe4000fffe03f */
[----:B------:R-:W-:Y:S01]  /*2160*/  UIADD3 UR14, UR61, 0x280, URZ ;  /* 0x000002803d0e7890 */ /* 0x000fe2000fffe03f */
[----:B------:R-:W-:Y:S01]  /*2170*/  UMOV UR15, 0x40000040 ;  /* 0x40000040000f7882 */ /* 0x000fe20000000000 */
[----:B------:R-:W-:Y:S02]  /*2180*/  WARPGROUP.DEPBAR.LE gsb0, 0x0 ;  /* 0x00008000000079c5 */ /* 0x000fe40000010000 */
        /* <DEDUP_REMOVED lines=375> */
[----:B------:R-:W-:Y:S01]  /*3900*/  ULDC UR6, c[0x0][0x988] ;  /* 0x0002620000067ab9 */ /* 0x000fe20000000800 */
        /* <DEDUP_REMOVED lines=12> */
[----:B------:R-:W-:Y:S02]  /*39d0*/  FSEL R58, R58, -INF , P3 ;  /* 0xff8000003a3a7808 */ /* 0x000fe40001800000 */
[----:B------:R-:W-:-:S02]  /*39e0*/  FSEL R59, R59, -INF , P4 ;  /* 0xff8000003b3b7808 */ /* 0x000fc40002000000 */
[----:B------:R-:W-:Y:S01]  /*39f0*/  ISETP.GT.AND P3, PT, R8, 0x9, PT ;  /* 0x000000090800780c */ /* 0x000fe20003f64270 */
[----:B------:R-:W-:Y:S01]  /*3a00*/  HGMMA.64x16x16.F32 R48, gdesc[UR56], R48, gsb0 ;  /* 0x00200000383079f0 */ /* 0x000fe20008000830 */
[----:B------:R-:W-:Y:S01]  /*3a10*/  UIADD3 UR58, UR61, 0x886, URZ ;  /* 0x000008863d3a7890 */ /* 0x000fe2000fffe03f */
[----:B------:R-:W-:Y:S01]  /*3a20*/  FSEL R62, R62, -INF , P5 ;  /* 0xff8000003e3e7808 */ /* 0x000fe20002800000 */
[----:B------:R-:W-:Y:S01]  /*3a30*/  UMOV UR56, UR10 ;  /* 0x0000000a00387c82 */ /* 0x000fe20008000000 */
[----:B------:R-:W-:Y:S01]  /*3a40*/  UMOV UR57, UR11 ;  /* 0x0000000b00397c82 */ /* 0x000fe20008000000 */
[----:B------:R-:W-:Y:S01]  /*3a50*/  UMOV UR59, 0x40000040 ;  /* 0x40000040003b7882 */ /* 0x000fe20000000000 */
[----:B------:R-:W-:Y:S02]  /*3a60*/  FMNMX.FTZ R9, R58, R59, !PT ;  /* 0x0000003b3a097209 */ /* 0x000fe40007810000 */
[----:B------:R-:W-:Y:S02]  /*3a70*/  ISETP.GT.AND P4, PT, R8, 0x10, PT ;  /* 0x000000100800780c */ /* 0x000fe40003f84270 */
[----:B------:R-:W-:-:S02]  /*3a80*/  FSEL R64, R63, -INF , P3 ;  /* 0xff8000003f407808 */ /* 0x000fc40001800000 */
[----:B------:R-:W-:Y:S02]  /*3a90*/  FMNMX.FTZ R9, R62, R9, !PT ;  /* 0x000000093e097209 */ /* 0x000fe40007810000 */
[----:B------:R-:W-:Y:S02]  /*3aa0*/  ISETP.GT.AND P3, PT, R8, 0x11, PT ;  /* 0x000000110800780c */ /* 0x000fe40003f64270 */
[----:B------:R-:W-:Y:S02]  /*3ab0*/  FMNMX.FTZ R9, R64, R9, !PT ;  /* 0x0000000940097209 */ /* 0x000fe40007810000 */
[----:B------:R-:W-:-:S04]  /*3ac0*/  ISETP.GT.AND P5, PT, R0, 0x8, PT ;  /* 0x000000080000780c */ /* 0x000fc80003fa4270 */
[----:B------:R-:W-:Y:S02]  /*3ad0*/  FSEL R60, R60, -INF , P5 ;  /* 0xff8000003c3c7808 */ /* 0x000fe40002800000 */
[----:B------:R-:W-:Y:S01]  /*3ae0*/  ISETP.GT.AND P5, PT, R0, 0x18, PT ;  /* 0x000000180000780c */ /* 0x000fe20003fa4270 */
[----:B------:R-:W-:Y:S02]  /*3af0*/  WARPGROUP.DEPBAR.LE gsb0, 0x0 ;  /* 0x00008000000079c5 */ /* 0x000fe40000010000 */
[----:B------:R-:W-:Y:S01]  /*3b00*/  WARPGROUP.ARRIVE ;  /* 0x00000000000079c5 */ /* 0x000fe20000000000 */
[----:B------:R-:W-:Y:S02]  /*3b10*/  FSEL R50, R50, -INF , P4 ;  /* 0xff80000032327808 */ /* 0x000fe40002000000 */
[----:B------:R-:W-:Y:S02]  /*3b20*/  ISETP.GT.AND P4, PT, R8, 0x18, PT ;  /* 0x000000180800780c */ /* 0x000fe40003f84270 */
[----:B------:R-:W-:Y:S01]  /*3b30*/  FSEL R66, R51, -INF , P3 ;  /* 0xff80000033427808 */ /* 0x000fe20001800000 */
[----:B------:R-:W-:Y:S01]  /*3b40*/  HGMMA.64x16x16.F32 R40, gdesc[UR56], R40, gsb0 ;  /* 0x00200000382879f0 */ /* 0x000fe20008000828 */
[----:B------:R-:W-:Y:S01]  /*3b50*/  UIADD3 UR58, UR61, 0x906, URZ ;  /* 0x000009063d3a7890 */ /* 0x000fe2000fffe03f */
[----:B------:R-:W-:Y:S01]  /*3b60*/  FMNMX.FTZ R9, R50, R9, !PT ;  /* 0x0000000932097209 */ /* 0x000fe20007810000 */
[----:B------:R-:W-:Y:S01]  /*3b70*/  UMOV UR56, UR10 ;  /* 0x0000000a00387c82 */ /* 0x000fe20008000000 */
[----:B------:R-:W-:Y:S01]  /*3b80*/  UMOV UR57, UR11 ;  /* 0x0000000b00397c82 */ /* 0x000fe20008000000 */
[----:B------:R-:W-:Y:S01]  /*3b90*/  UMOV UR59, 0x40000040 ;  /* 0x40000040003b7882 */ /* 0x000fe20000000000 */
[----:B------:R-:W-:-:S02]  /*3ba0*/  ISETP.GT.AND P3, PT, R8, 0x19, PT ;  /* 0x000000190800780c */ /* 0x000fc40003f64270 */
[----:B------:R-:W-:Y:S02]  /*3bb0*/  FSEL R54, R54, -INF , P4 ;  /* 0xff80000036367808 */ /* 0x000fe40002000000 */
[----:B------:R-:W-:Y:S02]  /*3bc0*/  FMNMX.FTZ R9, R66, R9, !PT ;  /* 0x0000000942097209 */ /* 0x000fe40007810000 */
[----:B------:R-:W-:Y:S02]  /*3bd0*/  ISETP.GT.AND P4, PT, R8, 0x20, PT ;  /* 0x000000200800780c */ /* 0x000fe40003f84270 */
[----:B------:R-:W-:Y:S02]  /*3be0*/  FSEL R68, R55, -INF , P3 ;  /* 0xff80000037447808 */ /* 0x000fe40001800000 */
[----:B------:R-:W-:Y:S02]  /*3bf0*/  FMNMX.FTZ R9, R54, R9, !PT ;  /* 0x0000000936097209 */ /* 0x000fe40007810000 */
[----:B------:R-:W-:-:S02]  /*3c00*/  ISETP.GT.AND P3, PT, R8, 0x21, PT ;  /* 0x000000210800780c */ /* 0x000fc40003f64270 */
[----:B------:R-:W-:Y:S02]  /*3c10*/  FMNMX.FTZ R9, R68, R9, !PT ;  /* 0x0000000944097209 */ /* 0x000fe40007810000 */
[----:B------:R-:W-:Y:S01]  /*3c20*/  FSEL R52, R52, -INF , P5 ;  /* 0xff80000034347808 */ /* 0x000fe20002800000 */
        /* <DEDUP_REMOVED lines=11> */
[----:B------:R-:W-:Y:S01]  /*3ce0*/  ISETP.GT.AND P3, PT, R8, 0x29, PT ;  /* 0x000000290800780c */ /* 0x000fe20003f64270 */
[----:B------:R-:W-:Y:S01]  /*3cf0*/  UMOV UR61, URZ ;  /* 0x0000003f003d7c82 */ /* 0x000fe20008000000 */
[----:B------:R-:W-:-:S02]  /*3d00*/  FSEL R46, R46, -INF , P4 ;  /* 0xff8000002e2e7808 */ /* 0x000fc40002000000 */
[----:B------:R-:W-:Y:S02]  /*3d10*/  FMNMX.FTZ R9, R72, R9, !PT ;  /* 0x0000000948097209 */ /* 0x000fe40007810000 */
[----:B------:R-:W-:Y:S02]  /*3d20*/  ISETP.GT.AND P4, PT, R8, 0x30, PT ;  /* 0x000000300800780c */ /* 0x000fe40003f84270 */
[----:B------:R-:W-:Y:S02]  /*3d30*/  FSEL R74, R47, -INF , P3 ;  /* 0xff8000002f4a7808 */ /* 0x000fe40001800000 */
[----:B------:R-:W-:Y:S02]  /*3d40*/  FMNMX.FTZ R9, R46, R9, !PT ;  /* 0x000000092e097209 */ /* 0x000fe40007810000 */
[----:B------:R-:W-:Y:S02]  /*3d50*/  ISETP.GT.AND P3, PT, R8, 0x31, PT ;  /* 0x000000310800780c */ /* 0x000fe40003f64270 */
[----:B------:R-:W-:Y:S01]  /*3d60*/  FMNMX.FTZ R9, R74, R9, !PT ;  /* 0x000000094a097209 */ /* 0x000fe20007810000 */
[----:B------:R-:W-:-:S02]  /*3d70*/  WARPGROUP.DEPBAR.LE gsb0, 0x0 ;  /* 0x00008000000079c5 */ /* 0x000fc40000010000 */
[----:B------:R-:W-:Y:S01]  /*3d80*/  WARPGROUP.ARRIVE ;  /* 0x00000000000079c5 */ /* 0x000fe20000000000 */
[----:B------:R-:W-:Y:S02]  /*3d90*/  FSEL R76, R34, -INF , P4 ;  /* 0xff800000224c7808 */ /* 0x000fe40002000000 */
[----:B------:R-:W-:Y:S02]  /*3da0*/  ISETP.GT.AND P4, PT, R8, 0x38, PT ;  /* 0x000000380800780c */ /* 0x000fe40003f84270 */
[----:B------:R-:W-:Y:S01]  /*3db0*/  FSEL R78, R35, -INF , P3 ;  /* 0xff800000234e7808 */ /* 0x000fe20001800000 */
[----:B------:R-:W-:Y:S01]  /*3dc0*/  HGMMA.64x16x16.F32 R24, gdesc[UR56], R24, gsb0 ;  /* 0x00200000381879f0 */ /* 0x000fe20008000818 */
[----:B------:R-:W-:Y:S02]  /*3dd0*/  FMNMX.FTZ R9, R76, R9, !PT ;  /* 0x000000094c097209 */ /* 0x000fe40007810000 */
[----:B------:R-:W-:Y:S02]  /*3de0*/  ISETP.GT.AND P3, PT, R8, 0x39, PT ;  /* 0x000000390800780c */ /* 0x000fe40003f64270 */
        /* <DEDUP_REMOVED lines=8> */
[----:B------:R-:W-:Y:S02]  /*3e70*/  FSEL R84, R26, -INF , P4 ;  /* 0xff8000001a547808 */ /* 0x000fe40002000000 */
[----:B------:R-:W-:Y:S02]  /*3e80*/  ISETP.GT.AND P4, PT, R8, 0x48, PT ;  /* 0x000000480800780c */ /* 0x000fe40003f84270 */
[----:B------:R-:W-:Y:S02]  /*3e90*/  FSEL R86, R27, -INF , P3 ;  /* 0xff8000001b567808 */ /* 0x000fe40001800000 */
[----:B------:R-:W-:Y:S02]  /*3ea0*/  FMNMX.FTZ R9, R84, R9, !PT ;  /* 0x0000000954097209 */ /* 0x000fe40007810000 */
[----:B------:R-:W-:Y:S02]  /*3eb0*/  ISETP.GT.AND P3, PT, R8, 0x49, PT ;  /* 0x000000490800780c */ /* 0x000fe40003f64270 */
[----:B------:R-:W-:-:S02]  /*3ec0*/  FSEL R88, R30, -INF , P4 ;  /* 0xff8000001e587808 */ /* 0x000fc40002000000 */
[----:B------:R-:W-:Y:S02]  /*3ed0*/  FMNMX.FTZ R9, R86, R9, !PT ;  /* 0x0000000956097209 */ /* 0x000fe40007810000 */
[----:B------:R-:W-:Y:S02]  /*3ee0*/  FSEL R90, R31, -INF , P3 ;  /* 0xff8000001f5a7808 */ /* 0x000fe40001800000 */
[----:B------:R-:W-:Y:S01]  /*3ef0*/  FMNMX.FTZ R9, R88, R9, !PT ;  /* 0x0000000958097209 */ /* 0x000fe20007810000 */
[----:B------:R-:W0:Y:S01]  /*3f00*/  @P2 LDC R31, c[0x0][0x44c] ;  /* 0x00011300ff1f2b82 */ /* 0x000e220000000800 */
[----:B------:R-:W-:Y:S02]  /*3f10*/  ISETP.GT.AND P3, PT, R0, RZ, PT ;  /* 0x000000ff0000720c */ /* 0x000fe40003f64270 */
[----:B------:R-:W-:Y:S02]  /*3f20*/  FMNMX.FTZ R9, R90, R9, !PT ;  /* 0x000000095a097209 */ /* 0x000fe40007810000 */
[----:B------:R-:W-:-:S02]  /*3f30*/  ISETP.GT.AND P4, PT, R0, 0x1, PT ;  /* 0x000000010000780c */ /* 0x000fc40003f84270 */
[----:B------:R-:W-:Y:S01]  /*3f40*/  FSEL R56, R56, -INF , P3 ;  /* 0xff80000038387808 */ /* 0x000fe20001800000 */
[----:B------:R-:W1:Y:S01]  /*3f50*/  SHFL.BFLY PT, R2, R9, 0x2, 0x1f ;  /* 0x0c401f0009027f89 */ /* 0x000e6200000e0000 */
[----:B------:R-:W-:Y:S02]  /*3f60*/  FSEL R57, R57, -INF , P4 ;  /* 0xff80000039397808 */ /* 0x000fe40002000000 */
[----:B------:R-:W-:Y:S02]  /*3f70*/  ISETP.GT.AND P3, PT, R0, 0x10, PT ;  /* 0x000000100000780c */ /* 0x000fe40003f64270 */
[----:B------:R-:W-:Y:S02]  /*3f80*/  FMNMX.FTZ R3, R56, R57, !PT ;  /* 0x0000003938037209 */ /* 0x000fe40007810000 */
[----:B------:R-:W-:Y:S02]  /*3f90*/  ISETP.GT.AND P4, PT, R0, 0x11, PT ;  /* 0x000000110000780c */ /* 0x000fe40003f84270 */
[----:B------:R-:W-:-:S02]  /*3fa0*/  FSEL R48, R48, -INF , P3 ;  /* 0xff80000030307808 */ /* 0x000fc40001800000 */
[----:B------:R-:W-:-:S04]  /*3fb0*/  ISETP.GT.AND P3, PT, R0, 0x19, PT ;  /* 0x000000190000780c */ /* 0x000fc80003f64270 */
[----:B------:R-:W-:Y:S02]  /*3fc0*/  FSEL R14, R53, -INF , P3 ;  /* 0xff800000350e7808 */ /* 0x000fe40001800000 */
[----:B------:R-:W-:-:S04]  /*3fd0*/  ISETP.GT.AND P3, PT, R0, 0x21, PT ;  /* 0x000000210000780c */ /* 0x000fc80003f64270 */
[----:B------:R-:W-:Y:S02]  /*3fe0*/  FSEL R20, R41, -INF , P3 ;  /* 0xff80000029147808 */ /* 0x000fe40001800000 */
[----:B------:R-:W-:Y:S02]  /*3ff0*/  ISETP.GT.AND P3, PT, R0, 0x29, PT ;  /* 0x000000290000780c */ /* 0x000fe40003f64270 */
[----:B-1----:R-:W-:Y:S02]  /*4000*/  FMNMX.FTZ R8, R9, R2, !PT ;  /* 0x0000000209087209 */ /* 0x002fe40007810000 */
[----:B------:R-:W-:Y:S02]  /*4010*/  FSEL R2, R61, -INF , P6 ;  /* 0xff8000003d027808 */ /* 0x000fe40003000000 */
[----:B------:R-:W-:Y:S01]  /*4020*/  FMNMX.FTZ R9, R60, R3, !PT ;  /* 0x000000033c097209 */ /* 0x000fe20007810000 */
[----:B------:R-:W1:Y:S01]  /*4030*/  SHFL.BFLY PT, R21, R8, 0x1, 0x1f ;  /* 0x0c201f0008157f89 */ /* 0x000e6200000e0000 */
[----:B------:R-:W-:Y:S01]  /*4040*/  FSEL R26, R45, -INF , P3 ;  /* 0xff8000002d1a7808 */ /* 0x000fe20001800000 */
[----:B------:R-:W-:Y:S01]  /*4050*/  IMAD.U32 R3, RZ, RZ, UR6 ;  /* 0x00000006ff037e24 */ /* 0x000fe2000f8e00ff */
[----:B------:R-:W-:-:S02]  /*4060*/  FMNMX.FTZ R9, R2, R9, !PT ;  /* 0x0000000902097209 */ /* 0x000fc40007810000 */
[----:B------:R-:W-:Y:S02]  /*4070*/  ISETP.GT.AND P3, PT, R0, 0x30, PT ;  /* 0x000000300000780c */ /* 0x000fe40003f64270 */
[----:B------:R-:W-:Y:S02]  /*4080*/  FMNMX.FTZ R9, R48, R9, !PT ;  /* 0x0000000930097209 */ /* 0x000fe40007810000 */
[----:B------:R-:W-:Y:S02]  /*4090*/  FSEL R32, R32, -INF , P3 ;  /* 0xff80000020207808 */ /* 0x000fe40001800000 */
[----:B------:R-:W-:-:S04]  /*40a0*/  ISETP.GT.AND P3, PT, R0, 0x38, PT ;  /* 0x000000380000780c */ /* 0x000fc80003f64270 */
[----:B------:R-:W-:Y:S02]  /*40b0*/  FSEL R36, R36, -INF , P3 ;  /* 0xff80000024247808 */ /* 0x000fe40001800000 */
[----:B------:R-:W-:-:S04]  /*40c0*/  ISETP.GT.AND P3, PT, R0, 0x40, PT ;  /* 0x000000400000780c */ /* 0x000fc80003f64270 */
[----:B------:R-:W-:Y:S02]  /*40d0*/  FSEL R24, R24, -INF , P3 ;  /* 0xff80000018187808 */ /* 0x000fe40001800000 */
[----:B------:R-:W-:Y:S02]  /*40e0*/  ISETP.GT.AND P3, PT, R0, 0x48, PT ;  /* 0x000000480000780c */ /* 0x000fe40003f64270 */
[----:B-1----:R-:W-:Y:S02]  /*40f0*/  FMNMX.FTZ R7, R8, R21, !PT ;  /* 0x0000001508077209 */ /* 0x002fe40007810000 */
[----:B------:R-:W-:Y:S02]  /*4100*/  FSEL R8, R49, -INF , P4 ;  /* 0xff80000031087808 */ /* 0x000fe40002000000 */
[----:B------:R-:W-:Y:S01]  /*4110*/  ISETP.GT.AND P4, PT, R0, 0x20, PT ;  /* 0x000000200000780c */ /* 0x000fe20003f84270 */
[----:B------:R-:W-:Y:S01]  /*4120*/  FMUL.FTZ R6, R7, R3 ;  /* 0x0000000307067220 */ /* 0x000fe20000410000 */
[----:B------:R-:W-:-:S02]  /*4130*/  FMNMX.FTZ R9, R8, R9, !PT ;  /* 0x0000000908097209 */ /* 0x000fc40007810000 */
[----:B------:R-:W-:Y:S02]  /*4140*/  FSEL R40, R40, -INF , P4 ;  /* 0xff80000028287808 */ /* 0x000fe40002000000 */
[----:B------:R-:W-:Y:S02]  /*4150*/  FMNMX.FTZ R9, R52, R9, !PT ;  /* 0x0000000934097209 */ /* 0x000fe40007810000 */
[----:B------:R-:W-:Y:S02]  /*4160*/  ISETP.GT.AND P4, PT, R0, 0x28, PT ;  /* 0x000000280000780c */ /* 0x000fe40003f84270 */
[----:B------:R-:W-:Y:S02]  /*4170*/  FMNMX.FTZ R9, R14, R9, !PT ;  /* 0x000000090e097209 */ /* 0x000fe40007810000 */
[----:B------:R-:W-:Y:S02]  /*4180*/  FSEL R44, R44, -INF , P4 ;  /* 0xff8000002c2c7808 */ /* 0x000fe40002000000 */
[----:B------:R-:W-:-:S02]  /*4190*/  FMNMX.FTZ R9, R40, R9, !PT ;  /* 0x0000000928097209 */ /* 0x000fc40007810000 */
[----:B------:R-:W-:Y:S02]  /*41a0*/  ISETP.GT.AND P4, PT, R0, 0x31, PT ;  /* 0x000000310000780c */ /* 0x000fe40003f84270 */
[----:B------:R-:W-:Y:S02]  /*41b0*/  FMNMX.FTZ R9, R20, R9, !PT ;  /* 0x0000000914097209 */ /* 0x000fe40007810000 */
[----:B------:R-:W-:Y:S02]  /*41c0*/  FSEL R30, R33, -INF , P4 ;  /* 0xff800000211e7808 */ /* 0x000fe40002000000 */
[----:B------:R-:W-:Y:S01]  /*41d0*/  FMNMX.FTZ R9, R44, R9, !PT ;  /* 0x000000092c097209 */ /* 0x000fe20007810000 */
[----:B------:R-:W1:Y:S01]  /*41e0*/  @P2 LDC R33, c[0x0][0x450] ;  /* 0x00011400ff212b82 */ /* 0x000e620000000800 */
[----:B------:R-:W-:Y:S02]  /*41f0*/  ISETP.GT.AND P4, PT, R0, 0x39, PT ;  /* 0x000000390000780c */ /* 0x000fe40003f84270 */
        /* <DEDUP_REMOVED lines=10> */
[----:B------:R-:W-:Y:S02]  /*42a0*/  FMNMX.FTZ R9, R24, R9, !PT ;  /* 0x0000000918097209 */ /* 0x000fe40007810000 */
[----:B------:R-:W-:Y:S02]  /*42b0*/  FSEL R42, R29, -INF , P4 ;  /* 0xff8000001d2a7808 */ /* 0x000fe40002000000 */
[----:B------:R-:W-:-:S02]  /*42c0*/  FMNMX.FTZ R9, R38, R9, !PT ;  /* 0x0000000926097209 */ /* 0x000fc40007810000 */
[----:B------:R-:W-:Y:S02]  /*42d0*/  FSETP.NEU.FTZ.AND P6, PT, R7, -INF , PT ;  /* 0xff8000000700780b */ /* 0x000fe40003fdd000 */
[----:B------:R-:W-:Y:S02]  /*42e0*/  FMNMX.FTZ R9, R28, R9, !PT ;  /* 0x000000091c097209 */ /* 0x000fe40007810000 */
[----:B------:R-:W-:Y:S02]  /*42f0*/  FSEL R21, R6, RZ, P6 ;  /* 0x000000ff06157208 */ /* 0x000fe40003000000 */
[----:B------:R-:W-:-:S03]  /*4300*/  FMNMX.FTZ R9, R42, R9, !PT ;  /* 0x000000092a097209 */ /* 0x000fc60007810000 */
[-CC-:B------:R-:W-:Y:S01]  /*4310*/  FFMA.FTZ R58, R58, R3.reuse, -R21.reuse ;  /* 0x000000033a3a7223 */ /* 0x180fe20000010815 */
[-CC-:B------:R-:W-:Y:S01]  /*4320*/  FFMA.FTZ R59, R59, R3.reuse, -R21.reuse ;  /* 0x000000033b3b7223 */ /* 0x180fe20000010815 */
[----:B------:R-:W2:Y:S01]  /*4330*/  SHFL.BFLY PT, R0, R9, 0x2, 0x1f ;  /* 0x0c401f0009007f89 */ /* 0x000ea200000e0000 */
[-CC-:B------:R-:W-:Y:S01]  /*4340*/  FFMA.FTZ R62, R62, R3.reuse, -R21.reuse ;  /* 0x000000033e3e7223 */ /* 0x180fe20000010815 */
[-CC-:B------:R-:W-:Y:S01]  /*4350*/  FFMA.FTZ R64, R64, R3.reuse, -R21.reuse ;  /* 0x0000000340407223 */ /* 0x180fe20000010815 */
[-CC-:B------:R-:W-:Y:S01]  /*4360*/  FFMA.FTZ R50, R50, R3.reuse, -R21.reuse ;  /* 0x0000000332327223 */ /* 0x180fe20000010815 */
[----:B------:R-:W-:Y:S01]  /*4370*/  MUFU.EX2 R58, R58 ;  /* 0x0000003a003a7308 */ /* 0x000fe20000000800 */
        /* <DEDUP_REMOVED lines=8> */
[-CC-:B------:R-:W-:Y:S01]  /*4400*/  FFMA.FTZ R76, R76, R3.reuse, -R21.reuse ;  /* 0x000000034c4c7223 */ /* 0x180fe20000010815 */
[-CC-:B------:R-:W-:Y:S01]  /*4410*/  FFMA.FTZ R78, R78, R3.reuse, -R21.reuse ;  /* 0x000000034e4e7223 */ /* 0x180fe20000010815 */
[-CC-:B------:R-:W-:Y:S01]  /*4420*/  FFMA.FTZ R80, R80, R3.reuse, -R21.reuse ;  /* 0x0000000350507223 */ /* 0x180fe20000010815 */
[-CC-:B------:R-:W-:Y:S01]  /*4430*/  FFMA.FTZ R82, R82, R3.reuse, -R21.reuse ;  /* 0x0000000352527223 */ /* 0x180fe20000010815 */
[-CC-:B------:R-:W-:Y:S01]  /*4440*/  FFMA.FTZ R84, R84, R3.reuse, -R21.reuse ;  /* 0x0000000354547223 */ /* 0x180fe20000010815 */
[-CC-:B------:R-:W-:Y:S01]  /*4450*/  FFMA.FTZ R86, R86, R3.reuse, -R21.reuse ;  /* 0x0000000356567223 */ /* 0x180fe20000010815 */
[-CC-:B------:R-:W-:Y:S01]  /*4460*/  FFMA.FTZ R88, R88, R3.reuse, -R21.reuse ;  /* 0x0000000358587223 */ /* 0x180fe20000010815 */
[----:B------:R-:W-:Y:S01]  /*4470*/  MUFU.EX2 R62, R62 ;  /* 0x0000003e003e7308 */ /* 0x000fe20000000800 */
[----:B------:R-:W-:Y:S01]  /*4480*/  FFMA.FTZ R90, R90, R3, -R21 ;  /* 0x000000035a5a7223 */ /* 0x000fe20000010815 */
[----:B--2---:R-:W-:-:S06]  /*4490*/  FMNMX.FTZ R0, R9, R0, !PT ;  /* 0x0000000009007209 */ /* 0x004fcc0007810000 */
[----:B------:R-:W-:Y:S01]  /*44a0*/  MUFU.EX2 R211, R64 ;  /* 0x0000004000d37308 */ /* 0x000fe20000000800 */
[----:B------:R-:W2:Y:S01]  /*44b0*/  SHFL.BFLY PT, R9, R0, 0x1, 0x1f ;  /* 0x0c201f0000097f89 */ /* 0x000ea200000e0000 */
[----:B---3--:R-:W-:-:S06]  /*44c0*/  F2FP.F16.F32.PACK_AB R209, R59, R58 ;  /* 0x0000003a3bd1723e */ /* 0x008fcc00000000ff */
[----:B------:R-:W-:Y:S08]  /*44d0*/  MUFU.EX2 R50, R50 ;  /* 0x0000003200327308 */ /* 0x000ff00000000800 */
[----:B------:R3:W-:Y:S08]  /*44e0*/  MUFU.EX2 R205, R66 ;  /* 0x0000004200cd7308 */ /* 0x0007f00000000800 */
[----:B------:R-:W-:Y:S01]  /*44f0*/  MUFU.EX2 R54, R54 ;  /* 0x0000003600367308 */ /* 0x000fe20000000800 */
[----:B--2---:R-:W-:-:S02]  /*4500*/  FMNMX.FTZ R6, R0, R9, !PT ;  /* 0x0000000900067209 */ /* 0x004fc40007810000 */
[----:B---3--:R-:W-:Y:S02]  /*4510*/  CS2R R66, SRZ ;  /* 0x0000000000427805 */ /* 0x008fe4000001ff00 */
[C---:B------:R-:W-:Y:S01]  /*4520*/  FSETP.NEU.FTZ.AND P3, PT, R6.reuse, -INF , PT ;  /* 0xff8000000600780b */ /* 0x040fe20003f7d000 */
[----:B------:R-:W-:Y:S02]  /*4530*/  FMUL.FTZ R0, R6, R3 ;  /* 0x0000000306007220 */ /* 0x000fe40000410000 */
[----:B------:R2:W-:Y:S03]  /*4540*/  MUFU.EX2 R207, R68 ;  /* 0x0000004400cf7308 */ /* 0x0005e60000000800 */
[----:B------:R-:W-:-:S05]  /*4550*/  FSEL R9, R0, RZ, P3 ;  /* 0x000000ff00097208 */ /* 0x000fca0001800000 */
[-CC-:B------:R-:W-:Y:S01]  /*4560*/  FFMA.FTZ R56, R56, R3.reuse, -R9.reuse ;  /* 0x0000000338387223 */ /* 0x180fe20000010809 */
[-CC-:B------:R-:W-:Y:S01]  /*4570*/  FFMA.FTZ R57, R57, R3.reuse, -R9.reuse ;  /* 0x0000000339397223 */ /* 0x180fe20000010809 */
[-CC-:B------:R-:W-:Y:S01]  /*4580*/  FFMA.FTZ R2, R2, R3.reuse, -R9.reuse ;  /* 0x0000000302027223 */ /* 0x180fe20000010809 */
        /* <DEDUP_REMOVED lines=18> */
[----:B------:R-:W-:Y:S01]  /*46b0*/  FFMA.FTZ R42, R42, R3, -R9 ;  /* 0x000000032a2a7223 */ /* 0x000fe20000010809 */
[----:B------:R0:W-:Y:S01]  /*46c0*/  MUFU.EX2 R21, R2 ;  /* 0x0000000200157308 */ /* 0x0001e20000000800 */
[----:B--2---:R-:W-:-:S07]  /*46d0*/  CS2R R68, SRZ ;  /* 0x0000000000447805 */ /* 0x004fce000001ff00 */
[----:B------:R-:W2:Y:S01]  /*46e0*/  MUFU.EX2 R60, R60 ;  /* 0x0000003c003c7308 */ /* 0x000ea20000000800 */
[----:B0-----:R-:W-:-:S04]  /*46f0*/  @P2 IMAD.HI.U32 R2, R152, R31, RZ ;  /* 0x0000001f98022227 */ /* 0x001fc800078e00ff */
[----:B------:R-:W-:Y:S01]  /*4700*/  FADD.FTZ R31, R58, R59 ;  /* 0x0000003b3a1f7221 */ /* 0x000fe20000010000 */
[----:B---3--:R-:W-:Y:S02]  /*4710*/  F2FP.F16.F32.PACK_AB R208, R57, R56 ;  /* 0x0000003839d0723e */ /* 0x008fe400000000ff */
[----:B------:R-:W-:Y:S01]  /*4720*/  CS2R R58, SRZ ;  /* 0x00000000003a7805 */ /* 0x000fe2000001ff00 */
[----:B------:R-:W-:Y:S01]  /*4730*/  FADD.FTZ R0, R62, R31 ;  /* 0x0000001f3e007221 */ /* 0x000fe20000010000 */
[----:B-1----:R-:W-:Y:S01]  /*4740*/  @P2 SHF.R.U32.HI R152, RZ, R33, R2 ;  /* 0x00000021ff982219 */ /* 0x002fe20000011602 */
[----:B------:R-:W0:Y:S02]  /*4750*/  MUFU.EX2 R48, R48 ;  /* 0x0000003000307308 */ /* 0x000e240000000800 */
[----:B------:R-:W-:Y:S01]  /*4760*/  FADD.FTZ R33, R211, R0 ;  /* 0x00000000d3217221 */ /* 0x000fe20000010000 */
[----:B------:R-:W-:Y:S01]  /*4770*/  IMAD.U32 R0, RZ, RZ, UR60 ;  /* 0x0000003cff007e24 */ /* 0x000fe2000f8e00ff */
[----:B------:R-:W-:-:S02]  /*4780*/  IADD3 R152, R152, -R65, R153 ;  /* 0x8000004198987210 */ /* 0x000fc40007ffe099 */
[----:B------:R-:W-:Y:S01]  /*4790*/  CS2R R64, SRZ ;  /* 0x0000000000407805 */ /* 0x000fe2000001ff00 */
[----:B------:R-:W-:Y:S01]  /*47a0*/  FADD.FTZ R2, R50, R33 ;  /* 0x0000002132027221 */ /* 0x000fe20000010000 */
[----:B------:R-:W-:Y:S01]  /*47b0*/  FADD.FTZ R33, R56, R57 ;  /* 0x0000003938217221 */ /* 0x000fe20000010000 */
[----:B------:R-:W1:Y:S01]  /*47c0*/  MUFU.EX2 R70, R70 ;  /* 0x0000004600467308 */ /* 0x000e620000000800 */
[----:B------:R-:W-:Y:S02]  /*47d0*/  @!P1 VIADD R0, R0, 0x38840 ;  /* 0x0003884000009836 */ /* 0x000fe40000000000 */
[----:B------:R-:W-:Y:S01]  /*47e0*/  FADD.FTZ R35, R205, R2 ;  /* 0x00000002cd237221 */ /* 0x000fe20000010000 */
[----:B--2---:R-:W-:Y:S01]  /*47f0*/  FADD.FTZ R2, R60, R33 ;  /* 0x000000213c027221 */ /* 0x004fe20000010000 */
[----:B------:R-:W-:Y:S01]  /*4800*/  IMAD.HI R152, R152, 0x66666667, RZ ;  /* 0x6666666798987827 */ /* 0x000fe200078e02ff */
[----:B------:R-:W-:Y:S02]  /*4810*/  F2FP.F16.F32.PACK_AB R210, R21, R60 ;  /* 0x0000003c15d2723e */ /* 0x000fe400000000ff */
[----:B------:R-:W-:-:S02]  /*4820*/  CS2R R60, SRZ ;  /* 0x00000000003c7805 */ /* 0x000fc4000001ff00 */
[----:B------:R-:W-:Y:S01]  /*4830*/  @!P1 PRMT R0, RZ, 0x654, R0 ;  /* 0x00000654ff009816 */ /* 0x000fe20000000000 */
[----:B------:R2:W3:Y:S01]  /*4840*/  MUFU.EX2 R25, R8 ;  /* 0x0000000800197308 */ /* 0x0004e20000000800 */
[----:B------:R-:W-:Y:S02]  /*4850*/  F2FP.F16.F32.PACK_AB R211, R211, R62 ;  /* 0x0000003ed3d3723e */ /* 0x000fe400000000ff */
[----:B------:R-:W-:Y:S01]  /*4860*/  CS2R R62, SRZ ;  /* 0x00000000003e7805 */ /* 0x000fe2000001ff00 */
[----:B------:R0:W-:Y:S01]  /*4870*/  @!P1 SYNCS.ARRIVE.TRANS64.RED.A1T0 RZ, [R0+URZ], RZ ;  /* 0x000000ff00ff99a7 */ /* 0x0001e2000810043f */
[----:B------:R-:W-:Y:S02]  /*4880*/  F2FP.F16.F32.PACK_AB R205, R205, R50 ;  /* 0x00000032cdcd723e */ /* 0x000fe400000000ff */
[----:B------:R-:W-:Y:S02]  /*4890*/  CS2R R56, SRZ ;  /* 0x0000000000387805 */ /* 0x000fe4000001ff00 */
[----:B------:R-:W-:Y:S01]  /*48a0*/  CS2R R50, SRZ ;  /* 0x0000000000327805 */ /* 0x000fe2000001ff00 */
[----:B------:R4:W5:Y:S01]  /*48b0*/  MUFU.EX2 R201, R72 ;  /* 0x0000004800c97308 */ /* 0x0009620000000800 */
[----:B--2---:R-:W-:Y:S01]  /*48c0*/  FADD.FTZ R8, R54, R35 ;  /* 0x0000002336087221 */ /* 0x004fe20000010000 */
[----:B------:R-:W-:-:S03]  /*48d0*/  FADD.FTZ R35, R21, R2 ;  /* 0x0000000215237221 */ /* 0x000fc60000010000 */
[C---:B------:R-:W-:Y:S01]  /*48e0*/  FADD.FTZ R37, R207.reuse, R8 ;  /* 0x00000008cf257221 */ /* 0x040fe20000010000 */
[----:B0-----:R-:W-:Y:S01]  /*48f0*/  FADD.FTZ R0, R48, R35 ;  /* 0x0000002330007221 */ /* 0x001fe20000010000 */
[----:B------:R-:W-:Y:S01]  /*4900*/  F2FP.F16.F32.PACK_AB R207, R207, R54 ;  /* 0x00000036cfcf723e */ /* 0x000fe200000000ff */
[----:B------:R-:W0:Y:S01]  /*4910*/  MUFU.EX2 R52, R52 ;  /* 0x0000003400347308 */ /* 0x000e220000000800 */
[----:B-1----:R-:W-:Y:S01]  /*4920*/  FADD.FTZ R2, R70, R37 ;  /* 0x0000002546027221 */ /* 0x002fe20000010000 */
[C---:B---3--:R-:W-:Y:S01]  /*4930*/  FADD.FTZ R35, R25.reuse, R0 ;  /* 0x0000000019237221 */ /* 0x048fe20000010000 */
[----:B------:R-:W-:Y:S01]  /*4940*/  F2FP.F16.F32.PACK_AB R204, R25, R48 ;  /* 0x0000003019cc723e */ /* 0x000fe200000000ff */
[----:B------:R-:W-:Y:S01]  /*4950*/  IMAD.MOV.U32 R8, RZ, RZ, RZ ;  /* 0x000000ffff087224 */ /* 0x000fe200078e00ff */
[----:B----4-:R-:W-:Y:S02]  /*4960*/  CS2R R72, SRZ ;  /* 0x0000000000487805 */ /* 0x010fe4000001ff00 */
[----:B------:R-:W-:-:S02]  /*4970*/  CS2R R54, SRZ ;  /* 0x0000000000367805 */ /* 0x000fc4000001ff00 */
[----:B------:R-:W-:Y:S01]  /*4980*/  CS2R R48, SRZ ;  /* 0x0000000000307805 */ /* 0x000fe2000001ff00 */
[----:B------:R-:W1:Y:S01]  /*4990*/  MUFU.EX2 R46, R46 ;  /* 0x0000002e002e7308 */ /* 0x000e620000000800 */
[C---:B-----5:R-:W-:Y:S01]  /*49a0*/  FADD.FTZ R37, R201.reuse, R2 ;  /* 0x00000002c9257221 */ /* 0x060fe20000010000 */
[----:B------:R-:W-:Y:S02]  /*49b0*/  F2FP.F16.F32.PACK_AB R201, R201, R70 ;  /* 0x00000046c9c9723e */ /* 0x000fe400000000ff */
[----:B------:R-:W-:-:S04]  /*49c0*/  CS2R R70, SRZ ;  /* 0x0000000000467805 */ /* 0x000fc8000001ff00 */
[----:B------:R-:W2:Y:S01]  /*49d0*/  MUFU.EX2 R27, R14 ;  /* 0x0000000e001b7308 */ /* 0x000ea20000000800 */
[----:B0-----:R-:W-:-:S07]  /*49e0*/  FADD.FTZ R0, R52, R35 ;  /* 0x0000002334007221 */ /* 0x001fce0000010000 */
[----:B------:R0:W3:Y:S01]  /*49f0*/  MUFU.EX2 R203, R74 ;  /* 0x0000004a00cb7308 */ /* 0x0000e20000000800 */
[----:B-1----:R-:W-:-:S07]  /*4a00*/  FADD.FTZ R2, R46, R37 ;  /* 0x000000252e027221 */ /* 0x002fce0000010000 */
[----:B------:R-:W1:Y:S01]  /*4a10*/  MUFU.EX2 R40, R40 ;  /* 0x0000002800287308 */ /* 0x000e620000000800 */
[C---:B--2---:R-:W-:Y:S01]  /*4a20*/  FADD.FTZ R37, R27.reuse, R0 ;  /* 0x000000001b257221 */ /* 0x044fe20000010000 */
[----:B------:R-:W-:Y:S02]  /*4a30*/  F2FP.F16.F32.PACK_AB R206, R27, R52 ;  /* 0x000000341bce723e */ /* 0x000fe400000000ff */
[----:B0-----:R-:W-:Y:S02]  /*4a40*/  CS2R R74, SRZ ;  /* 0x00000000004a7805 */ /* 0x001fe4000001ff00 */
[----:B------:R-:W-:Y:S02]  /*4a50*/  CS2R R52, SRZ ;  /* 0x0000000000347805 */ /* 0x000fe4000001ff00 */
[----:B------:R-:W0:Y:S01]  /*4a60*/  MUFU.EX2 R76, R76 ;  /* 0x0000004c004c7308 */ /* 0x000e220000000800 */
[C---:B---3--:R-:W-:Y:S01]  /*4a70*/  FADD.FTZ R39, R203.reuse, R2 ;  /* 0x00000002cb277221 */ /* 0x048fe20000010000 */
[----:B------:R-:W-:-:S02]  /*4a80*/  F2FP.F16.F32.PACK_AB R203, R203, R46 ;  /* 0x0000002ecbcb723e */ /* 0x000fc400000000ff */
[----:B------:R-:W-:-:S04]  /*4a90*/  CS2R R46, SRZ ;  /* 0x00000000002e7805 */ /* 0x000fc8000001ff00 */
[----:B------:R-:W2:Y:S01]  /*4aa0*/  MUFU.EX2 R29, R20 ;  /* 0x00000014001d7308 */ /* 0x000ea20000000800 */
[----:B-1----:R-:W-:Y:S01]  /*4ab0*/  FADD.FTZ R0, R40, R37 ;  /* 0x0000002528007221 */ /* 0x002fe20000010000 */
[----:B------:R-:W-:-:S04]  /*4ac0*/  SHF.R.U32.HI R37, RZ, 0x1f, R152 ;  /* 0x0000001fff257819 */ /* 0x000fc80000011698 */
[----:B------:R-:W-:Y:S02]  /*4ad0*/  LEA.HI.SX32 R153, R152, R37, 0x1b ;  /* 0x0000002598997211 */ /* 0x000fe400078fdaff */
[----:B------:R1:W3:Y:S01]  /*4ae0*/  MUFU.EX2 R197, R78 ;  /* 0x0000004e00c57308 */ /* 0x0002e20000000800 */
[----:B0-----:R-:W-:Y:S01]  /*4af0*/  FADD.FTZ R2, R76, R39 ;  /* 0x000000274c027221 */ /* 0x001fe20000010000 */
[----:B------:R-:W-:-:S04]  /*4b00*/  VIMNMX R212, R22, R153, !PT ;  /* 0x0000009916d47248 */ /* 0x000fc80007fe0100 */
[----:B------:R-:W-:Y:S02]  /*4b10*/  ISETP.GE.AND P3, PT, R213, R212, PT ;  /* 0x000000d4d500720c */ /* 0x000fe40003f66270 */
[----:B------:R-:W0:Y:S01]  /*4b20*/  MUFU.EX2 R44, R44 ;  /* 0x0000002c002c7308 */ /* 0x000e220000000800 */
[C---:B--2---:R-:W-:Y:S01]  /*4b30*/  FADD.FTZ R9, R29.reuse, R0 ;  /* 0x000000001d097221 */ /* 0x044fe20000010000 */
[----:B------:R-:W-:Y:S02]  /*4b40*/  F2FP.F16.F32.PACK_AB R200, R29, R40 ;  /* 0x000000281dc8723e */ /* 0x000fe400000000ff */
[----:B-1----:R-:W-:-:S04]  /*4b50*/  CS2R R78, SRZ ;  /* 0x00000000004e7805 */ /* 0x002fc8000001ff00 */
[----:B------:R-:W1:Y:S01]  /*4b60*/  MUFU.EX2 R80, R80 ;  /* 0x0000005000507308 */ /* 0x000e620000000800 */
[C---:B---3--:R-:W-:Y:S01]  /*4b70*/  FADD.FTZ R37, R197.reuse, R2 ;  /* 0x00000002c5257221 */ /* 0x048fe20000010000 */
[----:B------:R-:W-:Y:S02]  /*4b80*/  F2FP.F16.F32.PACK_AB R197, R197, R76 ;  /* 0x0000004cc5c5723e */ /* 0x000fe400000000ff */
[----:B------:R-:W-:-:S04]  /*4b90*/  CS2R R76, SRZ ;  /* 0x00000000004c7805 */ /* 0x000fc8000001ff00 */
[----:B------:R2:W3:Y:S01]  /*4ba0*/  MUFU.EX2 R31, R26 ;  /* 0x0000001a001f7308 */ /* 0x0004e20000000800 */
[----:B0-----:R-:W-:-:S07]  /*4bb0*/  FADD.FTZ R0, R44, R9 ;  /* 0x000000092c007221 */ /* 0x001fce0000010000 */
[----:B------:R0:W4:Y:S01]  /*4bc0*/  MUFU.EX2 R199, R82 ;  /* 0x0000005200c77308 */ /* 0x0001220000000800 */
[----:B-1----:R-:W-:Y:S01]  /*4bd0*/  FADD.FTZ R2, R80, R37 ;  /* 0x0000002550027221 */ /* 0x002fe20000010000 */
[----:B--2---:R-:W-:-:S06]  /*4be0*/  CS2R R26, SRZ ;  /* 0x00000000001a7805 */ /* 0x004fcc000001ff00 */
[----:B------:R-:W1:Y:S01]  /*4bf0*/  MUFU.EX2 R32, R32 ;  /* 0x0000002000207308 */ /* 0x000e620000000800 */
[C---:B---3--:R-:W-:Y:S01]  /*4c00*/  FADD.FTZ R9, R31.reuse, R0 ;  /* 0x000000001f097221 */ /* 0x048fe20000010000 */
[----:B------:R-:W-:Y:S02]  /*4c10*/  F2FP.F16.F32.PACK_AB R202, R31, R44 ;  /* 0x0000002c1fca723e */ /* 0x000fe400000000ff */
[----:B0-----:R-:W-:Y:S02]  /*4c20*/  CS2R R82, SRZ ;  /* 0x0000000000527805 */ /* 0x001fe4000001ff00 */
[----:B------:R-:W-:Y:S02]  /*4c30*/  CS2R R44, SRZ ;  /* 0x00000000002c7805 */ /* 0x000fe4000001ff00 */
[----:B------:R-:W0:Y:S01]  /*4c40*/  MUFU.EX2 R84, R84 ;  /* 0x0000005400547308 */ /* 0x000e220000000800 */
[C---:B----4-:R-:W-:Y:S01]  /*4c50*/  FADD.FTZ R39, R199.reuse, R2 ;  /* 0x00000002c7277221 */ /* 0x050fe20000010000 */
[----:B------:R-:W-:-:S02]  /*4c60*/  F2FP.F16.F32.PACK_AB R199, R199, R80 ;  /* 0x00000050c7c7723e */ /* 0x000fc400000000ff */
[----:B------:R-:W-:-:S04]  /*4c70*/  CS2R R80, SRZ ;  /* 0x0000000000507805 */ /* 0x000fc8000001ff00 */
[----:B------:R2:W3:Y:S01]  /*4c80*/  MUFU.EX2 R33, R30 ;  /* 0x0000001e00217308 */ /* 0x0004e20000000800 */
[----:B-1----:R-:W-:-:S07]  /*4c90*/  FADD.FTZ R0, R32, R9 ;  /* 0x0000000920007221 */ /* 0x002fce0000010000 */
[----:B------:R1:W4:Y:S01]  /*4ca0*/  MUFU.EX2 R193, R86 ;  /* 0x0000005600c17308 */ /* 0x0003220000000800 */
[----:B0-----:R-:W-:Y:S01]  /*4cb0*/  FADD.FTZ R2, R84, R39 ;  /* 0x0000002754027221 */ /* 0x001fe20000010000 */
[----:B--2---:R-:W-:-:S06]  /*4cc0*/  CS2R R30, SRZ ;  /* 0x00000000001e7805 */ /* 0x004fcc000001ff00 */
[----:B------:R-:W0:Y:S01]  /*4cd0*/  MUFU.EX2 R36, R36 ;  /* 0x0000002400247308 */ /* 0x000e220000000800 */
[C---:B---3--:R-:W-:Y:S01]  /*4ce0*/  FADD.FTZ R9, R33.reuse, R0 ;  /* 0x0000000021097221 */ /* 0x048fe20000010000 */
[----:B------:R-:W-:Y:S02]  /*4cf0*/  F2FP.F16.F32.PACK_AB R196, R33, R32 ;  /* 0x0000002021c4723e */ /* 0x000fe400000000ff */
[----:B-1----:R-:W-:Y:S02]  /*4d00*/  CS2R R86, SRZ ;  /* 0x0000000000567805 */ /* 0x002fe4000001ff00 */
[----:B------:R-:W-:Y:S02]  /*4d10*/  CS2R R32, SRZ ;  /* 0x0000000000207805 */ /* 0x000fe4000001ff00 */
[----:B------:R-:W1:Y:S01]  /*4d20*/  MUFU.EX2 R88, R88 ;  /* 0x0000005800587308 */ /* 0x000e620000000800 */
[C---:B----4-:R-:W-:Y:S01]  /*4d30*/  FADD.FTZ R39, R193.reuse, R2 ;  /* 0x00000002c1277221 */ /* 0x050fe20000010000 */
[----:B------:R-:W-:-:S02]  /*4d40*/  F2FP.F16.F32.PACK_AB R193, R193, R84 ;  /* 0x00000054c1c1723e */ /* 0x000fc400000000ff */
[----:B------:R-:W-:-:S04]  /*4d50*/  CS2R R84, SRZ ;  /* 0x0000000000547805 */ /* 0x000fc8000001ff00 */
[----:B------:R-:W2:Y:S01]  /*4d60*/  MUFU.EX2 R35, R34 ;  /* 0x0000002200237308 */ /* 0x000ea20000000800 */
[----:B0-----:R-:W-:-:S07]  /*4d70*/  FADD.FTZ R0, R36, R9 ;  /* 0x0000000924007221 */ /* 0x001fce0000010000 */
[----:B------:R-:W0:Y:S01]  /*4d80*/  MUFU.EX2 R24, R24 ;  /* 0x0000001800187308 */ /* 0x000e220000000800 */
[----:B-1----:R-:W-:-:S07]  /*4d90*/  FADD.FTZ R2, R88, R39 ;  /* 0x0000002758027221 */ /* 0x002fce0000010000 */
[----:B------:R-:W1:Y:S01]  /*4da0*/  MUFU.EX2 R37, R38 ;  /* 0x0000002600257308 */ /* 0x000e620000000800 */
[C---:B--2---:R-:W-:Y:S01]  /*4db0*/  FADD.FTZ R41, R35.reuse, R0 ;  /* 0x0000000023297221 */ /* 0x044fe20000010000 */
[----:B------:R-:W-:Y:S02]  /*4dc0*/  F2FP.F16.F32.PACK_AB R198, R35, R36 ;  /* 0x0000002423c6723e */ /* 0x000fe400000000ff */
[----:B------:R-:W-:-:S04]  /*4dd0*/  CS2R R34, SRZ ;  /* 0x0000000000227805 */ /* 0x000fc8000001ff00 */
[----:B------:R-:W2:Y:S01]  /*4de0*/  MUFU.EX2 R28, R28 ;  /* 0x0000001c001c7308 */ /* 0x000ea20000000800 */
[----:B0-----:R-:W-:Y:S01]  /*4df0*/  FADD.FTZ R0, R24, R41 ;  /* 0x0000002918007221 */ /* 0x001fe20000010000 */
[----:B------:R-:W-:-:S06]  /*4e00*/  CS2R R40, SRZ ;  /* 0x0000000000287805 */ /* 0x000fcc000001ff00 */
[----:B------:R0:W3:Y:S01]  /*4e10*/  MUFU.EX2 R195, R90 ;  /* 0x0000005a00c37308 */ /* 0x0000e20000000800 */
[C---:B-1----:R-:W-:Y:S01]  /*4e20*/  FADD.FTZ R21, R37.reuse, R0 ;  /* 0x0000000025157221 */ /* 0x042fe20000010000 */
[----:B------:R-:W-:Y:S01]  /*4e30*/  F2FP.F16.F32.PACK_AB R192, R37, R24 ;  /* 0x0000001825c0723e */ /* 0x000fe200000000ff */
[----:B------:R-:W-:Y:S01]  /*4e40*/  IMAD.MOV.U32 R0, RZ, RZ, 0x3f800000 ;  /* 0x3f800000ff007424 */ /* 0x000fe200078e00ff */
[----:B------:R-:W-:Y:S02]  /*4e50*/  CS2R R36, SRZ ;  /* 0x0000000000247805 */ /* 0x000fe4000001ff00 */
[----:B------:R-:W-:Y:S02]  /*4e60*/  CS2R R24, SRZ ;  /* 0x0000000000187805 */ /* 0x000fe4000001ff00 */
[----:B------:R1:W4:Y:S01]  /*4e70*/  MUFU.EX2 R39, R42 ;  /* 0x0000002a00277308 */ /* 0x0003220000000800 */
[----:B--2---:R-:W-:Y:S01]  /*4e80*/  FADD.FTZ R14, R28, R21 ;  /* 0x000000151c0e7221 */ /* 0x004fe20000010000 */
[----:B0-----:R-:W-:Y:S01]  /*4e90*/  CS2R R90, SRZ ;  /* 0x00000000005a7805 */ /* 0x001fe2000001ff00 */
[C---:B---3--:R-:W-:Y:S01]  /*4ea0*/  FADD.FTZ R9, R195.reuse, R2 ;  /* 0x00000002c3097221 */ /* 0x048fe20000010000 */
[----:B------:R-:W-:Y:S01]  /*4eb0*/  F2FP.F16.F32.PACK_AB R195, R195, R88 ;  /* 0x00000058c3c3723e */ /* 0x000fe200000000ff */
[----:B------:R-:W-:Y:S01]  /*4ec0*/  IMAD.MOV.U32 R2, RZ, RZ, 0x3f800000 ;  /* 0x3f800000ff027424 */ /* 0x000fe200078e00ff */
[----:B------:R-:W-:-:S02]  /*4ed0*/  CS2R R88, SRZ ;  /* 0x0000000000587805 */ /* 0x000fc4000001ff00 */
[----:B-1----:R-:W-:Y:S01]  /*4ee0*/  CS2R R42, SRZ ;  /* 0x00000000002a7805 */ /* 0x002fe2000001ff00 */
[C---:B----4-:R-:W-:Y:S01]  /*4ef0*/  FADD.FTZ R14, R39.reuse, R14 ;  /* 0x0000000e270e7221 */ /* 0x050fe20000010000 */
[----:B------:R-:W-:Y:S02]  /*4f00*/  F2FP.F16.F32.PACK_AB R194, R39, R28 ;  /* 0x0000001c27c2723e */ /* 0x000fe400000000ff */
[----:B------:R-:W-:Y:S02]  /*4f10*/  CS2R R38, SRZ ;  /* 0x0000000000267805 */ /* 0x000fe4000001ff00 */
[----:B------:R-:W-:Y:S01]  /*4f20*/  CS2R R28, SRZ ;  /* 0x00000000001c7805 */ /* 0x000fe2000001ff00 */
[----:B------:R-:W-:Y:S06]  /*4f30*/  @!P3 BRA `(.L_x_2172) ;  /* 0x00000040002cb947 */ /* 0x000fec0003800000 */
[----:B------:R-:W-:Y:S01]  /*4f40*/  UMOV UR6, URZ ;  /* 0x0000003f00067c82 */ /* 0x000fe20008000000 */
[----:B------:R-:W-:Y:S02]  /*4f50*/  IMAD.MOV.U32 R20, RZ, RZ, R7 ;  /* 0x000000ffff147224 */ /* 0x000fe400078e0007 */
[----:B------:R-:W-:Y:S02]  /*4f60*/  IMAD.MOV.U32 R21, RZ, RZ, R6 ;  /* 0x000000ffff157224 */ /* 0x000fe400078e0006 */
[----:B------:R-:W-:Y:S02]  /*4f70*/  IMAD.MOV.U32 R214, RZ, RZ, RZ ;  /* 0x000000ffffd67224 */ /* 0x000fe400078e00ff */
[----:B------:R-:W-:Y:S02]  /*4f80*/  IMAD.MOV.U32 R2, RZ, RZ, 0x3f800000 ;  /* 0x3f800000ff027424 */ /* 0x000fe400078e00ff */
[----:B------:R-:W-:Y:S02]  /*4f90*/  IMAD.U32 R218, RZ, RZ, UR6 ;  /* 0x00000006ffda7e24 */ /* 0x000fe4000f8e00ff */
[----:B------:R-:W-:-:S02]  /*4fa0*/  IMAD.MOV.U32 R0, RZ, RZ, 0x3f800000 ;  /* 0x3f800000ff007424 */ /* 0x000fc400078e00ff */
[----:B------:R-:W-:-:S07]  /*4fb0*/  IMAD.MOV.U32 R151, RZ, RZ, RZ ;  /* 0x000000ffff977224 */ /* 0x000fce00078e00ff */
.L_x_2181:
[----:B------:R-:W-:-:S13]  /*4fc0*/  R2UR UR6, R218 ;  /* 0x00000000da0672ca */ /* 0x000fda00000e0000 */
[----:B------:R-:W-:-:S04]  /*4fd0*/  UIADD3 UR6, UR6, 0x1, URZ ;  /* 0x0000000106067890 */ /* 0x000fc8000fffe03f */
[----:B------:R-:W-:-:S04]  /*4fe0*/  UISETP.NE.AND UP0, UPT, UR6, 0x2, UPT ;  /* 0x000000020600788c */ /* 0x000fc8000bf05270 */
[----:B------:R-:W-:Y:S02]  /*4ff0*/  USEL UR7, URZ, 0x1, UP0 ;  /* 0x000000013f077887 */ /* 0x000fe40008000000 */
[----:B------:R-:W-:-:S04]  /*5000*/  USEL UR61, UR6, URZ, UP0 ;  /* 0x0000003f063d7287 */ /* 0x000fc80008000000 */
[----:B------:R-:W-:Y:S01]  /*5010*/  LOP3.LUT R8, R214, UR7, RZ, 0x3c, !PT ;  /* 0x00000007d6087c12 */ /* 0x000fe2000f8e3cff */
[----:B------:R-:W-:Y:S07]  /*5020*/  @!P0 BRA `(.L_x_2173) ;  /* 0x0000000000048947 */ /* 0x000fee0003800000 */
[----:B------:R-:W-:Y:S01]  /*5030*/  BPT.TRAP 0x1 ;  /* 0x000000040000795c */ /* 0x000fe20000300000 */
.L_x_2173:
[----:B------:R-:W-:Y:S02]  /*5040*/  R2UR UR6, R16 ;  /* 0x00000000100672ca */ /* 0x000fe400000e0000 */
[----:B------:R-:W-:-:S11]  /*5050*/  SHF.L.U32 R3, R8, 0x1f, RZ ;  /* 0x0000001f08037819 */ /* 0x000fd600000006ff */
[----:B------:R-:W-:-:S06]  /*5060*/  ULEA UR6, UR61, UR6, 0x3 ;  /* 0x000000063d067291 */ /* 0x000fcc000f8e183f */
[----:B------:R-:W-:-:S03]  /*5070*/  MOV R215, UR6 ;  /* 0x0000000600d77c02 */ /* 0x000fc60008000f00 */
[----:B------:R0:W1:Y:S01]  /*5080*/  SYNCS.PHASECHK.TRANS64.TRYWAIT P3, [UR6+0x38830], R3 ;  /* 0x03883003ff0075a7 */ /* 0x0000620008060146 */
[----:B------:R-:W-:Y:S05]  /*5090*/  @!P0 BRA `(.L_x_2174) ;  /* 0x0000000000048947 */ /* 0x000fea0003800000 */
[----:B------:R-:W-:Y:S01]  /*50a0*/  BPT.TRAP 0x1 ;  /* 0x000000040000795c */ /* 0x000fe20000300000 */
.L_x_2174:
[----:B-1----:R-:W-:Y:S05]  /*50b0*/  @P3 BRA `(.L_x_2175) ;  /* 0x00000000000c3947 */ /* 0x002fea0003800000 */
[----:B------:R-:W-:-:S13]  /*50c0*/  R2UR UR6, R215 ;  /* 0x00000000d70672ca */ /* 0x000fda00000e0000 */
[----:B------:R-:W1:Y:S02]  /*50d0*/  SYNCS.PHASECHK.TRANS64.TRYWAIT P3, [UR6+0x38830], R3 ;  /* 0x03883003ff0075a7 */ /* 0x000e640008060146 */
[----:B-1----:R-:W-:Y:S05]  /*50e0*/  @!P3 BRA `(.L_x_2176) ;  /* 0x000000fc0010b947 */ /* 0x002fea0003800000 */
.L_x_2175:
        /* <DEDUP_REMOVED lines=649> */
.L_x_2177:
[----:B------:R-:W-:Y:S02]  /*7980*/  R2UR UR7, R16 ;  /* 0x00000000100772ca */ /* 0x000fe400000e0000 */
[----:B------:R-:W-:Y:S02]  /*7990*/  R2UR UR6, R218 ;  /* 0x00000000da0672ca */ /* 0x000fe400000e0000 */
[----:B------:R-:W-:-:S11]  /*79a0*/  SHF.L.U32 R0, R214, 0x1f, RZ ;  /* 0x0000001fd6007819 */ /* 0x000fd600000006ff */
[----:B------:R-:W-:-:S09]  /*79b0*/  ULEA UR7, UR6, UR7, 0x3 ;  /* 0x0000000706077291 */ /* 0x000fd2000f8e183f */
[----:B------:R0:W1:Y:S01]  /*79c0*/  SYNCS.PHASECHK.TRANS64.TRYWAIT P3, [UR7+0x38850], R0 ;  /* 0x03885000ff0075a7 */ /* 0x0000620008060147 */
[----:B------:R-:W-:Y:S05]  /*79d0*/  @!P0 BRA `(.L_x_2178) ;  /* 0x0000000000048947 */ /* 0x000fea0003800000 */
[----:B------:R-:W-:Y:S01]  /*79e0*/  BPT.TRAP 0x1 ;  /* 0x000000040000795c */ /* 0x000fe20000300000 */
.L_x_2178:
[----:B-1----:R-:W-:Y:S05]  /*79f0*/  @P3 BRA `(.L_x_2179) ;  /* 0x0000000000083947 */ /* 0x002fea0003800000 */
[----:B------:R-:W1:Y:S02]  /*7a00*/  SYNCS.PHASECHK.TRANS64.TRYWAIT P3, [UR7+0x38850], R0 ;  /* 0x03885000ff0075a7 */ /* 0x000e640008060147 */
[----:B-1----:R-:W-:Y:S05]  /*7a10*/  @!P3 BRA `(.L_x_2180) ;  /* 0x000000d000e0b947 */ /* 0x002fea0003800000 */
.L_x_2179:
[----:B------:R-:W-:Y:S01]  /*7a20*/  R2UR UR6, R16 ;  /* 0x00000000100672ca */ /* 0x000fe200000e0000 */
[----:B------:R-:W-:Y:S01]  /*7a30*/  WARPGROUP.ARRIVE ;  /* 0x00000000000079c5 */ /* 0x000fe20000000000 */
[----:B------:R-:W-:Y:S01]  /*7a40*/  R2UR UR10, R218 ;  /* 0x00000000da0a72ca */ /* 0x000fe200000e0000 */
[----:B------:R-:W-:Y:S01]  /*7a50*/  UMOV UR11, 0x40000040 ;  /* 0x40000040000b7882 */ /* 0x000fe20000000000 */
[----:B01----:R-:W0:Y:S01]  /*7a60*/  @P2 LDC R0, c[0x0][0x44c] ;  /* 0x00011300ff002b82 */ /* 0x003e220000000800 */
[----:B------:R-:W-:Y:S01]  /*7a70*/  IMAD.MOV.U32 R3, RZ, RZ, R15 ;  /* 0x000000ffff037224 */ /* 0x000fe200078e000f */
[----:B------:R-:W-:Y:S01]  /*7a80*/  ULDC UR15, c[0x0][0x2f0] ;  /* 0x0000bc00000f7ab9 */ /* 0x000fe20000000800 */
[----:B------:R-:W-:-:S05]  /*7a90*/  ULDC UR14, c[0x0][0x288] ;  /* 0x0000a200000e7ab9 */ /* 0x000fca0000000800 */
[----:B------:R-:W1:Y:S01]  /*7aa0*/  @P2 LDC R7, c[0x0][0x450] ;  /* 0x00011400ff072b82 */ /* 0x000e620000000800 */
[----:B------:R-:W-:-:S04]  /*7ab0*/  UIADD3 UR6, UR6, 0x400, URZ ;  /* 0x0000040006067890 */ /* 0x000fc8000fffe03f */
[----:B------:R-:W-:-:S04]  /*7ac0*/  USHF.R.U32.HI UR6, URZ, 0x4, UR6 ;  /* 0x000000043f067899 */ /* 0x000fc80008011606 */
[----:B------:R-:W-:-:S04]  /*7ad0*/  ULOP3.LUT UR6, UR6, 0x3fff, URZ, 0xc0, !UPT ;  /* 0x00003fff06067892 */ /* 0x000fc8000f8ec03f */
[----:B------:R-:W-:Y:S01]  /*7ae0*/  ULOP3.LUT UR6, UR6, 0x2800000, URZ, 0xfc, !UPT ;  /* 0x0280000006067892 */ /* 0x000fe2000f8efc3f */
[----:B0-----:R-:W-:-:S03]  /*7af0*/  @P2 IMAD.HI.U32 R0, R15, R0, RZ ;  /* 0x000000000f002227 */ /* 0x001fc600078e00ff */
[----:B------:R-:W-:-:S07]  /*7b00*/  UIMAD UR6, UR10, 0xa00, UR6 ;  /* 0x00000a000a0678a4 */ /* 0x000fce000f8e0206 */
[----:B------:R-:W-:Y:S01]  /*7b10*/  UMOV UR10, UR6 ;  /* 0x00000006000a7c82 */ /* 0x000fe20008000000 */
[----:B-1----:R-:W-:Y:S01]  /*7b20*/  @P2 SHF.R.U32.HI R3, RZ, R7, R0 ;  /* 0x00000007ff032219 */ /* 0x002fe20000011600 */
[----:B------:R-:W-:Y:S01]  /*7b30*/  HGMMA.64x256x16.F32 R24, R208, gdesc[UR8].tnspB, R24, gsb0 ;  /* 0x43e00008d0187df0 */ /* 0x000fe20008000818 */
[----:B------:R-:W-:Y:S01]  /*7b40*/  UIADD3 UR10, UR6, 0x80, URZ ;  /* 0x00000080060a7890 */ /* 0x000fe2000fffe03f */
[----:B------:R-:W-:Y:S01]  /*7b50*/  IMAD.MOV.U32 R0, RZ, RZ, -0x50 ;  /* 0xffffffb0ff007424 */ /* 0x000fe200078e00ff */
[----:B------:R-:W-:Y:S01]  /*7b60*/  UMOV UR11, 0x40000040 ;  /* 0x40000040000b7882 */ /* 0x000fe20000000000 */
[----:B------:R-:W0:Y:S02]  /*7b70*/  SHFL.IDX PT, R2, R3, 0x1, 0x1c1f ;  /* 0x003c1f0003027f89 */ /* 0x000e2400000e0000 */
[----:B------:R-:W-:-:S04]  /*7b80*/  IMAD R0, R213, R0, 0x1 ;  /* 0x00000001d5007424 */ /* 0x000fc800078e0200 */
[----:B------:R-:W-:-:S04]  /*7b90*/  IMAD R7, R19, -0x2, R0 ;  /* 0xfffffffe13077824 */ /* 0x000fc800078e0200 */
[----:B------:R-:W-:Y:S01]  /*7ba0*/  IMAD R7, R18, UR15, R7 ;  /* 0x0000000f12077c24 */ /* 0x000fe2000f8e0207 */
[----:B------:R-:W-:Y:S02]  /*7bb0*/  WARPGROUP.DEPBAR.LE gsb0, 0x0 ;  /* 0x00008000000079c5 */ /* 0x000fe40000010000 */
[----:B------:R-:W-:Y:S01]  /*7bc0*/  WARPGROUP.ARRIVE ;  /* 0x00000000000079c5 */ /* 0x000fe20000000000 */
[----:B------:R-:W1:Y:S10]  /*7bd0*/  SHFL.IDX PT, R208, R3, RZ, 0x1c1f ;  /* 0x001c1fff03d07589 */ /* 0x000e7400000e0000 */
[----:B------:R-:W-:Y:S01]  /*7be0*/  HGMMA.64x256x16.F32 R24, R204, gdesc[UR8].tnspB, R24, gsb0 ;  /* 0x43e00008cc187df0 */ /* 0x000fe20008000818 */
[----:B------:R-:W-:Y:S01]  /*7bf0*/  UIADD3 UR10, UR6, 0x100, URZ ;  /* 0x00000100060a7890 */ /* 0x000fe2000fffe03f */
[----:B------:R-:W-:Y:S01]  /*7c00*/  UMOV UR11, 0x40000040 ;  /* 0x40000040000b7882 */ /* 0x000fe20000000000 */
[----:B------:R-:W-:-:S02]  /*7c10*/  WARPGROUP.DEPBAR.LE gsb0, 0x0 ;  /* 0x00008000000079c5 */ /* 0x000fc40000010000 */
[----:B------:R-:W-:-:S15]  /*7c20*/  WARPGROUP.ARRIVE ;  /* 0x00000000000079c5 */ /* 0x000fde0000000000 */
[----:B------:R-:W-:-:S08]  /*7c30*/  NOP ;  /* 0x0000000000007918 */ /* 0x000fd00000000000 */
[----:B------:R-:W-:Y:S01]  /*7c40*/  HGMMA.64x256x16.F32 R24, R200, gdesc[UR8].tnspB, R24, gsb0 ;  /* 0x43e00008c8187df0 */ /* 0x000fe20008000818 */
[----:B------:R-:W-:Y:S01]  /*7c50*/  UIADD3 UR10, UR6, 0x180, URZ ;  /* 0x00000180060a7890 */ /* 0x000fe2000fffe03f */
[----:B------:R-:W-:Y:S01]  /*7c60*/  UMOV UR11, 0x40000040 ;  /* 0x40000040000b7882 */ /* 0x000fe20000000000 */
[----:B------:R-:W-:Y:S01]  /*7c70*/  UIADD3 UR6, UR6, 0x200, URZ ;  /* 0x0000020006067890 */ /* 0x000fe2000fffe03f */
[----:B------:R-:W-:Y:S02]  /*7c80*/  WARPGROUP.DEPBAR.LE gsb0, 0x0 ;  /* 0x00008000000079c5 */ /* 0x000fe40000010000 */
[----:B------:R-:W-:Y:S01]  /*7c90*/  WARPGROUP.ARRIVE ;  /* 0x00000000000079c5 */ /* 0x000fe20000000000 */
[----:B0-----:R-:W-:-:S04]  /*7ca0*/  IADD3 R201, R2, -UR14, R7 ;  /* 0x8000000e02c97c10 */ /* 0x001fc8000fffe007 */
[----:B------:R-:W-:-:S15]  /*7cb0*/  ISETP.GT.AND P3, PT, R201, RZ, PT ;  /* 0x000000ffc900720c */ /* 0x000fde0003f64270 */
[----:B------:R-:W-:-:S02]  /*7cc0*/  NOP ;  /* 0x0000000000007918 */ /* 0x000fc40000000000 */
[----:B------:R-:W-:Y:S01]  /*7cd0*/  HGMMA.64x256x16.F32 R24, R196, gdesc[UR8].tnspB, R24, gsb0 ;  /* 0x43e00008c4187df0 */ /* 0x000fe20008000818 */
[----:B------:R-:W-:Y:S01]  /*7ce0*/  ISETP.GT.AND P4, PT, R201, 0x1, PT ;  /* 0x00000001c900780c */ /* 0x000fe20003f84270 */
[----:B------:R-:W-:Y:S01]  /*7cf0*/  UMOV UR10, UR6 ;  /* 0x00000006000a7c82 */ /* 0x000fe20008000000 */
[----:B------:R-:W-:Y:S01]  /*7d00*/  FSEL R216, R186, -INF , P3 ;  /* 0xff800000bad87808 */ /* 0x000fe20001800000 */
[----:B------:R-:W-:Y:S01]  /*7d10*/  UMOV UR11, 0x40000040 ;  /* 0x40000040000b7882 */ /* 0x000fe20000000000 */
[----:B------:R-:W-:Y:S02]  /*7d20*/  FSEL R214, R187, -INF , P4 ;  /* 0xff800000bbd67808 */ /* 0x000fe40002000000 */
[C---:B------:R-:W-:Y:S02]  /*7d30*/  ISETP.GT.AND P3, PT, R201.reuse, 0x8, PT ;  /* 0x00000008c900780c */ /* 0x040fe40003f64270 */
[----:B------:R-:W-:Y:S02]  /*7d40*/  FMNMX.FTZ R187, R216, R20, !PT ;  /* 0x00000014d8bb7209 */ /* 0x000fe40007810000 */
[----:B------:R-:W-:-:S02]  /*7d50*/  ISETP.GT.AND P4, PT, R201, 0x9, PT ;  /* 0x00000009c900780c */ /* 0x000fc40003f84270 */
[----:B------:R-:W-:Y:S02]  /*7d60*/  FSEL R210, R190, -INF , P3 ;  /* 0xff800000bed27808 */ /* 0x000fe40001800000 */
[----:B------:R-:W-:Y:S02]  /*7d70*/  FMNMX.FTZ R187, R214, R187, !PT ;  /* 0x000000bbd6bb7209 */ /* 0x000fe40007810000 */
[----:B------:R-:W-:Y:S02]  /*7d80*/  ISETP.GT.AND P3, PT, R201, 0x10, PT ;  /* 0x00000010c900780c */ /* 0x000fe40003f64270 */
[----:B------:R-:W-:Y:S02]  /*7d90*/  FSEL R0, R191, -INF , P4 ;  /* 0xff800000bf007808 */ /* 0x000fe40002000000 */
        /* <DEDUP_REMOVED lines=46> */
[----:B------:R-:W-:Y:S02]  /*8080*/  FSEL R158, R159, -INF , P4 ;  /* 0xff8000009f9e7808 */ /* 0x000fe40002000000 */
[----:B------:R-:W-:Y:S02]  /*8090*/  FMNMX.FTZ R187, R206, R187, !PT ;  /* 0x000000bbcebb7209 */ /* 0x000fe40007810000 */
[----:B-1----:R-:W-:Y:S02]  /*80a0*/  IADD3 R159, R208, -UR14, R7 ;  /* 0x8000000ed09f7c10 */ /* 0x002fe4000fffe007 */
[----:B------:R-:W-:-:S02]  /*80b0*/  FMNMX.FTZ R187, R158, R187, !PT ;  /* 0x000000bb9ebb7209 */ /* 0x000fc40007810000 */
[C---:B------:R-:W-:Y:S02]  /*80c0*/  ISETP.GT.AND P3, PT, R159.reuse, RZ, PT ;  /* 0x000000ff9f00720c */ /* 0x040fe40003f64270 */
[C---:B------:R-:W-:Y:S01]  /*80d0*/  ISETP.GT.AND P4, PT, R159.reuse, 0x1, PT ;  /* 0x000000019f00780c */ /* 0x040fe20003f84270 */
[----:B------:R-:W0:Y:S01]  /*80e0*/  SHFL.BFLY PT, R218, R187, 0x2, 0x1f ;  /* 0x0c401f00bbda7f89 */ /* 0x000e2200000e0000 */
[----:B------:R-:W-:Y:S02]  /*80f0*/  FSEL R184, R184, -INF , P3 ;  /* 0xff800000b8b87808 */ /* 0x000fe40001800000 */
[----:B------:R-:W-:Y:S02]  /*8100*/  ISETP.GT.AND P5, PT, R159, 0x8, PT ;  /* 0x000000089f00780c */ /* 0x000fe40003fa4270 */
[----:B------:R-:W-:Y:S02]  /*8110*/  FSEL R208, R185, -INF , P4 ;  /* 0xff800000b9d07808 */ /* 0x000fe40002000000 */
[----:B------:R-:W-:-:S02]  /*8120*/  FMNMX.FTZ R3, R184, R21, !PT ;  /* 0x00000015b8037209 */ /* 0x000fc40007810000 */
[C---:B------:R-:W-:Y:S02]  /*8130*/  ISETP.GT.AND P3, PT, R159.reuse, 0x9, PT ;  /* 0x000000099f00780c */ /* 0x040fe40003f64270 */
[----:B------:R-:W-:Y:S02]  /*8140*/  FSEL R188, R188, -INF , P5 ;  /* 0xff800000bcbc7808 */ /* 0x000fe40002800000 */
[----:B------:R-:W-:Y:S02]  /*8150*/  FMNMX.FTZ R7, R208, R3, !PT ;  /* 0x00000003d0077209 */ /* 0x000fe40007810000 */
[C---:B------:R-:W-:Y:S01]  /*8160*/  ISETP.GT.AND P4, PT, R159.reuse, 0x11, PT ;  /* 0x000000119f00780c */ /* 0x040fe20003f84270 */
[----:B------:R-:W1:Y:S01]  /*8170*/  LDC R3, c[0x0][0x988] ;  /* 0x00026200ff037b82 */ /* 0x000e620000000800 */
[----:B------:R-:W-:Y:S02]  /*8180*/  FMNMX.FTZ R7, R188, R7, !PT ;  /* 0x00000007bc077209 */ /* 0x000fe40007810000 */
[----:B------:R-:W-:-:S02]  /*8190*/  ISETP.GT.AND P5, PT, R159, 0x21, PT ;  /* 0x000000219f00780c */ /* 0x000fc40003fa4270 */
[----:B------:R-:W-:Y:S02]  /*81a0*/  R2UR UR14, R215 ;  /* 0x00000000d70e72ca */ /* 0x000fe400000e0000 */
[----:B------:R-:W-:Y:S02]  /*81b0*/  FSEL R226, R169, -INF , P5 ;  /* 0xff800000a9e27808 */ /* 0x000fe40002800000 */
[----:B0-----:R-:W-:Y:S02]  /*81c0*/  FMNMX.FTZ R163, R187, R218, !PT ;  /* 0x000000dabba37209 */ /* 0x001fe40007810000 */
[----:B------:R-:W-:Y:S02]  /*81d0*/  FSEL R218, R177, -INF , P4 ;  /* 0xff800000b1da7808 */ /* 0x000fe40002000000 */
[C---:B------:R-:W-:Y:S01]  /*81e0*/  ISETP.GT.AND P4, PT, R159.reuse, 0x19, PT ;  /* 0x000000199f00780c */ /* 0x040fe20003f84270 */
[----:B------:R-:W0:Y:S01]  /*81f0*/  SHFL.BFLY PT, R224, R163, 0x1, 0x1f ;  /* 0x0c201f00a3e07f89 */ /* 0x000e2200000e0000 */
[----:B------:R-:W-:-:S02]  /*8200*/  ISETP.GT.AND P5, PT, R159, 0x29, PT ;  /* 0x000000299f00780c */ /* 0x000fc40003fa4270 */
[----:B------:R-:W-:Y:S02]  /*8210*/  FSEL R222, R181, -INF , P4 ;  /* 0xff800000b5de7808 */ /* 0x000fe40002000000 */
[----:B------:R-:W-:Y:S01]  /*8220*/  ISETP.GT.AND P4, PT, R159, 0x20, PT ;  /* 0x000000209f00780c */ /* 0x000fe20003f84270 */
[----:B------:R-:W-:Y:S02]  /*8230*/  WARPGROUP.DEPBAR.LE gsb0, 0x0 ;  /* 0x00008000000079c5 */ /* 0x000fe40000010000 */
[----:B------:R-:W-:Y:S01]  /*8240*/  FSEL R196, R189, -INF , P3 ;  /* 0xff800000bdc47808 */ /* 0x000fe20001800000 */
[----:B------:R-:W-:Y:S01]  /*8250*/  WARPGROUP.ARRIVE ;  /* 0x00000000000079c5 */ /* 0x000fe20000000000 */
[C---:B------:R-:W-:Y:S02]  /*8260*/  ISETP.GT.AND P3, PT, R159.reuse, 0x10, PT ;  /* 0x000000109f00780c */ /* 0x040fe40003f64270 */
[----:B------:R-:W-:Y:S02]  /*8270*/  FMNMX.FTZ R7, R196, R7, !PT ;  /* 0x00000007c4077209 */ /* 0x000fe40007810000 */
[----:B------:R-:W-:Y:S01]  /*8280*/  FSEL R198, R176, -INF , P3 ;  /* 0xff800000b0c67808 */ /* 0x000fe20001800000 */
[----:B------:R-:W-:Y:S01]  /*8290*/  HGMMA.64x256x16.F32 R24, R192, gdesc[UR8].tnspB, R24, gsb0 ;  /* 0x43e00008c0187df0 */ /* 0x000fe20008000818 */
[----:B------:R-:W-:-:S02]  /*82a0*/  ISETP.GT.AND P3, PT, R159, 0x18, PT ;  /* 0x000000189f00780c */ /* 0x000fc40003f64270 */
[----:B------:R-:W-:Y:S02]  /*82b0*/  FMNMX.FTZ R7, R198, R7, !PT ;  /* 0x00000007c6077209 */ /* 0x000fe40007810000 */
[----:B------:R-:W-:Y:S02]  /*82c0*/  FSEL R220, R180, -INF , P3 ;  /* 0xff800000b4dc7808 */ /* 0x000fe40001800000 */
[----:B------:R-:W-:Y:S02]  /*82d0*/  FMNMX.FTZ R155, R218, R7, !PT ;  /* 0x00000007da9b7209 */ /* 0x000fe40007810000 */
[----:B0-----:R-:W-:Y:S02]  /*82e0*/  FMNMX.FTZ R7, R163, R224, !PT ;  /* 0x000000e0a3077209 */ /* 0x001fe40007810000 */
[----:B------:R-:W-:Y:S02]  /*82f0*/  FMNMX.FTZ R155, R220, R155, !PT ;  /* 0x0000009bdc9b7209 */ /* 0x000fe40007810000 */
[----:B------:R-:W-:Y:S01]  /*8300*/  FSEL R224, R168, -INF , P4 ;  /* 0xff800000a8e07808 */ /* 0x000fe20002000000 */
[----:B-1----:R-:W-:Y:S01]  /*8310*/  FMUL.FTZ R167, R7, R3 ;  /* 0x0000000307a77220 */ /* 0x002fe20000410000 */
[----:B------:R-:W-:-:S02]  /*8320*/  FMNMX.FTZ R155, R222, R155, !PT ;  /* 0x0000009bde9b7209 */ /* 0x000fc40007810000 */
[----:B------:R-:W-:Y:S02]  /*8330*/  ISETP.GT.AND P3, PT, R159, 0x28, PT ;  /* 0x000000289f00780c */ /* 0x000fe40003f64270 */
[----:B------:R-:W-:Y:S02]  /*8340*/  FMNMX.FTZ R163, R224, R155, !PT ;  /* 0x0000009be0a37209 */ /* 0x000fe40007810000 */
[----:B------:R-:W-:Y:S02]  /*8350*/  FSEL R228, R172, -INF , P3 ;  /* 0xff800000ace47808 */ /* 0x000fe40001800000 */
[----:B------:R-:W-:Y:S02]  /*8360*/  FMNMX.FTZ R163, R226, R163, !PT ;  /* 0x000000a3e2a37209 */ /* 0x000fe40007810000 */
[----:B------:R-:W-:Y:S02]  /*8370*/  FSEL R168, R173, -INF , P5 ;  /* 0xff800000ada87808 */ /* 0x000fe40002800000 */
[----:B------:R-:W-:-:S02]  /*8380*/  ISETP.GT.AND P3, PT, R159, 0x30, PT ;  /* 0x000000309f00780c */ /* 0x000fc40003f64270 */
[----:B------:R-:W-:Y:S02]  /*8390*/  FMNMX.FTZ R163, R228, R163, !PT ;  /* 0x000000a3e4a37209 */ /* 0x000fe40007810000 */
[C---:B------:R-:W-:Y:S02]  /*83a0*/  ISETP.GT.AND P5, PT, R159.reuse, 0x31, PT ;  /* 0x000000319f00780c */ /* 0x040fe40003fa4270 */
[----:B------:R-:W-:Y:S02]  /*83b0*/  FSEL R176, R160, -INF , P3 ;  /* 0xff800000a0b07808 */ /* 0x000fe40001800000 */
[----:B------:R-:W-:Y:S02]  /*83c0*/  FMNMX.FTZ R163, R168, R163, !PT ;  /* 0x000000a3a8a37209 */ /* 0x000fe40007810000 */
[----:B------:R-:W-:Y:S02]  /*83d0*/  ISETP.GT.AND P3, PT, R159, 0x38, PT ;  /* 0x000000389f00780c */ /* 0x000fe40003f64270 */
[----:B------:R-:W-:-:S02]  /*83e0*/  FSEL R172, R161, -INF , P5 ;  /* 0xff800000a1ac7808 */ /* 0x000fc40002800000 */
[----:B------:R-:W-:Y:S02]  /*83f0*/  FMNMX.FTZ R163, R176, R163, !PT ;  /* 0x000000a3b0a37209 */ /* 0x000fe40007810000 */
[----:B------:R-:W-:Y:S02]  /*8400*/  ISETP.GT.AND P5, PT, R159, 0x39, PT ;  /* 0x000000399f00780c */ /* 0x000fe40003fa4270 */
[----:B------:R-:W-:Y:S02]  /*8410*/  FSEL R180, R164, -INF , P3 ;  /* 0xff800000a4b47808 */ /* 0x000fe40001800000 */
[----:B------:R-:W-:Y:S02]  /*8420*/  FMNMX.FTZ R163, R172, R163, !PT ;  /* 0x000000a3aca37209 */ /* 0x000fe40007810000 */
[----:B------:R-:W-:Y:S02]  /*8430*/  FSETP.NEU.FTZ.AND P4, PT, R7, -INF , PT ;  /* 0xff8000000700780b */ /* 0x000fe40003f9d000 */
[----:B------:R-:W-:-:S02]  /*8440*/  FSEL R164, R165, -INF , P5 ;  /* 0xff800000a5a47808 */ /* 0x000fc40002800000 */
[----:B------:R-:W-:Y:S02]  /*8450*/  ISETP.GT.AND P3, PT, R159, 0x40, PT ;  /* 0x000000409f00780c */ /* 0x000fe40003f64270 */
[----:B------:R-:W-:Y:S02]  /*8460*/  FMNMX.FTZ R163, R180, R163, !PT ;  /* 0x000000a3b4a37209 */ /* 0x000fe40007810000 */
[----:B------:R-:W-:Y:S02]  /*8470*/  FSEL R155, R167, RZ, P4 ;  /* 0x000000ffa79b7208 */ /* 0x000fe40002000000 */
[C---:B------:R-:W-:Y:S02]  /*8480*/  ISETP.GT.AND P5, PT, R159.reuse, 0x41, PT ;  /* 0x000000419f00780c */ /* 0x040fe40003fa4270 */
[----:B------:R-:W-:Y:S01]  /*8490*/  FSEL R152, R152, -INF , P3 ;  /* 0xff80000098987808 */ /* 0x000fe20001800000 */
[--C-:B------:R-:W-:Y:S01]  /*84a0*/  FFMA.FTZ R211, R210, R3, -R155.reuse ;  /* 0x00000003d2d37223 */ /* 0x100fe2000001089b */
[----:B------:R-:W-:Y:S01]  /*84b0*/  FMNMX.FTZ R163, R164, R163, !PT ;  /* 0x000000a3a4a37209 */ /* 0x000fe20007810000 */
[-CC-:B------:R-:W-:Y:S01]  /*84c0*/  FFMA.FTZ R160, R214, R3.reuse, -R155.reuse ;  /* 0x00000003d6a07223 */ /* 0x180fe2000001089b */
[----:B------:R-:W-:Y:S01]  /*84d0*/  ISETP.GT.AND P3, PT, R159, 0x48, PT ;  /* 0x000000489f00780c */ /* 0x000fe20003f64270 */
[-CC-:B------:R-:W-:Y:S01]  /*84e0*/  FFMA.FTZ R209, R216, R3.reuse, -R155.reuse ;  /* 0x00000003d8d17223 */ /* 0x180fe2000001089b */
        /* <DEDUP_REMOVED lines=9> */
[----:B------:R0:W-:Y:S01]  /*8580*/  MUFU.EX2 R156, R153 ;  /* 0x00000099009c7308 */ /* 0x0001e20000000800 */
[----:B------:R-:W-:Y:S01]  /*8590*/  FSEL R216, R157, -INF , P5 ;  /* 0xff8000009dd87808 */ /* 0x000fe20002800000 */
[--C-:B------:R-:W-:Y:S01]  /*85a0*/  FFMA.FTZ R207, R182, R3, -R155.reuse ;  /* 0x00000003b6cf7223 */ /* 0x100fe2000001089b */
[----:B------:R-:W-:Y:S01]  /*85b0*/  FMNMX.FTZ R163, R214, R163, !PT ;  /* 0x000000a3d6a37209 */ /* 0x000fe20007810000 */
[-CC-:B------:R-:W-:Y:S01]  /*85c0*/  FFMA.FTZ R157, R206, R3.reuse, -R155.reuse ;  /* 0x00000003ce9d7223 */ /* 0x180fe2000001089b */
[----:B------:R-:W-:Y:S01]  /*85d0*/  FSEL R171, R7, RZ, P4 ;  /* 0x000000ff07ab7208 */ /* 0x000fe20002000000 */
[--C-:B------:R-:W-:Y:S01]  /*85e0*/  FFMA.FTZ R197, R162, R3, -R155.reuse ;  /* 0x00000003a2c57223 */ /* 0x100fe2000001089b */
[----:B------:R-:W-:Y:S01]  /*85f0*/  FMNMX.FTZ R163, R216, R163, !PT ;  /* 0x000000a3d8a37209 */ /* 0x000fe20007810000 */
[----:B------:R-:W-:Y:S01]  /*8600*/  MUFU.EX2 R209, R209 ;  /* 0x000000d100d17308 */ /* 0x000fe20000000800 */
[-CC-:B------:R-:W-:Y:S01]  /*8610*/  FFMA.FTZ R162, R200, R3.reuse, -R155.reuse ;  /* 0x00000003c8a27223 */ /* 0x180fe2000001089b */
[----:B------:R-:W-:Y:S01]  /*8620*/  FADD.FTZ R2, -R171, R20 ;  /* 0x00000014ab027221 */ /* 0x000fe20000010100 */
[----:B------:R-:W-:Y:S01]  /*8630*/  IMAD.U32 R20, RZ, RZ, UR14 ;  /* 0x0000000eff147e24 */ /* 0x000fe2000f8e00ff */
[----:B------:R-:W1:Y:S01]  /*8640*/  SHFL.BFLY PT, R0, R163, 0x2, 0x1f ;  /* 0x0c401f00a3007f89 */ /* 0x000e6200000e0000 */
[-CC-:B------:R-:W-:Y:S01]  /*8650*/  FFMA.FTZ R201, R186, R3.reuse, -R155.reuse ;  /* 0x00000003bac97223 */ /* 0x180fe2000001089b */
[-C--:B------:R-:W-:Y:S01]  /*8660*/  FMUL.FTZ R2, R2, R3.reuse ;  /* 0x0000000302027220 */ /* 0x080fe20000410000 */
[----:B------:R-:W-:Y:S01]  /*8670*/  @!P1 VIADD R20, R20, 0x38840 ;  /* 0x0003884014149836 */ /* 0x000fe20000000000 */
[----:B------:R-:W-:Y:S01]  /*8680*/  MUFU.EX2 R160, R160 ;  /* 0x000000a000a07308 */ /* 0x000fe20000000800 */
[-CC-:B------:R-:W-:Y:S01]  /*8690*/  FFMA.FTZ R170, R170, R3.reuse, -R155.reuse ;  /* 0x00000003aaaa7223 */ /* 0x180fe2000001089b */
[-CC-:B------:R-:W-:Y:S01]  /*86a0*/  FFMA.FTZ R199, R166, R3.reuse, -R155.reuse ;  /* 0x00000003a6c77223 */ /* 0x180fe2000001089b */
[-CC-:B------:R-:W-:Y:S01]  /*86b0*/  FFMA.FTZ R166, R202, R3.reuse, -R155.reuse ;  /* 0x00000003caa67223 */ /* 0x180fe2000001089b */
[----:B------:R-:W-:Y:S01]  /*86c0*/  @!P1 PRMT R20, RZ, 0x654, R20 ;  /* 0x00000654ff149816 */ /* 0x000fe20000000014 */
[-CC-:B------:R-:W-:Y:S01]  /*86d0*/  FFMA.FTZ R203, R174, R3.reuse, -R155.reuse ;  /* 0x00000003aecb7223 */ /* 0x180fe2000001089b */
[-CC-:B------:R-:W-:Y:S01]  /*86e0*/  FFMA.FTZ R174, R190, R3.reuse, -R155.reuse ;  /* 0x00000003beae7223 */ /* 0x180fe2000001089b */
[----:B------:R-:W-:Y:S01]  /*86f0*/  FFMA.FTZ R158, R158, R3, -R155 ;  /* 0x000000039e9e7223 */ /* 0x000fe2000001089b */
[----:B------:R-:W2:Y:S08]  /*8700*/  MUFU.EX2 R2, R2 ;  /* 0x0000000200027308 */ /* 0x000eb00000000800 */
[----:B------:R-:W-:Y:S01]  /*8710*/  MUFU.EX2 R211, R211 ;  /* 0x000000d300d37308 */ /* 0x000fe20000000800 */
[----:B-1----:R-:W-:-:S07]  /*8720*/  FMNMX.FTZ R0, R163, R0, !PT ;  /* 0x00000000a3007209 */ /* 0x002fce0007810000 */
[----:B------:R-:W-:Y:S01]  /*8730*/  MUFU.EX2 R205, R205 ;  /* 0x000000cd00cd7308 */ /* 0x000fe20000000800 */
[----:B0-----:R-:W0:Y:S01]  /*8740*/  SHFL.BFLY PT, R153, R0, 0x1, 0x1f ;  /* 0x0c201f0000997f89 */ /* 0x001e2200000e0000 */
[----:B--2---:R-:W-:Y:S01]  /*8750*/  FFMA.FTZ R173, R2, R9, R209 ;  /* 0x0000000902ad7223 */ /* 0x004fe200000100d1 */
[----:B------:R-:W-:-:S05]  /*8760*/  F2FP.F16.F32.PACK_AB R209, R160, R209 ;  /* 0x000000d1a0d1723e */ /* 0x000fca00000000ff */
[----:B------:R-:W-:Y:S08]  /*8770*/  MUFU.EX2 R230, R230 ;  /* 0x000000e600e67308 */ /* 0x000ff00000000800 */
[----:B------:R-:W-:Y:S08]  /*8780*/  MUFU.EX2 R207, R207 ;  /* 0x000000cf00cf7308 */ /* 0x000ff00000000800 */
[----:B------:R-:W-:Y:S01]  /*8790*/  MUFU.EX2 R178, R178 ;  /* 0x000000b200b27308 */ /* 0x000fe20000000800 */
[----:B0-----:R-:W-:Y:S01]  /*87a0*/  FMNMX.FTZ R6, R0, R153, !PT ;  /* 0x0000009900067209 */ /* 0x001fe20007810000 */
[-CC-:B------:R-:W-:Y:S01]  /*87b0*/  FFMA.FTZ R153, R154, R3.reuse, -R155.reuse ;  /* 0x000000039a997223 */ /* 0x180fe2000001089b */
[----:B------:R-:W-:-:S02]  /*87c0*/  FFMA.FTZ R154, R204, R3, -R155 ;  /* 0x00000003cc9a7223 */ /* 0x000fc4000001089b */
[C---:B------:R-:W-:Y:S01]  /*87d0*/  FSETP.NEU.FTZ.AND P3, PT, R6.reuse, -INF , PT ;  /* 0xff8000000600780b */ /* 0x040fe20003f7d000 */
[C---:B------:R-:W-:Y:S02]  /*87e0*/  FMUL.FTZ R159, R6.reuse, R3 ;  /* 0x00000003069f7220 */ /* 0x040fe40000410000 */
[----:B------:R-:W-:Y:S01]  /*87f0*/  MUFU.EX2 R201, R201 ;  /* 0x000000c900c97308 */ /* 0x000fe20000000800 */
[----:B------:R-:W-:Y:S02]  /*8800*/  FSEL R0, R6, RZ, P3 ;  /* 0x000000ff06007208 */ /* 0x000fe40001800000 */
[----:B------:R-:W-:Y:S02]  /*8810*/  FSEL R159, R159, RZ, P3 ;  /* 0x000000ff9f9f7208 */ /* 0x000fe40001800000 */
[C---:B------:R-:W-:Y:S01]  /*8820*/  ISETP.GT.AND P3, PT, R213.reuse, R212, PT ;  /* 0x000000d4d500720c */ /* 0x040fe20003f64270 */
[----:B------:R-:W-:Y:S01]  /*8830*/  FADD.FTZ R0, -R0, R21 ;  /* 0x0000001500007221 */ /* 0x000fe20000010100 */
[----:B------:R-:W-:-:S02]  /*8840*/  VIADD R213, R213, 0xffffffff ;  /* 0xffffffffd5d57836 */ /* 0x000fc40000000000 */
[-CC-:B------:R-:W-:Y:S01]  /*8850*/  FFMA.FTZ R161, R184, R3.reuse, -R159.reuse ;  /* 0x00000003b8a17223 */ /* 0x180fe2000001089f */
[-CC-:B------:R-:W-:Y:S01]  /*8860*/  FFMA.FTZ R208, R208, R3.reuse, -R159.reuse ;  /* 0x00000003d0d07223 */ /* 0x180fe2000001089f */
[-C--:B------:R-:W-:Y:S01]  /*8870*/  FMUL.FTZ R0, R0, R3.reuse ;  /* 0x0000000300007220 */ /* 0x080fe20000410000 */
        /* <DEDUP_REMOVED lines=11> */
[----:B------:R-:W0:Y:S01]  /*8930*/  MUFU.EX2 R0, R0 ;  /* 0x0000000000007308 */ /* 0x000e220000000800 */
[-CC-:B------:R-:W-:Y:S01]  /*8940*/  FFMA.FTZ R155, R164, R3.reuse, -R159.reuse ;  /* 0x00000003a49b7223 */ /* 0x180fe2000001089f */
[-CC-:B------:R-:W-:Y:S01]  /*8950*/  FFMA.FTZ R196, R176, R3.reuse, -R159.reuse ;  /* 0x00000003b0c47223 */ /* 0x180fe2000001089f */
[-CC-:B------:R-:W-:Y:S01]  /*8960*/  FFMA.FTZ R172, R172, R3.reuse, -R159.reuse ;  /* 0x00000003acac7223 */ /* 0x180fe2000001089f */
[-CC-:B------:R-:W-:Y:S01]  /*8970*/  FFMA.FTZ R198, R180, R3.reuse, -R159.reuse ;  /* 0x00000003b4c67223 */ /* 0x180fe2000001089f */
[-CC-:B------:R-:W-:Y:S01]  /*8980*/  FFMA.FTZ R152, R152, R3.reuse, -R159.reuse ;  /* 0x0000000398987223 */ /* 0x180fe2000001089f */
[----:B------:R-:W-:Y:S01]  /*8990*/  FFMA.FTZ R214, R214, R3, -R159 ;  /* 0x00000003d6d67223 */ /* 0x000fe2000001089f */
[----:B------:R-:W-:Y:S01]  /*89a0*/  IMAD.U32 R168, RZ, RZ, UR7 ;  /* 0x00000007ffa87e24 */ /* 0x000fe2000f8e00ff */
[----:B------:R-:W1:Y:S01]  /*89b0*/  MUFU.EX2 R208, R208 ;  /* 0x000000d000d07308 */ /* 0x000e620000000800 */
[----:B------:R-:W-:-:S02]  /*89c0*/  IMAD.U32 R218, RZ, RZ, UR61 ;  /* 0x0000003dffda7e24 */ /* 0x000fc4000f8e00ff */
[----:B------:R-:W-:-:S05]  /*89d0*/  @!P1 VIADD R168, R168, 0x38860 ;  /* 0x00038860a8a89836 */ /* 0x000fca0000000000 */
[----:B------:R-:W2:Y:S01]  /*89e0*/  MUFU.EX2 R163, R163 ;  /* 0x000000a300a37308 */ /* 0x000ea20000000800 */
[----:B0-----:R-:W-:Y:S01]  /*89f0*/  FFMA.FTZ R171, R0, R14, R161 ;  /* 0x0000000e00ab7223 */ /* 0x001fe200000100a1 */
[----:B------:R-:W-:-:S06]  /*8a00*/  @!P1 PRMT R168, RZ, 0x654, R168 ;  /* 0x00000654ffa89816 */ /* 0x000fcc00000000a8 */
[----:B------:R-:W0:Y:S01]  /*8a10*/  MUFU.EX2 R182, R182 ;  /* 0x000000b600b67308 */ /* 0x000e220000000800 */
[C---:B-1----:R-:W-:Y:S01]  /*8a20*/  FADD.FTZ R14, R208.reuse, R171 ;  /* 0x000000abd00e7221 */ /* 0x042fe20000010000 */
[----:B------:R-:W-:-:S06]  /*8a30*/  F2FP.F16.F32.PACK_AB R208, R208, R161 ;  /* 0x000000a1d0d0723e */ /* 0x000fcc00000000ff */
[----:B------:R-:W1:Y:S01]  /*8a40*/  MUFU.EX2 R204, R204 ;  /* 0x000000cc00cc7308 */ /* 0x000e620000000800 */
[----:B--2---:R-:W-:-:S07]  /*8a50*/  FADD.FTZ R171, R163, R14 ;  /* 0x0000000ea3ab7221 */ /* 0x004fce0000010000 */
[----:B------:R-:W2:Y:S01]  /*8a60*/  MUFU.EX2 R165, R165 ;  /* 0x000000a500a57308 */ /* 0x000ea20000000800 */
[----:B0-----:R-:W-:-:S07]  /*8a70*/  FADD.FTZ R171, R182, R171 ;  /* 0x000000abb6ab7221 */ /* 0x001fce0000010000 */
[----:B------:R-:W0:Y:S08]  /*8a80*/  MUFU.EX2 R206, R206 ;  /* 0x000000ce00ce7308 */ /* 0x000e300000000800 */
[----:B------:R-:W3:Y:S08]  /*8a90*/  MUFU.EX2 R167, R167 ;  /* 0x000000a700a77308 */ /* 0x000ef00000000800 */
[----:B------:R-:W4:Y:S08]  /*8aa0*/  MUFU.EX2 R200, R200 ;  /* 0x000000c800c87308 */ /* 0x000f300000000800 */
[----:B------:R-:W5:Y:S08]  /*8ab0*/  MUFU.EX2 R169, R169 ;  /* 0x000000a900a97308 */ /* 0x000f700000000800 */
[----:B------:R-:W-:Y:S08]  /*8ac0*/  MUFU.EX2 R170, R170 ;  /* 0x000000aa00aa7308 */ /* 0x000ff00000000800 */
[----:B------:R-:W5:Y:S08]  /*8ad0*/  MUFU.EX2 R202, R202 ;  /* 0x000000ca00ca7308 */ /* 0x000f700000000800 */
[----:B------:R-:W-:Y:S01]  /*8ae0*/  MUFU.EX2 R203, R203 ;  /* 0x000000cb00cb7308 */ /* 0x000fe20000000800 */
[----:B------:R-:W-:-:S02]  /*8af0*/  WARPGROUP.DEPBAR.LE gsb0, 0x0 ;  /* 0x00008000000079c5 */ /* 0x000fc40000010000 */
[----:B------:R1:W-:Y:S05]  /*8b00*/  @!P1 SYNCS.ARRIVE.TRANS64.RED.A1T0 RZ, [R20+URZ], RZ ;  /* 0x000000ff14ff99a7 */ /* 0x0003ea000810043f */
[----:B------:R-:W5:Y:S01]  /*8b10*/  MUFU.EX2 R21, R21 ;  /* 0x0000001500157308 */ /* 0x000f620000000800 */
[----:B-1----:R-:W-:Y:S01]  /*8b20*/  FADD.FTZ R20, R160, R173 ;  /* 0x000000ada0147221 */ /* 0x002fe20000010000 */
[----:B------:R1:W-:Y:S06]  /*8b30*/  @!P1 SYNCS.ARRIVE.TRANS64.RED.A1T0 RZ, [R168+URZ], RZ ;  /* 0x000000ffa8ff99a7 */ /* 0x0003ec000810043f */
[----:B------:R-:W1:Y:S01]  /*8b40*/  MUFU.EX2 R174, R174 ;  /* 0x000000ae00ae7308 */ /* 0x000e620000000800 */
[----:B------:R-:W-:Y:S01]  /*8b50*/  FADD.FTZ R173, R211, R20 ;  /* 0x00000014d3ad7221 */ /* 0x000fe20000010000 */
[----:B------:R-:W-:Y:S01]  /*8b60*/  FADD.FTZ R20, R204, R171 ;  /* 0x000000abcc147221 */ /* 0x000fe20000010000 */
[----:B------:R-:W-:-:S02]  /*8b70*/  F2FP.F16.F32.PACK_AB R211, R156, R211 ;  /* 0x000000d39cd3723e */ /* 0x000fc400000000ff */
[----:B------:R-:W-:Y:S01]  /*8b80*/  FADD.FTZ R14, R156, R173 ;  /* 0x000000ad9c0e7221 */ /* 0x000fe20000010000 */
[C---:B--2---:R-:W-:Y:S02]  /*8b90*/  FADD.FTZ R173, R165.reuse, R20 ;  /* 0x00000014a5ad7221 */ /* 0x044fe40000010000 */
[----:B------:R-:W-:Y:S01]  /*8ba0*/  MUFU.EX2 R196, R196 ;  /* 0x000000c400c47308 */ /* 0x000fe20000000800 */
[----:B------:R-:W-:Y:S01]  /*8bb0*/  F2FP.F16.F32.PACK_AB R204, R165, R204 ;  /* 0x000000cca5cc723e */ /* 0x000fe200000000ff */
[----:B------:R-:W-:Y:S01]  /*8bc0*/  FADD.FTZ R171, R205, R14 ;  /* 0x0000000ecdab7221 */ /* 0x000fe20000010000 */
[----:B0-----:R-:W-:Y:S01]  /*8bd0*/  FADD.FTZ R164, R206, R173 ;  /* 0x000000adcea47221 */ /* 0x001fe20000010000 */
[----:B------:R-:W-:Y:S01]  /*8be0*/  FFMA.FTZ R14, R210, R3, -R159 ;  /* 0x00000003d20e7223 */ /* 0x000fe2000001089f */
[----:B------:R-:W-:Y:S01]  /*8bf0*/  F2FP.F16.F32.PACK_AB R210, R182, R163 ;  /* 0x000000a3b6d2723e */ /* 0x000fe200000000ff */
[----:B------:R-:W-:Y:S01]  /*8c00*/  FADD.FTZ R20, R230, R171 ;  /* 0x000000abe6147221 */ /* 0x000fe20000010000 */
[----:B---3--:R-:W-:Y:S01]  /*8c10*/  FADD.FTZ R173, R167, R164 ;  /* 0x000000a4a7ad7221 */ /* 0x008fe20000010000 */
[----:B------:R-:W0:Y:S01]  /*8c20*/  MUFU.EX2 R197, R197 ;  /* 0x000000c500c57308 */ /* 0x000e220000000800 */
[----:B------:R-:W-:Y:S01]  /*8c30*/  FFMA.FTZ R159, R216, R3, -R159 ;  /* 0x00000003d89f7223 */ /* 0x000fe2000001089f */
[----:B------:R-:W-:Y:S01]  /*8c40*/  FADD.FTZ R171, R207, R20 ;  /* 0x00000014cfab7221 */ /* 0x000fe20000010000 */
[----:B----4-:R-:W-:Y:S01]  /*8c50*/  FADD.FTZ R164, R200, R173 ;  /* 0x000000adc8a47221 */ /* 0x010fe20000010000 */
[----:B------:R-:W-:-:S02]  /*8c60*/  F2FP.F16.F32.PACK_AB R205, R230, R205 ;  /* 0x000000cde6cd723e */ /* 0x000fc400000000ff */
[----:B------:R-:W-:Y:S01]  /*8c70*/  FADD.FTZ R20, R178, R171 ;  /* 0x000000abb2147221 */ /* 0x000fe20000010000 */
[----:B-----5:R-:W-:Y:S01]  /*8c80*/  FADD.FTZ R173, R169, R164 ;  /* 0x000000a4a9ad7221 */ /* 0x020fe20000010000 */
[----:B------:R-:W-:Y:S01]  /*8c90*/  MUFU.EX2 R9, R172 ;  /* 0x000000ac00097308 */ /* 0x000fe20000000800 */
[----:B------:R-:W-:Y:S01]  /*8ca0*/  F2FP.F16.F32.PACK_AB R206, R167, R206 ;  /* 0x000000cea7ce723e */ /* 0x000fe200000000ff */
[----:B------:R-:W-:Y:S01]  /*8cb0*/  FADD.FTZ R171, R201, R20 ;  /* 0x00000014c9ab7221 */ /* 0x000fe20000010000 */
[----:B------:R-:W-:Y:S01]  /*8cc0*/  FADD.FTZ R156, R202, R173 ;  /* 0x000000adca9c7221 */ /* 0x000fe20000010000 */
[C---:B------:R-:W-:Y:S02]  /*8cd0*/  F2FP.F16.F32.PACK_AB R202, R21.reuse, R202 ;  /* 0x000000ca15ca723e */ /* 0x040fe400000000ff */
[----:B------:R-:W-:Y:S01]  /*8ce0*/  FADD.FTZ R20, R170, R171 ;  /* 0x000000abaa147221 */ /* 0x000fe20000010000 */
[----:B------:R-:W-:Y:S01]  /*8cf0*/  FADD.FTZ R163, R21, R156 ;  /* 0x0000009c15a37221 */ /* 0x000fe20000010000 */
[----:B------:R-:W2:Y:S01]  /*8d00*/  MUFU.EX2 R162, R162 ;  /* 0x000000a200a27308 */ /* 0x000ea20000000800 */
[----:B------:R-:W-:Y:S01]  /*8d10*/  F2FP.F16.F32.PACK_AB R207, R178, R207 ;  /* 0x000000cfb2cf723e */ /* 0x000fe200000000ff */
[----:B------:R-:W-:Y:S01]  /*8d20*/  FADD.FTZ R161, R203, R20 ;  /* 0x00000014cba17221 */ /* 0x000fe20000010000 */
[----:B------:R-:W-:-:S02]  /*8d30*/  F2FP.F16.F32.PACK_AB R200, R169, R200 ;  /* 0x000000c8a9c8723e */ /* 0x000fc400000000ff */
[----:B------:R-:W-:Y:S01]  /*8d40*/  F2FP.F16.F32.PACK_AB R201, R170, R201 ;  /* 0x000000c9aac9723e */ /* 0x000fe200000000ff */
[C---:B-1----:R-:W-:Y:S01]  /*8d50*/  FADD.FTZ R20, R174.reuse, R161 ;  /* 0x000000a1ae147221 */ /* 0x042fe20000010000 */
[----:B------:R-:W-:Y:S01]  /*8d60*/  F2FP.F16.F32.PACK_AB R203, R174, R203 ;  /* 0x000000cbaecb723e */ /* 0x000fe200000000ff */
[----:B------:R-:W1:Y:S02]  /*8d70*/  MUFU.EX2 R198, R198 ;  /* 0x000000c600c67308 */ /* 0x000e640000000800 */
[----:B0-----:R-:W-:-:S06]  /*8d80*/  FADD.FTZ R161, R197, R20 ;  /* 0x00000014c5a17221 */ /* 0x001fcc0000010000 */
[----:B------:R-:W-:Y:S01]  /*8d90*/  MUFU.EX2 R199, R199 ;  /* 0x000000c700c77308 */ /* 0x000fe20000000800 */
[----:B--2---:R-:W-:-:S07]  /*8da0*/  F2FP.F16.F32.PACK_AB R197, R162, R197 ;  /* 0x000000c5a2c5723e */ /* 0x004fce00000000ff */
[----:B------:R-:W0:Y:S08]  /*8db0*/  MUFU.EX2 R155, R155 ;  /* 0x0000009b009b7308 */ /* 0x000e300000000800 */
[----:B------:R-:W-:Y:S08]  /*8dc0*/  MUFU.EX2 R166, R166 ;  /* 0x000000a600a67308 */ /* 0x000ff00000000800 */
[----:B------:R2:W3:Y:S08]  /*8dd0*/  MUFU.EX2 R175, R152 ;  /* 0x0000009800af7308 */ /* 0x0004f00000000800 */
[----:B------:R-:W-:Y:S01]  /*8de0*/  MUFU.EX2 R153, R153 ;  /* 0x0000009900997308 */ /* 0x000fe20000000800 */
[----:B--2---:R-:W-:Y:S01]  /*8df0*/  FADD.FTZ R152, R196, R163 ;  /* 0x000000a3c4987221 */ /* 0x004fe20000010000 */
[----:B------:R-:W-:-:S03]  /*8e00*/  F2FP.F16.F32.PACK_AB R196, R9, R196 ;  /* 0x000000c409c4723e */ /* 0x000fc600000000ff */
[----:B------:R-:W-:-:S03]  /*8e10*/  FADD.FTZ R163, R9, R152 ;  /* 0x0000009809a37221 */ /* 0x000fc60000010000 */
[----:B------:R2:W4:Y:S01]  /*8e20*/  MUFU.EX2 R192, R14 ;  /* 0x0000000e00c07308 */ /* 0x0005220000000800 */
[----:B-1----:R-:W-:Y:S01]  /*8e30*/  FADD.FTZ R20, R198, R163 ;  /* 0x000000a3c6147221 */ /* 0x002fe20000010000 */
[----:B0-----:R-:W-:-:S03]  /*8e40*/  F2FP.F16.F32.PACK_AB R198, R155, R198 ;  /* 0x000000c69bc6723e */ /* 0x001fc600000000ff */
[----:B------:R-:W-:-:S03]  /*8e50*/  FADD.FTZ R20, R155, R20 ;  /* 0x000000149b147221 */ /* 0x000fc60000010000 */
[----:B------:R-:W0:Y:S01]  /*8e60*/  MUFU.EX2 R154, R154 ;  /* 0x0000009a009a7308 */ /* 0x000e220000000800 */
[----:B--2---:R-:W-:Y:S01]  /*8e70*/  FADD.FTZ R14, R162, R161 ;  /* 0x000000a1a20e7221 */ /* 0x004fe20000010000 */
[----:B---3--:R-:W-:-:S03]  /*8e80*/  FADD.FTZ R20, R175, R20 ;  /* 0x00000014af147221 */ /* 0x008fc60000010000 */
[----:B------:R-:W-:Y:S01]  /*8e90*/  FADD.FTZ R21, R199, R14 ;  /* 0x0000000ec7157221 */ /* 0x000fe20000010000 */
[C---:B------:R-:W-:Y:S02]  /*8ea0*/  F2FP.F16.F32.PACK_AB R199, R166.reuse, R199 ;  /* 0x000000c7a6c7723e */ /* 0x040fe400000000ff */
[----:B------:R1:W2:Y:S01]  /*8eb0*/  MUFU.EX2 R165, R214 ;  /* 0x000000d600a57308 */ /* 0x0002a20000000800 */
[----:B------:R-:W-:Y:S01]  /*8ec0*/  FADD.FTZ R14, R166, R21 ;  /* 0x00000015a60e7221 */ /* 0x000fe20000010000 */
[C---:B----4-:R-:W-:Y:S01]  /*8ed0*/  FADD.FTZ R20, R192.reuse, R20 ;  /* 0x00000014c0147221 */ /* 0x050fe20000010000 */
[----:B------:R-:W-:Y:S01]  /*8ee0*/  F2FP.F16.F32.PACK_AB R192, R192, R175 ;  /* 0x000000afc0c0723e */ /* 0x000fe200000000ff */
[----:B------:R-:W-:Y:S02]  /*8ef0*/  IMAD.MOV.U32 R21, RZ, RZ, R6 ;  /* 0x000000ffff157224 */ /* 0x000fe400078e0006 */
[----:B------:R-:W-:Y:S02]  /*8f00*/  FADD.FTZ R9, R153, R14 ;  /* 0x0000000e99097221 */ /* 0x000fe40000010000 */
[----:B------:R-:W3:Y:S02]  /*8f10*/  MUFU.EX2 R157, R157 ;  /* 0x0000009d009d7308 */ /* 0x000ee40000000800 */
[C---:B0-----:R-:W-:Y:S01]  /*8f20*/  FADD.FTZ R14, R154.reuse, R9 ;  /* 0x000000099a0e7221 */ /* 0x041fe20000010000 */
[----:B------:R-:W-:Y:S01]  /*8f30*/  F2FP.F16.F32.PACK_AB R193, R154, R153 ;  /* 0x000000999ac1723e */ /* 0x000fe200000000ff */
[----:B-1----:R-:W-:-:S04]  /*8f40*/  IMAD.MOV.U32 R214, RZ, RZ, R8 ;  /* 0x000000ffffd67224 */ /* 0x002fc800078e0008 */
[----:B------:R-:W0:Y:S01]  /*8f50*/  MUFU.EX2 R159, R159 ;  /* 0x0000009f009f7308 */ /* 0x000e220000000800 */
[----:B--2---:R-:W-:-:S07]  /*8f60*/  FADD.FTZ R20, R165, R20 ;  /* 0x00000014a5147221 */ /* 0x004fce0000010000 */
[----:B------:R-:W1:Y:S01]  /*8f70*/  MUFU.EX2 R158, R158 ;  /* 0x0000009e009e7308 */ /* 0x000e620000000800 */
[----:B---3--:R-:W-:Y:S01]  /*8f80*/  FADD.FTZ R9, R157, R14 ;  /* 0x0000000e9d097221 */ /* 0x008fe20000010000 */
[C---:B0-----:R-:W-:Y:S01]  /*8f90*/  FADD.FTZ R14, R159.reuse, R20 ;  /* 0x000000149f0e7221 */ /* 0x041fe20000010000 */
[----:B------:R-:W-:Y:S01]  /*8fa0*/  F2FP.F16.F32.PACK_AB R194, R159, R165 ;  /* 0x000000a59fc2723e */ /* 0x000fe200000000ff */
[----:B------:R-:W-:Y:S02]  /*8fb0*/  IMAD.MOV.U32 R20, RZ, RZ, R7 ;  /* 0x000000ffff147224 */ /* 0x000fe400078e0007 */
[C---:B-1----:R-:W-:Y:S01]  /*8fc0*/  FADD.FTZ R9, R158.reuse, R9 ;  /* 0x000000099e097221 */ /* 0x042fe20000010000 */
[----:B------:R-:W-:Y:S01]  /*8fd0*/  F2FP.F16.F32.PACK_AB R195, R158, R157 ;  /* 0x0000009d9ec3723e */ /* 0x000fe200000000ff */
[----:B------:R-:W-:Y:S06]  /*8fe0*/  @P3 BRA `(.L_x_2181) ;  /* 0xffffffbc00f43947 */ /* 0x000fec000383ffff */
.L_x_2172:
[----:B------:R-:W-:-:S13]  /*8ff0*/  ISETP.GE.AND P2, PT, R213, R22, PT ;  /* 0x00000016d500720c */ /* 0x000fda0003f46270 */
[----:B------:R-:W-:Y:S05]  /*9000*/  @!P2 BRA `(.L_x_2182) ;  /* 0x000000380074a947 */ /* 0x000fea0003800000 */
[----:B------:R-:W-:Y:S01]  /*9010*/  IMAD.MOV.U32 R15, RZ, RZ, R7 ;  /* 0x000000ffff0f7224 */ /* 0x000fe200078e0007 */
[----:B------:R-:W-:Y:S01]  /*9020*/  UMOV UR7, UR61 ;  /* 0x0000003d00077c82 */ /* 0x000fe20008000000 */
[----:B------:R-:W-:Y:S02]  /*9030*/  IMAD.MOV.U32 R19, RZ, RZ, R6 ;  /* 0x000000ffff137224 */ /* 0x000fe400078e0006 */
[----:B------:R-:W-:-:S07]  /*9040*/  IMAD.MOV.U32 R18, RZ, RZ, R8 ;  /* 0x000000ffff127224 */ /* 0x000fce00078e0008 */
.L_x_2191:
[----:B------:R-:W-:-:S04]  /*9050*/  UIADD3 UR61, UR7, 0x1, URZ ;  /* 0x00000001073d7890 */ /* 0x000fc8000fffe03f */
[----:B------:R-:W-:-:S04]  /*9060*/  UISETP.NE.AND UP0, UPT, UR61, 0x2, UPT ;  /* 0x000000023d00788c */ /* 0x000fc8000bf05270 */
[----:B------:R-:W-:Y:S02]  /*9070*/  USEL UR6, URZ, 0x1, UP0 ;  /* 0x000000013f067887 */ /* 0x000fe40008000000 */
[----:B------:R-:W-:-:S04]  /*9080*/  USEL UR61, UR61, URZ, UP0 ;  /* 0x0000003f3d3d7287 */ /* 0x000fc80008000000 */
[----:B------:R-:W-:Y:S01]  /*9090*/  LOP3.LUT R8, R18, UR6, RZ, 0x3c, !PT ;  /* 0x0000000612087c12 */ /* 0x000fe2000f8e3cff */
[----:B------:R-:W-:Y:S07]  /*90a0*/  @!P0 BRA `(.L_x_2183) ;  /* 0x0000000000048947 */ /* 0x000fee0003800000 */
[----:B------:R-:W-:Y:S01]  /*90b0*/  BPT.TRAP 0x1 ;  /* 0x000000040000795c */ /* 0x000fe20000300000 */
.L_x_2183:
[----:B------:R-:W-:Y:S02]  /*90c0*/  R2UR UR6, R16 ;  /* 0x00000000100672ca */ /* 0x000fe400000e0000 */
[----:B------:R-:W-:-:S11]  /*90d0*/  SHF.L.U32 R3, R8, 0x1f, RZ ;  /* 0x0000001f08037819 */ /* 0x000fd600000006ff */
[----:B------:R-:W-:-:S09]  /*90e0*/  ULEA UR60, UR61, UR6, 0x3 ;  /* 0x000000063d3c7291 */ /* 0x000fd2000f8e183f */
[----:B------:R0:W1:Y:S01]  /*90f0*/  SYNCS.PHASECHK.TRANS64.TRYWAIT P2, [UR60+0x38830], R3 ;  /* 0x03883003ff0075a7 */ /* 0x000062000804017c */
[----:B------:R-:W-:Y:S05]  /*9100*/  @!P0 BRA `(.L_x_2184) ;  /* 0x0000000000048947 */ /* 0x000fea0003800000 */
[----:B------:R-:W-:Y:S01]  /*9110*/  BPT.TRAP 0x1 ;  /* 0x000000040000795c */ /* 0x000fe20000300000 */
.L_x_2184:
[----:B-1----:R-:W-:Y:S05]  /*9120*/  @P2 BRA `(.L_x_2185) ;  /* 0x0000000000082947 */ /* 0x002fea0003800000 */
[----:B------:R-:W1:Y:S02]  /*9130*/  SYNCS.PHASECHK.TRANS64.TRYWAIT P2, [UR60+0x38830], R3 ;  /* 0x03883003ff0075a7 */ /* 0x000e64000804017c */
[----:B-1----:R-:W-:Y:S05]  /*9140*/  @!P2 BRA `(.L_x_2186) ;  /* 0x000000bc002ca947 */ /* 0x002fea0003800000 */
.L_x_2185:
        /* <DEDUP_REMOVED lines=35> */
[----:B------:R-:W-:Y:S01]  /*9380*/  R2UR UR14, R12 ;  /* 0x000000000c0e72ca */ /* 0x000fe200000e0000 */
[----:B------:R-:W-:Y:S01]  /*9390*/  UMOV UR54, UR10 ;  /* 0x0000000a00367c82 */ /* 0x000fe20008000000 */
[----:B------:R-:W-:Y:S01]  /*93a0*/  R2UR UR15, R13 ;  /* 0x000000000d0f72ca */ /* 0x000fe200000e0000 */
        /* <DEDUP_REMOVED lines=158> */
[----:B------:R-:W-:Y:S01]  /*9d90*/  R2UR UR52, R152 ;  /* 0x00000000983472ca */ /* 0x000fe200000e0000 */
[----:B------:R-:W-:Y:S01]  /*9da0*/  UIADD3 UR54, UR6, 0x784, URZ ;  /* 0x0000078406367890 */ /* 0x000fe2000fffe03f */
[----:B------:R-:W-:Y:S01]  /*9db0*/  R2UR UR53, R21 ;  /* 0x00000000153572ca */ /* 0x000fe200000e0000 */
[----:B------:R-:W-:Y:S01]  /*9dc0*/  UMOV UR55, 0x40000040 ;  /* 0x4000004000377882 */ /* 0x000fe20000000000 */
        /* <DEDUP_REMOVED lines=141> */
[----:B------:R-:W-:Y:S02]  /*a6a0*/  R2UR UR14, R10 ;  /* 0x000000000a0e72ca */ /* 0x000fe400000e0000 */
[----:B------:R-:W-:-:S11]  /*a6b0*/  R2UR UR15, R11 ;  /* 0x000000000b0f72ca */ /* 0x000fd600000e0000 */
[----:B------:R-:W-:Y:S02]  /*a6c0*/  UMOV UR56, UR14 ;  /* 0x0000000e00387c82 */ /* 0x000fe40008000000 */
[----:B------:R-:W-:Y:S01]  /*a6d0*/  UMOV UR57, UR15 ;  /* 0x0000000f00397c82 */ /* 0x000fe20008000000 */
        /* <DEDUP_REMOVED lines=306> */
.L_x_2187:
[----:B------:R-:W-:Y:S02]  /*ba00*/  R2UR UR6, R16 ;  /* 0x00000000100672ca */ /* 0x000fe400000e0000 */
[----:B------:R-:W-:-:S11]  /*ba10*/  SHF.L.U32 R0, R18, 0x1f, RZ ;  /* 0x0000001f12007819 */ /* 0x000fd600000006ff */
[----:B------:R-:W-:-:S09]  /*ba20*/  ULEA UR11, UR7, UR6, 0x3 ;  /* 0x00000006070b7291 */ /* 0x000fd2000f8e183f */
[----:B------:R0:W1:Y:S01]  /*ba30*/  SYNCS.PHASECHK.TRANS64.TRYWAIT P2, [UR11+0x38850], R0 ;  /* 0x03885000ff0075a7 */ /* 0x000062000804014b */
[----:B------:R-:W-:Y:S05]  /*ba40*/  @!P0 BRA `(.L_x_2188) ;  /* 0x0000000000048947 */ /* 0x000fea0003800000 */
[----:B------:R-:W-:Y:S01]  /*ba50*/  BPT.TRAP 0x1 ;  /* 0x000000040000795c */ /* 0x000fe20000300000 */
.L_x_2188:
[----:B-1----:R-:W-:Y:S05]  /*ba60*/  @P2 BRA `(.L_x_2189) ;  /* 0x0000000000082947 */ /* 0x002fea0003800000 */
[----:B------:R-:W1:Y:S02]  /*ba70*/  SYNCS.PHASECHK.TRANS64.TRYWAIT P2, [UR11+0x38850], R0 ;  /* 0x03885000ff0075a7 */ /* 0x000e64000804014b */
[----:B-1----:R-:W-:Y:S05]  /*ba80*/  @!P2 BRA `(.L_x_2190) ;  /* 0x0000009000f4a947 */ /* 0x002fea0003800000 */
.L_x_2189:
[----:B------:R-:W-:Y:S01]  /*ba90*/  R2UR UR6, R16 ;  /* 0x00000000100672ca */ /* 0x000fe200000e0000 */
[----:B------:R-:W-:Y:S01]  /*baa0*/  WARPGROUP.ARRIVE ;  /* 0x00000000000079c5 */ /* 0x000fe20000000000 */
[----:B------:R-:W-:Y:S01]  /*bab0*/  UMOV UR15, 0x40000040 ;  /* 0x40000040000f7882 */ /* 0x000fe20000000000 */
[----:B01----:R-:W-:Y:S02]  /*bac0*/  FMNMX.FTZ R0, R184, R19, !PT ;  /* 0x00000013b8007209 */ /* 0x003fe40007810000 */
[C---:B------:R-:W-:Y:S01]  /*bad0*/  ISETP.GT.AND P2, PT, R213.reuse, R22, PT ;  /* 0x00000016d500720c */ /* 0x040fe20003f44270 */
[----:B------:R-:W-:Y:S01]  /*bae0*/  VIADD R213, R213, 0xffffffff ;  /* 0xffffffffd5d57836 */ /* 0x000fe20000000000 */
[----:B------:R-:W-:-:S04]  /*baf0*/  FMNMX.FTZ R3, R185, R0, !PT ;  /* 0x00000000b9037209 */ /* 0x000fc80007810000 */
        /* <DEDUP_REMOVED lines=9> */
[----:B------:R-:W-:Y:S02]  /*bb90*/  UIMAD UR6, UR7, 0xa00, UR6 ;  /* 0x00000a00070678a4 */ /* 0x000fe4000f8e0206 */
[----:B------:R-:W-:Y:S01]  /*bba0*/  FMNMX.FTZ R3, R181, R0, !PT ;  /* 0x00000000b5037209 */ /* 0x000fe20007810000 */
[----:B------:R-:W-:Y:S01]  /*bbb0*/  UMOV UR7, 0x40000040 ;  /* 0x4000004000077882 */ /* 0x000fe20000000000 */
[----:B------:R-:W-:-:S02]  /*bbc0*/  UIADD3 UR10, UR6, 0x80, URZ ;  /* 0x00000080060a7890 */ /* 0x000fc4000fffe03f */
[----:B------:R-:W-:-:S03]  /*bbd0*/  FMNMX.FTZ R0, R168, R3, !PT ;  /* 0x00000003a8007209 */ /* 0x000fc60007810000 */
[----:B------:R-:W-:Y:S01]  /*bbe0*/  HGMMA.64x256x16.F32 R24, R208, gdesc[UR4].tnspB, R24, gsb0 ;  /* 0x43e00004d0187df0 */ /* 0x000fe20008000818 */
[----:B------:R-:W-:Y:S01]  /*bbf0*/  FMNMX.FTZ R3, R169, R0, !PT ;  /* 0x00000000a9037209 */ /* 0x000fe20007810000 */
[----:B------:R-:W-:Y:S01]  /*bc00*/  UMOV UR14, UR10 ;  /* 0x0000000a000e7c82 */ /* 0x000fe20008000000 */
[----:B------:R-:W-:Y:S02]  /*bc10*/  UIADD3 UR10, UR6, 0x100, URZ ;  /* 0x00000100060a7890 */ /* 0x000fe4000fffe03f */
        /* <DEDUP_REMOVED lines=12> */
[----:B------:R-:W0:Y:S02]  /*bce0*/  SHFL.BFLY PT, R3, R2, 0x2, 0x1f ;  /* 0x0c401f0002037f89 */ /* 0x000e2400000e0000 */
[----:B0-----:R-:W-:Y:S02]  /*bcf0*/  FMNMX.FTZ R20, R2, R3, !PT ;  /* 0x0000000302147209 */ /* 0x001fe40007810000 */
[----:B------:R-:W0:Y:S03]  /*bd00*/  LDC R3, c[0x0][0x988] ;  /* 0x00026200ff037b82 */ /* 0x000e260000000800 */
[----:B------:R-:W1:Y:S02]  /*bd10*/  SHFL.BFLY PT, R7, R20, 0x1, 0x1f ;  /* 0x0c201f0014077f89 */ /* 0x000e6400000e0000 */
[----:B-1----:R-:W-:Y:S02]  /*bd20*/  FMNMX.FTZ R6, R20, R7, !PT ;  /* 0x0000000714067209 */ /* 0x002fe40007810000 */
[----:B------:R-:W-:-:S03]  /*bd30*/  FMNMX.FTZ R7, R187, R0, !PT ;  /* 0x00000000bb077209 */ /* 0x000fc60007810000 */
[C---:B------:R-:W-:Y:S01]  /*bd40*/  FADD.FTZ R18, -R6.reuse, R19 ;  /* 0x0000001306127221 */ /* 0x040fe20000010100 */
[----:B0-----:R-:W-:-:S03]  /*bd50*/  FMUL.FTZ R2, R6, R3 ;  /* 0x0000000306027220 */ /* 0x001fc60000410000 */
[----:B------:R-:W-:Y:S01]  /*bd60*/  FMUL.FTZ R0, R18, R3 ;  /* 0x0000000312007220 */ /* 0x000fe20000410000 */
        /* <DEDUP_REMOVED lines=14> */
[----:B------:R-:W-:Y:S01]  /*be50*/  FFMA.FTZ R157, R157, R3, -R2 ;  /* 0x000000039d9d7223 */ /* 0x000fe20000010802 */
[----:B------:R-:W-:Y:S01]  /*be60*/  MUFU.EX2 R0, R0 ;  /* 0x0000000000007308 */ /* 0x000fe20000000800 */
[----:B------:R-:W-:-:S04]  /*be70*/  FMNMX.FTZ R18, R182, R7, !PT ;  /* 0x00000007b6127209 */ /* 0x000fc80007810000 */
[----:B------:R-:W-:-:S03]  /*be80*/  FMNMX.FTZ R7, R183, R18, !PT ;  /* 0x00000012b7077209 */ /* 0x000fc60007810000 */
        /* <DEDUP_REMOVED lines=18> */
[----:B------:R-:W-:Y:S02]  /*bfb0*/  MUFU.EX2 R161, R161 ;  /* 0x000000a100a17308 */ /* 0x000fe40000000800 */
[----:B------:R-:W0:Y:S06]  /*bfc0*/  SHFL.BFLY PT, R7, R18, 0x2, 0x1f ;  /* 0x0c401f0012077f89 */ /* 0x000e2c00000e0000 */
[----:B------:R-:W-:Y:S08]  /*bfd0*/  MUFU.EX2 R165, R165 ;  /* 0x000000a500a57308 */ /* 0x000ff00000000800 */
[----:B------:R-:W-:Y:S08]  /*bfe0*/  MUFU.EX2 R153, R153 ;  /* 0x0000009900997308 */ /* 0x000ff00000000800 */
[----:B------:R-:W-:Y:S01]  /*bff0*/  MUFU.EX2 R20, R20 ;  /* 0x0000001400147308 */ /* 0x000fe20000000800 */
[----:B------:R-:W-:-:S02]  /*c000*/  WARPGROUP.DEPBAR.LE gsb0, 0x0 ;  /* 0x00008000000079c5 */ /* 0x000fc40000010000 */
[----:B------:R-:W-:Y:S01]  /*c010*/  WARPGROUP.ARRIVE ;  /* 0x00000000000079c5 */ /* 0x000fe20000000000 */
[-CC-:B------:R-:W-:Y:S01]  /*c020*/  FFMA.FTZ R208, R185, R3.reuse, -R2.reuse ;  /* 0x00000003b9d07223 */ /* 0x180fe20000010802 */
[----:B------:R-:W-:-:S04]  /*c030*/  FFMA.FTZ R210, R188, R3, -R2 ;  /* 0x00000003bcd27223 */ /* 0x000fc80000010802 */
[----:B------:R-:W-:Y:S01]  /*c040*/  HGMMA.64x256x16.F32 R24, R204, gdesc[UR12].tnspB, R24, gsb0 ;  /* 0x43e0000ccc187df0 */ /* 0x000fe20008000818 */
[----:B------:R-:W-:Y:S01]  /*c050*/  UMOV UR14, UR10 ;  /* 0x0000000a000e7c82 */ /* 0x000fe20008000000 */
[----:B------:R-:W-:Y:S01]  /*c060*/  UMOV UR15, 0x40000040 ;  /* 0x40000040000f7882 */ /* 0x000fe20000000000 */
[----:B------:R-:W-:Y:S01]  /*c070*/  UIADD3 UR10, UR6, 0x180, URZ ;  /* 0x00000180060a7890 */ /* 0x000fe2000fffe03f */
[----:B------:R-:W-:Y:S01]  /*c080*/  MUFU.EX2 R208, R208 ;  /* 0x000000d000d07308 */ /* 0x000fe20000000800 */
[----:B------:R-:W-:-:S07]  /*c090*/  UIADD3 UR6, UR6, 0x200, URZ ;  /* 0x0000020006067890 */ /* 0x000fce000fffe03f */
[----:B------:R-:W-:Y:S01]  /*c0a0*/  MUFU.EX2 R210, R210 ;  /* 0x000000d200d27308 */ /* 0x000fe20000000800 */
[----:B------:R-:W-:Y:S02]  /*c0b0*/  WARPGROUP.DEPBAR.LE gsb0, 0x0 ;  /* 0x00008000000079c5 */ /* 0x000fe40000010000 */
[----:B------:R-:W-:Y:S01]  /*c0c0*/  WARPGROUP.ARRIVE ;  /* 0x00000000000079c5 */ /* 0x000fe20000000000 */
[-CC-:B------:R-:W-:Y:S01]  /*c0d0*/  FFMA.FTZ R204, R176, R3.reuse, -R2.reuse ;  /* 0x00000003b0cc7223 */ /* 0x180fe20000010802 */
[----:B------:R-:W-:-:S11]  /*c0e0*/  FFMA.FTZ R206, R180, R3, -R2 ;  /* 0x00000003b4ce7223 */ /* 0x000fd60000010802 */
[----:B------:R-:W-:Y:S01]  /*c0f0*/  HGMMA.64x256x16.F32 R24, R200, gdesc[UR12].tnspB, R24, gsb0 ;  /* 0x43e0000cc8187df0 */ /* 0x000fe20008000818 */
[----:B------:R-:W-:Y:S01]  /*c100*/  UMOV UR14, UR10 ;  /* 0x0000000a000e7c82 */ /* 0x000fe20008000000 */
[----:B------:R-:W-:Y:S01]  /*c110*/  UMOV UR15, 0x40000040 ;  /* 0x40000040000f7882 */ /* 0x000fe20000000000 */
[----:B------:R-:W-:Y:S08]  /*c120*/  MUFU.EX2 R204, R204 ;  /* 0x000000cc00cc7308 */ /* 0x000ff00000000800 */
[----:B------:R-:W-:Y:S01]  /*c130*/  MUFU.EX2 R206, R206 ;  /* 0x000000ce00ce7308 */ /* 0x000fe20000000800 */
[----:B------:R-:W-:-:S02]  /*c140*/  WARPGROUP.DEPBAR.LE gsb0, 0x0 ;  /* 0x00008000000079c5 */ /* 0x000fc40000010000 */
[----:B------:R-:W-:Y:S01]  /*c150*/  WARPGROUP.ARRIVE ;  /* 0x00000000000079c5 */ /* 0x000fe20000000000 */
[-CC-:B------:R-:W-:Y:S01]  /*c160*/  FFMA.FTZ R200, R168, R3.reuse, -R2.reuse ;  /* 0x00000003a8c87223 */ /* 0x180fe20000010802 */
[----:B------:R-:W-:-:S12]  /*c170*/  FFMA.FTZ R202, R172, R3, -R2 ;  /* 0x00000003acca7223 */ /* 0x000fd80000010802 */
[----:B------:R-:W-:Y:S01]  /*c180*/  HGMMA.64x256x16.F32 R24, R196, gdesc[UR12].tnspB, R24, gsb0 ;  /* 0x43e0000cc4187df0 */ /* 0x000fe20008000818 */
[----:B------:R-:W-:Y:S08]  /*c190*/  MUFU.EX2 R200, R200 ;  /* 0x000000c800c87308 */ /* 0x000ff00000000800 */
[----:B------:R-:W-:Y:S01]  /*c1a0*/  MUFU.EX2 R202, R202 ;  /* 0x000000ca00ca7308 */ /* 0x000fe20000000800 */
[----:B------:R-:W-:-:S02]  /*c1b0*/  WARPGROUP.DEPBAR.LE gsb0, 0x0 ;  /* 0x00008000000079c5 */ /* 0x000fc40000010000 */
[----:B------:R-:W-:Y:S01]  /*c1c0*/  WARPGROUP.ARRIVE ;  /* 0x00000000000079c5 */ /* 0x000fe20000000000 */
[--C-:B------:R-:W-:Y:S01]  /*c1d0*/  FFMA.FTZ R196, R160, R3, -R2.reuse ;  /* 0x00000003a0c47223 */ /* 0x100fe20000010802 */
[----:B0-----:R-:W-:Y:S01]  /*c1e0*/  FMNMX.FTZ R160, R18, R7, !PT ;  /* 0x0000000712a07209 */ /* 0x001fe20007810000 */
[-CC-:B------:R-:W-:Y:S01]  /*c1f0*/  FFMA.FTZ R198, R164, R3.reuse, -R2.reuse ;  /* 0x00000003a4c67223 */ /* 0x180fe20000010802 */
[----:B------:R-:W-:-:S12]  /*c200*/  FFMA.FTZ R18, R152, R3, -R2 ;  /* 0x0000000398127223 */ /* 0x000fd80000010802 */
[----:B------:R-:W-:Y:S01]  /*c210*/  HGMMA.64x256x16.F32 R24, R192, gdesc[UR4].tnspB, R24, gsb0 ;  /* 0x43e00004c0187df0 */ /* 0x000fe20008000818 */
[----:B------:R-:W0:Y:S01]  /*c220*/  SHFL.BFLY PT, R7, R160, 0x1, 0x1f ;  /* 0x0c201f00a0077f89 */ /* 0x000e2200000e0000 */
[----:B------:R-:W-:Y:S01]  /*c230*/  MUFU.EX2 R196, R196 ;  /* 0x000000c400c47308 */ /* 0x000fe20000000800 */
[----:B------:R-:W-:-:S07]  /*c240*/  UMOV UR7, UR61 ;  /* 0x0000003d00077c82 */ /* 0x000fce0008000000 */
[----:B------:R-:W-:Y:S08]  /*c250*/  MUFU.EX2 R198, R198 ;  /* 0x000000c600c67308 */ /* 0x000ff00000000800 */
[----:B------:R-:W-:Y:S01]  /*c260*/  MUFU.EX2 R18, R18 ;  /* 0x0000001200127308 */ /* 0x000fe20000000800 */
[----:B0-----:R-:W-:-:S05]  /*c270*/  FMNMX.FTZ R7, R160, R7, !PT ;  /* 0x00000007a0077209 */ /* 0x001fca0007810000 */
[C---:B------:R-:W-:Y:S01]  /*c280*/  FADD.FTZ R2, -R7.reuse, R15 ;  /* 0x0000000f07027221 */ /* 0x040fe20000010100 */
[-C--:B------:R-:W-:Y:S01]  /*c290*/  FMUL.FTZ R152, R7, R3.reuse ;  /* 0x0000000307987220 */ /* 0x080fe20000410000 */
[----:B------:R0:W-:Y:S02]  /*c2a0*/  MUFU.EX2 R15, R157 ;  /* 0x0000009d000f7308 */ /* 0x0001e40000000800 */
[-C--:B------:R-:W-:Y:S01]  /*c2b0*/  FMUL.FTZ R2, R2, R3.reuse ;  /* 0x0000000302027220 */ /* 0x080fe20000410000 */
[-CC-:B------:R-:W-:Y:S01]  /*c2c0*/  FFMA.FTZ R209, R186, R3.reuse, -R152.reuse ;  /* 0x00000003bad17223 */ /* 0x180fe20000010898 */
[-CC-:B------:R-:W-:Y:S01]  /*c2d0*/  FFMA.FTZ R156, R187, R3.reuse, -R152.reuse ;  /* 0x00000003bb9c7223 */ /* 0x180fe20000010898 */
[-CC-:B------:R-:W-:Y:S01]  /*c2e0*/  FFMA.FTZ R211, R190, R3.reuse, -R152.reuse ;  /* 0x00000003bed37223 */ /* 0x180fe20000010898 */
[-CC-:B------:R-:W-:Y:S01]  /*c2f0*/  FFMA.FTZ R160, R191, R3.reuse, -R152.reuse ;  /* 0x00000003bfa07223 */ /* 0x180fe20000010898 */
[----:B------:R-:W-:Y:S01]  /*c300*/  FFMA.FTZ R205, R178, R3, -R152 ;  /* 0x00000003b2cd7223 */ /* 0x000fe20000010898 */
[----:B------:R-:W-:Y:S01]  /*c310*/  MUFU.EX2 R2, R2 ;  /* 0x0000000200027308 */ /* 0x000fe20000000800 */
[----:B0-----:R-:W-:-:S02]  /*c320*/  IMAD.U32 R157, RZ, RZ, UR60 ;  /* 0x0000003cff9d7e24 */ /* 0x001fc4000f8e00ff */
[-CC-:B------:R-:W-:Y:S01]  /*c330*/  FFMA.FTZ R164, R179, R3.reuse, -R152.reuse ;  /* 0x00000003b3a47223 */ /* 0x180fe20000010898 */
[-CC-:B------:R-:W-:Y:S01]  /*c340*/  FFMA.FTZ R207, R182, R3.reuse, -R152.reuse ;  /* 0x00000003b6cf7223 */ /* 0x180fe20000010898 */
[-CC-:B------:R-:W-:Y:S01]  /*c350*/  FFMA.FTZ R197, R162, R3.reuse, -R152.reuse ;  /* 0x00000003a2c57223 */ /* 0x180fe20000010898 */
[-CC-:B------:R-:W-:Y:S01]  /*c360*/  FFMA.FTZ R168, R183, R3.reuse, -R152.reuse ;  /* 0x00000003b7a87223 */ /* 0x180fe20000010898 */
[----:B------:R-:W-:Y:S01]  /*c370*/  @!P1 IADD3 R157, R157, 0x38840, RZ ;  /* 0x000388409d9d9810 */ /* 0x000fe20007ffe0ff */
[-CC-:B------:R-:W-:Y:S01]  /*c380*/  FFMA.FTZ R203, R174, R3.reuse, -R152.reuse ;  /* 0x00000003aecb7223 */ /* 0x180fe20000010898 */
[----:B------:R-:W0:Y:S01]  /*c390*/  MUFU.EX2 R209, R209 ;  /* 0x000000d100d17308 */ /* 0x000e220000000800 */
[-CC-:B------:R-:W-:Y:S01]  /*c3a0*/  FFMA.FTZ R201, R170, R3.reuse, -R152.reuse ;  /* 0x00000003aac97223 */ /* 0x180fe20000010898 */
[----:B------:R-:W-:Y:S01]  /*c3b0*/  @!P1 PRMT R157, RZ, 0x654, R157 ;  /* 0x00000654ff9d9816 */ /* 0x000fe2000000009d */
[-CC-:B------:R-:W-:Y:S01]  /*c3c0*/  FFMA.FTZ R170, R171, R3.reuse, -R152.reuse ;  /* 0x00000003abaa7223 */ /* 0x180fe20000010898 */
[-CC-:B------:R-:W-:Y:S01]  /*c3d0*/  FFMA.FTZ R172, R175, R3.reuse, -R152.reuse ;  /* 0x00000003afac7223 */ /* 0x180fe20000010898 */
[-CC-:B------:R-:W-:Y:S01]  /*c3e0*/  FFMA.FTZ R166, R166, R3.reuse, -R152.reuse ;  /* 0x00000003a6a67223 */ /* 0x180fe20000010898 */
[-CC-:B------:R-:W-:Y:S01]  /*c3f0*/  FFMA.FTZ R167, R167, R3.reuse, -R152.reuse ;  /* 0x00000003a7a77223 */ /* 0x180fe20000010898 */
[-CC-:B------:R-:W-:Y:S01]  /*c400*/  FFMA.FTZ R154, R154, R3.reuse, -R152.reuse ;  /* 0x000000039a9a7223 */ /* 0x180fe20000010898 */
[----:B------:R-:W1:Y:S01]  /*c410*/  MUFU.EX2 R156, R156 ;  /* 0x0000009c009c7308 */ /* 0x000e620000000800 */
[-CC-:B------:R-:W-:Y:S01]  /*c420*/  FFMA.FTZ R155, R155, R3.reuse, -R152.reuse ;  /* 0x000000039b9b7223 */ /* 0x180fe20000010898 */
[----:B------:R-:W-:-:S06]  /*c430*/  FFMA.FTZ R158, R158, R3, -R152 ;  /* 0x000000039e9e7223 */ /* 0x000fcc0000010898 */
[----:B------:R-:W2:Y:S01]  /*c440*/  MUFU.EX2 R211, R211 ;  /* 0x000000d300d37308 */ /* 0x000ea20000000800 */
[----:B0-----:R-:W-:-:S07]  /*c450*/  FFMA.FTZ R9, R2, R9, R209 ;  /* 0x0000000902097223 */ /* 0x001fce00000100d1 */
        /* <DEDUP_REMOVED lines=25> */
[----:B------:R-:W-:Y:S01]  /*c5f0*/  MUFU.EX2 R176, R166 ;  /* 0x000000a600b07308 */ /* 0x000fe20000000800 */
[C---:B--2---:R-:W-:Y:S01]  /*c600*/  FADD.FTZ R156, R172.reuse, R9 ;  /* 0x00000009ac9c7221 */ /* 0x044fe20000010000 */
[----:B------:R-:W-:-:S06]  /*c610*/  F2FP.F16.F32.PACK_AB R203, R172, R203 ;  /* 0x000000cbaccb723e */ /* 0x000fcc00000000ff */
[----:B------:R-:W1:Y:S01]  /*c620*/  MUFU.EX2 R167, R167 ;  /* 0x000000a700a77308 */ /* 0x000e620000000800 */
[----:B0-----:R-:W-:-:S07]  /*c630*/  FADD.FTZ R9, R197, R156 ;  /* 0x0000009cc5097221 */ /* 0x001fce0000010000 */
[----:B------:R-:W-:Y:S08]  /*c640*/  MUFU.EX2 R155, R155 ;  /* 0x0000009b009b7308 */ /* 0x000ff00000000800 */
[----:B------:R-:W-:Y:S01]  /*c650*/  MUFU.EX2 R158, R158 ;  /* 0x0000009e009e7308 */ /* 0x000fe20000000800 */
[----:B-1----:R-:W-:Y:S01]  /*c660*/  F2FP.F16.F32.PACK_AB R199, R167, R176 ;  /* 0x000000b0a7c7723e */ /* 0x002fe200000000ff */
[----:B------:R-:W-:-:S02]  /*c670*/  WARPGROUP.DEPBAR.LE gsb0, 0x0 ;  /* 0x00008000000079c5 */ /* 0x000fc40000010000 */
[----:B------:R0:W-:Y:S01]  /*c680*/  @!P1 SYNCS.ARRIVE.TRANS64.RED.A1T0 RZ, [R157+URZ], RZ ;  /* 0x000000ff9dff99a7 */ /* 0x0001e2000810043f */
[----:B------:R-:W-:Y:S02]  /*c690*/  F2FP.F16.F32.PACK_AB R192, R153, R18 ;  /* 0x0000001299c0723e */ /* 0x000fe400000000ff */
[----:B------:R-:W-:Y:S01]  /*c6a0*/  F2FP.F16.F32.PACK_AB R194, R15, R20 ;  /* 0x000000140fc2723e */ /* 0x000fe200000000ff */
[----:B0-----:R-:W-:Y:S01]  /*c6b0*/  FFMA.FTZ R157, R0, R14, R19 ;  /* 0x0000000e009d7223 */ /* 0x001fe20000010013 */
[----:B------:R-:W-:-:S03]  /*c6c0*/  IMAD.U32 R14, RZ, RZ, UR11 ;  /* 0x0000000bff0e7e24 */ /* 0x000fc6000f8e00ff */
[----:B------:R-:W-:Y:S01]  /*c6d0*/  FADD.FTZ R157, R208, R157 ;  /* 0x0000009dd09d7221 */ /* 0x000fe20000010000 */
[----:B------:R-:W-:Y:S01]  /*c6e0*/  @!P1 VIADD R14, R14, 0x38860 ;  /* 0x000388600e0e9836 */ /* 0x000fe20000000000 */
[----:B------:R-:W-:Y:S02]  /*c6f0*/  F2FP.F16.F32.PACK_AB R208, R208, R19 ;  /* 0x00000013d0d0723e */ /* 0x000fe400000000ff */
[----:B------:R-:W-:Y:S01]  /*c700*/  FADD.FTZ R174, R210, R157 ;  /* 0x0000009dd2ae7221 */ /* 0x000fe20000010000 */
[C---:B------:R-:W-:Y:S02]  /*c710*/  F2FP.F16.F32.PACK_AB R210, R21.reuse, R210 ;  /* 0x000000d215d2723e */ /* 0x040fe400000000ff */
[----:B------:R-:W-:Y:S01]  /*c720*/  @!P1 PRMT R171, RZ, 0x654, R14 ;  /* 0x00000654ffab9816 */ /* 0x000fe2000000000e */
[----:B------:R-:W-:Y:S01]  /*c730*/  FADD.FTZ R157, R21, R174 ;  /* 0x000000ae159d7221 */ /* 0x000fe20000010000 */
[-CC-:B------:R-:W-:Y:S01]  /*c740*/  FFMA.FTZ R14, R163, R3.reuse, -R152.reuse ;  /* 0x00000003a30e7223 */ /* 0x180fe20000010898 */
[----:B------:R-:W-:Y:S01]  /*c750*/  FFMA.FTZ R152, R159, R3, -R152 ;  /* 0x000000039f987223 */ /* 0x000fe20000010898 */
[----:B------:R0:W-:Y:S01]  /*c760*/  @!P1 SYNCS.ARRIVE.TRANS64.RED.A1T0 RZ, [R171+URZ], RZ ;  /* 0x000000ffabff99a7 */ /* 0x0001e2000810043f */
[----:B------:R-:W-:Y:S01]  /*c770*/  FADD.FTZ R174, R204, R157 ;  /* 0x0000009dccae7221 */ /* 0x000fe20000010000 */
[----:B------:R-:W-:-:S02]  /*c780*/  F2FP.F16.F32.PACK_AB R204, R177, R204 ;  /* 0x000000ccb1cc723e */ /* 0x000fc400000000ff */
[----:B------:R-:W1:Y:S01]  /*c790*/  MUFU.EX2 R14, R14 ;  /* 0x0000000e000e7308 */ /* 0x000e620000000800 */
[----:B------:R-:W-:-:S04]  /*c7a0*/  FADD.FTZ R157, R177, R174 ;  /* 0x000000aeb19d7221 */ /* 0x000fc80000010000 */
[----:B------:R-:W-:Y:S01]  /*c7b0*/  FADD.FTZ R174, R206, R157 ;  /* 0x0000009dceae7221 */ /* 0x000fe20000010000 */
[C---:B------:R-:W-:Y:S02]  /*c7c0*/  F2FP.F16.F32.PACK_AB R206, R181.reuse, R206 ;  /* 0x000000ceb5ce723e */ /* 0x040fe400000000ff */
[----:B------:R-:W2:Y:S01]  /*c7d0*/  MUFU.EX2 R152, R152 ;  /* 0x0000009800987308 */ /* 0x000ea20000000800 */
[----:B------:R-:W-:-:S04]  /*c7e0*/  FADD.FTZ R157, R181, R174 ;  /* 0x000000aeb59d7221 */ /* 0x000fc80000010000 */
[----:B------:R-:W-:Y:S01]  /*c7f0*/  FADD.FTZ R174, R200, R157 ;  /* 0x0000009dc8ae7221 */ /* 0x000fe20000010000 */
[----:B------:R-:W-:-:S03]  /*c800*/  F2FP.F16.F32.PACK_AB R200, R169, R200 ;  /* 0x000000c8a9c8723e */ /* 0x000fc600000000ff */
[----:B------:R-:W-:Y:S01]  /*c810*/  FADD.FTZ R19, R169, R174 ;  /* 0x000000aea9137221 */ /* 0x000fe20000010000 */
[C---:B-1----:R-:W-:Y:S01]  /*c820*/  FADD.FTZ R9, R14.reuse, R9 ;  /* 0x000000090e097221 */ /* 0x042fe20000010000 */
[----:B------:R-:W1:Y:S01]  /*c830*/  MUFU.EX2 R174, R154 ;  /* 0x0000009a00ae7308 */ /* 0x000e620000000800 */
[----:B------:R-:W-:Y:S01]  /*c840*/  F2FP.F16.F32.PACK_AB R197, R14, R197 ;  /* 0x000000c50ec5723e */ /* 0x000fe200000000ff */
[----:B------:R-:W-:Y:S01]  /*c850*/  FADD.FTZ R166, R202, R19 ;  /* 0x00000013caa67221 */ /* 0x000fe20000010000 */
[----:B------:R-:W-:Y:S01]  /*c860*/  FADD.FTZ R9, R176, R9 ;  /* 0x00000009b0097221 */ /* 0x000fe20000010000 */
[C---:B------:R-:W-:Y:S02]  /*c870*/  F2FP.F16.F32.PACK_AB R202, R173.reuse, R202 ;  /* 0x000000caadca723e */ /* 0x040fe400000000ff */
[----:B------:R-:W-:Y:S01]  /*c880*/  FADD.FTZ R19, R173, R166 ;  /* 0x000000a6ad137221 */ /* 0x000fe20000010000 */
[----:B------:R-:W-:Y:S01]  /*c890*/  FADD.FTZ R9, R167, R9 ;  /* 0x00000009a7097221 */ /* 0x000fe20000010000 */
[----:B--2---:R-:W-:-:S02]  /*c8a0*/  F2FP.F16.F32.PACK_AB R195, R152, R158 ;  /* 0x0000009e98c3723e */ /* 0x004fc400000000ff */
[----:B------:R-:W-:Y:S01]  /*c8b0*/  FADD.FTZ R160, R196, R19 ;  /* 0x00000013c4a07221 */ /* 0x000fe20000010000 */
[----:B------:R-:W-:-:S03]  /*c8c0*/  F2FP.F16.F32.PACK_AB R196, R161, R196 ;  /* 0x000000c4a1c4723e */ /* 0x000fc600000000ff */
[----:B------:R-:W-:Y:S01]  /*c8d0*/  FADD.FTZ R19, R161, R160 ;  /* 0x000000a0a1137221 */ /* 0x000fe20000010000 */
[----:B-1----:R-:W-:-:S03]  /*c8e0*/  FADD.FTZ R9, R174, R9 ;  /* 0x00000009ae097221 */ /* 0x002fc60000010000 */
[----:B------:R-:W-:Y:S01]  /*c8f0*/  FADD.FTZ R154, R198, R19 ;  /* 0x00000013c69a7221 */ /* 0x000fe20000010000 */
[----:B------:R-:W-:Y:S01]  /*c900*/  F2FP.F16.F32.PACK_AB R198, R165, R198 ;  /* 0x000000c6a5c6723e */ /* 0x000fe200000000ff */
[----:B------:R-:W-:Y:S02]  /*c910*/  FADD.FTZ R9, R155, R9 ;  /* 0x000000099b097221 */ /* 0x000fe40000010000 */
[----:B------:R-:W-:Y:S01]  /*c920*/  FADD.FTZ R19, R165, R154 ;  /* 0x0000009aa5137221 */ /* 0x000fe20000010000 */
[----:B------:R-:W-:Y:S01]  /*c930*/  F2FP.F16.F32.PACK_AB R193, R155, R174 ;  /* 0x000000ae9bc1723e */ /* 0x000fe200000000ff */
[----:B------:R-:W-:Y:S02]  /*c940*/  FADD.FTZ R9, R158, R9 ;  /* 0x000000099e097221 */ /* 0x000fe40000010000 */
[----:B------:R-:W-:Y:S01]  /*c950*/  FADD.FTZ R154, R18, R19 ;  /* 0x00000013129a7221 */ /* 0x000fe20000010000 */
[----:B------:R-:W-:Y:S02]  /*c960*/  IMAD.MOV.U32 R18, RZ, RZ, R8 ;  /* 0x000000ffff127224 */ /* 0x000fe400078e0008 */
[----:B------:R-:W-:Y:S01]  /*c970*/  FADD.FTZ R9, R152, R9 ;  /* 0x0000000998097221 */ /* 0x000fe20000010000 */
[----:B------:R-:W-:-:S04]  /*c980*/  FADD.FTZ R19, R153, R154 ;  /* 0x0000009a99137221 */ /* 0x000fc80000010000 */
[----:B------:R-:W-:Y:S01]  /*c990*/  FADD.FTZ R14, R20, R19 ;  /* 0x00000013140e7221 */ /* 0x000fe20000010000 */
[----:B------:R-:W-:-:S03]  /*c9a0*/  IMAD.MOV.U32 R19, RZ, RZ, R6 ;  /* 0x000000ffff137224 */ /* 0x000fc600078e0006 */
[----:B------:R-:W-:Y:S01]  /*c9b0*/  FADD.FTZ R14, R15, R14 ;  /* 0x0000000e0f0e7221 */ /* 0x000fe20000010000 */
[----:B------:R-:W-:Y:S01]  /*c9c0*/  IMAD.MOV.U32 R15, RZ, RZ, R7 ;  /* 0x000000ffff0f7224 */ /* 0x000fe200078e0007 */
[----:B0-----:R-:W-:Y:S06]  /*c9d0*/  @P2 BRA `(.L_x_2191) ;  /* 0xffffffc4009c2947 */ /* 0x001fec000383ffff */
.L_x_2182:
        /* <DEDUP_REMOVED lines=131> */
.L_x_2192:
[----:B------:R-:W-:Y:S02]  /*d210*/  R2UR UR4, R16 ;  /* 0x00000000100472ca */ /* 0x000fe400000e0000 */
[----:B------:R-:W-:-:S11]  /*d220*/  SHF.L.U32 R8, R8, 0x1f, RZ ;  /* 0x0000001f08087819 */ /* 0x000fd600000006ff */
[----:B------:R-:W-:-:S09]  /*d230*/  ULEA UR5, UR61, UR4, 0x3 ;  /* 0x000000043d057291 */ /* 0x000fd2000f8e183f */
[----:B------:R0:W1:Y:S01]  /*d240*/  SYNCS.PHASECHK.TRANS64.TRYWAIT P2, [UR5+0x38850], R8 ;  /* 0x03885008ff0075a7 */ /* 0x0000620008040145 */
[----:B------:R-:W-:Y:S05]  /*d250*/  @!P0 BRA `(.L_x_2193) ;  /* 0x0000000000048947 */ /* 0x000fea0003800000 */
[----:B------:R-:W-:Y:S01]  /*d260*/  BPT.TRAP 0x1 ;  /* 0x000000040000795c */ /* 0x000fe20000300000 */
.L_x_2193:
[----:B-1----:R-:W-:Y:S05]  /*d270*/  @P2 BRA `(.L_x_2194) ;  /* 0x0000000000082947 */ /* 0x002fea0003800000 */
[----:B------:R-:W1:Y:S02]  /*d280*/  SYNCS.PHASECHK.TRANS64.TRYWAIT P0, [UR5+0x38850], R8 ;  /* 0x03885008ff0075a7 */ /* 0x000e640008000145 */
[----:B-1----:R-:W-:Y:S05]  /*d290*/  @!P0 BRA `(.L_x_2195) ;  /* 0x0000007c00088947 */ /* 0x002fea0003800000 */
.L_x_2194:
[----:B------:R-:W-:Y:S01]  /*d2a0*/  R2UR UR4, R16 ;  /* 0x00000000100472ca */ /* 0x000fe200000e0000 */
[----:B------:R-:W-:Y:S01]  /*d2b0*/  WARPGROUP.ARRIVE ;  /* 0x00000000000079c5 */ /* 0x000fe20000000000 */
[----:B------:R-:W-:Y:S01]  /*d2c0*/  UMOV UR7, 0x40000040 ;  /* 0x4000004000077882 */ /* 0x000fe20000000000 */
[----:B-1----:R-:W1:Y:S01]  /*d2d0*/  SHFL.BFLY PT, R5, R14, 0x2, 0x1f ;  /* 0x0c401f000e057f89 */ /* 0x002e6200000e0000 */
[----:B0-----:R-:W-:Y:S02]  /*d2e0*/  IMAD.MOV.U32 R8, RZ, RZ, RZ ;  /* 0x000000ffff087224 */ /* 0x001fe400078e00ff */
[----:B------:R-:W-:Y:S01]  /*d2f0*/  IMAD.MOV.U32 R4, RZ, RZ, RZ ;  /* 0x000000ffff047224 */ /* 0x000fe200078e00ff */
[----:B------:R-:W0:Y:S06]  /*d300*/  SHFL.BFLY PT, R0, R9, 0x2, 0x1f ;  /* 0x0c401f0009007f89 */ /* 0x000e2c00000e0000 */
[----:B------:R-:W-:-:S04]  /*d310*/  UIADD3 UR4, UR4, 0x400, URZ ;  /* 0x0000040004047890 */ /* 0x000fc8000fffe03f */
[----:B------:R-:W-:-:S04]  /*d320*/  USHF.R.U32.HI UR4, URZ, 0x4, UR4 ;  /* 0x000000043f047899 */ /* 0x000fc80008011604 */
[----:B------:R-:W-:-:S04]  /*d330*/  ULOP3.LUT UR4, UR4, 0x3fff, URZ, 0xc0, !UPT ;  /* 0x00003fff04047892 */ /* 0x000fc8000f8ec03f */
[----:B------:R-:W-:Y:S01]  /*d340*/  ULOP3.LUT UR4, UR4, 0x2800000, URZ, 0xfc, !UPT ;  /* 0x0280000004047892 */ /* 0x000fe2000f8efc3f */
[----:B-1----:R-:W-:-:S03]  /*d350*/  FADD.FTZ R5, R5, R14 ;  /* 0x0000000e05057221 */ /* 0x002fc60000010000 */
[----:B------:R-:W-:Y:S01]  /*d360*/  UIMAD UR4, UR61, 0xa00, UR4 ;  /* 0x00000a003d0478a4 */ /* 0x000fe2000f8e0204 */
[----:B0-----:R-:W-:Y:S01]  /*d370*/  FADD.FTZ R2, R0, R9 ;  /* 0x0000000900027221 */ /* 0x001fe20000010000 */
[----:B------:R-:W-:Y:S01]  /*d380*/  IMAD.U32 R9, RZ, RZ, UR5 ;  /* 0x00000005ff097e24 */ /* 0x000fe2000f8e00ff */
[----:B------:R-:W0:Y:S04]  /*d390*/  SHFL.BFLY PT, R0, R5, 0x1, 0x1f ;  /* 0x0c201f0005007f89 */ /* 0x000e2800000e0000 */
[----:B------:R-:W-:Y:S01]  /*d3a0*/  UMOV UR6, UR4 ;  /* 0x0000000400067c82 */ /* 0x000fe20008000000 */
[----:B------:R-:W1:Y:S01]  /*d3b0*/  SHFL.BFLY PT, R11, R2, 0x1, 0x1f ;  /* 0x0c201f00020b7f89 */ /* 0x000e6200000e0000 */
[----:B------:R-:W-:Y:S01]  /*d3c0*/  HGMMA.64x256x16.F32 R24, R208, gdesc[UR4].tnspB, R24, gsb0 ;  /* 0x43e00004d0187df0 */ /* 0x000fe20008000818 */
[----:B------:R-:W-:Y:S01]  /*d3d0*/  UIADD3 UR6, UR4, 0x80, URZ ;  /* 0x0000008004067890 */ /* 0x000fe2000fffe03f */
[----:B------:R-:W-:Y:S01]  /*d3e0*/  @!P1 VIADD R9, R9, 0x38860 ;  /* 0x0003886009099836 */ /* 0x000fe20000000000 */
[----:B------:R-:W-:-:S04]  /*d3f0*/  UMOV UR7, 0x40000040 ;  /* 0x4000004000077882 */ /* 0x000fc80000000000 */
[----:B------:R-:W-:Y:S01]  /*d400*/  @!P1 PRMT R9, RZ, 0x654, R9 ;  /* 0x00000654ff099816 */ /* 0x000fe20000000009 */
[----:B0-----:R-:W-:Y:S01]  /*d410*/  FADD.FTZ R13, R5, R0 ;  /* 0x00000000050d7221 */ /* 0x001fe20000010000 */
[----:B------:R-:W-:Y:S02]  /*d420*/  IMAD.MOV.U32 R0, RZ, RZ, -0x800000 ;  /* 0xff800000ff007424 */ /* 0x000fe400078e00ff */
[----:B-1----:R-:W-:Y:S02]  /*d430*/  FADD.FTZ R15, R2, R11 ;  /* 0x0000000b020f7221 */ /* 0x002fe40000010000 */
[----:B------:R-:W-:Y:S01]  /*d440*/  FSETP.NE.FTZ.AND P0, PT, R13, RZ, PT ;  /* 0x000000ff0d00720b */ /* 0x000fe20003f15000 */
[----:B------:R-:W-:Y:S02]  /*d450*/  IMAD.MOV.U32 R2, RZ, RZ, -0x800000 ;  /* 0xff800000ff027424 */ /* 0x000fe400078e00ff */
[----:B------:R-:W-:-:S10]  /*d460*/  FSETP.NE.FTZ.AND P2, PT, R15, RZ, PT ;  /* 0x000000ff0f00720b */ /* 0x000fd40003f55000 */
[----:B------:R-:W0:Y:S01]  /*d470*/  @P0 MUFU.LG2 R10, R13 ;  /* 0x0000000d000a0308 */ /* 0x000e220000000c00 */
[C---:B------:R-:W-:Y:S02]  /*d480*/  @P0 FMUL.FTZ R5, R3.reuse, 0.69314718246459960938 ;  /* 0x3f31721803050820 */ /* 0x040fe40000410000 */
[----:B------:R-:W-:-:S05]  /*d490*/  @P2 FMUL.FTZ R3, R3, 0.69314718246459960938 ;  /* 0x3f31721803032820 */ /* 0x000fca0000410000 */
[----:B------:R-:W1:Y:S08]  /*d4a0*/  @P2 MUFU.LG2 R11, R15 ;  /* 0x0000000f000b2308 */ /* 0x000e700000000c00 */
[----:B------:R-:W2:Y:S01]  /*d4b0*/  @P0 MUFU.RCP R8, R13 ;  /* 0x0000000d00080308 */ /* 0x000ea20000001000 */
        /* <DEDUP_REMOVED lines=158> */
.L_x_2165:
[----:B------:R-:W-:Y:S05]  /*dea0*/  @P0 BRA `(.L_x_2196) ;  /* 0x0000002000440947 */ /* 0x000fea0003800000 */
[----:B------:R-:W0:Y:S01]  /*deb0*/  S2R R3, SR_TID.X ;  /* 0x0000000000037919 */ /* 0x000e220000002100 */
[----:B------:R-:W1:Y:S01]  /*dec0*/  LDC R8, c[0x0][0xbe8] ;  /* 0x0002fa00ff087b82 */ /* 0x000e620000000800 */
[----:B------:R-:W-:Y:S01]  /*ded0*/  ULDC.64 UR4, c[0x0][0xbd0] ;  /* 0x0002f40000047ab9 */ /* 0x000fe20000000a00 */
[----:B------:R-:W-:Y:S01]  /*dee0*/  ULDC.64 UR6, c[0x0][0xb38] ;  /* 0x0002ce0000067ab9 */ /* 0x000fe20000000a00 */
[----:B------:R-:W-:Y:S01]  /*def0*/  ULDC.64 UR10, c[0x0][0x208] ;  /* 0x00008200000a7ab9 */ /* 0x000fe20000000a00 */
[----:B------:R-:W-:Y:S04]  /*df00*/  BSSY B0, `(.L_x_2197) ;  /* 0x0000145000007945 */ /* 0x000fe80003800000 */
[----:B------:R-:W2:Y:S08]  /*df10*/  S2UR UR9, SR_CTAID.Z ;  /* 0x00000000000979c3 */ /* 0x000eb00000002700 */
[----:B------:R-:W3:Y:S08]  /*df20*/  LDC.64 R20, c[0x0][0xbd8] ;  /* 0x0002f600ff147b82 */ /* 0x000ef00000000a00 */
[----:B------:R-:W-:Y:S01]  /*df30*/  BAR.SYNC.DEFER_BLOCKING 0x1, 0x100 ;  /* 0x0044000000007b1d */ /* 0x000fe20000010000 */
[----:B-1----:R-:W-:-:S07]  /*df40*/  ISETP.NE.AND P0, PT, R8, 0x1, PT ;  /* 0x000000010800780c */ /* 0x002fce0003f05270 */
[----:B------:R-:W1:Y:S01]  /*df50*/  S2UR UR8, SR_CTAID.Y ;  /* 0x00000000000879c3 */ /* 0x000e620000002600 */
[----:B0-----:R-:W-:-:S07]  /*df60*/  VIADD R4, R3, 0xffffff80 ;  /* 0xffffff8003047836 */ /* 0x001fce0000000000 */
[----:B------:R-:W1:Y:S01]  /*df70*/  LDC R22, c[0x0][0xc50] ;  /* 0x00031400ff167b82 */ /* 0x000e620000000800 */
[----:B------:R-:W-:-:S04]  /*df80*/  SHF.R.S32.HI R5, RZ, 0x1f, R4 ;  /* 0x0000001fff057819 */ /* 0x000fc80000011404 */
[----:B------:R-:W-:-:S03]  /*df90*/  LEA.HI R6, R5, R4, RZ, 0x7 ;  /* 0x0000000405067211 */ /* 0x000fc600078f38ff */
[----:B------:R-:W0:Y:S01]  /*dfa0*/  @P0 LDC R18, c[0x0][0xbec] ;  /* 0x0002fb00ff120b82 */ /* 0x000e220000000800 */
[----:B------:R-:W-:Y:S02]  /*dfb0*/  LEA.HI R5, R5, R4, RZ, 0x2 ;  /* 0x0000000405057211 */ /* 0x000fe400078f10ff */
[----:B------:R-:W-:Y:S02]  /*dfc0*/  LOP3.LUT R3, R6, 0xffffff80, RZ, 0xc0, !PT ;  /* 0xffffff8006037812 */ /* 0x000fe400078ec0ff */
[----:B------:R-:W-:Y:S02]  /*dfd0*/  LOP3.LUT R5, R5, 0xfffffffc, RZ, 0xc0, !PT ;  /* 0xfffffffc05057812 */ /* 0x000fe400078ec0ff */
[----:B------:R-:W-:Y:S01]  /*dfe0*/  SHF.R.S32.HI R7, RZ, 0x7, R6 ;  /* 0x00000007ff077819 */ /* 0x000fe20000011406 */
[C---:B------:R-:W-:Y:S01]  /*dff0*/  IMAD.IADD R3, R4.reuse, 0x1, -R3 ;  /* 0x0000000104037824 */ /* 0x040fe200078e0a03 */
[----:B------:R-:W4:Y:S01]  /*e000*/  LDC.64 R152, c[0x0][0xb40] ;  /* 0x0002d000ff987b82 */ /* 0x000f220000000a00 */
[----:B------:R-:W-:Y:S01]  /*e010*/  IMAD.IADD R11, R4, 0x1, -R5 ;  /* 0x00000001040b7824 */ /* 0x000fe200078e0a05 */
[----:B------:R-:W-:-:S02]  /*e020*/  LEA.HI R4, R6, R7, RZ, 0x1 ;  /* 0x0000000706047211 */ /* 0x000fc400078f08ff */
[----:B------:R-:W-:Y:S02]  /*e030*/  SHF.R.S32.HI R12, RZ, 0x1f, R3 ;  /* 0x0000001fff0c7819 */ /* 0x000fe40000011403 */
[----:B------:R-:W-:Y:S02]  /*e040*/  LEA.HI R6, R11, R11, RZ, 0x1 ;  /* 0x0000000b0b067211 */ /* 0x000fe400078f08ff */
[CC--:B------:R-:W-:Y:S01]  /*e050*/  LEA.HI R10, R12.reuse, R3.reuse, RZ, 0x2 ;  /* 0x000000030c0a7211 */ /* 0x0c0fe200078f10ff */
[----:B------:R-:W5:Y:S01]  /*e060*/  @P0 LDC R17, c[0x0][0xbf0] ;  /* 0x0002fc00ff110b82 */ /* 0x000f620000000800 */
[----:B------:R-:W-:Y:S02]  /*e070*/  LEA.HI R12, R12, R3, RZ, 0x5 ;  /* 0x000000030c0c7211 */ /* 0x000fe400078f28ff */
[--C-:B------:R-:W-:Y:S02]  /*e080*/  SHF.R.S32.HI R9, RZ, 0x2, R10.reuse ;  /* 0x00000002ff097819 */ /* 0x100fe4000001140a */
[----:B------:R-:W-:-:S02]  /*e090*/  SHF.R.S32.HI R14, RZ, 0x1f, R10 ;  /* 0x0000001fff0e7819 */ /* 0x000fc4000001140a */
[----:B------:R-:W-:Y:S01]  /*e0a0*/  SHF.R.S32.HI R12, RZ, 0x5, R12 ;  /* 0x00000005ff0c7819 */ /* 0x000fe2000001140c */
[----:B------:R-:W5:Y:S01]  /*e0b0*/  @P0 LDC R154, c[0x0][0xbec] ;  /* 0x0002fb00ff9a0b82 */ /* 0x000f620000000800 */
[----:B------:R-:W-:Y:S02]  /*e0c0*/  LEA.HI R14, R14, R9, RZ, 0x3 ;  /* 0x000000090e0e7211 */ /* 0x000fe400078f18ff */
[----:B------:R-:W-:Y:S02]  /*e0d0*/  LOP3.LUT R4, R4, 0x3fffffe, RZ, 0xc0, !PT ;  /* 0x03fffffe04047812 */ /* 0x000fe400078ec0ff */
[----:B------:R-:W-:Y:S02]  /*e0e0*/  LOP3.LUT R14, R14, 0xfffffff8, RZ, 0xc0, !PT ;  /* 0xfffffff80e0e7812 */ /* 0x000fe400078ec0ff */
[----:B------:R-:W-:Y:S01]  /*e0f0*/  LOP3.LUT R6, R6, 0x1ffffffe, RZ, 0xc0, !PT ;  /* 0x1ffffffe06067812 */ /* 0x000fe200078ec0ff */
[----:B------:R-:W-:Y:S01]  /*e100*/  IMAD.IADD R4, R7, 0x1, -R4 ;  /* 0x0000000107047824 */ /* 0x000fe200078e0a04 */
[----:B------:R-:W-:Y:S01]  /*e110*/  IADD3 R5, R9, -R14, RZ ;  /* 0x8000000e09057210 */ /* 0x000fe20007ffe0ff */
[----:B------:R-:W5:Y:S01]  /*e120*/  @P0 LDC R19, c[0x0][0xbf0] ;  /* 0x0002fc00ff130b82 */ /* 0x000f620000000800 */
[----:B------:R-:W1:Y:S01]  /*e130*/  S2R R9, SR_CTAID.X ;  /* 0x0000000000097919 */ /* 0x000e620000002500 */
[----:B------:R-:W-:Y:S01]  /*e140*/  IMAD.IADD R15, R11, 0x1, -R6 ;  /* 0x000000010b0f7824 */ /* 0x000fe200078e0a06 */
[----:B------:R-:W-:Y:S01]  /*e150*/  LOP3.LUT R10, R10, 0x7ffffffc, RZ, 0xc0, !PT ;  /* 0x7ffffffc0a0a7812 */ /* 0x000fe200078ec0ff */
[----:B------:R-:W-:Y:S01]  /*e160*/  IMAD R5, R12, 0x10, R5 ;  /* 0x000000100c057824 */ /* 0x000fe200078e0205 */
[----:B------:R-:W-:-:S03]  /*e170*/  SHF.R.S32.HI R12, RZ, 0x1f, R23 ;  /* 0x0000001fff0c7819 */ /* 0x000fc60000011417 */
[----:B------:R-:W-:Y:S02]  /*e180*/  IMAD R16, R4, 0x40, R5 ;  /* 0x0000004004107824 */ /* 0x000fe400078e0205 */
[C---:B------:R-:W-:Y:S02]  /*e190*/  IMAD R6, R12.reuse, UR4, RZ ;  /* 0x000000040c067c24 */ /* 0x040fe4000f8e02ff */
[----:B------:R-:W-:Y:S02]  /*e1a0*/  IMAD R12, R12, UR6, RZ ;  /* 0x000000060c0c7c24 */ /* 0x000fe4000f8e02ff */
[----:B------:R-:W-:Y:S01]  /*e1b0*/  IMAD.WIDE.U32 R4, R23, UR4, RZ ;  /* 0x0000000417047c25 */ /* 0x000fe2000f8e00ff */
[----:B--2---:R-:W-:-:S03]  /*e1c0*/  USHF.R.S32.HI UR4, URZ, 0x1f, UR9 ;  /* 0x0000001f3f047899 */ /* 0x004fc60008011409 */
[C---:B------:R-:W-:Y:S02]  /*e1d0*/  IMAD R11, R23.reuse, UR5, R6 ;  /* 0x00000005170b7c24 */ /* 0x040fe4000f8e0206 */
[----:B------:R-:W-:Y:S02]  /*e1e0*/  IMAD R13, R23, UR7, R12 ;  /* 0x00000007170d7c24 */ /* 0x000fe4000f8e020c */
[----:B------:R-:W-:Y:S02]  /*e1f0*/  IMAD R12, R15, 0x8, R16 ;  /* 0x000000080f0c7824 */ /* 0x000fe400078e0210 */
[----:B------:R-:W-:Y:S02]  /*e200*/  IMAD.IADD R5, R5, 0x1, R11 ;  /* 0x0000000105057824 */ /* 0x000fe400078e020b */
[----:B------:R-:W-:Y:S01]  /*e210*/  IMAD.WIDE.U32 R6, R23, UR6, RZ ;  /* 0x0000000617067c25 */ /* 0x000fe2000f8e00ff */
[----:B------:R-:W-:-:S03]  /*e220*/  ULDC.64 UR6, c[0x0][0xb48] ;  /* 0x0002d20000067ab9 */ /* 0x000fc60000000a00 */
[----:B---3--:R-:W-:Y:S02]  /*e230*/  IMAD R14, R20, UR4, RZ ;  /* 0x00000004140e7c24 */ /* 0x008fe4000f8e02ff */
[----:B------:R-:W-:Y:S02]  /*e240*/  IMAD.MOV R23, RZ, RZ, -R23 ;  /* 0x000000ffff177224 */ /* 0x000fe400078e0a17 */
[----:B-1----:R-:W-:Y:S02]  /*e250*/  IMAD R11, R9, 0x80, R12 ;  /* 0x00000080090b7824 */ /* 0x002fe400078e020c */
[----:B------:R-:W-:Y:S02]  /*e260*/  IMAD R15, R21, UR9, R14 ;  /* 0x00000009150f7c24 */ /* 0x000fe4000f8e020e */
[----:B0-----:R-:W-:-:S04]  /*e270*/  @P0 IMAD.HI.U32 R12, R11, R18, RZ ;  /* 0x000000120b0c0227 */ /* 0x001fc800078e00ff */
[----:B----4-:R-:W-:Y:S01]  /*e280*/  IMAD R14, R152, UR4, RZ ;  /* 0x00000004980e7c24 */ /* 0x010fe2000f8e02ff */
[----:B------:R-:W-:Y:S01]  /*e290*/  ULDC.64 UR4, c[0x0][0xbe0] ;  /* 0x0002f80000047ab9 */ /* 0x000fe20000000a00 */
[----:B------:R-:W-:Y:S02]  /*e2a0*/  IMAD R23, R22, R23, UR8 ;  /* 0x0000000816177e24 */ /* 0x000fe4000f8e0217 */
[----:B------:R-:W-:Y:S02]  /*e2b0*/  IMAD.IADD R7, R7, 0x1, R13 ;  /* 0x0000000107077824 */ /* 0x000fe400078e020d */
[----:B------:R-:W-:-:S04]  /*e2c0*/  IMAD.WIDE.U32 R4, R20, UR9, R4 ;  /* 0x0000000914047c25 */ /* 0x000fc8000f8e0004 */
[----:B------:R-:W-:Y:S01]  /*e2d0*/  IMAD.MOV.U32 R13, RZ, RZ, R11 ;  /* 0x000000ffff0d7224 */ /* 0x000fe200078e000b */
[----:B-----5:R-:W-:Y:S01]  /*e2e0*/  @P0 SHF.R.U32.HI R13, RZ, R17, R12 ;  /* 0x00000011ff0d0219 */ /* 0x020fe2000001160c */
[----:B------:R-:W-:Y:S01]  /*e2f0*/  IMAD R17, R153, UR9, R14 ;  /* 0x0000000999117c24 */ /* 0x000fe2000f8e020e */
[----:B------:R-:W-:Y:S01]  /*e300*/  SHF.R.S32.HI R14, RZ, 0x1f, R23 ;  /* 0x0000001fff0e7819 */ /* 0x000fe20000011417 */
[----:B------:R-:W-:Y:S01]  /*e310*/  IMAD.WIDE.U32 R6, R152, UR9, R6 ;  /* 0x0000000998067c25 */ /* 0x000fe2000f8e0006 */
[----:B------:R-:W-:-:S03]  /*e320*/  ULDC.64 UR8, c[0x0][0xb28] ;  /* 0x0002ca0000087ab9 */ /* 0x000fc60000000a00 */
[----:B------:R-:W-:Y:S02]  /*e330*/  IMAD.IADD R5, R5, 0x1, R15 ;  /* 0x0000000105057824 */ /* 0x000fe400078e020f */
        /* <DEDUP_REMOVED lines=9> */
[C---:B------:R-:W-:Y:S01]  /*e3d0*/  IMAD R19, R23.reuse, UR7, R17 ;  /* 0x0000000717137c24 */ /* 0x040fe2000f8e0211 */
[--C-:B------:R-:W-:Y:S01]  /*e3e0*/  SHF.R.S32.HI R17, RZ, 0x1f, R13.reuse ;  /* 0x0000001fff117819 */ /* 0x100fe2000001140d */
[----:B------:R-:W-:Y:S01]  /*e3f0*/  IMAD.MOV R13, RZ, RZ, -R13 ;  /* 0x000000ffff0d7224 */ /* 0x000fe200078e0a0d */
[----:B------:R-:W-:Y:S01]  /*e400*/  SHF.R.S32.HI R12, RZ, 0x1f, R15 ;  /* 0x0000001fff0c7819 */ /* 0x000fe2000001140f */
[----:B------:R-:W-:Y:S01]  /*e410*/  ULDC.64 UR4, c[0x0][0xb30] ;  /* 0x0002cc0000047ab9 */ /* 0x000fe20000000a00 */
[----:B------:R-:W-:Y:S01]  /*e420*/  IMAD.WIDE.U32 R6, R23, UR6, R6 ;  /* 0x0000000617067c25 */ /* 0x000fe2000f8e0006 */
[----:B------:R-:W-:Y:S01]  /*e430*/  IADD3.X R5, R17, R5, R14, P0, !PT ;  /* 0x0000000511057210 */ /* 0x000fe200007fe40e */
[----:B------:R-:W-:Y:S02]  /*e440*/  ULDC.64 UR6, c[0x0][0xbc8] ;  /* 0x0002f20000067ab9 */ /* 0x000fe40000000a00 */
[----:B------:R-:W-:Y:S01]  /*e450*/  IMAD.MOV R18, RZ, RZ, -R15 ;  /* 0x000000ffff127224 */ /* 0x000fe200078e0a0f */
[----:B------:R-:W-:Y:S01]  /*e460*/  IADD3 R7, R7, R19, RZ ;  /* 0x0000001307077210 */ /* 0x000fe20007ffe0ff */
[----:B------:R-:W-:-:S02]  /*e470*/  IMAD R12, R12, UR4, RZ ;  /* 0x000000040c0c7c24 */ /* 0x000fc4000f8e02ff */
[C-C-:B------:R-:W-:Y:S02]  /*e480*/  IMAD R13, R8.reuse, R13, R11.reuse ;  /* 0x0000000d080d7224 */ /* 0x140fe400078e020b */
[----:B------:R-:W-:Y:S02]  /*e490*/  IMAD R11, R8, R18, R11 ;  /* 0x00000012080b7224 */ /* 0x000fe400078e020b */
[C---:B------:R-:W-:Y:S01]  /*e4a0*/  IMAD R17, R15.reuse, UR5, R12 ;  /* 0x000000050f117c24 */ /* 0x040fe2000f8e020c */
[----:B------:R-:W-:Y:S01]  /*e4b0*/  SHF.R.S32.HI R12, RZ, 0x1f, R13 ;  /* 0x0000001fff0c7819 */ /* 0x000fe2000001140d */
[----:B------:R-:W-:Y:S01]  /*e4c0*/  IMAD.WIDE.U32 R6, R15, UR4, R6 ;  /* 0x000000040f067c25 */ /* 0x000fe2000f8e0006 */
[----:B------:R-:W-:Y:S01]  /*e4d0*/  SHF.R.S32.HI R14, RZ, 0x1f, R11 ;  /* 0x0000001fff0e7819 */ /* 0x000fe2000001140b */
[----:B------:R-:W0:Y:S01]  /*e4e0*/  S2UR UR5, SR_CgaCtaId ;  /* 0x00000000000579c3 */ /* 0x000e220000008800 */
[----:B------:R-:W-:Y:S01]  /*e4f0*/  UMOV UR4, 0x400 ;  /* 0x0000040000047882 */ /* 0x000fe20000000000 */
[----:B------:R-:W-:-:S02]  /*e500*/  IMAD R12, R12, UR6, RZ ;  /* 0x000000060c0c7c24 */ /* 0x000fc4000f8e02ff */
[----:B------:R-:W-:Y:S02]  /*e510*/  IMAD.IADD R7, R7, 0x1, R17 ;  /* 0x0000000107077824 */ /* 0x000fe400078e0211 */
[----:B------:R-:W-:Y:S02]  /*e520*/  IMAD R14, R14, UR8, RZ ;  /* 0x000000080e0e7c24 */ /* 0x000fe4000f8e02ff */
[C---:B------:R-:W-:Y:S02]  /*e530*/  IMAD R15, R13.reuse, UR7, R12 ;  /* 0x000000070d0f7c24 */ /* 0x040fe4000f8e020c */
[----:B------:R-:W-:Y:S01]  /*e540*/  IMAD.WIDE.U32 R4, R13, UR6, R4 ;  /* 0x000000060d047c25 */ /* 0x000fe2000f8e0004 */
[----:B------:R-:W-:-:S03]  /*e550*/  ULDC.64 UR6, c[0x0][0xba8] ;  /* 0x0002ea0000067ab9 */ /* 0x000fc60000000a00 */
[C---:B------:R-:W-:Y:S01]  /*e560*/  IMAD R17, R11.reuse, UR9, R14 ;  /* 0x000000090b117c24 */ /* 0x040fe2000f8e020e */
[----:B------:R-:W-:Y:S01]  /*e570*/  LEA R18, P0, R4, UR6, 0x2 ;  /* 0x0000000604127c11 */ /* 0x000fe2000f8010ff */
[----:B------:R-:W-:Y:S01]  /*e580*/  IMAD.WIDE.U32 R12, R11, UR8, R6 ;  /* 0x000000080b0c7c25 */ /* 0x000fe2000f8e0006 */
[----:B------:R-:W-:Y:S01]  /*e590*/  ULDC.64 UR8, c[0x0][0xb00] ;  /* 0x0002c00000087ab9 */ /* 0x000fe20000000a00 */
[----:B------:R-:W-:Y:S02]  /*e5a0*/  ULDC UR6, c[0x0][0xa88] ;  /* 0x0002a20000067ab9 */ /* 0x000fe40000000800 */
[----:B------:R-:W-:Y:S01]  /*e5b0*/  IMAD.IADD R5, R5, 0x1, R15 ;  /* 0x0000000105057824 */ /* 0x000fe200078e020f */
[----:B------:R-:W-:Y:S01]  /*e5c0*/  LEA R6, P1, R12, UR8, 0x2 ;  /* 0x000000080c067c11 */ /* 0x000fe2000f8210ff */
[----:B------:R-:W-:Y:S01]  /*e5d0*/  IMAD.IADD R7, R13, 0x1, R17 ;  /* 0x000000010d077824 */ /* 0x000fe200078e0211 */
[----:B------:R-:W-:Y:S01]  /*e5e0*/  SHFL.IDX PT, R14, R18, 0x1, 0x1c1f ;  /* 0x003c1f00120e7f89 */ /* 0x000fe200000e0000 */
[----:B------:R-:W-:Y:S01]  /*e5f0*/  IMAD R11, R9, 0x80, R16 ;  /* 0x00000080090b7824 */ /* 0x000fe200078e0210 */
[----:B------:R-:W-:Y:S01]  /*e600*/  LEA.HI.X R17, R4, UR7, R5, 0x2, P0 ;  /* 0x0000000704117c11 */ /* 0x000fe200080f1405 */
[----:B0-----:R-:W-:Y:S01]  /*e610*/  ULEA UR4, UR5, UR4, 0x18 ;  /* 0x0000000405047291 */ /* 0x001fe2000f8ec03f */
[----:B------:R-:W-:Y:S01]  /*e620*/  LEA.HI.X R7, R12, UR9, R7, 0x2, P1 ;  /* 0x000000090c077c11 */ /* 0x000fe200088f1407 */
[----:B------:R-:W-:Y:S01]  /*e630*/  IMAD R8, R8, UR6, RZ ;  /* 0x0000000608087c24 */ /* 0x000fe2000f8e02ff */
[----:B------:R-:W-:Y:S01]  /*e640*/  SHFL.IDX PT, R12, R18, RZ, 0x1c1f ;  /* 0x001c1fff120c7589 */ /* 0x000fe200000e0000 */
[----:B------:R-:W-:Y:S01]  /*e650*/  LOP3.LUT P0, RZ, R3, 0x3, RZ, 0xc0, !PT ;  /* 0x0000000303ff7812 */ /* 0x000fe2000780c0ff */
[C---:B------:R-:W-:Y:S01]  /*e660*/  VIADD R9, R11.reuse, 0x8 ;  /* 0x000000080b097836 */ /* 0x040fe20000000000 */
[----:B------:R-:W-:Y:S01]  /*e670*/  UIADD3 UR4, UR4, 0x38820, URZ ;  /* 0x0003882004047890 */ /* 0x000fe2000fffe03f */
[----:B------:R-:W0:Y:S01]  /*e680*/  SHFL.IDX PT, R13, R17, RZ, 0x1c1f ;  /* 0x001c1fff110d7589 */ /* 0x000e2200000e0000 */
[-C--:B------:R-:W-:Y:S01]  /*e690*/  ISETP.GE.OR P1, PT, R11, R8.reuse, P0 ;  /* 0x000000080b00720c */ /* 0x080fe20000726670 */
[----:B------:R-:W-:Y:S01]  /*e6a0*/  IMAD.IADD R3, R3, 0x1, -R10 ;  /* 0x0000000103037824 */ /* 0x000fe200078e0a0a */
[-C--:B------:R-:W-:Y:S01]  /*e6b0*/  ISETP.GE.OR P0, PT, R9, R8.reuse, P0 ;  /* 0x000000080900720c */ /* 0x080fe20000706670 */
[----:B------:R-:W1:Y:S01]  /*e6c0*/  SHFL.IDX PT, R15, R17, 0x1, 0x1c1f ;  /* 0x003c1f00110f7f89 */ /* 0x000e6200000e0000 */
[----:B------:R-:W-:Y:S01]  /*e6d0*/  ISETP.GE.AND P2, PT, R11, R8, PT ;  /* 0x000000080b00720c */ /* 0x000fe20003f46270 */
[----:B------:R-:W-:Y:S01]  /*e6e0*/  UPRMT UR4, URZ, 0x654, UR4 ;  /* 0x000006543f047896 */ /* 0x000fe20008000004 */
[----:B------:R-:W-:Y:S01]  /*e6f0*/  IMAD.SHL.U32 R3, R3, 0x2, RZ ;  /* 0x0000000203037824 */ /* 0x000fe200078e00ff */
[----:B------:R2:W3:Y:S04]  /*e700*/  SHFL.IDX PT, R4, R6, RZ, 0x1c1f ;  /* 0x001c1fff06047589 */ /* 0x0004e800000e0000 */
        /* <DEDUP_REMOVED lines=19> */
[C---:B------:R-:W-:Y:S01]  /*e840*/  VIADD R22, R3.reuse, 0x50 ;  /* 0x0000005003167836 */ /* 0x040fe20000000000 */
[----:B------:R-:W-:-:S03]  /*e850*/  IADD3 R21, R3, 0x48, RZ ;  /* 0x0000004803157810 */ /* 0x000fc60007ffe0ff */
        /* <DEDUP_REMOVED lines=74> */
[----:B------:R-:W-:Y:S01]  /*ed00*/  @!P3 LEA.HI R22, R22, R22, RZ, 0x1 ;  /* 0x000000161616b211 */ /* 0x000fe200078f08ff */
[----:B------:R0:W-:Y:S01]  /*ed10*/  @!P1 ST.E.64 desc[UR6][R10.64], R68 ;  /* 0x000000440a009985 */ /* 0x0001e2000c101b06 */
[----:B------:R-:W-:-:S02]  /*ed20*/  @!P4 LEA.HI R21, R21, R21, RZ, 0x1 ;  /* 0x000000151515c211 */ /* 0x000fc400078f08ff */
        /* <DEDUP_REMOVED lines=36> */
[----:B------:R-:W-:Y:S01]  /*ef70*/  @!P1 IMAD.WIDE R12, R13, 0x4, R4 ;  /* 0x000000040d0c9825 */ /* 0x000fe200078e0204 */
[----:B--2---:R-:W-:Y:S01]  /*ef80*/  @!P2 LOP3.LUT R15, R0, 0xfffffffe, RZ, 0xc0, !PT ;  /* 0xfffffffe000fa812 */ /* 0x004fe200078ec0ff */
[----:B------:R0:W-:Y:S01]  /*ef90*/  @!P0 ST.E.64 desc[UR6][R10.64], R96 ;  /* 0x000000600a008985 */ /* 0x0001e2000c101b06 */
[----:B------:R-:W-:-:S02]  /*efa0*/  @!P5 LEA.HI R21, R21, R21, RZ, 0x1 ;  /* 0x000000151515d211 */ /* 0x000fc400078f08ff */
        /* <DEDUP_REMOVED lines=9> */
[C---:B------:R-:W-:Y:S01]  /*f040*/  VIADD R20, R3.reuse, 0xd8 ;  /* 0x000000d803147836 */ /* 0x040fe20000000000 */
[----:B------:R-:W-:Y:S01]  /*f050*/  IADD3 R0, R3, 0xc8, RZ ;  /* 0x000000c803007810 */ /* 0x000fe20007ffe0ff */
[----:B0-----:R-:W-:Y:S01]  /*f060*/  @!P3 IMAD.WIDE R10, R17, 0x4, R4 ;  /* 0x00000004110ab825 */ /* 0x001fe200078e0204 */
[----:B------:R-:W-:-:S02]  /*f070*/  ISETP.GE.AND P1, PT, R2, UR4, PT ;  /* 0x0000000402007c0c */ /* 0x000fc4000bf26270 */
[----:B------:R-:W-:Y:S01]  /*f080*/  ISETP.GE.AND P0, PT, R0, UR4, PT ;  /* 0x0000000400007c0c */ /* 0x000fe2000bf06270 */
[--C-:B------:R-:W-:Y:S01]  /*f090*/  @!P5 IMAD.WIDE R16, R21, 0x4, R4.reuse ;  /* 0x000000041510d825 */ /* 0x100fe200078e0204 */
[----:B------:R0:W-:Y:S01]  /*f0a0*/  @!P3 ST.E.64 desc[UR6][R10.64], R108 ;  /* 0x0000006c0a00b985 */ /* 0x0001e2000c101b06 */
[----:B------:R-:W-:Y:S02]  /*f0b0*/  ISETP.GE.AND P2, PT, R20, UR4, PT ;  /* 0x0000000414007c0c */ /* 0x000fe4000bf46270 */
        /* <DEDUP_REMOVED lines=41> */
.L_x_2198:
[----:B------:R-:W-:Y:S05]  /*f350*/  BSYNC B0 ;  /* 0x0000000000007941 */ /* 0x000fea0003800000 */
.L_x_2197:
[----:B------:R-:W-:Y:S01]  /*f360*/  ISETP.GE.AND P0, PT, R9, R8, PT ;  /* 0x000000080900720c */ /* 0x000fe20003f06270 */
[----:B0---4-:R1:W4:Y:S04]  /*f370*/  SHFL.IDX PT, R5, R7, 0x1, 0x1c1f ;  /* 0x003c1f0007057f89 */ /* 0x01132800000e0000 */
[----:B---3--:R1:W3:Y:S08]  /*f380*/  SHFL.IDX PT, R4, R6, 0x1, 0x1c1f ;  /* 0x003c1f0006047f89 */ /* 0x0082f000000e0000 */
[----:B-1----:R-:W-:Y:S05]  /*f390*/  @P0 BRA `(.L_x_2163) ;  /* 0x0000005800240947 */ /* 0x002fea0003800000 */
        /* <DEDUP_REMOVED lines=13> */
[C---:B------:R-:W-:Y:S01]  /*f470*/  IADD3 R18, R3.reuse, 0x50, RZ ;  /* 0x0000005003127810 */ /* 0x040fe20007ffe0ff */
[----:B------:R-:W-:-:S02]  /*f480*/  VIADD R16, R3, 0x48 ;  /* 0x0000004803107836 */ /* 0x000fc40000000000 */
[--C-:B---34-:R-:W-:Y:S01]  /*f490*/  @!P0 IMAD.WIDE R6, R3, 0x4, R4.reuse ;  /* 0x0000000403068825 */ /* 0x118fe200078e0204 */
        /* <DEDUP_REMOVED lines=14> */
[----:B------:R1:W-:Y:S01]  /*f580*/  @!P1 ST.E.64 desc[UR6][R8.64], R30 ;  /* 0x0000001e08009985 */ /* 0x0003e2000c101b06 */
[----:B------:R-:W-:Y:S02]  /*f590*/  ISETP.GE.AND P1, PT, R2, UR4, PT ;  /* 0x0000000402007c0c */ /* 0x000fe4000bf26270 */
[----:B------:R-:W-:Y:S01]  /*f5a0*/  @!P6 LEA.HI R13, R13, R13, RZ, 0x1 ;  /* 0x0000000d0d0de211 */ /* 0x000fe200078f08ff */
[----:B------:R2:W-:Y:S01]  /*f5b0*/  @!P2 ST.E.64 desc[UR6][R10.64], R34 ;  /* 0x000000220a00a985 */ /* 0x0005e2000c101b06 */
[----:B------:R-:W-:Y:S02]  /*f5c0*/  ISETP.GE.AND P2, PT, R14, UR4, PT ;  /* 0x000000040e007c0c */ /* 0x000fe4000bf46270 */
[----:B0-----:R-:W-:Y:S02]  /*f5d0*/  @!P5 LOP3.LUT R7, R12, 0xfffffffe, RZ, 0xc0, !PT ;  /* 0xfffffffe0c07d812 */ /* 0x001fe400078ec0ff */
[----:B------:R-:W-:-:S02]  /*f5e0*/  @!P0 LEA.HI R0, R0, R0, RZ, 0x1 ;  /* 0x0000000000008211 */ /* 0x000fc400078f08ff */
[----:B------:R-:W-:Y:S01]  /*f5f0*/  @!P4 LEA.HI R16, R16, R16, RZ, 0x1 ;  /* 0x000000101010c211 */ /* 0x000fe200078f08ff */
[--C-:B------:R-:W-:Y:S01]  /*f600*/  @!P5 IMAD.WIDE R6, R7, 0x4, R4.reuse ;  /* 0x000000040706d825 */ /* 0x100fe200078e0204 */
[----:B-1----:R-:W-:Y:S02]  /*f610*/  @!P6 LOP3.LUT R9, R13, 0xfffffffe, RZ, 0xc0, !PT ;  /* 0xfffffffe0d09e812 */ /* 0x002fe400078ec0ff */
[----:B------:R-:W-:Y:S02]  /*f620*/  @!P1 LEA.HI R2, R2, R2, RZ, 0x1 ;  /* 0x0000000202029211 */ /* 0x000fe400078f08ff */
[----:B------:R0:W-:Y:S01]  /*f630*/  @!P5 ST.E.64 desc[UR6][R6.64], R38 ;  /* 0x000000260600d985 */ /* 0x0001e2000c101b06 */
[----:B------:R-:W-:Y:S01]  /*f640*/  @!P2 LEA.HI R14, R14, R14, RZ, 0x1 ;  /* 0x0000000e0e0ea211 */ /* 0x000fe200078f08ff */
[----:B------:R-:W-:Y:S01]  /*f650*/  @!P6 IMAD.WIDE R8, R9, 0x4, R4 ;  /* 0x000000040908e825 */ /* 0x000fe200078e0204 */
[----:B--2---:R-:W-:Y:S02]  /*f660*/  @!P3 LEA.HI R10, R15, R15, RZ, 0x1 ;  /* 0x0000000f0f0ab211 */ /* 0x004fe400078f08ff */
[----:B------:R-:W-:Y:S01]  /*f670*/  @!P0 LOP3.LUT R11, R0, 0xfffffffe, RZ, 0xc0, !PT ;  /* 0xfffffffe000b8812 */ /* 0x000fe200078ec0ff */
[C---:B------:R-:W-:Y:S01]  /*f680*/  VIADD R0, R3.reuse, 0x60 ;  /* 0x0000006003007836 */ /* 0x040fe20000000000 */
[----:B------:R-:W-:Y:S01]  /*f690*/  @!P1 LOP3.LUT R13, R2, 0xfffffffe, RZ, 0xc0, !PT ;  /* 0xfffffffe020d9812 */ /* 0x000fe200078ec0ff */
[----:B------:R1:W-:Y:S01]  /*f6a0*/  @!P6 ST.E.64 desc[UR6][R8.64], R42 ;  /* 0x0000002a0800e985 */ /* 0x0003e2000c101b06 */
[----:B------:R-:W-:Y:S01]  /*f6b0*/  @!P2 LOP3.LUT R15, R14, 0xfffffffe, RZ, 0xc0, !PT ;  /* 0xfffffffe0e0fa812 */ /* 0x000fe200078ec0ff */
[----:B------:R-:W-:Y:S01]  /*f6c0*/  VIADD R2, R3, 0x68 ;  /* 0x0000006803027836 */ /* 0x000fe20000000000 */
[----:B------:R-:W-:-:S02]  /*f6d0*/  @!P3 LOP3.LUT R17, R10, 0xfffffffe, RZ, 0xc0, !PT ;  /* 0xfffffffe0a11b812 */ /* 0x000fc400078ec0ff */
[----:B------:R-:W-:Y:S01]  /*f6e0*/  @!P4 LOP3.LUT R19, R16, 0xfffffffe, RZ, 0xc0, !PT ;  /* 0xfffffffe1013c812 */ /* 0x000fe200078ec0ff */
[--C-:B0-----:R-:W-:Y:S01]  /*f6f0*/  @!P0 IMAD.WIDE R6, R11, 0x4, R4.reuse ;  /* 0x000000040b068825 */ /* 0x101fe200078e0204 */
[----:B------:R-:W-:Y:S02]  /*f700*/  ISETP.GE.AND P5, PT, R18, UR4, PT ;  /* 0x0000000412007c0c */ /* 0x000fe4000bfa6270 */
[----:B------:R-:W-:Y:S01]  /*f710*/  ISETP.GE.AND P6, PT, R20, UR4, PT ;  /* 0x0000000414007c0c */ /* 0x000fe2000bfc6270 */
[--C-:B------:R-:W-:Y:S01]  /*f720*/  @!P2 IMAD.WIDE R10, R15, 0x4, R4.reuse ;  /* 0x000000040f0aa825 */ /* 0x100fe200078e0204 */
[----:B------:R0:W-:Y:S03]  /*f730*/  @!P0 ST.E.64 desc[UR6][R6.64], R46 ;  /* 0x0000002e06008985 */ /* 0x0001e6000c101b06 */
[----:B-1----:R-:W-:-:S04]  /*f740*/  @!P1 IMAD.WIDE R8, R13, 0x4, R4 ;  /* 0x000000040d089825 */ /* 0x002fc800078e0204 */
[--C-:B------:R-:W-:Y:S01]  /*f750*/  @!P3 IMAD.WIDE R12, R17, 0x4, R4.reuse ;  /* 0x00000004110cb825 */ /* 0x100fe200078e0204 */
[----:B------:R1:W-:Y:S01]  /*f760*/  @!P1 ST.E.64 desc[UR6][R8.64], R50 ;  /* 0x0000003208009985 */ /* 0x0003e2000c101b06 */
[----:B------:R-:W-:Y:S02]  /*f770*/  @!P5 LEA.HI R18, R18, R18, RZ, 0x1 ;  /* 0x000000121212d211 */ /* 0x000fe400078f08ff */
        /* <DEDUP_REMOVED lines=10> */
[----:B------:R-:W-:Y:S02]  /*f820*/  ISETP.GE.AND P2, PT, R16, UR4, PT ;  /* 0x0000000410007c0c */ /* 0x000fe4000bf46270 */
[----:B------:R-:W-:Y:S02]  /*f830*/  ISETP.GE.AND P1, PT, R17, UR4, PT ;  /* 0x0000000411007c0c */ /* 0x000fe4000bf26270 */
[----:B------:R-:W-:Y:S02]  /*f840*/  ISETP.GE.AND P0, PT, R19, UR4, PT ;  /* 0x0000000413007c0c */ /* 0x000fe4000bf06270 */
[----:B0-----:R-:W-:Y:S01]  /*f850*/  @!P5 LOP3.LUT R7, R18, 0xfffffffe, RZ, 0xc0, !PT ;  /* 0xfffffffe1207d812 */ /* 0x001fe200078ec0ff */
[C---:B------:R-:W-:Y:S01]  /*f860*/  VIADD R18, R3.reuse, 0x88 ;  /* 0x0000008803127836 */ /* 0x040fe20000000000 */
[----:B-1----:R-:W-:Y:S01]  /*f870*/  @!P6 LOP3.LUT R9, R20, 0xfffffffe, RZ, 0xc0, !PT ;  /* 0xfffffffe1409e812 */ /* 0x002fe200078ec0ff */
        /* <DEDUP_REMOVED lines=16> */
[----:B------:R-:W-:Y:S01]  /*f980*/  VIADD R16, R3, 0xa8 ;  /* 0x000000a803107836 */ /* 0x000fe20000000000 */
[----:B------:R-:W-:-:S02]  /*f990*/  @!P0 LOP3.LUT R19, R19, 0xfffffffe, RZ, 0xc0, !PT ;  /* 0xfffffffe13138812 */ /* 0x000fc400078ec0ff */
        /* <DEDUP_REMOVED lines=31> */
[----:B--2---:R-:W-:-:S02]  /*fb90*/  @!P0 LOP3.LUT R11, R0, 0xfffffffe, RZ, 0xc0, !PT ;  /* 0xfffffffe000b8812 */ /* 0x004fc400078ec0ff */
[----:B------:R1:W-:Y:S01]  /*fba0*/  @!P5 ST.E.64 desc[UR6][R8.64], R98 ;  /* 0x000000620800d985 */ /* 0x0003e2000c101b06 */
[----:B------:R-:W-:Y:S02]  /*fbb0*/  ISETP.GE.AND P5, PT, R18, UR4, PT ;  /* 0x0000000412007c0c */ /* 0x000fe4000bfa6270 */
[----:B------:R-:W-:Y:S02]  /*fbc0*/  @!P2 LEA.HI R17, R17, R17, RZ, 0x1 ;  /* 0x000000111111a211 */ /* 0x000fe400078f08ff */
[----:B------:R-:W-:Y:S01]  /*fbd0*/  @!P1 LEA.HI R19, R19, R19, RZ, 0x1 ;  /* 0x0000001313139211 */ /* 0x000fe200078f08ff */
[--C-:B0-----:R-:W-:Y:S01]  /*fbe0*/  @!P0 IMAD.WIDE R6, R11, 0x4, R4.reuse ;  /* 0x000000040b068825 */ /* 0x101fe200078e0204 */
[----:B------:R-:W-:Y:S02]  /*fbf0*/  @!P4 LOP3.LUT R13, R2, 0xfffffffe, RZ, 0xc0, !PT ;  /* 0xfffffffe020dc812 */ /* 0x000fe400078ec0ff */
[C---:B------:R-:W-:Y:S01]  /*fc00*/  IADD3 R0, R3.reuse, 0xd0, RZ ;  /* 0x000000d003007810 */ /* 0x040fe20007ffe0ff */
[----:B------:R-:W-:Y:S01]  /*fc10*/  VIADD R2, R3, 0xd8 ;  /* 0x000000d803027836 */ /* 0x000fe20000000000 */
[----:B------:R-:W-:Y:S01]  /*fc20*/  @!P3 LOP3.LUT R15, R16, 0xfffffffe, RZ, 0xc0, !PT ;  /* 0xfffffffe100fb812 */ /* 0x000fe200078ec0ff */
[----:B------:R0:W-:Y:S01]  /*fc30*/  @!P0 ST.E.64 desc[UR6][R6.64], R102 ;  /* 0x0000006606008985 */ /* 0x0001e2000c101b06 */
[----:B------:R-:W-:Y:S01]  /*fc40*/  @!P2 LOP3.LUT R17, R17, 0xfffffffe, RZ, 0xc0, !PT ;  /* 0xfffffffe1111a812 */ /* 0x000fe200078ec0ff */
[----:B-1----:R-:W-:Y:S01]  /*fc50*/  @!P4 IMAD.WIDE R8, R13, 0x4, R4 ;  /* 0x000000040d08c825 */ /* 0x002fe200078e0204 */
[----:B------:R-:W-:-:S02]  /*fc60*/  ISETP.GE.AND P6, PT, R20, UR4, PT ;  /* 0x0000000414007c0c */ /* 0x000fc4000bfc6270 */
[----:B------:R-:W-:Y:S01]  /*fc70*/  @!P1 LOP3.LUT R19, R19, 0xfffffffe, RZ, 0xc0, !PT ;  /* 0xfffffffe13139812 */ /* 0x000fe200078ec0ff */
[--C-:B------:R-:W-:Y:S01]  /*fc80*/  @!P3 IMAD.WIDE R10, R15, 0x4, R4.reuse ;  /* 0x000000040f0ab825 */ /* 0x100fe200078e0204 */
[----:B------:R-:W-:Y:S01]  /*fc90*/  ISETP.GE.AND P0, PT, R0, UR4, PT ;  /* 0x0000000400007c0c */ /* 0x000fe2000bf06270 */
[----:B------:R1:W-:Y:S01]  /*fca0*/  @!P4 ST.E.64 desc[UR6][R8.64], R106 ;  /* 0x0000006a0800c985 */ /* 0x0003e2000c101b06 */
[----:B------:R-:W-:Y:S01]  /*fcb0*/  @!P5 LEA.HI R18, R18, R18, RZ, 0x1 ;  /* 0x000000121212d211 */ /* 0x000fe200078f08ff */
[--C-:B------:R-:W-:Y:S02]  /*fcc0*/  @!P2 IMAD.WIDE R12, R17, 0x4, R4.reuse ;  /* 0x00000004110ca825 */ /* 0x100fe400078e0204 */
[----:B------:R2:W-:Y:S02]  /*fcd0*/  @!P3 ST.E.64 desc[UR6][R10.64], R110 ;  /* 0x0000006e0a00b985 */ /* 0x0005e4000c101b06 */
[----:B------:R-:W-:Y:S01]  /*fce0*/  @!P1 IMAD.WIDE R14, R19, 0x4, R4 ;  /* 0x00000004130e9825 */ /* 0x000fe200078e0204 */
[----:B0-----:R-:W-:Y:S01]  /*fcf0*/  @!P5 LOP3.LUT R7, R18, 0xfffffffe, RZ, 0xc0, !PT ;  /* 0xfffffffe1207d812 */ /* 0x001fe200078ec0ff */
[----:B------:R-:W-:Y:S01]  /*fd00*/  @!P2 ST.E.64 desc[UR6][R12.64], R114 ;  /* 0x000000720c00a985 */ /* 0x000fe2000c101b06 */
[----:B------:R-:W-:Y:S01]  /*fd10*/  @!P6 LEA.HI R20, R20, R20, RZ, 0x1 ;  /* 0x000000141414e211 */ /* 0x000fe200078f08ff */
[----:B------:R-:W-:-:S02]  /*fd20*/  VIADD R16, R3, 0xe0 ;  /* 0x000000e003107836 */ /* 0x000fc40000000000 */
[C---:B------:R-:W-:Y:S01]  /*fd30*/  VIADD R17, R3.reuse, 0xe8 ;  /* 0x000000e803117836 */ /* 0x040fe20000000000 */
[----:B------:R-:W-:Y:S01]  /*fd40*/  @!P1 ST.E.64 desc[UR6][R14.64], R118 ;  /* 0x000000760e009985 */ /* 0x000fe2000c101b06 */
[----:B------:R-:W-:Y:S01]  /*fd50*/  VIADD R19, R3, 0xf0 ;  /* 0x000000f003137836 */ /* 0x000fe20000000000 */
[----:B------:R-:W-:Y:S01]  /*fd60*/  ISETP.GE.AND P1, PT, R2, UR4, PT ;  /* 0x0000000402007c0c */ /* 0x000fe2000bf26270 */
[----:B------:R-:W-:Y:S01]  /*fd70*/  @!P5 IMAD.WIDE R6, R7, 0x4, R4 ;  /* 0x000000040706d825 */ /* 0x000fe200078e0204 */
[----:B------:R-:W-:Y:S02]  /*fd80*/  ISETP.GE.AND P2, PT, R16, UR4, PT ;  /* 0x0000000410007c0c */ /* 0x000fe4000bf46270 */
        /* <DEDUP_REMOVED lines=35> */
.L_x_2196:
        /* <DEDUP_REMOVED lines=39> */
[--C-:B------:R-:W-:Y:S01]  /*10230*/  SHF.R.S32.HI R9, RZ, 0x1f, R5.reuse ;  /* 0x0000001fff097819 */ /* 0x100fe20000011405 */
[----:B------:R-:W-:Y:S01]  /*10240*/  IMAD.MOV R7, RZ, RZ, -R5 ;  /* 0x000000ffff077224 */ /* 0x000fe200078e0a05 */
[----:B------:R-:W-:Y:S01]  /*10250*/  IADD3 R2, P0, R5, R2, RZ ;  /* 0x0000000205027210 */ /* 0x000fe20007f1e0ff */
[----:B------:R-:W-:Y:S02]  /*10260*/  IMAD R4, R4, UR4, RZ ;  /* 0x0000000404047c24 */ /* 0x000fe4000f8e02ff */
[----:B------:R-:W-:-:S02]  /*10270*/  IMAD R7, R6, R7, R0 ;  /* 0x0000000706077224 */ /* 0x000fc400078e0200 */
[----:B------:R-:W-:Y:S01]  /*10280*/  IMAD R4, R23, UR5, R4 ;  /* 0x0000000517047c24 */ /* 0x000fe2000f8e0204 */
[----:B------:R-:W-:Y:S02]  /*10290*/  ULDC.64 UR4, c[0x0][0xbc8] ;  /* 0x0002f20000047ab9 */ /* 0x000fe40000000a00 */
        /* <DEDUP_REMOVED lines=8> */
[----:B------:R-:W-:Y:S01]  /*10320*/  LEA.HI.X R5, R2, UR5, R3, 0x2, P0 ;  /* 0x0000000502057c11 */ /* 0x000fe200080f1403 */
[----:B------:R-:W-:-:S05]  /*10330*/  IMAD.MOV.U32 R3, RZ, RZ, -0x800000 ;  /* 0xff800000ff037424 */ /* 0x000fca00078e00ff */
[----:B------:R0:W-:Y:S01]  /*10340*/  STG.E desc[UR10][R4.64], R3 ;  /* 0x0000000304007986 */ /* 0x0001e2000c10190a */
[----:B------:R-:W-:Y:S05]  /*10350*/  BRA `(.L_x_2163) ;  /* 0x0000004800347947 */ /* 0x000fea0003800000 */
.L_x_2161:
        /* <DEDUP_REMOVED lines=18> */
.L_x_2199:
[----:B------:R-:W-:Y:S01]  /*10480*/  ULDC UR40, c[0x0][0xc50] ;  /* 0x0003140000287ab9 */ /* 0x000fe20000000800 */
[----:B------:R-:W-:Y:S01]  /*10490*/  UMOV UR36, UR6 ;  /* 0x0000000600247c82 */ /* 0x000fe20008000000 */
[----:B------:R-:W-:-:S11]  /*104a0*/  UISETP.NE.AND UP0, UPT, UR40, 0x1, UPT ;  /* 0x000000012800788c */ /* 0x000fd6000bf05270 */
[----:B------:R-:W-:Y:S01]  /*104b0*/  @UP0 ULDC UR4, c[0x0][0xc54] ;  /* 0x0003150000040ab9 */ /* 0x000fe20000000800 */
[----:B------:R-:W-:Y:S01]  /*104c0*/  @UP0 ULDC UR7, c[0x0][0xc58] ;  /* 0x0003160000070ab9 */ /* 0x000fe20000000800 */
[----:B------:R-:W-:-:S04]  /*104d0*/  UIMAD.WIDE.U32 UR4, UR6, UR4, URZ ;  /* 0x00000004060472a5 */ /* 0x000fc8000f8e003f */
[----:B------:R-:W-:-:S12]  /*104e0*/  @UP0 USHF.R.U32.HI UR36, URZ, UR7, UR5 ;  /* 0x000000073f240299 */ /* 0x000fd80008011605 */
.L_x_2200:
[----:B------:R-:W-:Y:S01]  /*104f0*/  ISETP.GE.AND P0, PT, R18, RZ, PT ;  /* 0x000000ff1200720c */ /* 0x000fe20003f06270 */
[----:B------:R-:W-:Y:S01]  /*10500*/  UIADD3 UR4, -UR36, URZ, URZ ;  /* 0x0000003f24047290 */ /* 0x000fe2000fffe13f */
[----:B------:R-:W-:Y:S01]  /*10510*/  MOV R9, 0x1 ;  /* 0x0000000100097802 */ /* 0x000fe20000000f00 */
[----:B------:R-:W-:Y:S02]  /*10520*/  IMAD.MOV.U32 R0, RZ, RZ, RZ ;  /* 0x000000ffff007224 */ /* 0x000fe400078e00ff */
[----:B------:R-:W-:Y:S01]  /*10530*/  UIMAD UR40, UR40, UR4, UR6 ;  /* 0x00000004282872a4 */ /* 0x000fe2000f8e0206 */
[----:B------:R-:W-:-:S07]  /*10540*/  IMAD.MOV.U32 R3, RZ, RZ, 0x1 ;  /* 0x00000001ff037424 */ /* 0x000fce00078e00ff */
[----:B------:R-:W-:Y:S05]  /*10550*/  @!P0 BRA `(.L_x_2201) ;  /* 0x0000004000f48947 */ /* 0x000fea0003800000 */
[----:B------:R-:W0:Y:S01]  /*10560*/  S2UR UR4, SR_CTAID.X ;  /* 0x00000000000479c3 */ /* 0x000e220000002500 */
[----:B------:R-:W-:Y:S01]  /*10570*/  ULDC UR5, c[0x0][0x448] ;  /* 0x0001120000057ab9 */ /* 0x000fe20000000800 */
[----:B------:R-:W-:Y:S01]  /*10580*/  ULDC.64 UR6, c[0x0][0x418] ;  /* 0x0001060000067ab9 */ /* 0x000fe20000000a00 */
[----:B------:R-:W-:Y:S01]  /*10590*/  UISETP.NE.AND UP1, UPT, UR5, 0x1, UPT ;  /* 0x000000010500788c */ /* 0x000fe2000bf25270 */
[----:B------:R1:W-:Y:S01]  /*105a0*/  STL [R1+0xc], RZ ;  /* 0x00000cff01007387 */ /* 0x0003e20000100800 */
[----:B------:R-:W-:Y:S01]  /*105b0*/  UISETP.NE.U32.AND UP0, UPT, UR6, URZ, UPT ;  /* 0x0000003f0600728c */ /* 0x000fe2000bf05070 */
[----:B------:R-:W-:Y:S02]  /*105c0*/  ULDC UR5, c[0x0][0x288] ;  /* 0x0000a20000057ab9 */ /* 0x000fe40000000800 */
[----:B------:R-:W-:Y:S01]  /*105d0*/  ULDC UR6, c[0x0][0x424] ;  /* 0x0001090000067ab9 */ /* 0x000fe20000000800 */
[----:B------:R-:W-:Y:S02]  /*105e0*/  UISETP.NE.AND.EX UP0, UPT, UR7, URZ, UPT, UP0 ;  /* 0x0000003f0700728c */ /* 0x000fe4000bf05300 */
[----:B------:R-:W-:-:S02]  /*105f0*/  UIADD3 UR10, -UR5, 0x50, URZ ;  /* 0x00000050050a7890 */ /* 0x000fc4000fffe13f */
[----:B------:R-:W-:Y:S01]  /*10600*/  USEL UR7, UR6, 0x1, UP0 ;  /* 0x0000000106077887 */ /* 0x000fe20008000000 */
[----:B------:R-:W-:-:S03]  /*10610*/  ULDC UR9, c[0x0][0x2f0] ;  /* 0x0000bc0000097ab9 */ /* 0x000fc60000000800 */
[----:B------:R-:W-:Y:S02]  /*10620*/  UIMAD UR10, UR7, UR9, UR10 ;  /* 0x00000009070a72a4 */ /* 0x000fe4000f8e020a */
[----:B0-----:R-:W-:-:S03]  /*10630*/  ULEA UR8, UR4, 0x7f, 0x7 ;  /* 0x0000007f04087891 */ /* 0x001fc6000f8e383f */
[----:B------:R-:W-:Y:S02]  /*10640*/  @UP1 ULDC UR4, c[0x0][0x44c] ;  /* 0x0001130000041ab9 */ /* 0x000fe40000000800 */
[----:B------:R-:W-:Y:S02]  /*10650*/  UIMAD.WIDE.U32 UR4, UR8, UR4, URZ ;  /* 0x00000004080472a5 */ /* 0x000fe4000f8e003f */
[----:B------:R-:W-:Y:S01]  /*10660*/  UMOV UR6, UR8 ;  /* 0x0000000800067c82 */ /* 0x000fe20008000000 */
[----:B------:R-:W-:Y:S01]  /*10670*/  @UP1 ULDC UR8, c[0x0][0x450] ;  /* 0x0001140000081ab9 */ /* 0x000fe20000000800 */
[----:B------:R-:W-:Y:S02]  /*10680*/  UIMAD UR4, UR7, UR9, 0x4f ;  /* 0x0000004f070474a4 */ /* 0x000fe4000f8e0209 */
[----:B------:R-:W-:Y:S02]  /*10690*/  @UP1 USHF.R.U32.HI UR6, URZ, UR8, UR5 ;  /* 0x000000083f061299 */ /* 0x000fe40008011605 */
[----:B------:R-:W-:-:S02]  /*106a0*/  UIMAD.WIDE UR4, UR4, 0x66666667, URZ ;  /* 0x66666667040478a5 */ /* 0x000fc4000f8e023f */
[----:B------:R-:W-:Y:S02]  /*106b0*/  UIADD3 UR6, UR10, UR6, URZ ;  /* 0x000000060a067290 */ /* 0x000fe4000fffe03f */
[----:B------:R-:W-:Y:S02]  /*106c0*/  USHF.R.U32.HI UR8, URZ, 0x1f, UR5 ;  /* 0x0000001f3f087899 */ /* 0x000fe40008011605 */
[----:B------:R-:W-:Y:S02]  /*106d0*/  UIMAD.WIDE UR6, UR6, 0x66666667, URZ ;  /* 0x66666667060678a5 */ /* 0x000fe4000f8e023f */
[----:B------:R-:W-:Y:S02]  /*106e0*/  ULEA.HI.SX32 UR8, UR5, UR8, 0x1b ;  /* 0x0000000805087291 */ /* 0x000fe4000f8fda3f */
[----:B------:R-:W-:Y:S02]  /*106f0*/  USHF.R.U32.HI UR4, URZ, 0x1f, UR7 ;  /* 0x0000001f3f047899 */ /* 0x000fe40008011607 */
[----:B------:R-:W-:-:S02]  /*10700*/  USHF.R.U32.HI UR5, URZ, 0x10, UR40 ;  /* 0x000000103f057899 */ /* 0x000fc40008011628 */
[----:B------:R-:W-:Y:S02]  /*10710*/  ULEA.HI.SX32 UR4, UR7, UR4, 0x1b ;  /* 0x0000000407047291 */ /* 0x000fe4000f8fda3f */
[----:B------:R-:W-:Y:S02]  /*10720*/  ULOP3.LUT UR40, UR40, 0xffff, URZ, 0xc0, !UPT ;  /* 0x0000ffff28287892 */ /* 0x000fe4000f8ec03f */
[----:B------:R-:W-:-:S04]  /*10730*/  UISETP.LT.AND UP0, UPT, UR8, UR4, UPT ;  /* 0x000000040800728c */ /* 0x000fc8000bf01270 */
[----:B------:R-:W-:Y:S02]  /*10740*/  USEL UR39, UR8, UR4, UP0 ;  /* 0x0000000408277287 */ /* 0x000fe40008000000 */
[----:B------:R-:W-:Y:S02]  /*10750*/  UISETP.NE.AND UP0, UPT, UR5, URZ, UPT ;  /* 0x0000003f0500728c */ /* 0x000fe4000bf05270 */
[----:B------:R-:W-:-:S06]  /*10760*/  UISETP.GE.AND UP1, UPT, UR39, 0x1, UPT ;  /* 0x000000012700788c */ /* 0x000fcc000bf26270 */
[----:B------:R-:W-:-:S03]  /*10770*/  PLOP3.LUT P0, PT, PT, PT, UP1, 0x80, 0x0 ;  /* 0x000000000000781c */ /* 0x000fc60003f0f018 */
[----:B------:R-:W-:-:S10]  /*10780*/  @!UP0 ULDC UR5, c[0x0][0x9f0] ;  /* 0x00027c0000058ab9 */ /* 0x000fd40000000800 */
[----:B-1----:R-:W-:Y:S05]  /*10790*/  @!P0 BRA `(.L_x_2202) ;  /* 0x0000000000708947 */ /* 0x002fea0003800000 */
        /* <DEDUP_REMOVED lines=8> */
[----:B0-----:R-:W-:Y:S02]  /*10820*/  IMAD.MOV.U32 R2, RZ, RZ, RZ ;  /* 0x000000ffff027224 */ /* 0x001fe400078e00ff */
        /* <DEDUP_REMOVED lines=15> */
[----:B------:R-:W-:-:S04]  /*10920*/  @P0 VIADD R3, R3, 0x1 ;  /* 0x0000000103030836 */ /* 0x000fc80000000000 */
[----:B------:R-:W-:Y:S01]  /*10930*/  @!P2 IMAD.MOV R3, RZ, RZ, -R3 ;  /* 0x000000ffff03a224 */ /* 0x000fe200078e0a03 */
[----:B------:R-:W-:-:S05]  /*10940*/  @!P1 LOP3.LUT R3, RZ, UR5, RZ, 0x33, !PT ;  /* 0x00000005ff039c12 */ /* 0x000fca000f8e33ff */
[----:B------:R0:W-:Y:S02]  /*10950*/  STL [R1+0xc], R3 ;  /* 0x00000c0301007387 */ /* 0x0001e40000100800 */
.L_x_2202:
        /* <DEDUP_REMOVED lines=32> */
.L_x_2203:
        /* <DEDUP_REMOVED lines=9> */
[----:B------:R-:W-:Y:S01]  /*10bf0*/  IMAD.U32 R4, RZ, RZ, UR6 ;  /* 0x00000006ff047e24 */ /* 0x000fe2000f8e00ff */
[----:B------:R-:W-:Y:S01]  /*10c00*/  MOV R13, RZ ;  /* 0x000000ff000d7202 */ /* 0x000fe20000000f00 */
[----:B------:R-:W-:Y:S02]  /*10c10*/  IMAD.U32 R5, RZ, RZ, UR7 ;  /* 0x00000007ff057e24 */ /* 0x000fe4000f8e00ff */
[----:B------:R-:W-:Y:S02]  /*10c20*/  IMAD.U32 R6, RZ, RZ, UR8 ;  /* 0x00000008ff067e24 */ /* 0x000fe4000f8e00ff */
[----:B------:R-:W-:-:S02]  /*10c30*/  IMAD.U32 R7, RZ, RZ, UR9 ;  /* 0x00000009ff077e24 */ /* 0x000fc4000f8e00ff */
[----:B------:R-:W-:Y:S02]  /*10c40*/  IMAD.U32 R10, RZ, RZ, UR4 ;  /* 0x00000004ff0a7e24 */ /* 0x000fe4000f8e00ff */
[----:B------:R-:W-:Y:S02]  /*10c50*/  IMAD.U32 R11, RZ, RZ, UR5 ;  /* 0x00000005ff0b7e24 */ /* 0x000fe4000f8e00ff */
[----:B------:R-:W-:Y:S02]  /*10c60*/  IMAD.MOV.U32 R8, RZ, RZ, 0x70 ;  /* 0x00000070ff087424 */ /* 0x000fe400078e00ff */
[----:B0-----:R-:W-:-:S07]  /*10c70*/  IMAD.MOV.U32 R12, RZ, RZ, 0x1 ;  /* 0x00000001ff0c7424 */ /* 0x001fce00078e00ff */
[----:B------:R-:W-:-:S07]  /*10c80*/  LEPC R20, `(.L_x_2205) ;  /* 0x000000001014794e */ /* 0x000fce0000000000 */
[----:B-1----:R-:W-:Y:S05]  /*10c90*/  CALL.ABS.NOINC R2 ;  /* 0x0000000002007343 */ /* 0x002fea0003c00000 */
.L_x_2205:
        /* <DEDUP_REMOVED lines=15> */
.L_x_2204:
        /* <DEDUP_REMOVED lines=21> */
.L_x_2297:
        /* <DEDUP_REMOVED lines=8> */
.L_x_2300:
        /* <DEDUP_REMOVED lines=22> */
.L_x_2209:
[----:B0-----:R-:W-:Y:S01]  /*110c0*/  MOV R0, 0x1 ;  /* 0x0000000100007802 */ /* 0x001fe20000000f00 */
[----:B------:R-:W1:Y:S03]  /*110d0*/  S2R R8, SR_TID.X ;  /* 0x0000000000087919 */ /* 0x000e660000002100 */
[----:B------:R-:W-:-:S04]  /*110e0*/  SHF.L.U32 R0, R0, 0x1f, RZ ;  /* 0x0000001f00007819 */ /* 0x000fc800000006ff */
[----:B------:R-:W0:Y:S01]  /*110f0*/  SYNCS.PHASECHK.TRANS64.TRYWAIT P0, [UR38+0x38840], R0 ;  /* 0x03884000ff0075a7 */ /* 0x000e220008000166 */
[----:B-1----:R-:W-:-:S04]  /*11100*/  LOP3.LUT R2, R8, 0x7f, RZ, 0xc0, !PT ;  /* 0x0000007f08027812 */ /* 0x002fc800078ec0ff */
[----:B------:R-:W-:Y:S01]  /*11110*/  ISETP.NE.AND P1, PT, R2, RZ, PT ;  /* 0x000000ff0200720c */ /* 0x000fe20003f25270 */
[----:B0-----:R-:W-:-:S12]  /*11120*/  @!P0 BRA `(.L_x_2210) ;  /* 0x0000003c00bc8947 */ /* 0x001fd80003800000 */
.L_x_2301:
[----:B------:R-:W-:Y:S05]  /*11130*/  @P1 BRA `(.L_x_2211) ;  /* 0x0000000000181947 */ /* 0x000fea0003800000 */
[----:B------:R-:W1:Y:S01]  /*11140*/  S2R R2, SR_TID.X ;  /* 0x0000000000027919 */ /* 0x000e620000002100 */
[----:B0-----:R-:W-:-:S04]  /*11150*/  IMAD.MOV.U32 R0, RZ, RZ, 0xa000 ;  /* 0x0000a000ff007424 */ /* 0x001fc800078e00ff */
[----:B------:R2:W-:Y:S01]  /*11160*/  SYNCS.ARRIVE.TRANS64 RZ, [UR38+0x38830], R0 ;  /* 0x03883000ffff79a7 */ /* 0x0005e20008000026 */
[----:B-1----:R-:W-:-:S13]  /*11170*/  LOP3.LUT P0, RZ, R2, 0x1f, RZ, 0xc0, !PT ;  /* 0x0000001f02ff7812 */ /* 0x002fda000780c0ff */
[----:B--2---:R-:W-:Y:S05]  /*11180*/  @!P0 BRA `(.L_x_2211) ;  /* 0x0000000000048947 */ /* 0x004fea0003800000 */
[----:B------:R-:W-:Y:S01]  /*11190*/  BPT.TRAP 0x1 ;  /* 0x000000040000795c */ /* 0x000fe20000300000 */
.L_x_2211:
        /* <DEDUP_REMOVED lines=37> */
.L_x_2207:
        /* <DEDUP_REMOVED lines=10> */
[----:B------:R-:W-:Y:S02]  /*11490*/  IMAD.U32 R4, RZ, RZ, UR6 ;  /* 0x00000006ff047e24 */ /* 0x000fe4000f8e00ff */
[----:B------:R-:W1:Y:S01]  /*114a0*/  LDC.64 R2, c[0x4][R2] ;  /* 0x0100000002027b82 */ /* 0x000e620000000a00 */
        /* <DEDUP_REMOVED lines=9> */
[----:B01----:R-:W-:Y:S05]  /*11540*/  CALL.ABS.NOINC R2 ;  /* 0x0000000002007343 */ /* 0x003fea0003c00000 */
.L_x_2212:
        /* <DEDUP_REMOVED lines=17> */
[C---:B------:R-:W-:Y:S02]  /*11660*/  IMAD R5, R4.reuse, R3, R0 ;  /* 0x0000000304057224 */ /* 0x040fe400078e0200 */
[----:B------:R-:W-:Y:S01]  /*11670*/  IMAD.WIDE.U32 R2, R4, R2, UR4 ;  /* 0x0000000404027e25 */ /* 0x000fe2000f8e0002 */
[----:B------:R-:W-:-:S03]  /*11680*/  ULDC.64 UR4, c[0x0][0x2d0] ;  /* 0x0000b40000047ab9 */ /* 0x000fc60000000a00 */
[----:B------:R-:W1:Y:S01]  /*11690*/  @P0 LDC R0, c[0x0][0x450] ;  /* 0x00011400ff000b82 */ /* 0x000e620000000800 */
[----:B------:R-:W-:Y:S02]  /*116a0*/  IMAD.IADD R3, R3, 0x1, R5 ;  /* 0x0000000103037824 */ /* 0x000fe400078e0205 */
[----:B------:R-:W-:Y:S02]  /*116b0*/  IMAD.SHL.U32 R5, R12, 0x10, RZ ;  /* 0x000000100c057824 */ /* 0x000fe400078e00ff */
[----:B------:R-:W-:-:S03]  /*116c0*/  IMAD.SHL.U32 R9, R9, 0x8, RZ ;  /* 0x0000000809097824 */ /* 0x000fc600078e00ff */
[----:B------:R-:W-:-:S05]  /*116d0*/  LOP3.LUT R4, R8, 0x70, R5, 0xf8, !PT ;  /* 0x0000007008047812 */ /* 0x000fca00078ef805 */
[----:B----4-:R-:W-:-:S04]  /*116e0*/  IMAD R5, R11, 0x80, R4 ;  /* 0x000000800b057824 */ /* 0x010fc800078e0204 */
        /* <DEDUP_REMOVED lines=10> */
[----:B------:R-:W-:-:S03]  /*11790*/  ULDC.64 UR4, c[0x0][0x2c8] ;  /* 0x0000b20000047ab9 */ /* 0x000fc60000000a00 */
[----:B------:R-:W-:Y:S01]  /*117a0*/  IADD3 R3, R3, R5, RZ ;  /* 0x0000000503037210 */ /* 0x000fe20007ffe0ff */
[----:B------:R-:W-:-:S04]  /*117b0*/  IMAD R5, R4, UR4, RZ ;  /* 0x0000000404057c24 */ /* 0x000fc8000f8e02ff */
[C---:B------:R-:W-:Y:S02]  /*117c0*/  IMAD R4, R0.reuse, UR5, R5 ;  /* 0x0000000500047c24 */ /* 0x040fe4000f8e0205 */
[----:B------:R-:W-:Y:S01]  /*117d0*/  IMAD.WIDE.U32 R2, R0, UR4, R2 ;  /* 0x0000000400027c25 */ /* 0x000fe2000f8e0002 */
[----:B------:R-:W-:-:S03]  /*117e0*/  ULDC.64 UR4, c[0x0][0x280] ;  /* 0x0000a00000047ab9 */ /* 0x000fc60000000a00 */
[----:B------:R-:W-:Y:S01]  /*117f0*/  IMAD.SHL.U32 R0, R12, 0x8, RZ ;  /* 0x000000080c007824 */ /* 0x000fe200078e00ff */
[----:B------:R-:W-:Y:S01]  /*11800*/  LEA R7, P0, R2, UR4, 0x1 ;  /* 0x0000000402077c11 */ /* 0x000fe2000f8008ff */
[----:B------:R-:W-:Y:S01]  /*11810*/  IMAD.IADD R3, R3, 0x1, R4 ;  /* 0x0000000103037824 */ /* 0x000fe200078e0204 */
[----:B------:R-:W-:Y:S02]  /*11820*/  ULDC UR4, c[0x0][0x2b8] ;  /* 0x0000ae0000047ab9 */ /* 0x000fe40000000800 */
[----:B------:R-:W-:Y:S02]  /*11830*/  LOP3.LUT R10, R0, 0x38, RZ, 0xc0, !PT ;  /* 0x00000038000a7812 */ /* 0x000fe400078ec0ff */
[----:B------:R-:W-:Y:S02]  /*11840*/  LEA.HI.X R6, R2, UR5, R3, 0x1, P0 ;  /* 0x0000000502067c11 */ /* 0x000fe400080f0c03 */
[----:B------:R-:W-:Y:S02]  /*11850*/  LOP3.LUT R2, R10, 0x40, RZ, 0xfc, !PT ;  /* 0x000000400a027812 */ /* 0x000fe400078efcff */
[----:B------:R-:W-:-:S02]  /*11860*/  LOP3.LUT R3, R0, 0x1c0, RZ, 0xc0, !PT ;  /* 0x000001c000037812 */ /* 0x000fc400078ec0ff */
[----:B------:R-:W-:Y:S02]  /*11870*/  ISETP.GE.AND P2, PT, R2, UR4, PT ;  /* 0x0000000402007c0c */ /* 0x000fe4000bf46270 */
[----:B------:R-:W-:Y:S02]  /*11880*/  LOP3.LUT R2, R10, 0x80, RZ, 0xfc, !PT ;  /* 0x000000800a027812 */ /* 0x000fe400078efcff */
[----:B------:R-:W-:Y:S02]  /*11890*/  LOP3.LUT R3, R3, 0x38, R0, 0xf8, !PT ;  /* 0x0000003803037812 */ /* 0x000fe400078ef800 */
[----:B------:R-:W-:Y:S02]  /*118a0*/  ISETP.GE.AND P1, PT, R2, UR4, PT ;  /* 0x0000000402007c0c */ /* 0x000fe4000bf26270 */
[C---:B------:R-:W-:Y:S02]  /*118b0*/  LOP3.LUT R2, R10.reuse, 0xc0, RZ, 0xfc, !PT ;  /* 0x000000c00a027812 */ /* 0x040fe400078efcff */
[----:B------:R-:W-:-:S02]  /*118c0*/  ISETP.GE.AND P4, PT, R10, UR4, PT ;  /* 0x000000040a007c0c */ /* 0x000fc4000bf86270 */
[----:B------:R-:W-:Y:S01]  /*118d0*/  ISETP.GE.AND P0, PT, R2, UR4, PT ;  /* 0x0000000402007c0c */ /* 0x000fe2000bf06270 */
[----:B------:R-:W-:Y:S01]  /*118e0*/  UMOV UR4, 0xffffffff ;  /* 0xffffffff00047882 */ /* 0x000fe20000000000 */
[----:B------:R-:W-:-:S04]  /*118f0*/  LOP3.LUT R0, R3, 0x38, R12, 0x78, !PT ;  /* 0x0000003803007812 */ /* 0x000fc800078e780c */
[----:B------:R-:W-:Y:S01]  /*11900*/  LOP3.LUT R9, R0, 0x200, R9, 0xf8, !PT ;  /* 0x0000020000097812 */ /* 0x000fe200078ef809 */
[----:B------:R-:W-:Y:S06]  /*11910*/  BRA.DIV UR4, `(.L_x_2213) ;  /* 0x0000003604d87947 */ /* 0x000fec000b800000 */
[----:B------:R-:W-:Y:S01]  /*11920*/  SHFL.IDX PT, R2, R6, RZ, 0x181f ;  /* 0x00181fff06027589 */ /* 0x000fe200000e0000 */
[----:B------:R-:W-:Y:S01]  /*11930*/  ULDC UR4, c[0x0][0x288] ;  /* 0x0000a20000047ab9 */ /* 0x000fe20000000800 */
[----:B------:R-:W-:Y:S01]  /*11940*/  IMAD R8, R11, 0x80, R8 ;  /* 0x000000800b087824 */ /* 0x000fe200078e0208 */
[----:B------:R-:W-:Y:S01]  /*11950*/  ULDC.64 UR6, c[0x0][0x208] ;  /* 0x0000820000067ab9 */ /* 0x000fe20000000a00 */
[----:B------:R-:W0:Y:S01]  /*11960*/  SHFL.IDX PT, R3, R7, RZ, 0x181f ;  /* 0x00181fff07037589 */ /* 0x000e2200000e0000 */
[----:B------:R-:W-:Y:S02]  /*11970*/  IMAD R0, R20, UR4, RZ ;  /* 0x0000000414007c24 */ /* 0x000fe4000f8e02ff */
[C---:B------:R-:W-:Y:S01]  /*11980*/  VIADD R5, R8.reuse, 0x10 ;  /* 0x0000001008057836 */ /* 0x040fe20000000000 */
[----:B------:R-:W-:Y:S02]  /*11990*/  SHFL.IDX PT, R4, R7, 0x1, 0x181f ;  /* 0x00381f0007047f89 */ /* 0x000fe400000e0000 */
[----:B------:R-:W-:-:S02]  /*119a0*/  ISETP.GE.AND P3, PT, R8, R0, PT ;  /* 0x000000000800720c */ /* 0x000fc40003f66270 */
[----:B------:R-:W-:Y:S11]  /*119b0*/  SHFL.IDX PT, R14, R7, 0x7, 0x181f ;  /* 0x00f81f00070e7f89 */ /* 0x000ff600000e0000 */
[----:B------:R-:W-:-:S02]  /*119c0*/  @!P3 LEA R21, R9, UR38, 0x1 ;  /* 0x000000260915bc11 */ /* 0x000fc4000f8e08ff */
        /* <DEDUP_REMOVED lines=67> */
.L_x_2318:
        /* <DEDUP_REMOVED lines=16> */
.L_x_2215:
[----:B------:R-:W-:Y:S05]  /*11f00*/  BSYNC B0 ;  /* 0x0000000000007941 */ /* 0x000fea0003800000 */
.L_x_2214:
        /* <DEDUP_REMOVED lines=10> */
[----:B--2---:R-:W-:-:S05]  /*11fb0*/  VIADD R0, R4, 0xfffffffe ;  /* 0xfffffffe04007836 */ /* 0x004fca0000000000 */
[----:B---3--:R-:W-:Y:S01]  /*11fc0*/  ISETP.GE.AND P1, PT, R0, R3, PT ;  /* 0x000000030000720c */ /* 0x008fe20003f26270 */
[----:B-1----:R-:W-:-:S12]  /*11fd0*/  @!P0 BRA `(.L_x_2216) ;  /* 0x0000003800f48947 */ /* 0x002fd80003800000 */
.L_x_2319:
[----:B0-----:R-:W-:Y:S01]  /*11fe0*/  MOV R9, 0x1 ;  /* 0x0000000100097802 */ /* 0x001fe20000000f00 */
[----:B------:R-:W-:Y:S01]  /*11ff0*/  IMAD.MOV.U32 R8, RZ, RZ, RZ ;  /* 0x000000ffff087224 */ /* 0x000fe200078e00ff */
[----:B------:R-:W-:Y:S06]  /*12000*/  @!P1 BRA `(.L_x_2217) ;  /* 0x0000002000e49947 */ /* 0x000fec0003800000 */
[----:B------:R-:W2:Y:S04]  /*12010*/  LDL.LU R4, [R1+0xc] ;  /* 0x00000c0001047983 */ /* 0x000ea80000300800 */
[----:B-1----:R-:W3:Y:S01]  /*12020*/  LDL.LU R3, [R1+0x8] ;  /* 0x0000080001037983 */ /* 0x002ee20000300800 */
[----:B------:R-:W-:Y:S01]  /*12030*/  UIADD3 UR4, UR40, 0x1, URZ ;  /* 0x0000000128047890 */ /* 0x000fe2000fffe03f */
[----:B------:R-:W-:Y:S01]  /*12040*/  IMAD.MOV.U32 R9, RZ, RZ, 0x1 ;  /* 0x00000001ff097424 */ /* 0x000fe200078e00ff */
        /* <DEDUP_REMOVED lines=18> */
.L_x_2257:
        /* <DEDUP_REMOVED lines=29> */
.L_x_2221:
[----:B------:R-:W1:Y:S01]  /*12340*/  S2R R2, SR_TID.X ;  /* 0x0000000000027919 */ /* 0x000e620000002100 */
[----:B------:R-:W-:Y:S01]  /*12350*/  BSSY B2, `(.L_x_2222) ;  /* 0x0000006000027945 */ /* 0x000fe20003800000 */
[----:B-1----:R-:W-:Y:S02]  /*12360*/  LOP3.LUT R3, R2, 0x7f, RZ, 0xc0, !PT ;  /* 0x0000007f02037812 */ /* 0x002fe400078ec0ff */
[----:B------:R-:W-:Y:S02]  /*12370*/  SHF.L.U32 R2, R7, 0x1f, RZ ;  /* 0x0000001f07027819 */ /* 0x000fe400000006ff */
[----:B------:R-:W-:Y:S02]  /*12380*/  ISETP.NE.AND P1, PT, R3, RZ, PT ;  /* 0x000000ff0300720c */ /* 0x000fe40003f25270 */
[----:B------:R-:W1:Y:S02]  /*12390*/  SYNCS.PHASECHK.TRANS64.TRYWAIT P0, [UR38+0x38848], R2 ;  /* 0x03884802ff0075a7 */ /* 0x000e640008000166 */
[----:B-1----:R-:W-:Y:S09]  /*123a0*/  @!P0 BRA `(.L_x_2223) ;  /* 0x0000003800188947 */ /* 0x002ff20003800000 */
.L_x_2320:
[----:B------:R-:W-:Y:S05]  /*123b0*/  BSYNC B2 ;  /* 0x0000000000027941 */ /* 0x000fea0003800000 */
.L_x_2222:
[----:B------:R-:W-:Y:S04]  /*123c0*/  BSSY B2, `(.L_x_2224) ;  /* 0x0000007000027945 */ /* 0x000fe80003800000 */
[----:B------:R-:W-:Y:S05]  /*123d0*/  @P1 BRA `(.L_x_2225) ;  /* 0x0000000000141947 */ /* 0x000fea0003800000 */
[----:B------:R-:W-:Y:S01]  /*123e0*/  ISETP.NE.AND P0, PT, R10, RZ, PT ;  /* 0x000000ff0a00720c */ /* 0x000fe20003f05270 */
[----:B-1----:R-:W-:-:S04]  /*123f0*/  IMAD.MOV.U32 R3, RZ, RZ, 0xa000 ;  /* 0x0000a000ff037424 */ /* 0x002fc800078e00ff */
[----:B------:R2:W-:Y:S08]  /*12400*/  SYNCS.ARRIVE.TRANS64 RZ, [UR38+0x38838], R3 ;  /* 0x03883803ffff79a7 */ /* 0x0005f00008000026 */
[----:B--2---:R-:W-:Y:S05]  /*12410*/  @!P0 BRA `(.L_x_2225) ;  /* 0x0000000000048947 */ /* 0x004fea0003800000 */
[----:B------:R-:W-:Y:S01]  /*12420*/  BPT.TRAP 0x1 ;  /* 0x000000040000795c */ /* 0x000fe20000300000 */
.L_x_2225:
[----:B------:R-:W-:Y:S05]  /*12430*/  BSYNC B2 ;  /* 0x0000000000027941 */ /* 0x000fea0003800000 */
.L_x_2224:
[----:B------:R-:W-:Y:S01]  /*12440*/  MOV R14, RZ ;  /* 0x000000ff000e7202 */ /* 0x000fe20000000f00 */
        /* <DEDUP_REMOVED lines=10> */
.L_x_2226:
        /* <DEDUP_REMOVED lines=13> */
.L_x_2227:
        /* <DEDUP_REMOVED lines=15> */
.L_x_2228:
        /* <DEDUP_REMOVED lines=15> */
.L_x_2229:
        /* <DEDUP_REMOVED lines=12> */
.L_x_2321:
[----:B------:R-:W-:Y:S05]  /*12860*/  BSYNC B2 ;  /* 0x0000000000027941 */ /* 0x000fea0003800000 */
.L_x_2230:
        /* <DEDUP_REMOVED lines=9> */
.L_x_2233:
[----:B------:R-:W-:Y:S05]  /*12900*/  BSYNC B2 ;  /* 0x0000000000027941 */ /* 0x000fea0003800000 */
.L_x_2232:
        /* <DEDUP_REMOVED lines=10> */
.L_x_2234:
        /* <DEDUP_REMOVED lines=13> */
.L_x_2235:
        /* <DEDUP_REMOVED lines=13> */
.L_x_2236:
        /* <DEDUP_REMOVED lines=13> */
.L_x_2237:
        /* <DEDUP_REMOVED lines=10> */
.L_x_2220:
[----:B------:R-:W-:Y:S05]  /*12cc0*/  BSYNC B1 ;  /* 0x0000000000017941 */ /* 0x000fea0003800000 */
.L_x_2219:
        /* <DEDUP_REMOVED lines=28> */
.L_x_2240:
[----:B------:R-:W1:Y:S01]  /*12e90*/  S2R R2, SR_TID.X ;  /* 0x0000000000027919 */ /* 0x000e620000002100 */
[----:B------:R-:W-:Y:S01]  /*12ea0*/  BSSY B2, `(.L_x_2241) ;  /* 0x0000006000027945 */ /* 0x000fe20003800000 */
[----:B-1----:R-:W-:Y:S02]  /*12eb0*/  LOP3.LUT R3, R2, 0x7f, RZ, 0xc0, !PT ;  /* 0x0000007f02037812 */ /* 0x002fe400078ec0ff */
[----:B------:R-:W-:Y:S02]  /*12ec0*/  SHF.L.U32 R2, R9, 0x1f, RZ ;  /* 0x0000001f09027819 */ /* 0x000fe400000006ff */
[----:B------:R-:W-:Y:S02]  /*12ed0*/  ISETP.NE.AND P1, PT, R3, RZ, PT ;  /* 0x000000ff0300720c */ /* 0x000fe40003f25270 */
[----:B------:R-:W1:Y:S02]  /*12ee0*/  SYNCS.PHASECHK.TRANS64.TRYWAIT P0, [UR38+0x38840], R2 ;  /* 0x03884002ff0075a7 */ /* 0x000e640008000166 */
[----:B-1----:R-:W-:Y:S09]  /*12ef0*/  @!P0 BRA `(.L_x_2242) ;  /* 0x0000002c00748947 */ /* 0x002ff20003800000 */
.L_x_2322:
[----:B------:R-:W-:Y:S05]  /*12f00*/  BSYNC B2 ;  /* 0x0000000000027941 */ /* 0x000fea0003800000 */
.L_x_2241:
[----:B------:R-:W-:Y:S04]  /*12f10*/  BSSY B2, `(.L_x_2243) ;  /* 0x0000007000027945 */ /* 0x000fe80003800000 */
[----:B------:R-:W-:Y:S05]  /*12f20*/  @P1 BRA `(.L_x_2244) ;  /* 0x0000000000141947 */ /* 0x000fea0003800000 */
[----:B------:R-:W-:Y:S01]  /*12f30*/  ISETP.NE.AND P0, PT, R10, RZ, PT ;  /* 0x000000ff0a00720c */ /* 0x000fe20003f05270 */
[----:B-1----:R-:W-:-:S04]  /*12f40*/  IMAD.MOV.U32 R2, RZ, RZ, 0xa000 ;  /* 0x0000a000ff027424 */ /* 0x002fc800078e00ff */
[----:B------:R2:W-:Y:S08]  /*12f50*/  SYNCS.ARRIVE.TRANS64 RZ, [UR38+0x38830], R2 ;  /* 0x03883002ffff79a7 */ /* 0x0005f00008000026 */
[----:B--2---:R-:W-:Y:S05]  /*12f60*/  @!P0 BRA `(.L_x_2244) ;  /* 0x0000000000048947 */ /* 0x004fea0003800000 */
[----:B------:R-:W-:Y:S01]  /*12f70*/  BPT.TRAP 0x1 ;  /* 0x000000040000795c */ /* 0x000fe20000300000 */
.L_x_2244:
[----:B------:R-:W-:Y:S05]  /*12f80*/  BSYNC B2 ;  /* 0x0000000000027941 */ /* 0x000fea0003800000 */
.L_x_2243:
        /* <DEDUP_REMOVED lines=11> */
.L_x_2245:
        /* <DEDUP_REMOVED lines=14> */
.L_x_2246:
        /* <DEDUP_REMOVED lines=14> */
.L_x_2247:
        /* <DEDUP_REMOVED lines=14> */
.L_x_2248:
        /* <DEDUP_REMOVED lines=12> */
.L_x_2323:
[----:B------:R-:W-:Y:S05]  /*133a0*/  BSYNC B2 ;  /* 0x0000000000027941 */ /* 0x000fea0003800000 */
.L_x_2249:
        /* <DEDUP_REMOVED lines=9> */
.L_x_2252:
[----:B------:R-:W-:Y:S05]  /*13440*/  BSYNC B2 ;  /* 0x0000000000027941 */ /* 0x000fea0003800000 */
.L_x_2251:
        /* <DEDUP_REMOVED lines=10> */
.L_x_2253:
        /* <DEDUP_REMOVED lines=13> */
.L_x_2254:
        /* <DEDUP_REMOVED lines=13> */
.L_x_2255:
        /* <DEDUP_REMOVED lines=13> */
.L_x_2256:
        /* <DEDUP_REMOVED lines=10> */
.L_x_2239:
[----:B------:R-:W-:Y:S05]  /*13800*/  BSYNC B1 ;  /* 0x0000000000017941 */ /* 0x000fea0003800000 */
.L_x_2238:
[----:B------:R-:W-:Y:S02]  /*13810*/  VIADD R0, R0, 0xfffffffe ;  /* 0xfffffffe00007836 */ /* 0x000fe40000000000 */
[----:B------:R-:W-:Y:S01]  /*13820*/  IMAD.MOV.U32 R7, RZ, RZ, R9 ;  /* 0x000000ffff077224 */ /* 0x000fe200078e0009 */
[----:B------:R-:W-:Y:S06]  /*13830*/  @P2 BRA `(.L_x_2257) ;  /* 0xffffffe8004c2947 */ /* 0x000fec000383ffff */
[----:B------:R-:W-:Y:S05]  /*13840*/  BSYNC B0 ;  /* 0x0000000000007941 */ /* 0x000fea0003800000 */
.L_x_2218:
        /* <DEDUP_REMOVED lines=30> */
.L_x_2259:
[----:B------:R-:W1:Y:S01]  /*13a30*/  S2R R2, SR_TID.X ;  /* 0x0000000000027919 */ /* 0x000e620000002100 */
[----:B------:R-:W-:Y:S01]  /*13a40*/  BSSY B1, `(.L_x_2260) ;  /* 0x0000006000017945 */ /* 0x000fe20003800000 */
[----:B-1----:R-:W-:Y:S02]  /*13a50*/  LOP3.LUT R3, R2, 0x7f, RZ, 0xc0, !PT ;  /* 0x0000007f02037812 */ /* 0x002fe400078ec0ff */
[----:B------:R-:W-:Y:S02]  /*13a60*/  SHF.L.U32 R2, R9, 0x1f, RZ ;  /* 0x0000001f09027819 */ /* 0x000fe400000006ff */
[----:B------:R-:W-:Y:S02]  /*13a70*/  ISETP.NE.AND P1, PT, R3, RZ, PT ;  /* 0x000000ff0300720c */ /* 0x000fe40003f25270 */
[----:B------:R-:W1:Y:S02]  /*13a80*/  SYNCS.PHASECHK.TRANS64.TRYWAIT P0, [UR38+0x38848], R2 ;  /* 0x03884802ff0075a7 */ /* 0x000e640008000166 */
[----:B-1----:R-:W-:Y:S09]  /*13a90*/  @!P0 BRA `(.L_x_2261) ;  /* 0x0000002000bc8947 */ /* 0x002ff20003800000 */
.L_x_2324:
[----:B------:R-:W-:Y:S05]  /*13aa0*/  BSYNC B1 ;  /* 0x0000000000017941 */ /* 0x000fea0003800000 */
.L_x_2260:
[----:B------:R-:W-:Y:S04]  /*13ab0*/  BSSY B1, `(.L_x_2262) ;  /* 0x0000007000017945 */ /* 0x000fe80003800000 */
[----:B------:R-:W-:Y:S05]  /*13ac0*/  @P1 BRA `(.L_x_2263) ;  /* 0x0000000000141947 */ /* 0x000fea0003800000 */
[----:B------:R-:W-:Y:S01]  /*13ad0*/  ISETP.NE.AND P0, PT, R10, RZ, PT ;  /* 0x000000ff0a00720c */ /* 0x000fe20003f05270 */
[----:B-1----:R-:W-:-:S04]  /*13ae0*/  IMAD.MOV.U32 R3, RZ, RZ, 0xa000 ;  /* 0x0000a000ff037424 */ /* 0x002fc800078e00ff */
[----:B------:R2:W-:Y:S08]  /*13af0*/  SYNCS.ARRIVE.TRANS64 RZ, [UR38+0x38838], R3 ;  /* 0x03883803ffff79a7 */ /* 0x0005f00008000026 */
[----:B--2---:R-:W-:Y:S05]  /*13b00*/  @!P0 BRA `(.L_x_2263) ;  /* 0x0000000000048947 */ /* 0x004fea0003800000 */
[----:B------:R-:W-:Y:S01]  /*13b10*/  BPT.TRAP 0x1 ;  /* 0x000000040000795c */ /* 0x000fe20000300000 */
.L_x_2263:
[----:B------:R-:W-:Y:S05]  /*13b20*/  BSYNC B1 ;  /* 0x0000000000017941 */ /* 0x000fea0003800000 */
.L_x_2262:
[----:B0-----:R-:W-:Y:S01]  /*13b30*/  IMAD.MOV.U32 R5, RZ, RZ, RZ ;  /* 0x000000ffff057224 */ /* 0x001fe200078e00ff */
        /* <DEDUP_REMOVED lines=10> */
.L_x_2264:
        /* <DEDUP_REMOVED lines=8> */
[----:B------:R-:W-:Y:S01]  /*13c60*/  MOV R6, 0x40 ;  /* 0x0000004000067802 */ /* 0x000fe20000000f00 */
[----:B------:R-:W-:Y:S01]  /*13c70*/  UIADD3 UR8, UR38, 0x30c00, URZ ;  /* 0x00030c0026087890 */ /* 0x000fe2000fffe03f */
[----:B------:R-:W-:Y:S01]  /*13c80*/  PLOP3.LUT P0, PT, PT, PT, PT, 0x80, 0x0 ;  /* 0x000000000000781c */ /* 0x000fe20003f0f070 */
[----:B------:R-:W-:Y:S01]  /*13c90*/  UMOV UR6, 0x0 ;  /* 0x0000000000067882 */ /* 0x000fe20000000000 */
[----:B------:R-:W-:Y:S01]  /*13ca0*/  R2UR UR10, R6 ;  /* 0x00000000060a72ca */ /* 0x000fe200000e0000 */
[----:B------:R-:W-:-:S14]  /*13cb0*/  UMOV UR7, 0x14f00000 ;  /* 0x14f0000000077882 */ /* 0x000fdc0000000000 */
.L_x_2265:
        /* <DEDUP_REMOVED lines=14> */
.L_x_2266:
        /* <DEDUP_REMOVED lines=14> */
.L_x_2267:
        /* <DEDUP_REMOVED lines=11> */
.L_x_2325:
[----:B------:R-:W-:Y:S05]  /*13f30*/  BSYNC B1 ;  /* 0x0000000000017941 */ /* 0x000fea0003800000 */
.L_x_2268:
        /* <DEDUP_REMOVED lines=9> */
.L_x_2271:
[----:B------:R-:W-:Y:S05]  /*13fd0*/  BSYNC B1 ;  /* 0x0000000000017941 */ /* 0x000fea0003800000 */
.L_x_2270:
        /* <DEDUP_REMOVED lines=10> */
.L_x_2272:
        /* <DEDUP_REMOVED lines=13> */
.L_x_2273:
        /* <DEDUP_REMOVED lines=13> */
.L_x_2274:
        /* <DEDUP_REMOVED lines=13> */
.L_x_2275:
        /* <DEDUP_REMOVED lines=10> */
.L_x_2258:
[----:B------:R-:W-:Y:S05]  /*14390*/  BSYNC B0 ;  /* 0x0000000000007941 */ /* 0x000fea0003800000 */
.L_x_2217:
        /* <DEDUP_REMOVED lines=12> */
.L_x_2326:
[----:B------:R-:W-:Y:S05]  /*14460*/  BSYNC B1 ;  /* 0x0000000000017941 */ /* 0x000fea0003800000 */
.L_x_2278:
        /* <DEDUP_REMOVED lines=8> */
.L_x_2281:
[----:B------:R-:W-:Y:S05]  /*144f0*/  BSYNC B1 ;  /* 0x0000000000017941 */ /* 0x000fea0003800000 */
.L_x_2280:
        /* <DEDUP_REMOVED lines=13> */
.L_x_2282:
        /* <DEDUP_REMOVED lines=13> */
.L_x_2283:
        /* <DEDUP_REMOVED lines=13> */
.L_x_2284:
        /* <DEDUP_REMOVED lines=13> */
.L_x_2285:
        /* <DEDUP_REMOVED lines=8> */
.L_x_2277:
[----:B------:R-:W-:Y:S05]  /*148c0*/  BSYNC B0 ;  /* 0x0000000000007941 */ /* 0x000fea0003800000 */
.L_x_2276:
[----:B0-----:R-:W-:Y:S02]  /*148d0*/  VIADD R0, R8, 0x1 ;  /* 0x0000000108007836 */ /* 0x001fe40000000000 */
[----:B-1----:R-:W-:-:S03]  /*148e0*/  IMAD.MOV.U32 R3, RZ, RZ, RZ ;  /* 0x000000ffff037224 */ /* 0x002fc600078e00ff */
[----:B------:R-:W-:-:S04]  /*148f0*/  ISETP.NE.AND P0, PT, R0, 0x2, PT ;  /* 0x000000020000780c */ /* 0x000fc80003f05270 */
[----:B------:R-:W-:Y:S02]  /*14900*/  SEL R2, RZ, 0x1, P0 ;  /* 0x00000001ff027807 */ /* 0x000fe40000000000 */
[----:B------:R-:W-:Y:S02]  /*14910*/  SEL R0, R0, RZ, P0 ;  /* 0x000000ff00007207 */ /* 0x000fe40000000000 */
[----:B------:R-:W-:-:S07]  /*14920*/  LOP3.LUT R9, R9, R2, RZ, 0x3c, !PT ;  /* 0x0000000209097212 */ /* 0x000fce00078e3cff */
.L_x_2201:
[----:B------:R-:W0:Y:S01]  /*14930*/  S2R R5, SR_CgaCtaId ;  /* 0x0000000000057919 */ /* 0x000e220000008800 */
[----:B------:R-:W-:Y:S02]  /*14940*/  MOV R2, 0x400 ;  /* 0x0000040000027802 */ /* 0x000fe40000000f00 */
[----:B------:R-:W-:Y:S02]  /*14950*/  SHF.L.U32 R3, R3, 0x1f, RZ ;  /* 0x0000001f03037819 */ /* 0x000fe400000006ff */
[----:B0-----:R-:W-:-:S04]  /*14960*/  LEA R2, R5, R2, 0x18 ;  /* 0x0000000205027211 */ /* 0x001fc800078ec0ff */
[----:B------:R-:W0:Y:S02]  /*14970*/  SYNCS.PHASECHK.TRANS64.TRYWAIT P0, [R2+URZ+0x38820], R3 ;  /* 0x03882003020075a7 */ /* 0x000e24000800017f */
[----:B0-----:R-:W-:Y:S05]  /*14980*/  @!P0 BRA `(.L_x_2286) ;  /* 0x0000001400448947 */ /* 0x001fea0003800000 */
.L_x_2327:
[----:B------:R-:W-:-:S03]  /*14990*/  UMOV UR4, 0xffffffff ;  /* 0xffffffff00047882 */ /* 0x000fc60000000000 */
[----:B------:R-:W-:Y:S05]  /*149a0*/  BRA.DIV UR4, `(.L_x_2287) ;  /* 0x0000001604507947 */ /* 0x000fea000b800000 */
[----:B0-----:R-:W0:Y:S02]  /*149b0*/  S2R R3, SR_TID.X ;  /* 0x0000000000037919 */ /* 0x001e240000002100 */
[----:B0-----:R-:W-:-:S04]  /*149c0*/  SHF.R.U32.HI R3, RZ, 0x5, R3 ;  /* 0x00000005ff037819 */ /* 0x001fc80000011603 */
[----:B------:R-:W-:-:S05]  /*149d0*/  LOP3.LUT R3, R3, 0x3, RZ, 0xc0, !PT ;  /* 0x0000000303037812 */ /* 0x000fca00078ec0ff */
[----:B------:R0:W1:Y:S02]  /*149e0*/  SHFL.IDX PT, R14, R3, RZ, 0x1f ;  /* 0x00001fff030e7589 */ /* 0x00006400000e0000 */
.L_x_2330:
[----:B-1----:R-:W-:-:S13]  /*149f0*/  ISETP.NE.AND P0, PT, R14, RZ, PT ;  /* 0x000000ff0e00720c */ /* 0x002fda0003f05270 */
[----:B------:R-:W-:Y:S05]  /*14a00*/  @P0 BRA `(.L_x_2163) ;  /* 0x0000000000880947 */ /* 0x000fea0003800000 */
[----:B------:R-:W-:-:S03]  /*14a10*/  UMOV UR4, 0xffffffff ;  /* 0xffffffff00047882 */ /* 0x000fc60000000000 */
[----:B------:R-:W-:Y:S05]  /*14a20*/  BRA.DIV UR4, `(.L_x_2288) ;  /* 0x0000001604647947 */ /* 0x000fea000b800000 */
[----:B------:R-:W-:-:S13]  /*14a30*/  ELECT P6, URZ, PT ;  /* 0x00000000003f782f */ /* 0x000fda00038c0000 */
.L_x_2333:
[----:B------:R-:W-:Y:S05]  /*14a40*/  @!P6 BRA `(.L_x_2163) ;  /* 0x000000000078e947 */ /* 0x000fea0003800000 */
[----:B0-----:R-:W2:Y:S02]  /*14a50*/  LDL.LU R3, [R1+0x14] ;  /* 0x0000140001037983 */ /* 0x001ea40000300800 */
[----:B--2---:R-:W-:-:S04]  /*14a60*/  LOP3.LUT R3, R3, 0x2, RZ, 0xfc, !PT ;  /* 0x0000000203037812 */ /* 0x004fc800078efcff */
[----:B------:R-:W-:-:S13]  /*14a70*/  ISETP.NE.AND P2, PT, R3, 0x3, PT ;  /* 0x000000030300780c */ /* 0x000fda0003f45270 */
[----:B------:R-:W-:Y:S05]  /*14a80*/  @!P2 BRA `(.L_x_2289) ;  /* 0x000000000004a947 */ /* 0x000fea0003800000 */
[----:B------:R-:W-:Y:S01]  /*14a90*/  BPT.TRAP 0x1 ;  /* 0x000000040000795c */ /* 0x000fe20000300000 */
.L_x_2289:
        /* <DEDUP_REMOVED lines=12> */
.L_x_2334:
[----:B------:R-:W1:Y:S02]  /*14b60*/  SYNCS.PHASECHK.TRANS64.TRYWAIT P0, [R3+URZ], R4 ;  /* 0x00000004030075a7 */ /* 0x000e64000800017f */
[----:B-1----:R-:W-:Y:S05]  /*14b70*/  @!P0 BRA `(.L_x_2291) ;  /* 0x0000001400448947 */ /* 0x002fea0003800000 */
.L_x_2335:
[----:B------:R-:W-:Y:S05]  /*14b80*/  @!P2 BRA `(.L_x_2292) ;  /* 0x000000000004a947 */ /* 0x000fea0003800000 */
[----:B------:R-:W-:Y:S01]  /*14b90*/  BPT.TRAP 0x1 ;  /* 0x000000040000795c */ /* 0x000fe20000300000 */
.L_x_2292:
[----:B-1----:R-:W-:-:S05]  /*14ba0*/  VIADD R3, R2, 0x38860 ;  /* 0x0003886002037836 */ /* 0x002fca0000000000 */
[----:B------:R-:W-:-:S04]  /*14bb0*/  LEA R0, R0, R3, 0x3 ;  /* 0x0000000300007211 */ /* 0x000fc800078e18ff */
[----:B------:R-:W1:Y:S02]  /*14bc0*/  SYNCS.PHASECHK.TRANS64.TRYWAIT P0, [R0+URZ], R5 ;  /* 0x00000005000075a7 */ /* 0x000e64000800017f */
[----:B-1----:R-:W-:Y:S05]  /*14bd0*/  @!P0 BRA `(.L_x_2293) ;  /* 0x0000001400408947 */ /* 0x002fea0003800000 */
.L_x_2336:
[----:B------:R-:W-:-:S07]  /*14be0*/  IMAD R3, R8, 0x8, R3 ;  /* 0x0000000808037824 */ /* 0x000fce00078e0203 */
.L_x_2294:
[----:B--2---:R2:W3:Y:S02]  /*14bf0*/  SYNCS.PHASECHK.TRANS64.TRYWAIT P0, [R3+URZ], R4 ;  /* 0x00000004030075a7 */ /* 0x0044e4000800017f */
[----:B---3--:R-:W-:Y:S05]  /*14c00*/  @!P0 NANOSLEEP.SYNCS 0x989680 ;  /* 0x009896800000895d */ /* 0x008fea0003900000 */
[----:B------:R-:W3:Y:S02]  /*14c10*/  @!P0 SYNCS.PHASECHK.TRANS64 P0, [R3+URZ], R4 ;  /* 0x00000004030085a7 */ /* 0x000ee4000800007f */
[----:B---3--:R-:W-:Y:S05]  /*14c20*/  @!P0 BRA `(.L_x_2294) ;  /* 0xfffffffc00f08947 */ /* 0x008fea000383ffff */
.L_x_2163:
[----:B------:R-:W-:Y:S05]  /*14c30*/  BSYNC B6 ;  /* 0x0000000000067941 */ /* 0x000fea0003800000 */
.L_x_2160:
[----:B------:R-:W-:Y:S05]  /*14c40*/  EXIT ;  /* 0x000000000000794d */ /* 0x000fea0003800000 */
.L_x_2167:
[----:B------:R-:W-:-:S13]  /*14c50*/  R2UR UR4, R16 ;  /* 0x00000000100472ca */ /* 0x000fda00000e0000 */
[----:B0-----:R-:W-:-:S04]  /*14c60*/  IMAD.U32 R3, RZ, RZ, UR4 ;  /* 0x00000004ff037e24 */ /* 0x001fc8000f8e00ff */
[----:B------:R0:W1:Y:S03]  /*14c70*/  SYNCS.PHASECHK.TRANS64.TRYWAIT P1, [R3+URZ+0x38800], R2 ;  /* 0x03880002030075a7 */ /* 0x000066000802017f */
[----:B-1----:R-:W-:Y:S05]  /*14c80*/  @!P1 NANOSLEEP.SYNCS 0x989680 ;  /* 0x009896800000995d */ /* 0x002fea0003900000 */
[----:B------:R-:W1:Y:S02]  /*14c90*/  @!P1 SYNCS.PHASECHK.TRANS64 P1, [R3+URZ+0x38800], R2 ;  /* 0x03880002030095a7 */ /* 0x000e64000802007f */
[----:B-1----:R-:W-:Y:S05]  /*14ca0*/  @!P1 BRA `(.L_x_2167) ;  /* 0xfffffffc00e89947 */ /* 0x002fea000383ffff */
[----:B------:R-:W-:Y:S05]  /*14cb0*/  BRA `(.L_x_2295) ;  /* 0xfffffec800387947 */ /* 0x000fea000383ffff */
.L_x_2171:
[----:B------:R-:W-:-:S13]  /*14cc0*/  R2UR UR4, R16 ;  /* 0x00000000100472ca */ /* 0x000fda00000e0000 */
[----:B0-----:R-:W-:-:S04]  /*14cd0*/  IMAD.U32 R3, RZ, RZ, UR4 ;  /* 0x00000004ff037e24 */ /* 0x001fc8000f8e00ff */
[----:B------:R0:W2:Y:S03]  /*14ce0*/  SYNCS.PHASECHK.TRANS64.TRYWAIT P2, [R3+URZ+0x38830], R2 ;  /* 0x03883002030075a7 */ /* 0x0000a6000804017f */
[----:B--2---:R-:W-:Y:S05]  /*14cf0*/  @!P2 NANOSLEEP.SYNCS 0x989680 ;  /* 0x009896800000a95d */ /* 0x004fea0003900000 */
[----:B------:R-:W2:Y:S02]  /*14d00*/  @!P2 SYNCS.PHASECHK.TRANS64 P2, [R3+URZ+0x38830], R2 ;  /* 0x038830020300a5a7 */ /* 0x000ea4000804007f */
[----:B--2---:R-:W-:Y:S05]  /*14d10*/  @!P2 BRA `(.L_x_2171) ;  /* 0xfffffffc00e8a947 */ /* 0x004fea000383ffff */
[----:B------:R-:W-:Y:S05]  /*14d20*/  BRA `(.L_x_2170) ;  /* 0xfffffec800587947 */ /* 0x000fea000383ffff */
.L_x_2176:
[----:B------:R-:W-:-:S13]  /*14d30*/  R2UR UR6, R215 ;  /* 0x00000000d70672ca */ /* 0x000fda00000e0000 */
[----:B-1----:R-:W-:-:S04]  /*14d40*/  IMAD.U32 R6, RZ, RZ, UR6 ;  /* 0x00000006ff067e24 */ /* 0x002fc8000f8e00ff */
[----:B------:R1:W2:Y:S03]  /*14d50*/  SYNCS.PHASECHK.TRANS64.TRYWAIT P3, [R6+URZ+0x38830], R3 ;  /* 0x03883003060075a7 */ /* 0x0002a6000806017f */
[----:B--2---:R-:W-:Y:S05]  /*14d60*/  @!P3 NANOSLEEP.SYNCS 0x989680 ;  /* 0x009896800000b95d */ /* 0x004fea0003900000 */
[----:B------:R-:W2:Y:S02]  /*14d70*/  @!P3 SYNCS.PHASECHK.TRANS64 P3, [R6+URZ+0x38830], R3 ;  /* 0x038830030600b5a7 */ /* 0x000ea4000806007f */
[----:B--2---:R-:W-:Y:S05]  /*14d80*/  @!P3 BRA `(.L_x_2176) ;  /* 0xfffffffc00e8b947 */ /* 0x004fea000383ffff */
[----:B------:R-:W-:Y:S05]  /*14d90*/  BRA `(.L_x_2175) ;  /* 0xffffff0000d47947 */ /* 0x000fea000383ffff */
.L_x_2180:
[----:B-1----:R-:W-:-:S04]  /*14da0*/  IMAD.U32 R3, RZ, RZ, UR7 ;  /* 0x00000007ff037e24 */ /* 0x002fc8000f8e00ff */
[----:B------:R1:W2:Y:S03]  /*14db0*/  SYNCS.PHASECHK.TRANS64.TRYWAIT P3, [R3+URZ+0x38850], R0 ;  /* 0x03885000030075a7 */ /* 0x0002a6000806017f */
[----:B--2---:R-:W-:Y:S05]  /*14dc0*/  @!P3 NANOSLEEP.SYNCS 0x989680 ;  /* 0x009896800000b95d */ /* 0x004fea0003900000 */
[----:B------:R-:W2:Y:S02]  /*14dd0*/  @!P3 SYNCS.PHASECHK.TRANS64 P3, [R3+URZ+0x38850], R0 ;  /* 0x038850000300b5a7 */ /* 0x000ea4000806007f */
[----:B--2---:R-:W-:Y:S05]  /*14de0*/  @!P3 BRA `(.L_x_2180) ;  /* 0xfffffffc00ecb947 */ /* 0x004fea000383ffff */
[----:B------:R-:W-:Y:S05]  /*14df0*/  BRA `(.L_x_2179) ;  /* 0xffffff2c00087947 */ /* 0x000fea000383ffff */
.L_x_2186:
[----:B-1----:R-:W-:-:S04]  /*14e00*/  IMAD.U32 R6, RZ, RZ, UR60 ;  /* 0x0000003cff067e24 */ /* 0x002fc8000f8e00ff */
[----:B------:R1:W2:Y:S03]  /*14e10*/  SYNCS.PHASECHK.TRANS64.TRYWAIT P2, [R6+URZ+0x38830], R3 ;  /* 0x03883003060075a7 */ /* 0x0002a6000804017f */
[----:B--2---:R-:W-:Y:S05]  /*14e20*/  @!P2 NANOSLEEP.SYNCS 0x989680 ;  /* 0x009896800000a95d */ /* 0x004fea0003900000 */
[----:B------:R-:W2:Y:S02]  /*14e30*/  @!P2 SYNCS.PHASECHK.TRANS64 P2, [R6+URZ+0x38830], R3 ;  /* 0x038830030600a5a7 */ /* 0x000ea4000804007f */
[----:B--2---:R-:W-:Y:S05]  /*14e40*/  @!P2 BRA `(.L_x_2186) ;  /* 0xfffffffc00eca947 */ /* 0x004fea000383ffff */
[----:B------:R-:W-:Y:S05]  /*14e50*/  BRA `(.L_x_2185) ;  /* 0xffffff4000bc7947 */ /* 0x000fea000383ffff */
.L_x_2190:
[----:B-1----:R-:W-:-:S04]  /*14e60*/  IMAD.U32 R3, RZ, RZ, UR11 ;  /* 0x0000000bff037e24 */ /* 0x002fc8000f8e00ff */
[----:B------:R1:W2:Y:S03]  /*14e70*/  SYNCS.PHASECHK.TRANS64.TRYWAIT P2, [R3+URZ+0x38850], R0 ;  /* 0x03885000030075a7 */ /* 0x0002a6000804017f */
[----:B--2---:R-:W-:Y:S05]  /*14e80*/  @!P2 NANOSLEEP.SYNCS 0x989680 ;  /* 0x009896800000a95d */ /* 0x004fea0003900000 */
[----:B------:R-:W2:Y:S02]  /*14e90*/  @!P2 SYNCS.PHASECHK.TRANS64 P2, [R3+URZ+0x38850], R0 ;  /* 0x038850000300a5a7 */ /* 0x000ea4000804007f */
[----:B--2---:R-:W-:Y:S05]  /*14ea0*/  @!P2 BRA `(.L_x_2190) ;  /* 0xfffffffc00eca947 */ /* 0x004fea000383ffff */
[----:B------:R-:W-:Y:S05]  /*14eb0*/  BRA `(.L_x_2189) ;  /* 0xffffff6800f47947 */ /* 0x000fea000383ffff */
.L_x_2195:
[----:B-1----:R-:W-:-:S04]  /*14ec0*/  IMAD.U32 R5, RZ, RZ, UR5 ;  /* 0x00000005ff057e24 */ /* 0x002fc8000f8e00ff */
[----:B------:R1:W2:Y:S03]  /*14ed0*/  SYNCS.PHASECHK.TRANS64.TRYWAIT P0, [R5+URZ+0x38850], R8 ;  /* 0x03885008050075a7 */ /* 0x0002a6000800017f */
[----:B--2---:R-:W-:Y:S05]  /*14ee0*/  @!P0 NANOSLEEP.SYNCS 0x989680 ;  /* 0x009896800000895d */ /* 0x004fea0003900000 */
[----:B------:R-:W2:Y:S02]  /*14ef0*/  @!P0 SYNCS.PHASECHK.TRANS64 P0, [R5+URZ+0x38850], R8 ;  /* 0x03885008050085a7 */ /* 0x000ea4000800007f */
[----:B--2---:R-:W-:Y:S05]  /*14f00*/  @!P0 BRA `(.L_x_2195) ;  /* 0xfffffffc00ec8947 */ /* 0x004fea000383ffff */
[----:B------:R-:W-:Y:S05]  /*14f10*/  BRA `(.L_x_2194) ;  /* 0xffffff8000e07947 */ /* 0x000fea000383ffff */
.L_x_2206:
[----:B------:R-:W-:Y:S02]  /*14f20*/  IMAD.MOV.U32 R13, RZ, RZ, R0 ;  /* 0x000000ffff0d7224 */ /* 0x000fe400078e0000 */
[----:B------:R-:W-:Y:S02]  /*14f30*/  IMAD.MOV.U32 R12, RZ, RZ, RZ ;  /* 0x000000ffff0c7224 */ /* 0x000fe400078e00ff */
[----:B------:R-:W-:Y:S02]  /*14f40*/  IMAD.MOV.U32 R11, RZ, RZ, 0x1f ;  /* 0x0000001fff0b7424 */ /* 0x000fe400078e00ff */
[----:B------:R-:W-:-:S07]  /*14f50*/  IMAD.MOV.U32 R15, RZ, RZ, -0x1 ;  /* 0xffffffffff0f7424 */ /* 0x000fce00078e00ff */
[----:B------:R-:W-:Y:S05]  /*14f60*/  WARPSYNC.COLLECTIVE R15, `(.L_x_2296) ;  /* 0x000000000f087348 */ /* 0x000fea0003c00000 */
[----:B------:R0:W1:Y:S02]  /*14f70*/  SHFL.IDX P6, R14, R13, R12, R11 ;  /* 0x0000000c0d0e7389 */ /* 0x00006400000c000b */
[----:B01----:R-:W-:Y:S01]  /*14f80*/  ENDCOLLECTIVE ;  /* 0x000000000000791b */ /* 0x003fe20003800000 */
.L_x_2296:
[----:B------:R-:W-:Y:S05]  /*14f90*/  BRA `(.L_x_2297) ;  /* 0xffffffbc00d07947 */ /* 0x000fea000383ffff */
.L_x_2208:
[----:B------:R-:W-:Y:S01]  /*14fa0*/  BSSY B0, `(.L_x_2298) ;  /* 0x0000006000007945 */ /* 0x000fe20003800000 */
[----:B------:R-:W-:-:S07]  /*14fb0*/  IMAD.MOV.U32 R15, RZ, RZ, -0x1 ;  /* 0xffffffffff0f7424 */ /* 0x000fce00078e00ff */
[----:B0-----:R-:W-:Y:S05]  /*14fc0*/  WARPSYNC.COLLECTIVE R15, `(.L_x_2299) ;  /* 0x000000000f0c7348 */ /* 0x001fea0003c00000 */
[----:B------:R-:W-:Y:S02]  /*14fd0*/  ELECT P6, UR62, PT ;  /* 0x00000000003e782f */ /* 0x000fe400038c0000 */
[----:B------:R-:W-:Y:S01]  /*14fe0*/  MOV R14, UR62 ;  /* 0x0000003e000e7c02 */ /* 0x000fe20008000f00 */
[----:B0-----:R-:W-:Y:S10]  /*14ff0*/  ENDCOLLECTIVE ;  /* 0x000000000000791b */ /* 0x001ff40003800000 */
.L_x_2299:
[----:B------:R-:W-:Y:S05]  /*15000*/  BSYNC B0 ;  /* 0x0000000000007941 */ /* 0x000fea0003800000 */
.L_x_2298:
[----:B------:R-:W-:Y:S05]  /*15010*/  BRA `(.L_x_2300) ;  /* 0xffffffbc00d07947 */ /* 0x000fea000383ffff */
.L_x_2210:
[----:B0-----:R-:W-:-:S04]  /*15020*/  IMAD.U32 R3, RZ, RZ, UR38 ;  /* 0x00000026ff037e24 */ /* 0x001fc8000f8e00ff */
[----:B------:R0:W1:Y:S03]  /*15030*/  SYNCS.PHASECHK.TRANS64.TRYWAIT P0, [R3+URZ+0x38840], R0 ;  /* 0x03884000030075a7 */ /* 0x000066000800017f */
[----:B-1----:R-:W-:Y:S05]  /*15040*/  @!P0 NANOSLEEP.SYNCS 0x989680 ;  /* 0x009896800000895d */ /* 0x002fea0003900000 */
[----:B------:R-:W1:Y:S02]  /*15050*/  @!P0 SYNCS.PHASECHK.TRANS64 P0, [R3+URZ+0x38840], R0 ;  /* 0x03884000030085a7 */ /* 0x000e64000800007f */
[----:B-1----:R-:W-:Y:S05]  /*15060*/  @!P0 BRA `(.L_x_2210) ;  /* 0xfffffffc00ec8947 */ /* 0x002fea000383ffff */
[----:B------:R-:W-:Y:S05]  /*15070*/  BRA `(.L_x_2301) ;  /* 0xffffffc0002c7947 */ /* 0x000fea000383ffff */
.L_x_2213:
        /* <DEDUP_REMOVED lines=9> */
.L_x_2302:
[----:B------:R-:W-:Y:S02]  /*15110*/  IMAD.MOV.U32 R13, RZ, RZ, R7 ;  /* 0x000000ffff0d7224 */ /* 0x000fe400078e0007 */
[----:B------:R-:W-:-:S07]  /*15120*/  IMAD.MOV.U32 R2, RZ, RZ, R14 ;  /* 0x000000ffff027224 */ /* 0x000fce00078e000e */
[----:B------:R-:W-:Y:S05]  /*15130*/  WARPSYNC.COLLECTIVE R15, `(.L_x_2303) ;  /* 0x000000000f087348 */ /* 0x000fea0003c00000 */
[----:B------:R0:W1:Y:S02]  /*15140*/  SHFL.IDX P6, R14, R13, R12, R11 ;  /* 0x0000000c0d0e7389 */ /* 0x00006400000c000b */
[----:B01----:R-:W-:Y:S01]  /*15150*/  ENDCOLLECTIVE ;  /* 0x000000000000791b */ /* 0x003fe20003800000 */
.L_x_2303:
[----:B------:R-:W-:Y:S01]  /*15160*/  ULDC UR4, c[0x0][0x288] ;  /* 0x0000a20000047ab9 */ /* 0x000fe20000000800 */
[----:B------:R-:W-:Y:S01]  /*15170*/  ULDC.64 UR6, c[0x0][0x208] ;  /* 0x0000820000067ab9 */ /* 0x000fe20000000a00 */
[----:B------:R-:W-:-:S05]  /*15180*/  IMAD R0, R20, UR4, RZ ;  /* 0x0000000414007c24 */ /* 0x000fca000f8e02ff */
[----:B------:R-:W-:Y:S01]  /*15190*/  ISETP.GE.AND P3, PT, R8, R0, PT ;  /* 0x000000000800720c */ /* 0x000fe20003f66270 */
[----:B------:R-:W-:Y:S02]  /*151a0*/  IMAD.MOV.U32 R13, RZ, RZ, R6 ;  /* 0x000000ffff0d7224 */ /* 0x000fe400078e0006 */
[----:B------:R-:W-:-:S10]  /*151b0*/  IMAD.MOV.U32 R12, RZ, RZ, 0x1 ;  /* 0x00000001ff0c7424 */ /* 0x000fd400078e00ff */
[----:B------:R-:W-:Y:S01]  /*151c0*/  @!P3 LEA R21, R9, UR38, 0x1 ;  /* 0x000000260915bc11 */ /* 0x000fe2000f8e08ff */
[----:B------:R-:W-:-:S05]  /*151d0*/  IMAD.MOV.U32 R3, RZ, RZ, R14 ;  /* 0x000000ffff037224 */ /* 0x000fca00078e000e */
        /* <DEDUP_REMOVED lines=15> */
.L_x_2304:
[----:B------:R-:W-:Y:S01]  /*152d0*/  VIADD R3, R8, 0x20 ;  /* 0x0000002008037836 */ /* 0x000fe20000000000 */
[----:B------:R-:W-:Y:S01]  /*152e0*/  @!P3 LEA R20, R9, UR38, 0x1 ;  /* 0x000000260914bc11 */ /* 0x000fe2000f8e08ff */
[----:B------:R-:W-:Y:S02]  /*152f0*/  IMAD.MOV.U32 R13, RZ, RZ, R7 ;  /* 0x000000ffff0d7224 */ /* 0x000fe400078e0007 */
[----:B------:R-:W-:-:S07]  /*15300*/  IMAD.MOV.U32 R5, RZ, RZ, R14 ;  /* 0x000000ffff057224 */ /* 0x000fce00078e000e */
[----:B------:R-:W-:Y:S05]  /*15310*/  WARPSYNC.COLLECTIVE R15, `(.L_x_2305) ;  /* 0x000000000f087348 */ /* 0x000fea0003c00000 */
[----:B------:R0:W1:Y:S02]  /*15320*/  SHFL.IDX P6, R14, R13, R12, R11 ;  /* 0x0000000c0d0e7389 */ /* 0x00006400000c000b */
[----:B01----:R-:W-:Y:S01]  /*15330*/  ENDCOLLECTIVE ;  /* 0x000000000000791b */ /* 0x003fe20003800000 */
.L_x_2305:
[----:B------:R-:W-:Y:S01]  /*15340*/  ULDC.64 UR4, c[0x0][0x208] ;  /* 0x0000820000047ab9 */ /* 0x000fe20000000a00 */
[----:B------:R-:W-:Y:S01]  /*15350*/  IMAD.MOV.U32 R13, RZ, RZ, R6 ;  /* 0x000000ffff0d7224 */ /* 0x000fe200078e0006 */
[----:B------:R-:W-:Y:S01]  /*15360*/  MOV R12, 0x2 ;  /* 0x00000002000c7802 */ /* 0x000fe20000000f00 */
        /* <DEDUP_REMOVED lines=13> */
.L_x_2306:
[----:B------:R-:W-:Y:S01]  /*15440*/  VIADD R5, R8, 0x30 ;  /* 0x0000003008057836 */ /* 0x000fe20000000000 */
[----:B------:R-:W-:Y:S01]  /*15450*/  @!P3 LEA R21, R9, UR38, 0x1 ;  /* 0x000000260915bc11 */ /* 0x000fe2000f8e08ff */
[----:B------:R-:W-:Y:S02]  /*15460*/  IMAD.MOV.U32 R13, RZ, RZ, R7 ;  /* 0x000000ffff0d7224 */ /* 0x000fe400078e0007 */
[----:B------:R-:W-:-:S07]  /*15470*/  IMAD.MOV.U32 R3, RZ, RZ, R14 ;  /* 0x000000ffff037224 */ /* 0x000fce00078e000e */
[----:B------:R-:W-:Y:S05]  /*15480*/  WARPSYNC.COLLECTIVE R15, `(.L_x_2307) ;  /* 0x000000000f087348 */ /* 0x000fea0003c00000 */
[----:B------:R0:W1:Y:S02]  /*15490*/  SHFL.IDX P6, R14, R13, R12, R11 ;  /* 0x0000000c0d0e7389 */ /* 0x00006400000c000b */
[----:B01----:R-:W-:Y:S01]  /*154a0*/  ENDCOLLECTIVE ;  /* 0x000000000000791b */ /* 0x003fe20003800000 */
.L_x_2307:
        /* <DEDUP_REMOVED lines=16> */
.L_x_2308:
[----:B------:R-:W-:Y:S01]  /*155b0*/  VIADD R3, R8, 0x40 ;  /* 0x0000004008037836 */ /* 0x000fe20000000000 */
[----:B------:R-:W-:Y:S01]  /*155c0*/  @!P3 LEA R20, R9, UR38, 0x1 ;  /* 0x000000260914bc11 */ /* 0x000fe2000f8e08ff */
[----:B------:R-:W-:Y:S02]  /*155d0*/  IMAD.MOV.U32 R13, RZ, RZ, R7 ;  /* 0x000000ffff0d7224 */ /* 0x000fe400078e0007 */
[----:B------:R-:W-:-:S07]  /*155e0*/  IMAD.MOV.U32 R5, RZ, RZ, R14 ;  /* 0x000000ffff057224 */ /* 0x000fce00078e000e */
[----:B------:R-:W-:Y:S05]  /*155f0*/  WARPSYNC.COLLECTIVE R15, `(.L_x_2309) ;  /* 0x000000000f087348 */ /* 0x000fea0003c00000 */
[----:B------:R0:W1:Y:S02]  /*15600*/  SHFL.IDX P6, R14, R13, R12, R11 ;  /* 0x0000000c0d0e7389 */ /* 0x00006400000c000b */
[----:B01----:R-:W-:Y:S01]  /*15610*/  ENDCOLLECTIVE ;  /* 0x000000000000791b */ /* 0x003fe20003800000 */
.L_x_2309:
        /* <DEDUP_REMOVED lines=16> */
.L_x_2310:
[----:B------:R-:W-:Y:S01]  /*15720*/  VIADD R5, R8, 0x50 ;  /* 0x0000005008057836 */ /* 0x000fe20000000000 */
[----:B------:R-:W-:Y:S01]  /*15730*/  @!P3 LEA R21, R9, UR38, 0x1 ;  /* 0x000000260915bc11 */ /* 0x000fe2000f8e08ff */
[----:B------:R-:W-:Y:S02]  /*15740*/  IMAD.MOV.U32 R13, RZ, RZ, R7 ;  /* 0x000000ffff0d7224 */ /* 0x000fe400078e0007 */
[----:B------:R-:W-:-:S07]  /*15750*/  IMAD.MOV.U32 R3, RZ, RZ, R14 ;  /* 0x000000ffff037224 */ /* 0x000fce00078e000e */
[----:B------:R-:W-:Y:S05]  /*15760*/  WARPSYNC.COLLECTIVE R15, `(.L_x_2311) ;  /* 0x000000000f087348 */ /* 0x000fea0003c00000 */
[----:B------:R0:W1:Y:S02]  /*15770*/  SHFL.IDX P6, R14, R13, R12, R11 ;  /* 0x0000000c0d0e7389 */ /* 0x00006400000c000b */
[----:B01----:R-:W-:Y:S01]  /*15780*/  ENDCOLLECTIVE ;  /* 0x000000000000791b */ /* 0x003fe20003800000 */
.L_x_2311:
        /* <DEDUP_REMOVED lines=16> */
.L_x_2312:
[----:B------:R-:W-:Y:S01]  /*15890*/  VIADD R3, R8, 0x60 ;  /* 0x0000006008037836 */ /* 0x000fe20000000000 */
[----:B------:R-:W-:Y:S01]  /*158a0*/  @!P3 LEA R20, R9, UR38, 0x1 ;  /* 0x000000260914bc11 */ /* 0x000fe2000f8e08ff */
[----:B------:R-:W-:Y:S02]  /*158b0*/  IMAD.MOV.U32 R13, RZ, RZ, R7 ;  /* 0x000000ffff0d7224 */ /* 0x000fe400078e0007 */
[----:B------:R-:W-:-:S07]  /*158c0*/  IMAD.MOV.U32 R5, RZ, RZ, R14 ;  /* 0x000000ffff057224 */ /* 0x000fce00078e000e */
[----:B------:R-:W-:Y:S05]  /*158d0*/  WARPSYNC.COLLECTIVE R15, `(.L_x_2313) ;  /* 0x000000000f087348 */ /* 0x000fea0003c00000 */
[----:B------:R0:W1:Y:S02]  /*158e0*/  SHFL.IDX P6, R14, R13, R12, R11 ;  /* 0x0000000c0d0e7389 */ /* 0x00006400000c000b */
[----:B01----:R-:W-:Y:S01]  /*158f0*/  ENDCOLLECTIVE ;  /* 0x000000000000791b */ /* 0x003fe20003800000 */
.L_x_2313:
        /* <DEDUP_REMOVED lines=16> */
.L_x_2314:
[----:B------:R-:W-:Y:S01]  /*15a00*/  @!P3 LEA R21, R9, UR38, 0x1 ;  /* 0x000000260915bc11 */ /* 0x000fe2000f8e08ff */
[----:B------:R-:W-:Y:S02]  /*15a10*/  IMAD.MOV.U32 R13, RZ, RZ, R7 ;  /* 0x000000ffff0d7224 */ /* 0x000fe400078e0007 */
[----:B------:R-:W-:-:S07]  /*15a20*/  IMAD.MOV.U32 R3, RZ, RZ, R14 ;  /* 0x000000ffff037224 */ /* 0x000fce00078e000e */
[----:B------:R-:W-:Y:S05]  /*15a30*/  WARPSYNC.COLLECTIVE R15, `(.L_x_2315) ;  /* 0x000000000f087348 */ /* 0x000fea0003c00000 */
[----:B------:R0:W1:Y:S02]  /*15a40*/  SHFL.IDX P6, R14, R13, R12, R11 ;  /* 0x0000000c0d0e7389 */ /* 0x00006400000c000b */
[----:B01----:R-:W-:Y:S01]  /*15a50*/  ENDCOLLECTIVE ;  /* 0x000000000000791b */ /* 0x003fe20003800000 */
.L_x_2315:
        /* <DEDUP_REMOVED lines=15> */
.L_x_2316:
[----:B------:R-:W-:Y:S01]  /*15b50*/  IMAD.MOV.U32 R13, RZ, RZ, R7 ;  /* 0x000000ffff0d7224 */ /* 0x000fe200078e0007 */
[----:B------:R-:W-:-:S07]  /*15b60*/  MOV R4, R14 ;  /* 0x0000000e00047202 */ /* 0x000fce0000000f00 */
[----:B------:R-:W-:Y:S05]  /*15b70*/  WARPSYNC.COLLECTIVE R15, `(.L_x_2317) ;  /* 0x000000000f087348 */ /* 0x000fea0003c00000 */
[----:B------:R0:W1:Y:S02]  /*15b80*/  SHFL.IDX P6, R14, R13, R12, R11 ;  /* 0x0000000c0d0e7389 */ /* 0x00006400000c000b */
[----:B01----:R-:W-:Y:S01]  /*15b90*/  ENDCOLLECTIVE ;  /* 0x000000000000791b */ /* 0x003fe20003800000 */
.L_x_2317:
[----:B------:R-:W-:Y:S05]  /*15ba0*/  BRA `(.L_x_2318) ;  /* 0xffffffc000947947 */ /* 0x000fea000383ffff */
.L_x_2216:
[----:B-1----:R-:W-:-:S04]  /*15bb0*/  IMAD.U32 R3, RZ, RZ, UR38 ;  /* 0x00000026ff037e24 */ /* 0x002fc8000f8e00ff */
[----:B------:R1:W2:Y:S03]  /*15bc0*/  SYNCS.PHASECHK.TRANS64.TRYWAIT P0, [R3+URZ+0x38820], R2 ;  /* 0x03882002030075a7 */ /* 0x0002a6000800017f */
[----:B--2---:R-:W-:Y:S05]  /*15bd0*/  @!P0 NANOSLEEP.SYNCS 0x989680 ;  /* 0x009896800000895d */ /* 0x004fea0003900000 */
[----:B------:R-:W2:Y:S02]  /*15be0*/  @!P0 SYNCS.PHASECHK.TRANS64 P0, [R3+URZ+0x38820], R2 ;  /* 0x03882002030085a7 */ /* 0x000ea4000800007f */
[----:B--2---:R-:W-:Y:S05]  /*15bf0*/  @!P0 BRA `(.L_x_2216) ;  /* 0xfffffffc00ec8947 */ /* 0x004fea000383ffff */
[----:B------:R-:W-:Y:S05]  /*15c00*/  BRA `(.L_x_2319) ;  /* 0xffffffc000f47947 */ /* 0x000fea000383ffff */
.L_x_2223:
[----:B-1----:R-:W-:-:S04]  /*15c10*/  IMAD.U32 R3, RZ, RZ, UR38 ;  /* 0x00000026ff037e24 */ /* 0x002fc8000f8e00ff */
[----:B------:R1:W2:Y:S03]  /*15c20*/  SYNCS.PHASECHK.TRANS64.TRYWAIT P0, [R3+URZ+0x38848], R2 ;  /* 0x03884802030075a7 */ /* 0x0002a6000800017f */
[----:B--2---:R-:W-:Y:S05]  /*15c30*/  @!P0 NANOSLEEP.SYNCS 0x989680 ;  /* 0x009896800000895d */ /* 0x004fea0003900000 */
[----:B------:R-:W2:Y:S02]  /*15c40*/  @!P0 SYNCS.PHASECHK.TRANS64 P0, [R3+URZ+0x38848], R2 ;  /* 0x03884802030085a7 */ /* 0x000ea4000800007f */
[----:B--2---:R-:W-:Y:S05]  /*15c50*/  @!P0 BRA `(.L_x_2223) ;  /* 0xfffffffc00ec8947 */ /* 0x004fea000383ffff */
[----:B------:R-:W-:Y:S05]  /*15c60*/  BRA `(.L_x_2320) ;  /* 0xffffffc400d07947 */ /* 0x000fea000383ffff */
.L_x_2231:
[----:B0-----:R-:W-:-:S04]  /*15c70*/  IMAD.U32 R3, RZ, RZ, UR38 ;  /* 0x00000026ff037e24 */ /* 0x001fc8000f8e00ff */
[----:B------:R0:W1:Y:S03]  /*15c80*/  SYNCS.PHASECHK.TRANS64.TRYWAIT P0, [R3+URZ+0x38860], R2 ;  /* 0x03886002030075a7 */ /* 0x000066000800017f */
[----:B-1----:R-:W-:Y:S05]  /*15c90*/  @!P0 NANOSLEEP.SYNCS 0x989680 ;  /* 0x009896800000895d */ /* 0x002fea0003900000 */
[----:B------:R-:W1:Y:S02]  /*15ca0*/  @!P0 SYNCS.PHASECHK.TRANS64 P0, [R3+URZ+0x38860], R2 ;  /* 0x03886002030085a7 */ /* 0x000e64000800007f */
[----:B-1----:R-:W-:Y:S05]  /*15cb0*/  @!P0 BRA `(.L_x_2231) ;  /* 0xfffffffc00ec8947 */ /* 0x002fea000383ffff */
[----:B------:R-:W-:Y:S05]  /*15cc0*/  BRA `(.L_x_2321) ;  /* 0xffffffc800e47947 */ /* 0x000fea000383ffff */
.L_x_2242:
[----:B-1----:R-:W-:-:S04]  /*15cd0*/  IMAD.U32 R3, RZ, RZ, UR38 ;  /* 0x00000026ff037e24 */ /* 0x002fc8000f8e00ff */
[----:B------:R1:W2:Y:S03]  /*15ce0*/  SYNCS.PHASECHK.TRANS64.TRYWAIT P0, [R3+URZ+0x38840], R2 ;  /* 0x03884002030075a7 */ /* 0x0002a6000800017f */
[----:B--2---:R-:W-:Y:S05]  /*15cf0*/  @!P0 NANOSLEEP.SYNCS 0x989680 ;  /* 0x009896800000895d */ /* 0x004fea0003900000 */
[----:B------:R-:W2:Y:S02]  /*15d00*/  @!P0 SYNCS.PHASECHK.TRANS64 P0, [R3+URZ+0x38840], R2 ;  /* 0x03884002030085a7 */ /* 0x000ea4000800007f */
[----:B--2---:R-:W-:Y:S05]  /*15d10*/  @!P0 BRA `(.L_x_2242) ;  /* 0xfffffffc00ec8947 */ /* 0x004fea000383ffff */
[----:B------:R-:W-:Y:S05]  /*15d20*/  BRA `(.L_x_2322) ;  /* 0xffffffd000747947 */ /* 0x000fea000383ffff */
.L_x_2250:
[----:B0-----:R-:W-:-:S04]  /*15d30*/  IMAD.U32 R3, RZ, RZ, UR38 ;  /* 0x00000026ff037e24 */ /* 0x001fc8000f8e00ff */
[----:B------:R0:W1:Y:S03]  /*15d40*/  SYNCS.PHASECHK.TRANS64.TRYWAIT P0, [R3+URZ+0x38868], R2 ;  /* 0x03886802030075a7 */ /* 0x000066000800017f */
[----:B-1----:R-:W-:Y:S05]  /*15d50*/  @!P0 NANOSLEEP.SYNCS 0x989680 ;  /* 0x009896800000895d */ /* 0x002fea0003900000 */
[----:B------:R-:W1:Y:S02]  /*15d60*/  @!P0 SYNCS.PHASECHK.TRANS64 P0, [R3+URZ+0x38868], R2 ;  /* 0x03886802030085a7 */ /* 0x000e64000800007f */
[----:B-1----:R-:W-:Y:S05]  /*15d70*/  @!P0 BRA `(.L_x_2250) ;  /* 0xfffffffc00ec8947 */ /* 0x002fea000383ffff */
[----:B------:R-:W-:Y:S05]  /*15d80*/  BRA `(.L_x_2323) ;  /* 0xffffffd400847947 */ /* 0x000fea000383ffff */
.L_x_2261:
[----:B-1----:R-:W-:-:S04]  /*15d90*/  IMAD.U32 R3, RZ, RZ, UR38 ;  /* 0x00000026ff037e24 */ /* 0x002fc8000f8e00ff */
[----:B------:R1:W2:Y:S03]  /*15da0*/  SYNCS.PHASECHK.TRANS64.TRYWAIT P0, [R3+URZ+0x38848], R2 ;  /* 0x03884802030075a7 */ /* 0x0002a6000800017f */
[----:B--2---:R-:W-:Y:S05]  /*15db0*/  @!P0 NANOSLEEP.SYNCS 0x989680 ;  /* 0x009896800000895d */ /* 0x004fea0003900000 */
[----:B------:R-:W2:Y:S02]  /*15dc0*/  @!P0 SYNCS.PHASECHK.TRANS64 P0, [R3+URZ+0x38848], R2 ;  /* 0x03884802030085a7 */ /* 0x000ea4000800007f */
[----:B--2---:R-:W-:Y:S05]  /*15dd0*/  @!P0 BRA `(.L_x_2261) ;  /* 0xfffffffc00ec8947 */ /* 0x004fea000383ffff */
[----:B------:R-:W-:Y:S05]  /*15de0*/  BRA `(.L_x_2324) ;  /* 0xffffffdc002c7947 */ /* 0x000fea000383ffff */
.L_x_2269:
[----:B0-----:R-:W-:-:S04]  /*15df0*/  IMAD.U32 R3, RZ, RZ, UR38 ;  /* 0x00000026ff037e24 */ /* 0x001fc8000f8e00ff */
[----:B------:R0:W1:Y:S03]  /*15e00*/  SYNCS.PHASECHK.TRANS64.TRYWAIT P0, [R3+URZ+0x38860], R2 ;  /* 0x03886002030075a7 */ /* 0x000066000800017f */
[----:B-1----:R-:W-:Y:S05]  /*15e10*/  @!P0 NANOSLEEP.SYNCS 0x989680 ;  /* 0x009896800000895d */ /* 0x002fea0003900000 */
[----:B------:R-:W1:Y:S02]  /*15e20*/  @!P0 SYNCS.PHASECHK.TRANS64 P0, [R3+URZ+0x38860], R2 ;  /* 0x03886002030085a7 */ /* 0x000e64000800007f */
[----:B-1----:R-:W-:Y:S05]  /*15e30*/  @!P0 BRA `(.L_x_2269) ;  /* 0xfffffffc00ec8947 */ /* 0x002fea000383ffff */
[----:B------:R-:W-:Y:S05]  /*15e40*/  BRA `(.L_x_2325) ;  /* 0xffffffe000387947 */ /* 0x000fea000383ffff */
.L_x_2279:
[----:B0-----:R0:W1:Y:S02]  /*15e50*/  SYNCS.PHASECHK.TRANS64.TRYWAIT P0, [R3+URZ+0x38860], R0 ;  /* 0x03886000030075a7 */ /* 0x001064000800017f */
[----:B-1----:R-:W-:Y:S05]  /*15e60*/  @!P0 NANOSLEEP.SYNCS 0x989680 ;  /* 0x009896800000895d */ /* 0x002fea0003900000 */
[----:B------:R-:W1:Y:S02]  /*15e70*/  @!P0 SYNCS.PHASECHK.TRANS64 P0, [R3+URZ+0x38860], R0 ;  /* 0x03886000030085a7 */ /* 0x000e64000800007f */
[----:B-1----:R-:W-:Y:S05]  /*15e80*/  @!P0 BRA `(.L_x_2279) ;  /* 0xfffffffc00f08947 */ /* 0x002fea000383ffff */
[----:B------:R-:W-:Y:S05]  /*15e90*/  BRA `(.L_x_2326) ;  /* 0xffffffe400707947 */ /* 0x000fea000383ffff */
.L_x_2286:
[----:B0-----:R0:W1:Y:S02]  /*15ea0*/  SYNCS.PHASECHK.TRANS64.TRYWAIT P0, [R2+URZ+0x38820], R3 ;  /* 0x03882003020075a7 */ /* 0x001064000800017f */
[----:B-1----:R-:W-:Y:S05]  /*15eb0*/  @!P0 NANOSLEEP.SYNCS 0x989680 ;  /* 0x009896800000895d */ /* 0x002fea0003900000 */
[----:B------:R-:W1:Y:S02]  /*15ec0*/  @!P0 SYNCS.PHASECHK.TRANS64 P0, [R2+URZ+0x38820], R3 ;  /* 0x03882003020085a7 */ /* 0x000e64000800007f */
[----:B-1----:R-:W-:Y:S05]  /*15ed0*/  @!P0 BRA `(.L_x_2286) ;  /* 0xfffffffc00f08947 */ /* 0x002fea000383ffff */
[----:B------:R-:W-:Y:S05]  /*15ee0*/  BRA `(.L_x_2327) ;  /* 0xffffffe800a87947 */ /* 0x000fea000383ffff */
.L_x_2287:
        /* <DEDUP_REMOVED lines=11> */
.L_x_2329:
[----:B------:R-:W-:Y:S05]  /*15fa0*/  BSYNC B0 ;  /* 0x0000000000007941 */ /* 0x000fea0003800000 */
.L_x_2328:
[----:B------:R-:W-:Y:S05]  /*15fb0*/  BRA `(.L_x_2330) ;  /* 0xffffffe8008c7947 */ /* 0x000fea000383ffff */
.L_x_2288:
[----:B------:R-:W-:Y:S01]  /*15fc0*/  BSSY B0, `(.L_x_2331) ;  /* 0x0000006000007945 */ /* 0x000fe20003800000 */
[----:B------:R-:W-:-:S07]  /*15fd0*/  IMAD.MOV.U32 R15, RZ, RZ, -0x1 ;  /* 0xffffffffff0f7424 */ /* 0x000fce00078e00ff */
[----:B0-----:R-:W-:Y:S05]  /*15fe0*/  WARPSYNC.COLLECTIVE R15, `(.L_x_2332) ;  /* 0x000000000f0c7348 */ /* 0x001fea0003c00000 */
[----:B------:R-:W-:Y:S02]  /*15ff0*/  ELECT P6, UR62, PT ;  /* 0x00000000003e782f */ /* 0x000fe400038c0000 */
[----:B------:R-:W-:Y:S01]  /*16000*/  MOV R14, UR62 ;  /* 0x0000003e000e7c02 */ /* 0x000fe20008000f00 */
[----:B0-----:R-:W-:Y:S10]  /*16010*/  ENDCOLLECTIVE ;  /* 0x000000000000791b */ /* 0x001ff40003800000 */
.L_x_2332:
[----:B------:R-:W-:Y:S05]  /*16020*/  BSYNC B0 ;  /* 0x0000000000007941 */ /* 0x000fea0003800000 */
.L_x_2331:
[----:B------:R-:W-:Y:S05]  /*16030*/  BRA `(.L_x_2333) ;  /* 0xffffffe800807947 */ /* 0x000fea000383ffff */
.L_x_2290:
[----:B0-----:R0:W1:Y:S02]  /*16040*/  SYNCS.PHASECHK.TRANS64.TRYWAIT P0, [R6+URZ], R5 ;  /* 0x00000005060075a7 */ /* 0x001064000800017f */
[----:B-1----:R-:W-:Y:S05]  /*16050*/  @!P0 NANOSLEEP.SYNCS 0x989680 ;  /* 0x009896800000895d */ /* 0x002fea0003900000 */
[----:B------:R-:W1:Y:S02]  /*16060*/  @!P0 SYNCS.PHASECHK.TRANS64 P0, [R6+URZ], R5 ;  /* 0x00000005060085a7 */ /* 0x000e64000800007f */
[----:B-1----:R-:W-:Y:S05]  /*16070*/  @!P0 BRA `(.L_x_2290) ;  /* 0xfffffffc00f08947 */ /* 0x002fea000383ffff */
[----:B------:R-:W-:Y:S05]  /*16080*/  BRA `(.L_x_2334) ;  /* 0xffffffe800b47947 */ /* 0x000fea000383ffff */
.L_x_2291:
[----:B-1----:R1:W2:Y:S02]  /*16090*/  SYNCS.PHASECHK.TRANS64.TRYWAIT P0, [R3+URZ], R4 ;  /* 0x00000004030075a7 */ /* 0x0022a4000800017f */
[----:B--2---:R-:W-:Y:S05]  /*160a0*/  @!P0 NANOSLEEP.SYNCS 0x989680 ;  /* 0x009896800000895d */ /* 0x004fea0003900000 */
[----:B------:R-:W2:Y:S02]  /*160b0*/  @!P0 SYNCS.PHASECHK.TRANS64 P0, [R3+URZ], R4 ;  /* 0x00000004030085a7 */ /* 0x000ea4000800007f */
[----:B--2---:R-:W-:Y:S05]  /*160c0*/  @!P0 BRA `(.L_x_2291) ;  /* 0xfffffffc00f08947 */ /* 0x004fea000383ffff */
[----:B------:R-:W-:Y:S05]  /*160d0*/  BRA `(.L_x_2335) ;  /* 0xffffffe800a87947 */ /* 0x000fea000383ffff */
.L_x_2293:
[----:B-1----:R1:W2:Y:S02]  /*160e0*/  SYNCS.PHASECHK.TRANS64.TRYWAIT P0, [R0+URZ], R5 ;  /* 0x00000005000075a7 */ /* 0x0022a4000800017f */
[----:B--2---:R-:W-:Y:S05]  /*160f0*/  @!P0 NANOSLEEP.SYNCS 0x989680 ;  /* 0x009896800000895d */ /* 0x004fea0003900000 */
[----:B------:R-:W2:Y:S02]  /*16100*/  @!P0 SYNCS.PHASECHK.TRANS64 P0, [R0+URZ], R5 ;  /* 0x00000005000085a7 */ /* 0x000ea4000800007f */
[----:B--2---:R-:W-:Y:S05]  /*16110*/  @!P0 BRA `(.L_x_2293) ;  /* 0xfffffffc00f08947 */ /* 0x004fea000383ffff */
[----:B------:R-:W-:Y:S05]  /*16120*/  BRA `(.L_x_2336) ;  /* 0xffffffe800ac7947 */ /* 0x000fea000383ffff */
.L_x_2337:
        /* <DEDUP_REMOVED lines=13> */
.L_x_3206:


//--------------------- .text._ZN7cutlass13device_kernelIN5flash11enable_sm90INS1_16FlashAttnFwdSm90INS1_25CollectiveMainloopFwdSm90ILi2EN4cute5tupleIJNS5_1CILi1EEES8_S8_EEENS6_IJNS7_ILi128EEENS7_ILi80EEENS7_ILi256EEEEEELi256ENS_6half_tEfNS_4arch4Sm90ELb1ELb0ELb0ELb1ELb0ELb0ELb0ELb1ELb1ELb1ELb1ELb0EEENS1_21CollectiveEpilogueFwdINS6_IJSA_SC_SB_EEES9_SE_SG_Li256ELb1ELb1ELb1ELb0EEENS1_36VarlenDynamicPersistentTileSchedulerILi128ELi80ELi256ELi128ELb1ELb1ELb1ELb1ELb1ELb1EEEEEEEEEvNT_6ParamsE --------------------------
	.section	.text._ZN7cutlass13device_kernelIN5flash11enable_sm90INS1_16FlashAttnFwdSm90INS1_25CollectiveMainloopFwdSm90ILi2EN4cute5tupleIJNS5_1CILi1EEES8_S8_EEENS6_IJNS7_ILi128EEENS7_ILi80EEENS7_ILi256EEEEEELi256ENS_6half_tEfNS_4arch4Sm90ELb1ELb0ELb0ELb1ELb0ELb0ELb0ELb1ELb1ELb1ELb1ELb0EEENS1_21CollectiveEpilogueFwdINS6_IJSA_SC_SB_EEES9_SE_SG_Li256ELb1ELb1ELb1ELb0EEENS1_36VarlenDynamicPersistentTileSchedulerILi128ELi80ELi256ELi128ELb1ELb1ELb1ELb1ELb1ELb1EEEEEEEEEvNT_6ParamsE,"ax",@progbits
	.align	128
.text._ZN7cutlass13device_kernelIN5flash11enable_sm90INS1_16FlashAttnFwdSm90INS1_25CollectiveMainloopFwdSm90ILi2EN4cute5tupleIJNS5_1CILi1EEES8_S8_EEENS6_IJNS7_ILi128EEENS7_ILi80EEENS7_ILi256EEEEEELi256ENS_6half_tEfNS_4arch4Sm90ELb1ELb0ELb0ELb1ELb0ELb0ELb0ELb1ELb1ELb1ELb1ELb0EEENS1_21CollectiveEpilogueFwdINS6_IJSA_SC_SB_EEES9_SE_SG_Li256ELb1ELb1ELb1ELb0EEENS1_36VarlenDynamicPersistentTileSchedulerILi128ELi80ELi256ELi128ELb1ELb1ELb1ELb1ELb1ELb1EEEEEEEEEvNT_6ParamsE:
        .type           _ZN7cutlass13device_kernelIN5flash11enable_sm90INS1_16FlashAttnFwdSm90INS1_25CollectiveMainloopFwdSm90ILi2EN4cute5tupleIJNS5_1CILi1EEES8_S8_EEENS6_IJNS7_ILi128EEENS7_ILi80EEENS7_ILi256EEEEEELi256ENS_6half_tEfNS_4arch4Sm90ELb1ELb0ELb0ELb1ELb0ELb0ELb0ELb1ELb1ELb1ELb1ELb0EEENS1_21CollectiveEpilogueFwdINS6_IJSA_SC_SB_EEES9_SE_SG_Li256ELb1ELb1ELb1ELb0EEENS1_36VarlenDynamicPersistentTileSchedulerILi128ELi80ELi256ELi128ELb1ELb1ELb1ELb1ELb1ELb1EEEEEEEEEvNT_6ParamsE,@function
        .size           _ZN7cutlass13device_kernelIN5flash11enable_sm90INS1_16FlashAttnFwdSm90INS1_25CollectiveMainloopFwdSm90ILi2EN4cute5tupleIJNS5_1CILi1EEES8_S8_EEENS6_IJNS7_ILi128EEENS7_ILi80EEENS7_ILi256EEEEEELi256ENS_6half_tEfNS_4arch4Sm90ELb1ELb0ELb0ELb1ELb0ELb0ELb0ELb1ELb1ELb1ELb1ELb0EEENS1_21CollectiveEpilogueFwdINS6_IJSA_SC_SB_EEES9_SE_SG_Li256ELb1ELb1ELb1ELb0EEENS1_36VarlenDynamicPersistentTileSchedulerILi128ELi80ELi256ELi128ELb1ELb1ELb1ELb1ELb1ELb1EEEEEEEEEvNT_6ParamsE,(.L_x_3207 - _ZN7cutlass13device_kernelIN5flash11enable_sm90INS1_16FlashAttnFwdSm90INS1_25CollectiveMainloopFwdSm90ILi2EN4cute5tupleIJNS5_1CILi1EEES8_S8_EEENS6_IJNS7_ILi128EEENS7_ILi80EEENS7_ILi256EEEEEELi256ENS_6half_tEfNS_4arch4Sm90ELb1ELb0ELb0ELb1ELb0ELb0ELb0ELb1ELb1ELb1ELb1ELb0EEENS1_21CollectiveEpilogueFwdINS6_IJSA_SC_SB_EEES9_SE_SG_Li256ELb1ELb1ELb1ELb0EEENS1_36VarlenDynamicPersistentTileSchedulerILi128ELi80ELi256ELi128ELb1ELb1ELb1ELb1ELb1ELb1EEEEEEEEEvNT_6ParamsE)
        .other          _ZN7cutlass13device_kernelIN5flash11enable_sm90INS1_16FlashAttnFwdSm90INS1_25CollectiveMainloopFwdSm90ILi2EN4cute5tupleIJNS5_1CILi1EEES8_S8_EEENS6_IJNS7_ILi128EEENS7_ILi80EEENS7_ILi256EEEEEELi256ENS_6half_tEfNS_4arch4Sm90ELb1ELb0ELb0ELb1ELb0ELb0ELb0ELb1ELb1ELb1ELb1ELb0EEENS1_21CollectiveEpilogueFwdINS6_IJSA_SC_SB_EEES9_SE_SG_Li256ELb1ELb1ELb1ELb0EEENS1_36VarlenDynamicPersistentTileSchedulerILi128ELi80ELi256ELi128ELb1ELb1ELb1ELb1ELb1ELb1EEEEEEEEEvNT_6ParamsE,@"STO_CUDA_ENTRY STV_DEFAULT"
_ZN7cutlass13device_kernelIN5flash11enable_sm90INS1_16FlashAttnFwdSm90INS1_25CollectiveMainloopFwdSm90ILi2EN4cute5tupleIJNS5_1CILi1EEES8_S8_EEENS6_IJNS7_ILi128EEENS7_ILi80EEENS7_ILi256EEEEEELi256ENS_6half_tEfNS_4arch4Sm90ELb1ELb0ELb0ELb1ELb0ELb0ELb0ELb1ELb1ELb1ELb1ELb0EEENS1_21CollectiveEpilogueFwdINS6_IJSA_SC_SB_EEES9_SE_SG_Li256ELb1ELb1ELb1ELb0EEENS1_36VarlenDynamicPersistentTileSchedulerILi128ELi80ELi256ELi128ELb1ELb1ELb1ELb1ELb1ELb1EEEEEEEEEvNT_6ParamsE:
        /* <DEDUP_REMOVED lines=18> */
.L_x_2339:
[----:B------:R-:W-:Y:S05]  /*0120*/  BSYNC B0 ;  /* 0x0000000000007941 */ /* 0x000fea0003800000 */
.L_x_2338:
        /* <DEDUP_REMOVED lines=41> */
.L_x_2340:
        /* <DEDUP_REMOVED lines=22> */
.L_x_2341:
        /* <DEDUP_REMOVED lines=18> */
.L_x_2342:
        /* <DEDUP_REMOVED lines=22> */
.L_x_2343:
        /* <DEDUP_REMOVED lines=22> */
.L_x_2344:
        /* <DEDUP_REMOVED lines=8> */
.L_x_2346:
        /* <DEDUP_REMOVED lines=18> */
[----:B------:R-:W-:Y:S02]  /*0aa0*/  R2UR UR6, R10 ;  /* 0x000000000a0672ca */ /* 0x000fe400000e0000 */
        /* <DEDUP_REMOVED lines=11> */
[----:B------:R-:W-:-:S03]  /*0b60*/  SHF.R.S32.HI R2, RZ, 0x4, R3 ;  /* 0x00000004ff027819 */ /* 0x000fc60000011403 */
[C---:B------:R-:W-:Y:S01]  /*0b70*/  IMAD.IADD R12, R6.reuse, 0x1, -R5 ;  /* 0x00000001060c7824 */ /* 0x040fe200078e0a05 */
[C---:B------:R-:W-:Y:S01]  /*0b80*/  LOP3.LUT R5, R3.reuse, 0x3fffff0, RZ, 0xc0, !PT ;  /* 0x03fffff003057812 */ /* 0x040fe200078ec0ff */
[----:B------:R-:W-:Y:S01]  /*0b90*/  ULOP3.LUT UR8, UR4, 0x1, URZ, 0xfc, !UPT ;  /* 0x0000000104087892 */ /* 0x000fe2000f8efc3f */
[----:B------:R-:W-:Y:S02]  /*0ba0*/  LEA.HI R4, R3, R2, RZ, 0x1 ;  /* 0x0000000203047211 */ /* 0x000fe400078f08ff */
[----:B------:R-:W-:Y:S01]  /*0bb0*/  SHF.R.S32.HI R8, RZ, 0x1f, R12 ;  /* 0x0000001fff087819 */ /* 0x000fe2000001140c */
[----:B------:R-:W-:Y:S01]  /*0bc0*/  IMAD.IADD R5, R6, 0x1, -R5 ;  /* 0x0000000106057824 */ /* 0x000fe200078e0a05 */
[----:B------:R-:W-:Y:S01]  /*0bd0*/  SHF.R.S32.HI R3, RZ, 0x7, R0 ;  /* 0x00000007ff037819 */ /* 0x000fe20000011400 */
[----:B------:R0:W-:Y:S01]  /*0be0*/  STL [R1+0x34], R12 ;  /* 0x0000340c01007387 */ /* 0x0001e20000100800 */
[----:B------:R-:W-:Y:S01]  /*0bf0*/  LEA.HI R9, R8, R12, RZ, 0x2 ;  /* 0x0000000c08097211 */ /* 0x000fe200078f10ff */
[----:B------:R-:W-:Y:S01]  /*0c00*/  UMOV UR4, URZ ;  /* 0x0000003f00047c82 */ /* 0x000fe20008000000 */
[----:B------:R-:W-:Y:S01]  /*0c10*/  LOP3.LUT R6, R7, 0xfffffc00, RZ, 0xc0, !PT ;  /* 0xfffffc0007067812 */ /* 0x000fe200078ec0ff */
[----:B------:R-:W-:Y:S01]  /*0c20*/  IMAD.U32 R16, RZ, RZ, UR4 ;  /* 0x00000004ff107e24 */ /* 0x000fe2000f8e00ff */
[----:B------:R-:W-:-:S02]  /*0c30*/  SHF.R.S32.HI R10, RZ, 0x2, R9 ;  /* 0x00000002ff0a7819 */ /* 0x000fc40000011409 */
[----:B------:R-:W-:Y:S01]  /*0c40*/  SHF.R.S32.HI R11, RZ, 0x1f, R9 ;  /* 0x0000001fff0b7819 */ /* 0x000fe20000011409 */
[----:B------:R-:W-:Y:S01]  /*0c50*/  IMAD R6, R5, 0x40, R6 ;  /* 0x0000004005067824 */ /* 0x000fe200078e0206 */
[----:B------:R-:W-:Y:S02]  /*0c60*/  LEA.HI R0, R0, R3, RZ, 0x1 ;  /* 0x0000000300007211 */ /* 0x000fe400078f08ff */
[----:B------:R-:W-:Y:S02]  /*0c70*/  LEA.HI R11, R11, R10, RZ, 0x3 ;  /* 0x0000000a0b0b7211 */ /* 0x000fe400078f18ff */
[----:B------:R-:W-:Y:S02]  /*0c80*/  LOP3.LUT R7, R4, 0x1ffffffe, RZ, 0xc0, !PT ;  /* 0x1ffffffe04077812 */ /* 0x000fe400078ec0ff */
[----:B------:R-:W-:Y:S02]  /*0c90*/  LOP3.LUT R11, R11, 0xfffffff8, RZ, 0xc0, !PT ;  /* 0xfffffff80b0b7812 */ /* 0x000fe400078ec0ff */
[----:B------:R-:W-:Y:S01]  /*0ca0*/  LEA.HI R8, R8, R12, RZ, 0x5 ;  /* 0x0000000c08087211 */ /* 0x000fe200078f28ff */
[----:B------:R-:W-:Y:S01]  /*0cb0*/  IMAD.IADD R7, R2, 0x1, -R7 ;  /* 0x0000000102077824 */ /* 0x000fe200078e0a07 */
[----:B------:R-:W-:Y:S01]  /*0cc0*/  LOP3.LUT R0, R0, 0x3fffffe, RZ, 0xc0, !PT ;  /* 0x03fffffe00007812 */ /* 0x000fe200078ec0ff */
[----:B------:R-:W-:Y:S01]  /*0cd0*/  IMAD.IADD R11, R10, 0x1, -R11 ;  /* 0x000000010a0b7824 */ /* 0x000fe200078e0a0b */
[----:B------:R-:W-:-:S02]  /*0ce0*/  LOP3.LUT R9, R9, 0x7ffffffc, RZ, 0xc0, !PT ;  /* 0x7ffffffc09097812 */ /* 0x000fc400078ec0ff */
[----:B------:R-:W-:Y:S01]  /*0cf0*/  SHF.R.S32.HI R8, RZ, 0x5, R8 ;  /* 0x00000005ff087819 */ /* 0x000fe20000011408 */
[----:B------:R-:W-:Y:S01]  /*0d00*/  IMAD.IADD R0, R3, 0x1, -R0 ;  /* 0x0000000103007824 */ /* 0x000fe200078e0a00 */
[----:B------:R-:W-:Y:S01]  /*0d10*/  LEA.HI R2, R13, R13, RZ, 0x1 ;  /* 0x0000000d0d027211 */ /* 0x000fe200078f08ff */
[----:B------:R-:W-:Y:S02]  /*0d20*/  IMAD R3, R7, 0x8, R6 ;  /* 0x0000000807037824 */ /* 0x000fe400078e0206 */
[----:B------:R-:W-:Y:S01]  /*0d30*/  IMAD.IADD R9, R12, 0x1, -R9 ;  /* 0x000000010c097824 */ /* 0x000fe200078e0a09 */
[----:B------:R-:W-:Y:S01]  /*0d40*/  LOP3.LUT R2, R2, 0x1ffffffe, RZ, 0xc0, !PT ;  /* 0x1ffffffe02027812 */ /* 0x000fe200078ec0ff */
[----:B------:R-:W-:Y:S01]  /*0d50*/  IMAD R11, R8, 0x10, R11 ;  /* 0x00000010080b7824 */ /* 0x000fe200078e020b */
[----:B------:R1:W-:Y:S01]  /*0d60*/  STL [R1+0x64], R3 ;  /* 0x0000640301007387 */ /* 0x0003e20000100800 */
[----:B------:R-:W-:Y:S02]  /*0d70*/  IMAD.SHL.U32 R19, R9, 0x2, RZ ;  /* 0x0000000209137824 */ /* 0x000fe400078e00ff */
[----:B------:R-:W-:-:S02]  /*0d80*/  IMAD R0, R0, 0x40, R11 ;  /* 0x0000004000007824 */ /* 0x000fc400078e020b */
[C---:B0-----:R-:W-:Y:S02]  /*0d90*/  VIADD R12, R19.reuse, 0x10 ;  /* 0x00000010130c7836 */ /* 0x041fe40000000000 */
[C---:B------:R-:W-:Y:S01]  /*0da0*/  VIADD R11, R19.reuse, 0x18 ;  /* 0x00000018130b7836 */ /* 0x040fe20000000000 */
[----:B------:R-:W-:Y:S01]  /*0db0*/  STL [R1+0x60], R0 ;  /* 0x0000600001007387 */ /* 0x000fe20000100800 */
[C---:B------:R-:W-:Y:S02]  /*0dc0*/  VIADD R10, R19.reuse, 0x20 ;  /* 0x00000020130a7836 */ /* 0x040fe40000000000 */
[----:B-1----:R-:W-:Y:S02]  /*0dd0*/  IMAD.U32 R3, RZ, RZ, UR8 ;  /* 0x00000008ff037e24 */ /* 0x002fe4000f8e00ff */
[----:B------:R-:W-:Y:S02]  /*0de0*/  VIADD R9, R19, 0x28 ;  /* 0x0000002813097836 */ /* 0x000fe40000000000 */
[----:B------:R-:W-:Y:S01]  /*0df0*/  IMAD.IADD R2, R13, 0x1, -R2 ;  /* 0x000000010d027824 */ /* 0x000fe200078e0a02 */
[----:B------:R0:W-:Y:S01]  /*0e00*/  STL [R1+0x68], R3 ;  /* 0x0000680301007387 */ /* 0x0001e20000100800 */
        /* <DEDUP_REMOVED lines=10> */
[----:B0-----:R-:W-:Y:S01]  /*0eb0*/  IMAD.U32 R3, RZ, RZ, UR4 ;  /* 0x00000004ff037e24 */ /* 0x001fe2000f8e00ff */
[----:B------:R-:W-:Y:S01]  /*0ec0*/  SHF.R.S32.HI R8, RZ, 0x1f, R7 ;  /* 0x0000001fff087819 */ /* 0x000fe20000011407 */
[C---:B------:R-:W-:Y:S01]  /*0ed0*/  VIADD R234, R19.reuse, 0x60 ;  /* 0x0000006013ea7836 */ /* 0x040fe20000000000 */
[----:B------:R-:W-:Y:S01]  /*0ee0*/  SHF.R.S32.HI R7, RZ, 0x1f, R6 ;  /* 0x0000001fff077819 */ /* 0x000fe20000011406 */
[C---:B------:R-:W-:Y:S01]  /*0ef0*/  VIADD R233, R19.reuse, 0x68 ;  /* 0x0000006813e97836 */ /* 0x040fe20000000000 */
[----:B------:R0:W-:Y:S01]  /*0f00*/  STL [R1+0x30], R3 ;  /* 0x0000300301007387 */ /* 0x0001e20000100800 */
[C---:B------:R-:W-:Y:S01]  /*0f10*/  VIADD R232, R19.reuse, 0x70 ;  /* 0x0000007013e87836 */ /* 0x040fe20000000000 */
[----:B------:R-:W-:Y:S01]  /*0f20*/  SHF.R.S32.HI R6, RZ, 0x1f, R5 ;  /* 0x0000001fff067819 */ /* 0x000fe20000011405 */
[C---:B------:R-:W-:Y:S01]  /*0f30*/  VIADD R231, R19.reuse, 0x78 ;  /* 0x0000007813e77836 */ /* 0x040fe20000000000 */
[----:B------:R-:W-:Y:S01]  /*0f40*/  SHF.R.S32.HI R5, RZ, 0x1f, R4 ;  /* 0x0000001fff057819 */ /* 0x000fe20000011404 */
[C---:B------:R-:W-:Y:S01]  /*0f50*/  VIADD R230, R19.reuse, 0x80 ;  /* 0x0000008013e67836 */ /* 0x040fe20000000000 */
[----:B------:R-:W-:Y:S01]  /*0f60*/  SHF.R.S32.HI R5, RZ, 0x1f, R233 ;  /* 0x0000001fff057819 */ /* 0x000fe200000114e9 */
[----:B------:R-:W-:-:S02]  /*0f70*/  VIADD R229, R19, 0x88 ;  /* 0x0000008813e57836 */ /* 0x000fc40000000000 */
[C---:B------:R-:W-:Y:S01]  /*0f80*/  VIADD R228, R19.reuse, 0x90 ;  /* 0x0000009013e47836 */ /* 0x040fe20000000000 */
[----:B------:R-:W-:Y:S01]  /*0f90*/  SHF.R.S32.HI R5, RZ, 0x1f, R230 ;  /* 0x0000001fff057819 */ /* 0x000fe200000114e6 */
[C---:B0-----:R-:W-:Y:S02]  /*0fa0*/  VIADD R3, R19.reuse, 0x58 ;  /* 0x0000005813037836 */ /* 0x041fe40000000000 */
[C---:B------:R-:W-:Y:S02]  /*0fb0*/  VIADD R227, R19.reuse, 0x98 ;  /* 0x0000009813e37836 */ /* 0x040fe40000000000 */
        /* <DEDUP_REMOVED lines=20> */
[----:B------:R-:W-:Y:S01]  /*1100*/  IMAD R213, R2, 0x8, R0 ;  /* 0x0000000802d57824 */ /* 0x000fe200078e0200 */
[----:B------:R-:W-:-:S02]  /*1110*/  SHF.R.S32.HI R4, RZ, 0x1f, R223 ;  /* 0x0000001fff047819 */ /* 0x000fc400000114df */
[----:B------:R-:W-:Y:S02]  /*1120*/  SHF.R.S32.HI R3, RZ, 0x1f, R222 ;  /* 0x0000001fff037819 */ /* 0x000fe400000114de */
[----:B------:R-:W-:Y:S02]  /*1130*/  SHF.R.S32.HI R14, RZ, 0x1f, R14 ;  /* 0x0000001fff0e7819 */ /* 0x000fe4000001140e */
[----:B------:R-:W-:Y:S02]  /*1140*/  SHF.R.S32.HI R5, RZ, 0x1f, R221 ;  /* 0x0000001fff057819 */ /* 0x000fe400000114dd */
[----:B------:R-:W-:Y:S02]  /*1150*/  SHF.R.S32.HI R4, RZ, 0x1f, R220 ;  /* 0x0000001fff047819 */ /* 0x000fe400000114dc */
[----:B------:R-:W-:-:S07]  /*1160*/  SHF.R.S32.HI R3, RZ, 0x1f, R219 ;  /* 0x0000001fff037819 */ /* 0x000fce00000114db */
.L_x_2404:
[----:B------:R-:W-:Y:S01]  /*1170*/  ULDC.64 UR8, c[0x0][0xc88] ;  /* 0x0003220000087ab9 */ /* 0x000fe20000000a00 */
[----:B------:R-:W-:Y:S01]  /*1180*/  ULDC.64 UR12, c[0x0][0x208] ;  /* 0x00008200000c7ab9 */ /* 0x000fe20000000a00 */
[----:B------:R-:W-:Y:S01]  /*1190*/  UIMAD.WIDE UR8, UR7, 0x4, UR8 ;  /* 0x00000004070878a5 */ /* 0x000fe2000f8e0208 */
[----:B------:R-:W-:-:S05]  /*11a0*/  ULDC.64 UR10, c[0x0][0xa18] ;  /* 0x00028600000a7ab9 */ /* 0x000fca0000000a00 */
[----:B0123--:R-:W-:Y:S02]  /*11b0*/  IMAD.U32 R2, RZ, RZ, UR8 ;  /* 0x00000008ff027e24 */ /* 0x00ffe4000f8e00ff */
[----:B------:R-:W-:Y:S01]  /*11c0*/  IMAD.U32 R3, RZ, RZ, UR9 ;  /* 0x00000009ff037e24 */ /* 0x000fe2000f8e00ff */
        /* <DEDUP_REMOVED lines=10> */
[----:B------:R-:W-:Y:S01]  /*1270*/  IMAD.U32 R217, RZ, RZ, UR4 ;  /* 0x00000004ffd97e24 */ /* 0x000fe2000f8e00ff */
[----:B------:R-:W-:-:S04]  /*1280*/  @UP0 ULEA UR8, UP2, UR4, UR8, 0x2 ;  /* 0x0000000804080291 */ /* 0x000fc8000f84103f */
[----:B------:R-:W-:Y:S02]  /*1290*/  @UP0 ULEA.HI.X UR9, UR4, UR9, UR14, 0x2, UP2 ;  /* 0x0000000904090291 */ /* 0x000fe400090f140e */
[----:B------:R-:W-:Y:S01]  /*12a0*/  IMAD.U32 R6, RZ, RZ, UR14 ;  /* 0x0000000eff067e24 */ /* 0x000fe2000f8e00ff */
[----:B------:R-:W-:Y:S01]  /*12b0*/  @UP1 ULEA UR10, UP0, UR4, UR10, 0x2 ;  /* 0x0000000a040a1291 */ /* 0x000fe2000f80103f */
[----:B------:R-:W-:-:S03]  /*12c0*/  IMAD.U32 R2, RZ, RZ, UR8 ;  /* 0x00000008ff027e24 */ /* 0x000fc6000f8e00ff */
[----:B------:R-:W-:Y:S01]  /*12d0*/  @UP1 ULEA.HI.X UR11, UR4, UR11, UR14, 0x2, UP0 ;  /* 0x0000000b040b1291 */ /* 0x000fe200080f140e */
[----:B------:R-:W-:Y:S01]  /*12e0*/  IMAD.U32 R3, RZ, RZ, UR9 ;  /* 0x00000009ff037e24 */ /* 0x000fe2000f8e00ff */
[----:B------:R0:W-:Y:S01]  /*12f0*/  STL [R1+0x2c], R6 ;  /* 0x00002c0601007387 */ /* 0x0001e20000100800 */
[----:B------:R-:W-:Y:S01]  /*1300*/  IMAD.U32 R4, RZ, RZ, UR10 ;  /* 0x0000000aff047e24 */ /* 0x000fe2000f8e00ff */
[----:B------:R-:W-:Y:S01]  /*1310*/  ULDC.64 UR8, c[0x0][0x418] ;  /* 0x0001060000087ab9 */ /* 0x000fe20000000a00 */
[----:B------:R-:W-:Y:S01]  /*1320*/  ULOP3.LUT UR7, UR6, 0xff0000, URZ, 0xc0, !UPT ;  /* 0x00ff000006077892 */ /* 0x000fe2000f8ec03f */
[----:B------:R-:W-:Y:S01]  /*1330*/  IMAD.U32 R5, RZ, RZ, UR11 ;  /* 0x0000000bff057e24 */ /* 0x000fe2000f8e00ff */
[----:B------:R-:W2:Y:S01]  /*1340*/  @P0 LDG.E R2, desc[UR12][R2.64] ;  /* 0x0000000c02020981 */ /* 0x000ea2000c1e1900 */
[----:B------:R-:W-:-:S03]  /*1350*/  ULDC UR10, c[0x0][0x2f0] ;  /* 0x0000bc00000a7ab9 */ /* 0x000fc60000000800 */
[----:B------:R-:W3:Y:S01]  /*1360*/  @P2 LDG.E R4, desc[UR12][R4.64] ;  /* 0x0000000c04042981 */ /* 0x000ee2000c1e1900 */
[----:B------:R-:W-:Y:S01]  /*1370*/  ULDC UR11, c[0x0][0x288] ;  /* 0x0000a200000b7ab9 */ /* 0x000fe20000000800 */
        /* <DEDUP_REMOVED lines=11> */
[----:B------:R-:W-:Y:S01]  /*1430*/  ULEA.HI UR7, UR7, UR8, URZ, 0x10 ;  /* 0x0000000807077291 */ /* 0x000fe2000f8f803f */
[----:B------:R-:W-:Y:S01]  /*1440*/  IMAD.U32 R218, RZ, RZ, UR6 ;  /* 0x00000006ffda7e24 */ /* 0x000fe2000f8e00ff */
[----:B------:R-:W-:Y:S01]  /*1450*/  UIMAD UR10, UR9, UR10, URZ ;  /* 0x0000000a090a72a4 */ /* 0x000fe2000f8e023f */
[----:B--2---:R-:W-:Y:S02]  /*1460*/  @P0 R2UR UR4, R2 ;  /* 0x00000000020402ca */ /* 0x004fe400000e0000 */
[----:B---3--:R-:W-:-:S13]  /*1470*/  @P2 R2UR UR11, R4 ;  /* 0x00000000040b22ca */ /* 0x008fda00000e0000 */
[----:B------:R-:W-:Y:S01]  /*1480*/  IMAD.U32 R18, RZ, RZ, UR11 ;  /* 0x0000000bff127e24 */ /* 0x000fe2000f8e00ff */
[----:B0---45:R-:W-:Y:S06]  /*1490*/  @P2 BRA `(.L_x_2347) ;  /* 0x0000000000402947 */ /* 0x031fec0003800000 */
        /* <DEDUP_REMOVED lines=14> */
[----:B------:R-:W-:-:S06]  /*1580*/  UIADD3 UR6, -UR6, UR8, URZ ;  /* 0x0000000806067290 */ /* 0x000fcc000fffe13f */
[----:B------:R-:W-:-:S07]  /*1590*/  IMAD.U32 R18, RZ, RZ, UR6 ;  /* 0x00000006ff127e24 */ /* 0x000fce000f8e00ff */
.L_x_2347:
[----:B------:R-:W-:Y:S05]  /*15a0*/  @!P1 BRA `(.L_x_2348) ;  /* 0x0000000000289947 */ /* 0x000fea0003800000 */
[----:B------:R-:W-:Y:S01]  /*15b0*/  R2UR UR8, R217 ;  /* 0x00000000d90872ca */ /* 0x000fe200000e0000 */
[----:B------:R-:W-:Y:S01]  /*15c0*/  ULDC.64 UR10, c[0x0][0x208] ;  /* 0x00008200000a7ab9 */ /* 0x000fe20000000a00 */
[----:B------:R-:W-:-:S11]  /*15d0*/  R2UR UR9, R6 ;  /* 0x00000000060972ca */ /* 0x000fd600000e0000 */
[----:B------:R-:W-:-:S04]  /*15e0*/  ULEA UR6, UP0, UR8, UR12, 0x2 ;  /* 0x0000000c08067291 */ /* 0x000fc8000f80103f */
[----:B------:R-:W-:Y:S02]  /*15f0*/  ULEA.HI.X UR8, UR8, UR13, UR9, 0x2, UP0 ;  /* 0x0000000d08087291 */ /* 0x000fe400080f1409 */
[----:B------:R-:W-:-:S04]  /*1600*/  IMAD.U32 R2, RZ, RZ, UR6 ;  /* 0x00000006ff027e24 */ /* 0x000fc8000f8e00ff */
[----:B------:R-:W-:-:S05]  /*1610*/  IMAD.U32 R3, RZ, RZ, UR8 ;  /* 0x00000008ff037e24 */ /* 0x000fca000f8e00ff */
[----:B------:R-:W2:Y:S02]  /*1620*/  LDG.E R2, desc[UR10][R2.64] ;  /* 0x0000000a02027981 */ /* 0x000ea4000c1e1900 */
[----:B--2---:R-:W-:Y:S01]  /*1630*/  R2UR UR10, R2 ;  /* 0x00000000020a72ca */ /* 0x004fe200000e0000 */
[----:B------:R-:W-:-:S14]  /*1640*/  BRA `(.L_x_2349) ;  /* 0x00000000003c7947 */ /* 0x000fdc0003800000 */
.L_x_2348:
        /* <DEDUP_REMOVED lines=15> */
.L_x_2349:
[----:B------:R-:W-:Y:S01]  /*1740*/  ULDC UR6, c[0x0][0x448] ;  /* 0x0001120000067ab9 */ /* 0x000fe20000000800 */
[----:B------:R-:W-:Y:S01]  /*1750*/  R2UR UR8, R18 ;  /* 0x00000000120872ca */ /* 0x000fe200000e0000 */
[----:B------:R-:W-:Y:S02]  /*1760*/  UISETP.NE.AND UP0, UPT, UR6, 0x1, UPT ;  /* 0x000000010600788c */ /* 0x000fe4000bf05270 */
[----:B------:R-:W-:Y:S02]  /*1770*/  USHF.L.U32 UR5, UR5, 0x7, URZ ;  /* 0x0000000705057899 */ /* 0x000fe4000800063f */
[----:B------:R-:W-:Y:S02]  /*1780*/  UIADD3 UR10, -UR4, UR10, URZ ;  /* 0x0000000a040a7290 */ /* 0x000fe4000fffe13f */
[----:B------:R-:W-:Y:S02]  /*1790*/  UIADD3 UR6, UR5, 0x7f, URZ ;  /* 0x0000007f05067890 */ /* 0x000fe4000fffe03f */
[----:B------:R-:W-:-:S02]  /*17a0*/  IMAD.U32 R212, RZ, RZ, UR5 ;  /* 0x00000005ffd47e24 */ /* 0x000fc4000f8e00ff */
[----:B------:R-:W-:Y:S01]  /*17b0*/  IMAD.U32 R22, RZ, RZ, UR10 ;  /* 0x0000000aff167e24 */ /* 0x000fe2000f8e00ff */
[----:B------:R-:W-:Y:S01]  /*17c0*/  @UP0 ULDC UR4, c[0x0][0x44c] ;  /* 0x0001130000040ab9 */ /* 0x000fe20000000800 */
[----:B------:R-:W-:Y:S01]  /*17d0*/  @UP0 ULDC UR9, c[0x0][0x450] ;  /* 0x0001140000090ab9 */ /* 0x000fe20000000800 */
[----:B------:R-:W-:Y:S02]  /*17e0*/  UIMAD.WIDE.U32 UR4, UR6, UR4, URZ ;  /* 0x00000004060472a5 */ /* 0x000fe4000f8e003f */
[----:B------:R-:W-:Y:S02]  /*17f0*/  UIADD3 UR8, UR10, 0x50, -UR8 ;  /* 0x000000500a087890 */ /* 0x000fe4000fffe808 */
[----:B------:R-:W-:Y:S02]  /*1800*/  @UP0 USHF.R.U32.HI UR6, URZ, UR9, UR5 ;  /* 0x000000093f060299 */ /* 0x000fe40008011605 */
[----:B------:R-:W-:Y:S02]  /*1810*/  UIADD3 UR4, UR10, 0x4f, URZ ;  /* 0x0000004f0a047890 */ /* 0x000fe4000fffe03f */
[----:B------:R-:W-:-:S02]  /*1820*/  UIADD3 UR8, UR8, UR6, URZ ;  /* 0x0000000608087290 */ /* 0x000fc4000fffe03f */
[----:B------:R-:W-:Y:S02]  /*1830*/  UIMAD.WIDE UR4, UR4, 0x66666667, URZ ;  /* 0x66666667040478a5 */ /* 0x000fe4000f8e023f */
[----:B------:R-:W-:Y:S02]  /*1840*/  UIMAD.WIDE UR8, UR8, 0x66666667, URZ ;  /* 0x66666667080878a5 */ /* 0x000fe4000f8e023f */
[----:B------:R-:W-:Y:S02]  /*1850*/  USHF.R.U32.HI UR4, URZ, 0x1f, UR5 ;  /* 0x0000001f3f047899 */ /* 0x000fe40008011605 */
[----:B------:R-:W-:Y:S02]  /*1860*/  USHF.R.U32.HI UR6, URZ, 0x1f, UR9 ;  /* 0x0000001f3f067899 */ /* 0x000fe40008011609 */
[----:B------:R-:W-:Y:S02]  /*1870*/  ULEA.HI.SX32 UR4, UR5, UR4, 0x1b ;  /* 0x0000000405047291 */ /* 0x000fe4000f8fda3f */
[----:B------:R-:W-:-:S02]  /*1880*/  ULEA.HI.SX32 UR6, UR9, UR6, 0x1b ;  /* 0x0000000609067291 */ /* 0x000fc4000f8fda3f */
[----:B------:R-:W-:Y:S02]  /*1890*/  USHF.R.U32.HI UR5, URZ, 0x10, UR7 ;  /* 0x000000103f057899 */ /* 0x000fe40008011607 */
[----:B------:R-:W-:-:S04]  /*18a0*/  UISETP.LT.AND UP0, UPT, UR4, UR6, UPT ;  /* 0x000000060400728c */ /* 0x000fc8000bf01270 */
[----:B------:R-:W-:Y:S01]  /*18b0*/  USEL UR9, UR4, UR6, UP0 ;  /* 0x0000000604097287 */ /* 0x000fe20008000000 */
[----:B------:R-:W-:Y:S01]  /*18c0*/  IMAD.U32 R214, RZ, RZ, UR5 ;  /* 0x00000005ffd67e24 */ /* 0x000fe2000f8e00ff */
[----:B------:R-:W-:Y:S02]  /*18d0*/  ULOP3.LUT UR6, UR7, 0xff, URZ, 0xc0, !UPT ;  /* 0x000000ff07067892 */ /* 0x000fe4000f8ec03f */
[----:B------:R-:W-:Y:S01]  /*18e0*/  UISETP.GE.AND UP0, UPT, UR9, 0x1, UPT ;  /* 0x000000010900788c */ /* 0x000fe2000bf06270 */
[----:B------:R-:W-:-:S03]  /*18f0*/  UMOV UR4, URZ ;  /* 0x0000003f00047c82 */ /* 0x000fc60008000000 */
[----:B------:R-:W-:Y:S02]  /*1900*/  IMAD.U32 R216, RZ, RZ, UR6 ;  /* 0x00000006ffd87e24 */ /* 0x000fe4000f8e00ff */
[----:B------:R-:W-:-:S13]  /*1910*/  PLOP3.LUT P0, PT, PT, PT, UP0, 0x80, 0x0 ;  /* 0x000000000000781c */ /* 0x000fda0003f0f008 */
[----:B------:R-:W-:Y:S05]  /*1920*/  @!P0 BRA `(.L_x_2350) ;  /* 0x0000000000948947 */ /* 0x000fea0003800000 */
        /* <DEDUP_REMOVED lines=37> */
.L_x_2350:
        /* <DEDUP_REMOVED lines=81> */
[----:B------:R-:W-:Y:S02]  /*2090*/  UIADD3 UR6, UR8, 0x14400, URZ ;  /* 0x0001440008067890 */ /* 0x000fe4000fffe03f */
[----:B------:R-:W-:Y:S02]  /*20a0*/  IMAD.U32 R17, RZ, RZ, UR8 ;  /* 0x00000008ff117e24 */ /* 0x000fe4000f8e00ff */
[----:B0-----:R-:W-:Y:S01]  /*20b0*/  VIADD R0, R0, 0xffffff80 ;  /* 0xffffff8000007836 */ /* 0x001fe20000000000 */
[----:B------:R-:W-:-:S04]  /*20c0*/  ULOP3.LUT UP0, URZ, UR6, 0x9f, URZ, 0xc0, !UPT ;  /* 0x0000009f063f7892 */ /* 0x000fc8000f80c03f */
[----:B------:R-:W-:Y:S02]  /*20d0*/  SHF.R.S32.HI R3, RZ, 0x1f, R0 ;  /* 0x0000001fff037819 */ /* 0x000fe40000011400 */
        /* <DEDUP_REMOVED lines=28> */
.L_x_2352:
[----:B------:R-:W2:Y:S04]  /*22a0*/  LDL R20, [R1+0x30] ;  /* 0x0000300001147983 */ /* 0x000ea80000100800 */
[----:B------:R-:W3:Y:S01]  /*22b0*/  LDL R2, [R1+0x68] ;  /* 0x0000680001027983 */ /* 0x000ee20000100800 */
[----:B------:R-:W-:Y:S02]  /*22c0*/  R2UR UR6, R17 ;  /* 0x00000000110672ca */ /* 0x000fe400000e0000 */
[----:B--2---:R-:W-:Y:S02]  /*22d0*/  R2UR UR7, R20 ;  /* 0x00000000140772ca */ /* 0x004fe400000e0000 */
[----:B---3--:R-:W-:-:S11]  /*22e0*/  R2UR UR5, R2 ;  /* 0x00000000020572ca */ /* 0x008fd600000e0000 */
[----:B------:R-:W-:-:S04]  /*22f0*/  ULEA.HI UR4, UR7, UR7, URZ, 0x1 ;  /* 0x0000000707047291 */ /* 0x000fc8000f8f083f */
[----:B------:R-:W-:Y:S01]  /*2300*/  ULOP3.LUT UR4, UR4, 0xfffffffe, URZ, 0xc0, !UPT ;  /* 0xfffffffe04047892 */ /* 0x000fe2000f8ec03f */
[----:B------:R-:W-:-:S03]  /*2310*/  IMAD.U32 R2, RZ, RZ, UR5 ;  /* 0x00000005ff027e24 */ /* 0x000fc6000f8e00ff */
[----:B------:R-:W-:Y:S02]  /*2320*/  UIADD3 UR4, UR7, -UR4, URZ ;  /* 0x8000000407047290 */ /* 0x000fe4000fffe03f */
[----:B------:R-:W-:-:S04]  /*2330*/  ISETP.NE.AND P0, PT, R2, 0x3, PT ;  /* 0x000000030200780c */ /* 0x000fc80003f05270 */
[----:B------:R-:W-:-:S05]  /*2340*/  IMAD.U32 R0, RZ, RZ, UR4 ;  /* 0x00000004ff007e24 */ /* 0x000fca000f8e00ff */
[----:B------:R-:W-:-:S04]  /*2350*/  SHF.L.U32 R0, R0, 0x1f, RZ ;  /* 0x0000001f00007819 */ /* 0x000fc800000006ff */
[----:B------:R-:W0:Y:S02]  /*2360*/  SYNCS.PHASECHK.TRANS64.TRYWAIT P1, [UR6+0x38800], R0 ;  /* 0x03880000ff0075a7 */ /* 0x000e240008020146 */
[----:B0-----:R-:W-:Y:S05]  /*2370*/  @!P1 BRA `(.L_x_2353) ;  /* 0x0000018c00209947 */ /* 0x001fea0003800000 */
.L_x_2542:
[----:B------:R-:W-:Y:S05]  /*2380*/  @!P0 BRA `(.L_x_2354) ;  /* 0x0000000000048947 */ /* 0x000fea0003800000 */
[----:B------:R-:W-:Y:S01]  /*2390*/  BPT.TRAP 0x1 ;  /* 0x000000040000795c */ /* 0x000fe20000300000 */
.L_x_2354:
[----:B------:R-:W-:Y:S01]  /*23a0*/  R2UR UR5, R16 ;  /* 0x00000000100572ca */ /* 0x000fe200000e0000 */
[----:B0-----:R-:W-:Y:S01]  /*23b0*/  IMAD.U32 R0, RZ, RZ, UR60 ;  /* 0x0000003cff007e24 */ /* 0x001fe2000f8e00ff */
[----:B------:R-:W-:-:S11]  /*23c0*/  R2UR UR4, R17 ;  /* 0x00000000110472ca */ /* 0x000fd600000e0000 */
[----:B------:R-:W-:Y:S02]  /*23d0*/  IMAD.U32 R3, RZ, RZ, UR5 ;  /* 0x00000005ff037e24 */ /* 0x000fe4000f8e00ff */
[----:B------:R-:W-:-:S03]  /*23e0*/  LEA R0, R0, UR4, 0x3 ;  /* 0x0000000400007c11 */ /* 0x000fc6000f8e18ff */
[----:B------:R-:W-:-:S04]  /*23f0*/  SHF.L.U32 R3, R3, 0x1f, RZ ;  /* 0x0000001f03037819 */ /* 0x000fc800000006ff */
[----:B------:R0:W1:Y:S01]  /*2400*/  SYNCS.PHASECHK.TRANS64.TRYWAIT P2, [R0+URZ+0x38830], R3 ;  /* 0x03883003000075a7 */ /* 0x000062000804017f */
[----:B------:R-:W-:Y:S05]  /*2410*/  @!P0 BRA `(.L_x_2355) ;  /* 0x0000000000048947 */ /* 0x000fea0003800000 */
[----:B------:R-:W-:Y:S01]  /*2420*/  BPT.TRAP 0x1 ;  /* 0x000000040000795c */ /* 0x000fe20000300000 */
.L_x_2355:
[----:B------:R-:W2:Y:S02]  /*2430*/  S2R R2, SR_TID.X ;  /* 0x0000000000027919 */ /* 0x000ea40000002100 */
[----:B--2---:R-:W-:-:S04]  /*2440*/  LOP3.LUT R2, R2, 0x7f, RZ, 0xc0, !PT ;  /* 0x0000007f02027812 */ /* 0x004fc800078ec0ff */
[----:B------:R-:W-:Y:S01]  /*2450*/  ISETP.NE.AND P1, PT, R2, RZ, PT ;  /* 0x000000ff0200720c */ /* 0x000fe20003f25270 */
[----:B-1----:R-:W-:-:S12]  /*2460*/  @P2 BRA `(.L_x_2356) ;  /* 0x0000000000082947 */ /* 0x002fd80003800000 */
[----:B------:R-:W1:Y:S02]  /*2470*/  SYNCS.PHASECHK.TRANS64.TRYWAIT P2, [R0+URZ+0x38830], R3 ;  /* 0x03883003000075a7 */ /* 0x000e64000804017f */
[----:B-1----:R-:W-:Y:S05]  /*2480*/  @!P2 BRA `(.L_x_2357) ;  /* 0x0000018800f8a947 */ /* 0x002fea0003800000 */
.L_x_2356:
[----:B------:R-:W-:Y:S05]  /*2490*/  WARPSYNC.ALL ;  /* 0x0000000000007948 */ /* 0x000fea0003800000 */
[----:B------:R-:W-:Y:S01]  /*24a0*/  R2UR UR4, R17 ;  /* 0x00000000110472ca */ /* 0x000fe200000e0000 */
[----:B------:R-:W-:Y:S01]  /*24b0*/  ULOP3.LUT UR5, UR36, 0x10000, URZ, 0xfc, !UPT ;  /* 0x0001000024057892 */ /* 0x000fe2000f8efc3f */
[----:B------:R-:W-:Y:S01]  /*24c0*/  WARPGROUP.ARRIVE ;  /* 0x00000000000079c5 */ /* 0x000fe20000000000 */
[----:B------:R-:W-:Y:S01]  /*24d0*/  UMOV UR9, 0x40000040 ;  /* 0x4000004000097882 */ /* 0x000fe20000000000 */
[----:B------:R-:W-:Y:S01]  /*24e0*/  UMOV UR11, 0x40000040 ;  /* 0x40000040000b7882 */ /* 0x000fe20000000000 */
[----:B------:R-:W-:Y:S01]  /*24f0*/  UMOV UR15, UR9 ;  /* 0x00000009000f7c82 */ /* 0x000fe20008000000 */
[----:B------:R-:W-:Y:S01]  /*2500*/  IMAD.U32 R13, RZ, RZ, UR9 ;  /* 0x00000009ff0d7e24 */ /* 0x000fe2000f8e00ff */
[----:B------:R-:W-:Y:S01]  /*2510*/  UIADD3 UR7, UR5, 0x2, URZ ;  /* 0x0000000205077890 */ /* 0x000fe2000fffe03f */
[----:B01----:R-:W-:Y:S01]  /*2520*/  @!P1 VIADD R0, R0, 0x38840 ;  /* 0x0003884000009836 */ /* 0x003fe20000000000 */
[----:B------:R-:W-:Y:S01]  /*2530*/  UMOV UR8, UR5 ;  /* 0x0000000500087c82 */ /* 0x000fe20008000000 */
[----:B------:R-:W-:Y:S01]  /*2540*/  UMOV UR17, 0x40000040 ;  /* 0x4000004000117882 */ /* 0x000fe20000000000 */
[----:B------:R-:W-:Y:S01]  /*2550*/  UMOV UR14, UR8 ;  /* 0x00000008000e7c82 */ /* 0x000fe20008000000 */
[----:B------:R-:W-:Y:S01]  /*2560*/  IMAD.U32 R12, RZ, RZ, UR8 ;  /* 0x00000008ff0c7e24 */ /* 0x000fe2000f8e00ff */
[----:B------:R-:W-:Y:S01]  /*2570*/  UIADD3 UR4, UR4, 0x24400, URZ ;  /* 0x0002440004047890 */ /* 0x000fe2000fffe03f */
[----:B------:R-:W-:Y:S01]  /*2580*/  IMAD.U32 R11, RZ, RZ, UR17 ;  /* 0x00000011ff0b7e24 */ /* 0x000fe2000f8e00ff */
[----:B------:R-:W-:Y:S01]  /*2590*/  UMOV UR16, UR7 ;  /* 0x0000000700107c82 */ /* 0x000fe20008000000 */
[----:B------:R-:W-:Y:S01]  /*25a0*/  UMOV UR19, 0x40000040 ;  /* 0x4000004000137882 */ /* 0x000fe20000000000 */
[----:B------:R-:W-:Y:S01]  /*25b0*/  USHF.R.U32.HI UR4, URZ, 0x4, UR4 ;  /* 0x000000043f047899 */ /* 0x000fe20008011604 */
[----:B------:R-:W-:Y:S01]  /*25c0*/  IMAD.U32 R10, RZ, RZ, UR16 ;  /* 0x00000010ff0a7e24 */ /* 0x000fe2000f8e00ff */
[----:B------:R-:W-:Y:S01]  /*25d0*/  UIADD3 UR7, UR5, 0x4, URZ ;  /* 0x0000000405077890 */ /* 0x000fe2000fffe03f */
[----:B------:R-:W-:Y:S01]  /*25e0*/  @!P1 PRMT R0, RZ, 0x654, R0 ;  /* 0x00000654ff009816 */ /* 0x000fe20000000000 */
[----:B------:R-:W-:Y:S01]  /*25f0*/  ULOP3.LUT UR4, UR4, 0x3fff, URZ, 0xc0, !UPT ;  /* 0x00003fff04047892 */ /* 0x000fe2000f8ec03f */
[----:B------:R-:W-:Y:S01]  /*2600*/  CS2R R150, SRZ ;  /* 0x0000000000967805 */ /* 0x000fe2000001ff00 */
[----:B------:R-:W-:Y:S01]  /*2610*/  UMOV UR13, 0x40000040 ;  /* 0x40000040000d7882 */ /* 0x000fe20000000000 */
[----:B------:R-:W-:Y:S01]  /*2620*/  UIADD3 UR20, UR5, 0x404, URZ ;  /* 0x0000040405147890 */ /* 0x000fe2000fffe03f */
[----:B------:R-:W-:Y:S01]  /*2630*/  CS2R R148, SRZ ;  /* 0x0000000000947805 */ /* 0x000fe2000001ff00 */
[----:B------:R-:W-:Y:S01]  /*2640*/  ULOP3.LUT UR6, UR4, 0x10000, URZ, 0xfc, !UPT ;  /* 0x0001000004067892 */ /* 0x000fe2000f8efc3f */
[----:B------:R-:W-:Y:S01]  /*2650*/  CS2R R146, SRZ ;  /* 0x0000000000927805 */ /* 0x000fe2000001ff00 */
[----:B------:R-:W-:Y:S01]  /*2660*/  UMOV UR21, 0x40000040 ;  /* 0x4000004000157882 */ /* 0x000fe20000000000 */
[----:B------:R-:W-:Y:S01]  /*2670*/  UMOV UR23, 0x40000040 ;  /* 0x4000004000177882 */ /* 0x000fe20000000000 */
[----:B------:R-:W-:Y:S01]  /*2680*/  UIMAD UR4, UR60, 0xa00, UR6 ;  /* 0x00000a003c0478a4 */ /* 0x000fe2000f8e0206 */
[----:B------:R-:W-:Y:S01]  /*2690*/  CS2R R144, SRZ ;  /* 0x0000000000907805 */ /* 0x000fe2000001ff00 */
[----:B------:R-:W-:Y:S01]  /*26a0*/  IMAD.U32 R15, RZ, RZ, UR6 ;  /* 0x00000006ff0f7e24 */ /* 0x000fe2000f8e00ff */
[----:B------:R-:W-:Y:S01]  /*26b0*/  UIADD3 UR24, UR5, 0x406, URZ ;  /* 0x0000040605187890 */ /* 0x000fe2000fffe03f */
[----:B------:R-:W-:Y:S01]  /*26c0*/  CS2R R142, SRZ ;  /* 0x00000000008e7805 */ /* 0x000fe2000001ff00 */
[----:B------:R-:W-:Y:S01]  /*26d0*/  UIADD3 UR6, UR4, 0x200, URZ ;  /* 0x0000020004067890 */ /* 0x000fe2000fffe03f */
[----:B------:R-:W-:Y:S01]  /*26e0*/  CS2R R140, SRZ ;  /* 0x00000000008c7805 */ /* 0x000fe2000001ff00 */
[----:B------:R-:W-:Y:S01]  /*26f0*/  UMOV UR10, UR4 ;  /* 0x00000004000a7c82 */ /* 0x000fe20008000000 */
[----:B------:R-:W-:Y:S01]  /*2700*/  UIADD3 UR12, UR4, 0x2, URZ ;  /* 0x00000002040c7890 */ /* 0x000fe2000fffe03f */
[----:B------:R-:W-:Y:S01]  /*2710*/  HGMMA.64x16x16.F32 R56, gdesc[UR8], RZ, !UPT, gsb0 ;  /* 0x00200000083879f0 */ /* 0x000fe2000c0008ff */
[----:B------:R-:W-:Y:S01]  /*2720*/  UIADD3 UR10, UR4, 0x80, URZ ;  /* 0x00000080040a7890 */ /* 0x000fe2000fffe03f */
[----:B------:R-:W-:Y:S01]  /*2730*/  CS2R R138, SRZ ;  /* 0x00000000008a7805 */ /* 0x000fe2000001ff00 */
[----:B------:R-:W-:Y:S01]  /*2740*/  UMOV UR8, UR14 ;  /* 0x0000000e00087c82 */ /* 0x000fe20008000000 */
[----:B------:R-:W-:Y:S01]  /*2750*/  UMOV UR9, UR15 ;  /* 0x0000000f00097c82 */ /* 0x000fe20008000000 */
[----:B------:R-:W-:Y:S01]  /*2760*/  UMOV UR11, 0x40000040 ;  /* 0x40000040000b7882 */ /* 0x000fe20000000000 */
[----:B------:R-:W-:Y:S01]  /*2770*/  UMOV UR18, UR12 ;  /* 0x0000000c00127c82 */ /* 0x000fe20008000000 */
[----:B------:R-:W-:Y:S01]  /*2780*/  UIADD3 UR12, UR4, 0x4, URZ ;  /* 0x00000004040c7890 */ /* 0x000fe2000fffe03f */
[----:B------:R-:W-:Y:S01]  /*2790*/  CS2R R136, SRZ ;  /* 0x0000000000887805 */ /* 0x000fe2000001ff00 */
[----:B------:R-:W-:Y:S01]  /*27a0*/  UIADD3 UR22, UR4, 0x284, URZ ;  /* 0x0000028404167890 */ /* 0x000fe2000fffe03f */
[----:B------:R-:W-:Y:S01]  /*27b0*/  CS2R R134, SRZ ;  /* 0x0000000000867805 */ /* 0x000fe2000001ff00 */
[----:B------:R-:W-:Y:S01]  /*27c0*/  UIADD3 UR26, UR4, 0x286, URZ ;  /* 0x00000286041a7890 */ /* 0x000fe2000fffe03f */
[----:B------:R-:W-:Y:S01]  /*27d0*/  CS2R R132, SRZ ;  /* 0x0000000000847805 */ /* 0x000fe2000001ff00 */
[----:B------:R-:W-:Y:S01]  /*27e0*/  UMOV UR25, 0x40000040 ;  /* 0x4000004000197882 */ /* 0x000fe20000000000 */
[----:B------:R-:W-:Y:S01]  /*27f0*/  UMOV UR27, 0x40000040 ;  /* 0x40000040001b7882 */ /* 0x000fe20000000000 */
        /* <DEDUP_REMOVED lines=37> */
[----:B------:R-:W-:-:S02]  /*2a50*/  WARPGROUP.DEPBAR.LE gsb0, 0x0 ;  /* 0x00008000000079c5 */ /* 0x000fc40000010000 */
[----:B------:R-:W-:Y:S01]  /*2a60*/  WARPGROUP.ARRIVE ;  /* 0x00000000000079c5 */ /* 0x000fe20000000000 */
[----:B------:R-:W-:Y:S01]  /*2a70*/  UIADD3 UR54, UR4, 0x784, URZ ;  /* 0x0000078404367890 */ /* 0x000fe2000fffe03f */
[----:B------:R-:W-:Y:S01]  /*2a80*/  CS2R R106, SRZ ;  /* 0x00000000006a7805 */ /* 0x000fe2000001ff00 */
[----:B------:R-:W-:Y:S01]  /*2a90*/  UMOV UR53, 0x40000040 ;  /* 0x4000004000357882 */ /* 0x000fe20000000000 */
[----:B------:R-:W-:Y:S01]  /*2aa0*/  UMOV UR55, 0x40000040 ;  /* 0x4000004000377882 */ /* 0x000fe20000000000 */
[----:B------:R-:W-:Y:S01]  /*2ab0*/  UMOV UR57, 0x40000040 ;  /* 0x4000004000397882 */ /* 0x000fe20000000000 */
[----:B------:R-:W-:Y:S01]  /*2ac0*/  HGMMA.64x16x16.F32 R48, gdesc[UR8], RZ, !UPT, gsb0 ;  /* 0x00200000083079f0 */ /* 0x000fe2000c0008ff */
[----:B------:R-:W-:Y:S01]  /*2ad0*/  UIADD3 UR10, UR4, 0x100, URZ ;  /* 0x00000100040a7890 */ /* 0x000fe2000fffe03f */
[----:B------:R-:W-:Y:S01]  /*2ae0*/  IMAD.U32 R7, RZ, RZ, UR57 ;  /* 0x00000039ff077e24 */ /* 0x000fe2000f8e00ff */
[----:B------:R-:W-:Y:S01]  /*2af0*/  UMOV UR8, UR14 ;  /* 0x0000000e00087c82 */ /* 0x000fe20008000000 */
[----:B------:R-:W-:Y:S01]  /*2b00*/  UMOV UR9, UR15 ;  /* 0x0000000f00097c82 */ /* 0x000fe20008000000 */
[----:B------:R-:W-:Y:S01]  /*2b10*/  UMOV UR11, 0x40000040 ;  /* 0x40000040000b7882 */ /* 0x000fe20000000000 */
[----:B------:R-:W-:Y:S01]  /*2b20*/  UMOV UR59, 0x40000040 ;  /* 0x40000040003b7882 */ /* 0x000fe20000000000 */
        /* <DEDUP_REMOVED lines=31> */
[----:B------:R-:W-:Y:S01]  /*2d20*/  UMOV UR8, UR14 ;  /* 0x0000000e00087c82 */ /* 0x000fe20008000000 */
[----:B------:R-:W-:Y:S01]  /*2d30*/  UMOV UR9, UR15 ;  /* 0x0000000f00097c82 */ /* 0x000fe20008000000 */
[----:B------:R-:W-:Y:S01]  /*2d40*/  UMOV UR10, UR6 ;  /* 0x00000006000a7c82 */ /* 0x000fe20008000000 */
[----:B------:R-:W-:Y:S01]  /*2d50*/  UMOV UR11, 0x40000040 ;  /* 0x40000040000b7882 */ /* 0x000fe20000000000 */
[----:B------:R-:W-:Y:S01]  /*2d60*/  UMOV UR14, UR16 ;  /* 0x00000010000e7c82 */ /* 0x000fe20008000000 */
[----:B------:R-:W-:Y:S01]  /*2d70*/  UMOV UR15, UR17 ;  /* 0x00000011000f7c82 */ /* 0x000fe20008000000 */
[----:B------:R-:W-:Y:S01]  /*2d80*/  UIADD3 UR6, UR4, 0x202, URZ ;  /* 0x0000020204067890 */ /* 0x000fe2000fffe03f */
        /* <DEDUP_REMOVED lines=87> */
[----:B------:R-:W-:Y:S02]  /*3300*/  UIADD3 UR12, UR5, 0x400, URZ ;  /* 0x00000400050c7890 */ /* 0x000fe4000fffe03f */
[----:B------:R-:W-:Y:S02]  /*3310*/  UIADD3 UR5, UR5, 0xc06, URZ ;  /* 0x00000c0605057890 */ /* 0x000fe4000fffe03f */
[----:B------:R-:W-:-:S05]  /*3320*/  UIADD3 UR7, UR4, 0x786, URZ ;  /* 0x0000078604077890 */ /* 0x000fca000fffe03f */
[----:B------:R-:W-:Y:S02]  /*3330*/  UMOV UR56, UR5 ;  /* 0x0000000500387c82 */ /* 0x000fe40008000000 */
[----:B------:R-:W-:Y:S01]  /*3340*/  UMOV UR58, UR7 ;  /* 0x00000007003a7c82 */ /* 0x000fe20008000000 */
[----:B------:R-:W-:Y:S01]  /*3350*/  IMAD.U32 R6, RZ, RZ, UR56 ;  /* 0x00000038ff067e24 */ /* 0x000fe2000f8e00ff */
        /* <DEDUP_REMOVED lines=26> */
[----:B------:R-:W-:-:S06]  /*3500*/  UIADD3 UR11, UR61, -0x2, URZ ;  /* 0xfffffffe3d0b7890 */ /* 0x000fcc000fffe03f */
[----:B------:R-:W-:-:S06]  /*3510*/  IMAD.U32 R236, RZ, RZ, UR11 ;  /* 0x0000000bffec7e24 */ /* 0x000fcc000f8e00ff */
[----:B------:R-:W-:Y:S01]  /*3520*/  VIADD R2, R213, UR10 ;  /* 0x0000000ad5027c36 */ /* 0x000fe20008000000 */
        /* <DEDUP_REMOVED lines=25> */
[----:B------:R-:W-:Y:S01]  /*36c0*/  R2UR UR14, R23 ;  /* 0x00000000170e72ca */ /* 0x000fe200000e0000 */
        /* <DEDUP_REMOVED lines=24> */
[----:B------:R-:W-:-:S13]  /*3850*/  R2UR UR19, R18 ;  /* 0x00000000121372ca */ /* 0x000fda00000e0000 */
        /* <DEDUP_REMOVED lines=192> */
[----:B------:R-:W-:Y:S02]  /*4460*/  UISETP.NE.AND UP0, UPT, UR6, 0x1, UPT ;  /* 0x000000010600788c */ /* 0x000fe4000bf05270 */
[----:B------:R-:W-:-:S04]  /*4470*/  UIADD3 UR6, UR4, 0x984, URZ ;  /* 0x0000098404067890 */ /* 0x000fc8000fffe03f */
[----:B------:R-:W-:-:S05]  /*4480*/  PLOP3.LUT P2, PT, PT, PT, UP0, 0x80, 0x0 ;  /* 0x000000000000781c */ /* 0x000fca0003f4f008 */
[----:B------:R-:W-:-:S08]  /*4490*/  @UP0 ULDC UR5, c[0x0][0x44c] ;  /* 0x0001130000050ab9 */ /* 0x000fd00000000800 */
[----:B------:R-:W-:Y:S01]  /*44a0*/  @P2 IMAD.HI.U32 R3, R2, UR5, RZ ;  /* 0x0000000502032c27 */ /* 0x000fe2000f8e00ff */
[----:B------:R-:W-:-:S04]  /*44b0*/  @UP0 ULDC UR5, c[0x0][0x450] ;  /* 0x0001140000050ab9 */ /* 0x000fc80000000800 */
[----:B------:R-:W-:Y:S01]  /*44c0*/  @P2 SHF.R.U32.HI R2, RZ, UR5, R3 ;  /* 0x00000005ff022c19 */ /* 0x000fe20008011603 */
[----:B------:R-:W-:-:S04]  /*44d0*/  UIMAD UR5, UR61, -0x50, UR15 ;  /* 0xffffffb03d0578a4 */ /* 0x000fc8000f8e020f */
[----:B------:R-:W0:Y:S02]  /*44e0*/  SHFL.IDX PT, R5, R2, 0x1, 0x1c1f ;  /* 0x003c1f0002057f89 */ /* 0x000e2400000e0000 */
[----:B------:R-:W-:Y:S01]  /*44f0*/  IMAD.U32 R14, RZ, RZ, UR5 ;  /* 0x00000005ff0e7e24 */ /* 0x000fe2000f8e00ff */
[----:B------:R-:W-:Y:S01]  /*4500*/  UMOV UR5, UR23 ;  /* 0x0000001700057c82 */ /* 0x000fe20008000000 */
[----:B------:R-:W1:Y:S01]  /*4510*/  SHFL.IDX PT, R2, R2, RZ, 0x1c1f ;  /* 0x001c1fff02027589 */ /* 0x000e6200000e0000 */
        /* <DEDUP_REMOVED lines=23> */
[----:B------:R-:W-:-:S06]  /*4690*/  UIMAD UR6, UR61, -0x50, URZ ;  /* 0xffffffb03d0678a4 */ /* 0x000fcc000f8e023f */
[----:B------:R-:W-:Y:S01]  /*46a0*/  IMAD.U32 R4, RZ, RZ, UR6 ;  /* 0x00000006ff047e24 */ /* 0x000fe2000f8e00ff */
[----:B------:R-:W-:-:S04]  /*46b0*/  UIADD3 UR6, UR4, 0x986, URZ ;  /* 0x0000098604067890 */ /* 0x000fc8000fffe03f */
[----:B------:R-:W-:-:S04]  /*46c0*/  IADD3 R3, -R19, 0x51, R4 ;  /* 0x0000005113037810 */ /* 0x000fc80007ffe104 */
[----:B------:R-:W-:Y:S02]  /*46d0*/  IADD3 R4, -R20, UR15, R3 ;  /* 0x0000000f14047c10 */ /* 0x000fe4000fffe103 */
[----:B------:R-:W-:-:S04]  /*46e0*/  IADD3 R3, -R19, 0x50, R14 ;  /* 0x0000005013037810 */ /* 0x000fc80007ffe10e */
[-CC-:B0-----:R-:W-:Y:S02]  /*46f0*/  VIADDMNMX R5, R5, R4.reuse, R3.reuse, PT ;  /* 0x0000000405057246 */ /* 0x181fe40003800103 */
[----:B-1----:R-:W-:Y:S02]  /*4700*/  VIADDMNMX R3, R2, R4, R3, PT ;  /* 0x0000000402037246 */ /* 0x002fe40003800103 */
[C---:B------:R-:W-:Y:S02]  /*4710*/  ISETP.GT.AND P3, PT, R5.reuse, RZ, PT ;  /* 0x000000ff0500720c */ /* 0x040fe40003f64270 */
[C---:B------:R-:W-:Y:S02]  /*4720*/  ISETP.GT.AND P4, PT, R5.reuse, 0x1, PT ;  /* 0x000000010500780c */ /* 0x040fe40003f84270 */
[----:B------:R-:W-:Y:S01]  /*4730*/  ISETP.GT.AND P5, PT, R5, 0x8, PT ;  /* 0x000000080500780c */ /* 0x000fe20003fa4270 */
        /* <DEDUP_REMOVED lines=14> */
[C---:B------:R-:W-:Y:S01]  /*4820*/  ISETP.GT.AND P3, PT, R5.reuse, 0x9, PT ;  /* 0x000000090500780c */ /* 0x040fe20003f64270 */
        /* <DEDUP_REMOVED lines=26> */
[----:B------:R-:W-:Y:S01]  /*49d0*/  UMOV UR4, UR22 ;  /* 0x0000001600047c82 */ /* 0x000fe20008000000 */
        /* <DEDUP_REMOVED lines=15> */
[----:B------:R-:W-:-:S02]  /*4ad0*/  FMNMX.FTZ R14, R42, R21, !PT ;  /* 0x000000152a0e7209 */ /* 0x000fc40007810000 */
[----:B------:R-:W-:Y:S02]  /*4ae0*/  ISETP.GT.AND P3, PT, R5, 0x29, PT ;  /* 0x000000290500780c */ /* 0x000fe40003f64270 */
[----:B------:R-:W-:Y:S02]  /*4af0*/  FSEL R46, R46, -INF , P4 ;  /* 0xff8000002e2e7808 */ /* 0x000fe40002000000 */
[----:B------:R-:W-:Y:S02]  /*4b00*/  FMNMX.FTZ R21, R43, R14, !PT ;  /* 0x0000000e2b157209 */ /* 0x000fe40007810000 */
[----:B------:R-:W-:Y:S02]  /*4b10*/  ISETP.GT.AND P4, PT, R5, 0x30, PT ;  /* 0x000000300500780c */ /* 0x000fe40003f84270 */
[----:B------:R-:W-:Y:S02]  /*4b20*/  FSEL R47, R47, -INF , P3 ;  /* 0xff8000002f2f7808 */ /* 0x000fe40001800000 */
[----:B------:R-:W-:-:S02]  /*4b30*/  FMNMX.FTZ R14, R46, R21, !PT ;  /* 0x000000152e0e7209 */ /* 0x000fc40007810000 */
[----:B------:R-:W-:Y:S02]  /*4b40*/  ISETP.GT.AND P3, PT, R5, 0x31, PT ;  /* 0x000000310500780c */ /* 0x000fe40003f64270 */
[----:B------:R-:W-:Y:S01]  /*4b50*/  FMNMX.FTZ R21, R47, R14, !PT ;  /* 0x0000000e2f157209 */ /* 0x000fe20007810000 */
[----:B------:R-:W-:Y:S02]  /*4b60*/  WARPGROUP.DEPBAR.LE gsb0, 0x0 ;  /* 0x00008000000079c5 */ /* 0x000fe40000010000 */
[----:B------:R-:W-:Y:S01]  /*4b70*/  WARPGROUP.ARRIVE ;  /* 0x00000000000079c5 */ /* 0x000fe20000000000 */
[----:B------:R-:W-:Y:S02]  /*4b80*/  FSEL R34, R34, -INF , P4 ;  /* 0xff80000022227808 */ /* 0x000fe40002000000 */
[----:B------:R-:W-:Y:S02]  /*4b90*/  ISETP.GT.AND P4, PT, R5, 0x38, PT ;  /* 0x000000380500780c */ /* 0x000fe40003f84270 */
[----:B------:R-:W-:Y:S01]  /*4ba0*/  FSEL R35, R35, -INF , P3 ;  /* 0xff80000023237808 */ /* 0x000fe20001800000 */
[----:B------:R-:W-:Y:S01]  /*4bb0*/  HGMMA.64x16x16.F32 R24, gdesc[UR4], R24, gsb0 ;  /* 0x00200000041879f0 */ /* 0x000fe20008000818 */
[----:B------:R-:W-:Y:S01]  /*4bc0*/  FMNMX.FTZ R14, R34, R21, !PT ;  /* 0x00000015220e7209 */ /* 0x000fe20007810000 */
[----:B------:R-:W-:Y:S01]  /*4bd0*/  ULDC UR5, c[0x0][0x988] ;  /* 0x0002620000057ab9 */ /* 0x000fe20000000800 */
[----:B------:R-:W-:Y:S01]  /*4be0*/  ISETP.GT.AND P3, PT, R5, 0x39, PT ;  /* 0x000000390500780c */ /* 0x000fe20003f64270 */
[----:B------:R-:W-:Y:S01]  /*4bf0*/  @UP0 ULDC UR6, c[0x0][0x44c] ;  /* 0x0001130000060ab9 */ /* 0x000fe20000000800 */
[----:B------:R-:W-:Y:S01]  /*4c00*/  FSEL R38, R38, -INF , P4 ;  /* 0xff80000026267808 */ /* 0x000fe20002000000 */
[----:B------:R-:W-:Y:S01]  /*4c10*/  UIMAD.WIDE.U32 UR6, UR10, UR6, URZ ;  /* 0x000000060a0672a5 */ /* 0x000fe2000f8e003f */
[----:B------:R-:W-:Y:S01]  /*4c20*/  FMNMX.FTZ R21, R35, R14, !PT ;  /* 0x0000000e23157209 */ /* 0x000fe20007810000 */
[----:B------:R-:W-:Y:S01]  /*4c30*/  UMOV UR4, UR10 ;  /* 0x0000000a00047c82 */ /* 0x000fe20008000000 */
[----:B------:R-:W-:Y:S01]  /*4c40*/  ISETP.GT.AND P4, PT, R5, 0x40, PT ;  /* 0x000000400500780c */ /* 0x000fe20003f84270 */
[----:B------:R-:W-:Y:S01]  /*4c50*/  @UP0 ULDC UR10, c[0x0][0x450] ;  /* 0x00011400000a0ab9 */ /* 0x000fe20000000800 */
[----:B------:R-:W-:Y:S01]  /*4c60*/  FSEL R39, R39, -INF , P3 ;  /* 0xff80000027277808 */ /* 0x000fe20001800000 */
[----:B------:R-:W-:Y:S01]  /*4c70*/  @UP0 USHF.R.U32.HI UR4, URZ, UR10, UR7 ;  /* 0x0000000a3f040299 */ /* 0x000fe20008011607 */
[----:B------:R-:W-:-:S02]  /*4c80*/  FMNMX.FTZ R14, R38, R21, !PT ;  /* 0x00000015260e7209 */ /* 0x000fc40007810000 */
[----:B------:R-:W-:Y:S01]  /*4c90*/  ISETP.GT.AND P3, PT, R5, 0x41, PT ;  /* 0x000000410500780c */ /* 0x000fe20003f64270 */
[----:B------:R-:W-:Y:S01]  /*4ca0*/  UIADD3 UR6, UR4, UR15, -UR19 ;  /* 0x0000000f04067290 */ /* 0x000fe2000fffe813 */
[----:B------:R-:W-:-:S03]  /*4cb0*/  FMNMX.FTZ R21, R39, R14, !PT ;  /* 0x0000000e27157209 */ /* 0x000fc60007810000 */
[----:B------:R-:W-:-:S04]  /*4cc0*/  UIMAD.WIDE UR6, UR6, 0x66666667, URZ ;  /* 0x66666667060678a5 */ /* 0x000fc8000f8e023f */
[----:B------:R-:W-:-:S04]  /*4cd0*/  USHF.R.U32.HI UR4, URZ, 0x1f, UR7 ;  /* 0x0000001f3f047899 */ /* 0x000fc80008011607 */
[----:B------:R-:W-:-:S04]  /*4ce0*/  ULEA.HI.SX32 UR4, UR7, UR4, 0x1b ;  /* 0x0000000407047291 */ /* 0x000fc8000f8fda3f */
[----:B------:R-:W-:-:S04]  /*4cf0*/  UISETP.LT.AND UP1, UPT, UR14, UR4, UPT ;  /* 0x000000040e00728c */ /* 0x000fc8000bf21270 */
[----:B------:R-:W-:-:S04]  /*4d00*/  USEL UR6, UR14, UR4, !UP1 ;  /* 0x000000040e067287 */ /* 0x000fc8000c800000 */
[----:B------:R-:W-:Y:S01]  /*4d10*/  UISETP.GE.AND UP1, UPT, UR11, UR6, UPT ;  /* 0x000000060b00728c */ /* 0x000fe2000bf26270 */
[----:B------:R-:W-:Y:S02]  /*4d20*/  WARPGROUP.DEPBAR.LE gsb0, 0x0 ;  /* 0x00008000000079c5 */ /* 0x000fe40000010000 */
[----:B------:R-:W-:Y:S01]  /*4d30*/  FSEL R26, R26, -INF , P4 ;  /* 0xff8000001a1a7808 */ /* 0x000fe20002000000 */
[----:B------:R0:W-:Y:S01]  /*4d40*/  @!P1 SYNCS.ARRIVE.TRANS64.RED.A1T0 RZ, [R0+URZ], RZ ;  /* 0x000000ff00ff99a7 */ /* 0x0001e2000810043f */
        /* <DEDUP_REMOVED lines=8> */
[----:B------:R-:W-:Y:S02]  /*4dd0*/  ISETP.GT.AND P3, PT, R3, RZ, PT ;  /* 0x000000ff0300720c */ /* 0x000fe40003f64270 */
[----:B------:R-:W-:-:S02]  /*4de0*/  FMNMX.FTZ R14, R31, R14, !PT ;  /* 0x0000000e1f0e7209 */ /* 0x000fc40007810000 */
[----:B------:R-:W-:Y:S02]  /*4df0*/  ISETP.GT.AND P4, PT, R3, 0x1, PT ;  /* 0x000000010300780c */ /* 0x000fe40003f84270 */
[----:B------:R-:W-:Y:S01]  /*4e00*/  FSEL R56, R56, -INF , P3 ;  /* 0xff80000038387808 */ /* 0x000fe20001800000 */
[----:B------:R-:W1:Y:S01]  /*4e10*/  SHFL.BFLY PT, R5, R14, 0x2, 0x1f ;  /* 0x0c401f000e057f89 */ /* 0x000e6200000e0000 */
[----:B------:R-:W-:Y:S02]  /*4e20*/  FSEL R57, R57, -INF , P4 ;  /* 0xff80000039397808 */ /* 0x000fe40002000000 */
[C---:B------:R-:W-:Y:S02]  /*4e30*/  ISETP.GT.AND P3, PT, R3.reuse, 0x9, PT ;  /* 0x000000090300780c */ /* 0x040fe40003f64270 */
[----:B------:R-:W-:Y:S02]  /*4e40*/  ISETP.GT.AND P4, PT, R3, 0x11, PT ;  /* 0x000000110300780c */ /* 0x000fe40003f84270 */
[----:B------:R-:W-:-:S02]  /*4e50*/  FSEL R61, R61, -INF , P3 ;  /* 0xff8000003d3d7808 */ /* 0x000fc40001800000 */
[----:B------:R-:W-:Y:S02]  /*4e60*/  ISETP.GT.AND P3, PT, R3, 0x10, PT ;  /* 0x000000100300780c */ /* 0x000fe40003f64270 */
[----:B------:R-:W-:Y:S02]  /*4e70*/  FSEL R49, R49, -INF , P4 ;  /* 0xff80000031317808 */ /* 0x000fe40002000000 */
[----:B------:R-:W-:Y:S02]  /*4e80*/  FSEL R48, R48, -INF , P3 ;  /* 0xff80000030307808 */ /* 0x000fe40001800000 */
[C---:B------:R-:W-:Y:S02]  /*4e90*/  ISETP.GT.AND P3, PT, R3.reuse, 0x19, PT ;  /* 0x000000190300780c */ /* 0x040fe40003f64270 */
[----:B------:R-:W-:Y:S02]  /*4ea0*/  ISETP.GT.AND P4, PT, R3, 0x20, PT ;  /* 0x000000200300780c */ /* 0x000fe40003f84270 */
[----:B------:R-:W-:-:S02]  /*4eb0*/  FSEL R53, R53, -INF , P3 ;  /* 0xff80000035357808 */ /* 0x000fc40001800000 */
[C---:B------:R-:W-:Y:S02]  /*4ec0*/  ISETP.GT.AND P3, PT, R3.reuse, 0x21, PT ;  /* 0x000000210300780c */ /* 0x040fe40003f64270 */
[----:B------:R-:W-:Y:S02]  /*4ed0*/  FSEL R40, R40, -INF , P4 ;  /* 0xff80000028287808 */ /* 0x000fe40002000000 */
[----:B-1----:R-:W-:Y:S02]  /*4ee0*/  FMNMX.FTZ R20, R14, R5, !PT ;  /* 0x000000050e147209 */ /* 0x002fe40007810000 */
[----:B------:R-:W-:Y:S02]  /*4ef0*/  FMNMX.FTZ R5, R56, R57, !PT ;  /* 0x0000003938057209 */ /* 0x000fe40007810000 */
[----:B------:R-:W-:Y:S01]  /*4f00*/  ISETP.GT.AND P4, PT, R3, 0x28, PT ;  /* 0x000000280300780c */ /* 0x000fe20003f84270 */
[----:B------:R-:W1:Y:S01]  /*4f10*/  SHFL.BFLY PT, R21, R20, 0x1, 0x1f ;  /* 0x0c201f0014157f89 */ /* 0x000e6200000e0000 */
[----:B------:R-:W-:-:S02]  /*4f20*/  FMNMX.FTZ R2, R60, R5, !PT ;  /* 0x000000053c027209 */ /* 0x000fc40007810000 */
[----:B------:R-:W-:Y:S02]  /*4f30*/  FSEL R41, R41, -INF , P3 ;  /* 0xff80000029297808 */ /* 0x000fe40001800000 */
[----:B------:R-:W-:Y:S02]  /*4f40*/  FMNMX.FTZ R5, R61, R2, !PT ;  /* 0x000000023d057209 */ /* 0x000fe40007810000 */
[----:B------:R-:W-:Y:S02]  /*4f50*/  ISETP.GT.AND P3, PT, R3, 0x29, PT ;  /* 0x000000290300780c */ /* 0x000fe40003f64270 */
[----:B------:R-:W-:Y:S02]  /*4f60*/  FMNMX.FTZ R2, R48, R5, !PT ;  /* 0x0000000530027209 */ /* 0x000fe40007810000 */
[----:B------:R-:W-:Y:S02]  /*4f70*/  FSEL R44, R44, -INF , P4 ;  /* 0xff8000002c2c7808 */ /* 0x000fe40002000000 */
[----:B------:R-:W-:-:S02]  /*4f80*/  FMNMX.FTZ R5, R49, R2, !PT ;  /* 0x0000000231057209 */ /* 0x000fc40007810000 */
[----:B------:R-:W-:Y:S02]  /*4f90*/  FSEL R45, R45, -INF , P3 ;  /* 0xff8000002d2d7808 */ /* 0x000fe40001800000 */
[----:B------:R-:W-:Y:S02]  /*4fa0*/  FMNMX.FTZ R2, R52, R5, !PT ;  /* 0x0000000534027209 */ /* 0x000fe40007810000 */
[----:B------:R-:W-:Y:S02]  /*4fb0*/  ISETP.GT.AND P3, PT, R3, 0x30, PT ;  /* 0x000000300300780c */ /* 0x000fe40003f64270 */
[----:B------:R-:W-:Y:S02]  /*4fc0*/  FMNMX.FTZ R5, R53, R2, !PT ;  /* 0x0000000235057209 */ /* 0x000fe40007810000 */
[----:B------:R-:W-:Y:S02]  /*4fd0*/  ISETP.GT.AND P4, PT, R3, 0x31, PT ;  /* 0x000000310300780c */ /* 0x000fe40003f84270 */
[----:B-1----:R-:W-:-:S02]  /*4fe0*/  FMNMX.FTZ R4, R20, R21, !PT ;  /* 0x0000001514047209 */ /* 0x002fc40007810000 */
[----:B------:R-:W-:Y:S02]  /*4ff0*/  FMNMX.FTZ R2, R40, R5, !PT ;  /* 0x0000000528027209 */ /* 0x000fe40007810000 */
[C---:B------:R-:W-:Y:S01]  /*5000*/  FSETP.NEU.FTZ.AND P6, PT, R4.reuse, -INF , PT ;  /* 0xff8000000400780b */ /* 0x040fe20003fdd000 */
[----:B------:R-:W-:Y:S01]  /*5010*/  FMUL.FTZ R14, R4, UR5 ;  /* 0x00000005040e7c20 */ /* 0x000fe20008410000 */
[----:B------:R-:W-:Y:S02]  /*5020*/  FMNMX.FTZ R5, R41, R2, !PT ;  /* 0x0000000229057209 */ /* 0x000fe40007810000 */
[----:B------:R-:W-:Y:S02]  /*5030*/  FSEL R32, R32, -INF , P3 ;  /* 0xff80000020207808 */ /* 0x000fe40001800000 */
[----:B------:R-:W-:Y:S02]  /*5040*/  FSEL R21, R14, RZ, P6 ;  /* 0x000000ff0e157208 */ /* 0x000fe40003000000 */
[----:B------:R-:W-:-:S02]  /*5050*/  FMNMX.FTZ R14, R44, R5, !PT ;  /* 0x000000052c0e7209 */ /* 0x000fc40007810000 */
[----:B------:R-:W-:Y:S01]  /*5060*/  ISETP.GT.AND P3, PT, R3, 0x38, PT ;  /* 0x000000380300780c */ /* 0x000fe20003f64270 */
[--C-:B------:R-:W-:Y:S01]  /*5070*/  FFMA.FTZ R209, R58, UR5, -R21.reuse ;  /* 0x000000053ad17c23 */ /* 0x100fe20008010815 */
[----:B------:R-:W-:Y:S01]  /*5080*/  FMNMX.FTZ R5, R45, R14, !PT ;  /* 0x0000000e2d057209 */ /* 0x000fe20007810000 */
[--C-:B------:R-:W-:Y:S01]  /*5090*/  FFMA.FTZ R59, R59, UR5, -R21.reuse ;  /* 0x000000053b3b7c23 */ /* 0x100fe20008010815 */
[----:B------:R-:W-:Y:S01]  /*50a0*/  FSEL R33, R33, -INF , P4 ;  /* 0xff80000021217808 */ /* 0x000fe20002000000 */
[--C-:B------:R-:W-:Y:S01]  /*50b0*/  FFMA.FTZ R211, R62, UR5, -R21.reuse ;  /* 0x000000053ed37c23 */ /* 0x100fe20008010815 */
[----:B------:R-:W-:Y:S01]  /*50c0*/  FMNMX.FTZ R14, R32, R5, !PT ;  /* 0x00000005200e7209 */ /* 0x000fe20007810000 */
[----:B------:R-:W-:Y:S01]  /*50d0*/  MUFU.EX2 R209, R209 ;  /* 0x000000d100d17308 */ /* 0x000fe20000000800 */
[----:B------:R-:W-:Y:S01]  /*50e0*/  ISETP.GT.AND P4, PT, R3, 0x39, PT ;  /* 0x000000390300780c */ /* 0x000fe20003f84270 */
[--C-:B------:R-:W-:Y:S01]  /*50f0*/  FFMA.FTZ R63, R63, UR5, -R21.reuse ;  /* 0x000000053f3f7c23 */ /* 0x100fe20008010815 */
[----:B------:R-:W-:Y:S01]  /*5100*/  FSEL R36, R36, -INF , P3 ;  /* 0xff80000024247808 */ /* 0x000fe20001800000 */
[--C-:B------:R-:W-:Y:S01]  /*5110*/  FFMA.FTZ R205, R50, UR5, -R21.reuse ;  /* 0x0000000532cd7c23 */ /* 0x100fe20008010815 */
[----:B------:R-:W-:Y:S01]  /*5120*/  FMNMX.FTZ R5, R33, R14, !PT ;  /* 0x0000000e21057209 */ /* 0x000fe20007810000 */
[--C-:B------:R-:W-:Y:S01]  /*5130*/  FFMA.FTZ R51, R51, UR5, -R21.reuse ;  /* 0x0000000533337c23 */ /* 0x100fe20008010815 */
[----:B------:R-:W-:Y:S01]  /*5140*/  FSEL R37, R37, -INF , P4 ;  /* 0xff80000025257808 */ /* 0x000fe20002000000 */
[----:B------:R-:W-:Y:S01]  /*5150*/  MUFU.EX2 R2, R59 ;  /* 0x0000003b00027308 */ /* 0x000fe20000000800 */
[----:B------:R-:W-:Y:S01]  /*5160*/  ISETP.GT.AND P3, PT, R3, 0x40, PT ;  /* 0x000000400300780c */ /* 0x000fe20003f64270 */
[--C-:B------:R-:W-:Y:S01]  /*5170*/  FFMA.FTZ R54, R54, UR5, -R21.reuse ;  /* 0x0000000536367c23 */ /* 0x100fe20008010815 */
[----:B------:R-:W-:Y:S01]  /*5180*/  FMNMX.FTZ R20, R36, R5, !PT ;  /* 0x0000000524147209 */ /* 0x000fe20007810000 */
[--C-:B------:R-:W-:Y:S01]  /*5190*/  FFMA.FTZ R55, R55, UR5, -R21.reuse ;  /* 0x0000000537377c23 */ /* 0x100fe20008010815 */
[----:B------:R-:W-:Y:S01]  /*51a0*/  ISETP.GT.AND P4, PT, R3, 0x41, PT ;  /* 0x000000410300780c */ /* 0x000fe20003f84270 */
[--C-:B------:R-:W-:Y:S01]  /*51b0*/  FFMA.FTZ R42, R42, UR5, -R21.reuse ;  /* 0x000000052a2a7c23 */ /* 0x100fe20008010815 */
[----:B------:R-:W-:Y:S01]  /*51c0*/  FSEL R24, R24, -INF , P3 ;  /* 0xff80000018187808 */ /* 0x000fe20001800000 */
[----:B------:R-:W-:Y:S01]  /*51d0*/  MUFU.EX2 R211, R211 ;  /* 0x000000d300d37308 */ /* 0x000fe20000000800 */
[----:B------:R-:W-:Y:S01]  /*51e0*/  FMNMX.FTZ R5, R37, R20, !PT ;  /* 0x0000001425057209 */ /* 0x000fe20007810000 */
[--C-:B------:R-:W-:Y:S01]  /*51f0*/  FFMA.FTZ R43, R43, UR5, -R21.reuse ;  /* 0x000000052b2b7c23 */ /* 0x100fe20008010815 */
[----:B------:R-:W-:Y:S01]  /*5200*/  ISETP.GT.AND P3, PT, R3, 0x48, PT ;  /* 0x000000480300780c */ /* 0x000fe20003f64270 */
[--C-:B------:R-:W-:Y:S01]  /*5210*/  FFMA.FTZ R46, R46, UR5, -R21.reuse ;  /* 0x000000052e2e7c23 */ /* 0x100fe20008010815 */
[----:B------:R-:W-:Y:S01]  /*5220*/  FSEL R25, R25, -INF , P4 ;  /* 0xff80000019197808 */ /* 0x000fe20002000000 */
[--C-:B------:R-:W-:Y:S01]  /*5230*/  FFMA.FTZ R47, R47, UR5, -R21.reuse ;  /* 0x000000052f2f7c23 */ /* 0x100fe20008010815 */
[----:B------:R-:W-:Y:S01]  /*5240*/  FMNMX.FTZ R20, R24, R5, !PT ;  /* 0x0000000518147209 */ /* 0x000fe20007810000 */
[----:B------:R1:W-:Y:S01]  /*5250*/  MUFU.EX2 R14, R63 ;  /* 0x0000003f000e7308 */ /* 0x0003e20000000800 */
        /* <DEDUP_REMOVED lines=8> */
[----:B------:R-:W-:Y:S01]  /*52e0*/  FMNMX.FTZ R20, R28, R3, !PT ;  /* 0x000000031c147209 */ /* 0x000fe20007810000 */
[--C-:B------:R-:W-:Y:S01]  /*52f0*/  FFMA.FTZ R39, R39, UR5, -R21.reuse ;  /* 0x0000000527277c23 */ /* 0x100fe20008010815 */
[--C-:B------:R-:W-:Y:S01]  /*5300*/  FFMA.FTZ R26, R26, UR5, -R21.reuse ;  /* 0x000000051a1a7c23 */ /* 0x100fe20008010815 */
[--C-:B------:R-:W-:Y:S01]  /*5310*/  FFMA.FTZ R27, R27, UR5, -R21.reuse ;  /* 0x000000051b1b7c23 */ /* 0x100fe20008010815 */
[----:B------:R-:W-:Y:S01]  /*5320*/  FMNMX.FTZ R20, R29, R20, !PT ;  /* 0x000000141d147209 */ /* 0x000fe20007810000 */
[--C-:B------:R-:W-:Y:S01]  /*5330*/  FFMA.FTZ R30, R30, UR5, -R21.reuse ;  /* 0x000000051e1e7c23 */ /* 0x100fe20008010815 */
[----:B------:R-:W-:Y:S01]  /*5340*/  FFMA.FTZ R21, R31, UR5, -R21 ;  /* 0x000000051f157c23 */ /* 0x000fe20008010815 */
[----:B------:R-:W-:Y:S01]  /*5350*/  MUFU.EX2 R50, R51 ;  /* 0x0000003300327308 */ /* 0x000fe20000000800 */
[----:B-1----:R-:W-:Y:S01]  /*5360*/  CS2R R62, SRZ ;  /* 0x00000000003e7805 */ /* 0x002fe2000001ff00 */
[----:B------:R-:W1:Y:S06]  /*5370*/  SHFL.BFLY PT, R3, R20, 0x2, 0x1f ;  /* 0x0c401f0014037f89 */ /* 0x000e6c00000e0000 */
[----:B------:R-:W-:Y:S08]  /*5380*/  MUFU.EX2 R54, R54 ;  /* 0x0000003600367308 */ /* 0x000ff00000000800 */
[----:B------:R-:W2:Y:S08]  /*5390*/  MUFU.EX2 R55, R55 ;  /* 0x0000003700377308 */ /* 0x000eb00000000800 */
[----:B------:R-:W-:Y:S01]  /*53a0*/  MUFU.EX2 R42, R42 ;  /* 0x0000002a002a7308 */ /* 0x000fe20000000800 */
[----:B-1----:R-:W-:-:S05]  /*53b0*/  FMNMX.FTZ R5, R20, R3, !PT ;  /* 0x0000000314057209 */ /* 0x002fca0007810000 */
[----:B------:R-:W1:Y:S02]  /*53c0*/  SHFL.BFLY PT, R20, R5, 0x1, 0x1f ;  /* 0x0c201f0005147f89 */ /* 0x000e6400000e0000 */
[----:B------:R-:W3:Y:S01]  /*53d0*/  MUFU.EX2 R43, R43 ;  /* 0x0000002b002b7308 */ /* 0x000ee20000000800 */
[----:B--2---:R-:W-:-:S07]  /*53e0*/  F2FP.F16.F32.PACK_AB R207, R55, R54 ;  /* 0x0000003637cf723e */ /* 0x004fce00000000ff */
[----:B------:R-:W-:Y:S08]  /*53f0*/  MUFU.EX2 R46, R46 ;  /* 0x0000002e002e7308 */ /* 0x000ff00000000800 */
[----:B------:R-:W-:Y:S01]  /*5400*/  MUFU.EX2 R47, R47 ;  /* 0x0000002f002f7308 */ /* 0x000fe20000000800 */
[----:B---3--:R-:W-:Y:S02]  /*5410*/  F2FP.F16.F32.PACK_AB R201, R43, R42 ;  /* 0x0000002a2bc9723e */ /* 0x008fe400000000ff */
[----:B-1----:R-:W-:Y:S01]  /*5420*/  FMNMX.FTZ R3, R5, R20, !PT ;  /* 0x0000001405037209 */ /* 0x002fe20007810000 */
[----:B------:R-:W-:-:S04]  /*5430*/  FADD.FTZ R20, R209, R2 ;  /* 0x00000002d1147221 */ /* 0x000fc80000010000 */
[----:B------:R-:W-:Y:S01]  /*5440*/  MUFU.EX2 R34, R34 ;  /* 0x0000002200227308 */ /* 0x000fe20000000800 */
[----:B------:R-:W-:Y:S01]  /*5450*/  F2FP.F16.F32.PACK_AB R209, R2, R209 ;  /* 0x000000d102d1723e */ /* 0x000fe200000000ff */
[C---:B------:R-:W-:Y:S01]  /*5460*/  FMUL.FTZ R5, R3.reuse, UR5 ;  /* 0x0000000503057c20 */ /* 0x040fe20008410000 */
[----:B------:R-:W-:Y:S01]  /*5470*/  FSETP.NEU.FTZ.AND P3, PT, R3, -INF , PT ;  /* 0xff8000000300780b */ /* 0x000fe20003f7d000 */
[----:B------:R-:W-:Y:S01]  /*5480*/  FADD.FTZ R31, R211, R20 ;  /* 0x00000014d31f7221 */ /* 0x000fe20000010000 */
[C---:B------:R-:W-:Y:S02]  /*5490*/  F2FP.F16.F32.PACK_AB R211, R14.reuse, R211 ;  /* 0x000000d30ed3723e */ /* 0x040fe400000000ff */
[----:B------:R-:W-:Y:S01]  /*54a0*/  FSEL R5, R5, RZ, P3 ;  /* 0x000000ff05057208 */ /* 0x000fe20001800000 */
[----:B------:R-:W-:Y:S01]  /*54b0*/  FADD.FTZ R20, R14, R31 ;  /* 0x0000001f0e147221 */ /* 0x000fe20000010000 */
[----:B------:R-:W-:Y:S01]  /*54c0*/  MUFU.EX2 R35, R35 ;  /* 0x0000002300237308 */ /* 0x000fe20000000800 */
[----:B------:R-:W-:-:S02]  /*54d0*/  PLOP3.LUT P3, PT, PT, PT, UP1, 0x80, 0x0 ;  /* 0x000000000000781c */ /* 0x000fc40003f6f018 */
        /* <DEDUP_REMOVED lines=17> */
[--C-:B------:R-:W-:Y:S01]  /*55f0*/  FFMA.FTZ R32, R32, UR5, -R5.reuse ;  /* 0x0000000520207c23 */ /* 0x100fe20008010805 */
[--C-:B------:R-:W-:Y:S01]  /*5600*/  FFMA.FTZ R33, R33, UR5, -R5.reuse ;  /* 0x0000000521217c23 */ /* 0x100fe20008010805 */
[--C-:B------:R-:W-:Y:S01]  /*5610*/  FFMA.FTZ R36, R36, UR5, -R5.reuse ;  /* 0x0000000524247c23 */ /* 0x100fe20008010805 */
[----:B------:R-:W-:Y:S01]  /*5620*/  FADD.FTZ R51, R55, R58 ;  /* 0x0000003a37337221 */ /* 0x000fe20000010000 */
[--C-:B------:R-:W-:Y:S01]  /*5630*/  FFMA.FTZ R37, R37, UR5, -R5.reuse ;  /* 0x0000000525257c23 */ /* 0x100fe20008010805 */
[----:B------:R-:W2:Y:S01]  /*5640*/  MUFU.EX2 R60, R60 ;  /* 0x0000003c003c7308 */ /* 0x000ea20000000800 */
[----:B------:R-:W-:Y:S01]  /*5650*/  FFMA.FTZ R24, R24, UR5, -R5 ;  /* 0x0000000518187c23 */ /* 0x000fe20008010805 */
[----:B------:R-:W-:Y:S01]  /*5660*/  FADD.FTZ R58, R42, R51 ;  /* 0x000000332a3a7221 */ /* 0x000fe20000010000 */
[--C-:B------:R-:W-:Y:S01]  /*5670*/  FFMA.FTZ R25, R25, UR5, -R5.reuse ;  /* 0x0000000519197c23 */ /* 0x100fe20008010805 */
[--C-:B------:R-:W-:Y:S01]  /*5680*/  FFMA.FTZ R28, R28, UR5, -R5.reuse ;  /* 0x000000051c1c7c23 */ /* 0x100fe20008010805 */
[----:B------:R-:W-:Y:S01]  /*5690*/  FFMA.FTZ R29, R29, UR5, -R5 ;  /* 0x000000051d1d7c23 */ /* 0x000fe20008010805 */
[----:B------:R-:W-:Y:S01]  /*56a0*/  FADD.FTZ R51, R43, R58 ;  /* 0x0000003a2b337221 */ /* 0x000fe20000010000 */
[----:B------:R-:W-:Y:S01]  /*56b0*/  F2FP.F16.F32.PACK_AB R205, R50, R205 ;  /* 0x000000cd32cd723e */ /* 0x000fe200000000ff */
[----:B------:R-:W3:Y:S01]  /*56c0*/  MUFU.EX2 R61, R61 ;  /* 0x0000003d003d7308 */ /* 0x000ee20000000800 */
[----:B-1----:R-:W-:Y:S01]  /*56d0*/  FADD.FTZ R31, R56, R57 ;  /* 0x00000039381f7221 */ /* 0x002fe20000010000 */
[----:B0-----:R-:W-:Y:S01]  /*56e0*/  FADD.FTZ R0, R46, R51 ;  /* 0x000000332e007221 */ /* 0x001fe20000010000 */
[----:B------:R-:W-:-:S02]  /*56f0*/  F2FP.F16.F32.PACK_AB R203, R47, R46 ;  /* 0x0000002e2fcb723e */ /* 0x000fc400000000ff */
[----:B------:R-:W-:Y:S02]  /*5700*/  CS2R R58, SRZ ;  /* 0x00000000003a7805 */ /* 0x000fe4000001ff00 */
[----:B------:R-:W-:Y:S01]  /*5710*/  F2FP.F16.F32.PACK_AB R197, R35, R34 ;  /* 0x0000002223c5723e */ /* 0x000fe200000000ff */
[----:B------:R-:W-:Y:S01]  /*5720*/  FADD.FTZ R51, R47, R0 ;  /* 0x000000002f337221 */ /* 0x000fe20000010000 */
[----:B------:R-:W-:Y:S01]  /*5730*/  F2FP.F16.F32.PACK_AB R208, R57, R56 ;  /* 0x0000003839d0723e */ /* 0x000fe200000000ff */
[----:B------:R-:W0:Y:S01]  /*5740*/  MUFU.EX2 R48, R48 ;  /* 0x0000003000307308 */ /* 0x000e220000000800 */
[----:B--2---:R-:W-:Y:S01]  /*5750*/  FADD.FTZ R20, R60, R31 ;  /* 0x0000001f3c147221 */ /* 0x004fe20000010000 */
[----:B------:R-:W-:Y:S02]  /*5760*/  CS2R R56, SRZ ;  /* 0x0000000000387805 */ /* 0x000fe4000001ff00 */
[----:B------:R-:W-:Y:S02]  /*5770*/  CS2R R54, SRZ ;  /* 0x0000000000367805 */ /* 0x000fe4000001ff00 */
[----:B------:R-:W-:-:S02]  /*5780*/  CS2R R46, SRZ ;  /* 0x00000000002e7805 */ /* 0x000fc4000001ff00 */
[----:B------:R-:W-:Y:S01]  /*5790*/  CS2R R42, SRZ ;  /* 0x00000000002a7805 */ /* 0x000fe2000001ff00 */
[----:B------:R-:W1:Y:S01]  /*57a0*/  MUFU.EX2 R49, R49 ;  /* 0x0000003100317308 */ /* 0x000e620000000800 */
[C---:B---3--:R-:W-:Y:S01]  /*57b0*/  FADD.FTZ R31, R61.reuse, R20 ;  /* 0x000000143d1f7221 */ /* 0x048fe20000010000 */
[----:B------:R-:W-:Y:S02]  /*57c0*/  F2FP.F16.F32.PACK_AB R210, R61, R60 ;  /* 0x0000003c3dd2723e */ /* 0x000fe400000000ff */
[----:B------:R-:W-:-:S04]  /*57d0*/  CS2R R60, SRZ ;  /* 0x00000000003c7805 */ /* 0x000fc8000001ff00 */
[----:B------:R-:W2:Y:S01]  /*57e0*/  MUFU.EX2 R52, R52 ;  /* 0x0000003400347308 */ /* 0x000ea20000000800 */
[----:B0-----:R-:W-:-:S07]  /*57f0*/  FADD.FTZ R20, R48, R31 ;  /* 0x0000001f30147221 */ /* 0x001fce0000010000 */
[----:B------:R-:W0:Y:S01]  /*5800*/  MUFU.EX2 R53, R53 ;  /* 0x0000003500357308 */ /* 0x000e220000000800 */
[C---:B-1----:R-:W-:Y:S01]  /*5810*/  FADD.FTZ R31, R49.reuse, R20 ;  /* 0x00000014311f7221 */ /* 0x042fe20000010000 */
[----:B------:R-:W-:Y:S02]  /*5820*/  F2FP.F16.F32.PACK_AB R204, R49, R48 ;  /* 0x0000003031cc723e */ /* 0x000fe400000000ff */
[----:B------:R-:W-:-:S04]  /*5830*/  CS2R R48, SRZ ;  /* 0x0000000000307805 */ /* 0x000fc8000001ff00 */
[----:B------:R-:W1:Y:S01]  /*5840*/  MUFU.EX2 R40, R40 ;  /* 0x0000002800287308 */ /* 0x000e620000000800 */
[----:B--2---:R-:W-:-:S07]  /*5850*/  FADD.FTZ R20, R52, R31 ;  /* 0x0000001f34147221 */ /* 0x004fce0000010000 */
[----:B------:R-:W2:Y:S01]  /*5860*/  MUFU.EX2 R41, R41 ;  /* 0x0000002900297308 */ /* 0x000ea20000000800 */
[C---:B0-----:R-:W-:Y:S01]  /*5870*/  FADD.FTZ R31, R53.reuse, R20 ;  /* 0x00000014351f7221 */ /* 0x041fe20000010000 */
[----:B------:R-:W-:Y:S01]  /*5880*/  FADD.FTZ R20, R34, R51 ;  /* 0x0000003322147221 */ /* 0x000fe20000010000 */
[----:B------:R-:W-:Y:S02]  /*5890*/  F2FP.F16.F32.PACK_AB R206, R53, R52 ;  /* 0x0000003435ce723e */ /* 0x000fe400000000ff */
[----:B------:R-:W-:Y:S02]  /*58a0*/  CS2R R52, SRZ ;  /* 0x0000000000347805 */ /* 0x000fe4000001ff00 */
[----:B------:R-:W-:Y:S01]  /*58b0*/  CS2R R50, SRZ ;  /* 0x0000000000327805 */ /* 0x000fe2000001ff00 */
[----:B------:R-:W-:Y:S01]  /*58c0*/  FADD.FTZ R5, R35, R20 ;  /* 0x0000001423057221 */ /* 0x000fe20000010000 */
[----:B------:R-:W-:Y:S01]  /*58d0*/  IMAD.U32 R20, RZ, RZ, UR6 ;  /* 0x00000006ff147e24 */ /* 0x000fe2000f8e00ff */
[----:B------:R-:W0:Y:S01]  /*58e0*/  MUFU.EX2 R44, R44 ;  /* 0x0000002c002c7308 */ /* 0x000e220000000800 */
[----:B-1----:R-:W-:Y:S01]  /*58f0*/  FADD.FTZ R0, R40, R31 ;  /* 0x0000001f28007221 */ /* 0x002fe20000010000 */
[----:B------:R-:W-:-:S06]  /*5900*/  CS2R R34, SRZ ;  /* 0x0000000000227805 */ /* 0x000fcc000001ff00 */
[----:B------:R-:W1:Y:S01]  /*5910*/  MUFU.EX2 R38, R38 ;  /* 0x0000002600267308 */ /* 0x000e620000000800 */
[C---:B--2---:R-:W-:Y:S01]  /*5920*/  FADD.FTZ R31, R41.reuse, R0 ;  /* 0x00000000291f7221 */ /* 0x044fe20000010000 */
[----:B------:R-:W-:Y:S02]  /*5930*/  F2FP.F16.F32.PACK_AB R200, R41, R40 ;  /* 0x0000002829c8723e */ /* 0x000fe400000000ff */
        /* <DEDUP_REMOVED lines=10> */
[C---:B0-----:R-:W-:Y:S01]  /*59e0*/  FADD.FTZ R31, R39.reuse, R2 ;  /* 0x00000002271f7221 */ /* 0x041fe20000010000 */
[----:B------:R-:W-:Y:S02]  /*59f0*/  F2FP.F16.F32.PACK_AB R199, R39, R38 ;  /* 0x0000002627c7723e */ /* 0x000fe400000000ff */
[----:B------:R-:W-:-:S04]  /*5a00*/  CS2R R38, SRZ ;  /* 0x0000000000267805 */ /* 0x000fc8000001ff00 */
[----:B------:R-:W0:Y:S01]  /*5a10*/  MUFU.EX2 R33, R33 ;  /* 0x0000002100217308 */ /* 0x000e220000000800 */
[----:B-1----:R-:W-:-:S07]  /*5a20*/  FADD.FTZ R0, R32, R5 ;  /* 0x0000000520007221 */ /* 0x002fce0000010000 */
[----:B------:R-:W1:Y:S01]  /*5a30*/  MUFU.EX2 R27, R27 ;  /* 0x0000001b001b7308 */ /* 0x000e620000000800 */
[----:B--2---:R-:W-:-:S07]  /*5a40*/  FADD.FTZ R2, R26, R31 ;  /* 0x0000001f1a027221 */ /* 0x004fce0000010000 */
[----:B------:R-:W2:Y:S01]  /*5a50*/  MUFU.EX2 R36, R36 ;  /* 0x0000002400247308 */ /* 0x000ea20000000800 */
[C---:B0-----:R-:W-:Y:S01]  /*5a60*/  FADD.FTZ R5, R33.reuse, R0 ;  /* 0x0000000021057221 */ /* 0x041fe20000010000 */
[----:B------:R-:W-:Y:S02]  /*5a70*/  F2FP.F16.F32.PACK_AB R196, R33, R32 ;  /* 0x0000002021c4723e */ /* 0x000fe400000000ff */
[----:B------:R-:W-:-:S04]  /*5a80*/  CS2R R32, SRZ ;  /* 0x0000000000207805 */ /* 0x000fc8000001ff00 */
[----:B------:R-:W0:Y:S01]  /*5a90*/  MUFU.EX2 R30, R30 ;  /* 0x0000001e001e7308 */ /* 0x000e220000000800 */
[C---:B-1----:R-:W-:Y:S01]  /*5aa0*/  FADD.FTZ R31, R27.reuse, R2 ;  /* 0x000000021b1f7221 */ /* 0x042fe20000010000 */
[----:B------:R-:W-:Y:S02]  /*5ab0*/  F2FP.F16.F32.PACK_AB R193, R27, R26 ;  /* 0x0000001a1bc1723e */ /* 0x000fe400000000ff */
[----:B------:R-:W-:-:S04]  /*5ac0*/  CS2R R26, SRZ ;  /* 0x00000000001a7805 */ /* 0x000fc8000001ff00 */
[----:B------:R-:W1:Y:S01]  /*5ad0*/  MUFU.EX2 R37, R37 ;  /* 0x0000002500257308 */ /* 0x000e620000000800 */
[----:B--2---:R-:W-:-:S07]  /*5ae0*/  FADD.FTZ R0, R36, R5 ;  /* 0x0000000524007221 */ /* 0x004fce0000010000 */
        /* <DEDUP_REMOVED lines=10> */
[----:B------:R-:W-:Y:S01]  /*5b90*/  F2FP.F16.F32.PACK_AB R195, R21, R30 ;  /* 0x0000001e15c3723e */ /* 0x000fe200000000ff */
[----:B------:R-:W-:Y:S01]  /*5ba0*/  IMAD.MOV.U32 R2, RZ, RZ, 0x3f800000 ;  /* 0x3f800000ff027424 */ /* 0x000fe200078e00ff */
[----:B------:R-:W-:-:S04]  /*5bb0*/  CS2R R30, SRZ ;  /* 0x00000000001e7805 */ /* 0x000fc8000001ff00 */
[----:B------:R-:W0:Y:S01]  /*5bc0*/  MUFU.EX2 R29, R29 ;  /* 0x0000001d001d7308 */ /* 0x000e220000000800 */
[C---:B-1----:R-:W-:Y:S01]  /*5bd0*/  FADD.FTZ R21, R25.reuse, R0 ;  /* 0x0000000019157221 */ /* 0x042fe20000010000 */
[----:B------:R-:W-:Y:S01]  /*5be0*/  F2FP.F16.F32.PACK_AB R192, R25, R24 ;  /* 0x0000001819c0723e */ /* 0x000fe200000000ff */
[----:B------:R-:W-:Y:S01]  /*5bf0*/  IMAD.MOV.U32 R0, RZ, RZ, 0x3f800000 ;  /* 0x3f800000ff007424 */ /* 0x000fe200078e00ff */
[----:B------:R-:W-:Y:S01]  /*5c00*/  CS2R R24, SRZ ;  /* 0x0000000000187805 */ /* 0x000fe2000001ff00 */
[----:B--2---:R-:W-:-:S04]  /*5c10*/  FADD.FTZ R14, R28, R21 ;  /* 0x000000151c0e7221 */ /* 0x004fc80000010000 */
[C---:B0-----:R-:W-:Y:S01]  /*5c20*/  FADD.FTZ R14, R29.reuse, R14 ;  /* 0x0000000e1d0e7221 */ /* 0x041fe20000010000 */
[----:B------:R-:W-:Y:S02]  /*5c30*/  F2FP.F16.F32.PACK_AB R194, R29, R28 ;  /* 0x0000001c1dc2723e */ /* 0x000fe400000000ff */
[----:B------:R-:W-:Y:S01]  /*5c40*/  CS2R R28, SRZ ;  /* 0x00000000001c7805 */ /* 0x000fe2000001ff00 */
[----:B------:R-:W-:Y:S06]  /*5c50*/  @!P3 BRA `(.L_x_2358) ;  /* 0x0000003c0048b947 */ /* 0x000fec0003800000 */
[----:B------:R-:W-:Y:S01]  /*5c60*/  R2UR UR4, R236 ;  /* 0x00000000ec0472ca */ /* 0x000fe200000e0000 */
[----:B------:R-:W-:Y:S01]  /*5c70*/  IMAD.MOV.U32 R21, RZ, RZ, R4 ;  /* 0x000000ffff157224 */ /* 0x000fe200078e0004 */
[----:B------:R-:W-:Y:S01]  /*5c80*/  UMOV UR61, UR60 ;  /* 0x0000003c003d7c82 */ /* 0x000fe20008000000 */
[----:B------:R-:W-:Y:S02]  /*5c90*/  IMAD.MOV.U32 R235, RZ, RZ, R3 ;  /* 0x000000ffffeb7224 */ /* 0x000fe400078e0003 */
[----:B------:R-:W-:Y:S02]  /*5ca0*/  IMAD.MOV.U32 R2, RZ, RZ, 0x3f800000 ;  /* 0x3f800000ff027424 */ /* 0x000fe400078e00ff */
[----:B------:R-:W-:-:S06]  /*5cb0*/  IMAD.MOV.U32 R151, RZ, RZ, RZ ;  /* 0x000000ffff977224 */ /* 0x000fcc00078e00ff */
[----:B------:R-:W-:Y:S01]  /*5cc0*/  IMAD.U32 R236, RZ, RZ, UR4 ;  /* 0x00000004ffec7e24 */ /* 0x000fe2000f8e00ff */
[----:B------:R-:W-:-:S13]  /*5cd0*/  R2UR UR4, R16 ;  /* 0x00000000100472ca */ /* 0x000fda00000e0000 */
[----:B------:R-:W-:-:S07]  /*5ce0*/  IMAD.U32 R237, RZ, RZ, UR4 ;  /* 0x00000004ffed7e24 */ /* 0x000fce000f8e00ff */
.L_x_2367:
[----:B------:R-:W-:Y:S01]  /*5cf0*/  R2UR UR6, R237 ;  /* 0x00000000ed0672ca */ /* 0x000fe200000e0000 */
[----:B------:R-:W-:-:S04]  /*5d00*/  UIADD3 UR4, UR61, 0x1, URZ ;  /* 0x000000013d047890 */ /* 0x000fc8000fffe03f */
[----:B------:R-:W-:-:S04]  /*5d10*/  UISETP.NE.AND UP1, UPT, UR4, 0x2, UPT ;  /* 0x000000020400788c */ /* 0x000fc8000bf25270 */
[----:B------:R-:W-:Y:S02]  /*5d20*/  USEL UR5, URZ, 0x1, UP1 ;  /* 0x000000013f057887 */ /* 0x000fe40008800000 */
[----:B------:R-:W-:Y:S02]  /*5d30*/  USEL UR60, UR4, URZ, UP1 ;  /* 0x0000003f043c7287 */ /* 0x000fe40008800000 */
[----:B------:R-:W-:-:S06]  /*5d40*/  ULOP3.LUT UR4, UR6, UR5, URZ, 0x3c, !UPT ;  /* 0x0000000506047292 */ /* 0x000fcc000f8e3c3f */
[----:B------:R-:W-:Y:S01]  /*5d50*/  IMAD.U32 R16, RZ, RZ, UR4 ;  /* 0x00000004ff107e24 */ /* 0x000fe2000f8e00ff */
[----:B------:R-:W-:Y:S06]  /*5d60*/  @!P0 BRA `(.L_x_2359) ;  /* 0x0000000000048947 */ /* 0x000fec0003800000 */
[----:B------:R-:W-:Y:S01]  /*5d70*/  BPT.TRAP 0x1 ;  /* 0x000000040000795c */ /* 0x000fe20000300000 */
.L_x_2359:
[----:B------:R-:W-:Y:S02]  /*5d80*/  R2UR UR4, R17 ;  /* 0x00000000110472ca */ /* 0x000fe400000e0000 */
[----:B------:R-:W-:-:S11]  /*5d90*/  R2UR UR5, R16 ;  /* 0x00000000100572ca */ /* 0x000fd600000e0000 */
[----:B------:R-:W-:Y:S02]  /*5da0*/  ULEA UR4, UR60, UR4, 0x3 ;  /* 0x000000043c047291 */ /* 0x000fe4000f8e183f */
[----:B------:R-:W-:-:S04]  /*5db0*/  IMAD.U32 R4, RZ, RZ, UR5 ;  /* 0x00000005ff047e24 */ /* 0x000fc8000f8e00ff */
[----:B------:R-:W-:Y:S01]  /*5dc0*/  IMAD.U32 R3, RZ, RZ, UR4 ;  /* 0x00000004ff037e24 */ /* 0x000fe2000f8e00ff */
[----:B------:R-:W-:-:S04]  /*5dd0*/  SHF.L.U32 R4, R4, 0x1f, RZ ;  /* 0x0000001f04047819 */ /* 0x000fc800000006ff */
[----:B------:R0:W1:Y:S01]  /*5de0*/  SYNCS.PHASECHK.TRANS64.TRYWAIT P3, [UR4+0x38830], R4 ;  /* 0x03883004ff0075a7 */ /* 0x0000620008060144 */
[----:B------:R-:W-:Y:S05]  /*5df0*/  @!P0 BRA `(.L_x_2360) ;  /* 0x0000000000048947 */ /* 0x000fea0003800000 */
[----:B------:R-:W-:Y:S01]  /*5e00*/  BPT.TRAP 0x1 ;  /* 0x000000040000795c */ /* 0x000fe20000300000 */
.L_x_2360:
[----:B-1----:R-:W-:Y:S05]  /*5e10*/  @P3 BRA `(.L_x_2361) ;  /* 0x00000000000c3947 */ /* 0x002fea0003800000 */
[----:B------:R-:W-:-:S13]  /*5e20*/  R2UR UR4, R3 ;  /* 0x00000000030472ca */ /* 0x000fda00000e0000 */
[----:B------:R-:W1:Y:S02]  /*5e30*/  SYNCS.PHASECHK.TRANS64.TRYWAIT P3, [UR4+0x38830], R4 ;  /* 0x03883004ff0075a7 */ /* 0x000e640008060144 */
[----:B-1----:R-:W-:Y:S05]  /*5e40*/  @!P3 BRA `(.L_x_2362) ;  /* 0x00000150009cb947 */ /* 0x002fea0003800000 */
.L_x_2361:
[----:B------:R-:W-:Y:S01]  /*5e50*/  R2UR UR4, R15 ;  /* 0x000000000f0472ca */ /* 0x000fe200000e0000 */
[----:B------:R-:W-:Y:S01]  /*5e60*/  WARPGROUP.ARRIVE ;  /* 0x00000000000079c5 */ /* 0x000fe20000000000 */
[----:B------:R-:W-:Y:S01]  /*5e70*/  R2UR UR14, R12 ;  /* 0x000000000c0e72ca */ /* 0x000fe200000e0000 */
[----:B------:R-:W-:Y:S01]  /*5e80*/  UMOV UR59, 0x40000040 ;  /* 0x40000040003b7882 */ /* 0x000fe20000000000 */
        /* <DEDUP_REMOVED lines=9> */
[----:B------:R-:W-:Y:S01]  /*5f20*/  UIMAD UR4, UR60, 0xa00, UR4 ;  /* 0x00000a003c0478a4 */ /* 0x000fe2000f8e0204 */
[-C--:B------:R-:W-:Y:S01]  /*5f30*/  FMUL.FTZ R24, R24, R0.reuse ;  /* 0x0000000018187220 */ /* 0x080fe20000410000 */
[----:B------:R-:W-:Y:S01]  /*5f40*/  UMOV UR56, UR14 ;  /* 0x0000000e00387c82 */ /* 0x000fe20008000000 */
[----:B------:R-:W-:Y:S01]  /*5f50*/  UMOV UR35, 0x40000040 ;  /* 0x4000004000237882 */ /* 0x000fe20000000000 */
[----:B------:R-:W-:Y:S01]  /*5f60*/  UMOV UR57, UR15 ;  /* 0x0000000f00397c82 */ /* 0x000fe20008000000 */
[----:B------:R-:W-:Y:S01]  /*5f70*/  UIADD3 UR18, UR4, 0x282, URZ ;  /* 0x0000028204127890 */ /* 0x000fe2000fffe03f */
[-C--:B------:R-:W-:Y:S01]  /*5f80*/  FMUL.FTZ R25, R25, R0.reuse ;  /* 0x0000000019197220 */ /* 0x080fe20000410000 */
[----:B------:R-:W-:Y:S01]  /*5f90*/  UMOV UR58, UR4 ;  /* 0x00000004003a7c82 */ /* 0x000fe20008000000 */
[----:B------:R-:W-:Y:S01]  /*5fa0*/  UIADD3 UR22, UR4, 0x284, URZ ;  /* 0x0000028404167890 */ /* 0x000fe2000fffe03f */
[----:B------:R-:W-:Y:S01]  /*5fb0*/  HGMMA.64x16x16.F32 R184, gdesc[UR56], RZ, !UPT, gsb0 ;  /* 0x0020000038b879f0 */ /* 0x000fe2000c0008ff */
[----:B------:R-:W-:Y:S01]  /*5fc0*/  UIADD3 UR58, UR4, 0x80, URZ ;  /* 0x00000080043a7890 */ /* 0x000fe2000fffe03f */
[-C--:B------:R-:W-:Y:S01]  /*5fd0*/  FMUL.FTZ R28, R28, R0.reuse ;  /* 0x000000001c1c7220 */ /* 0x080fe20000410000 */
[----:B------:R-:W-:Y:S01]  /*5fe0*/  UMOV UR59, 0x40000040 ;  /* 0x40000040003b7882 */ /* 0x000fe20000000000 */
[----:B------:R-:W-:Y:S01]  /*5ff0*/  UMOV UR56, UR14 ;  /* 0x0000000e00387c82 */ /* 0x000fe20008000000 */
[----:B------:R-:W-:Y:S01]  /*6000*/  UMOV UR57, UR15 ;  /* 0x0000000f00397c82 */ /* 0x000fe20008000000 */
        /* <DEDUP_REMOVED lines=54> */
[----:B------:R-:W-:Y:S01]  /*6370*/  UIADD3 UR58, UR4, 0x100, URZ ;  /* 0x00000100043a7890 */ /* 0x000fe2000fffe03f */
[-C--:B------:R-:W-:Y:S01]  /*6380*/  FMUL.FTZ R105, R105, R0.reuse ;  /* 0x0000000069697220 */ /* 0x080fe20000410000 */
[----:B------:R-:W-:Y:S01]  /*6390*/  UMOV UR59, 0x40000040 ;  /* 0x40000040003b7882 */ /* 0x000fe20000000000 */
[----:B------:R-:W-:Y:S01]  /*63a0*/  UMOV UR56, UR14 ;  /* 0x0000000e00387c82 */ /* 0x000fe20008000000 */
[----:B------:R-:W-:Y:S01]  /*63b0*/  UMOV UR57, UR15 ;  /* 0x0000000f00397c82 */ /* 0x000fe20008000000 */
        /* <DEDUP_REMOVED lines=97> */
[----:B------:R-:W-:Y:S01]  /*69d0*/  UMOV UR59, 0x40000040 ;  /* 0x40000040003b7882 */ /* 0x000fe20000000000 */
[----:B------:R-:W-:Y:S01]  /*69e0*/  UMOV UR56, UR14 ;  /* 0x0000000e00387c82 */ /* 0x000fe20008000000 */
[----:B------:R-:W-:Y:S01]  /*69f0*/  UMOV UR57, UR15 ;  /* 0x0000000f00397c82 */ /* 0x000fe20008000000 */
[----:B------:R-:W-:Y:S01]  /*6a00*/  UIADD3 UR14, UR4, 0x280, URZ ;  /* 0x00000280040e7890 */ /* 0x000fe2000fffe03f */
[----:B------:R-:W-:Y:S01]  /*6a10*/  UMOV UR15, 0x40000040 ;  /* 0x40000040000f7882 */ /* 0x000fe20000000000 */
[----:B------:R-:W-:Y:S02]  /*6a20*/  WARPGROUP.DEPBAR.LE gsb0, 0x0 ;  /* 0x00008000000079c5 */ /* 0x000fe40000010000 */
[----:B-1----:R-:W-:-:S06]  /*6a30*/  WARPGROUP.ARRIVE ;  /* 0x00000000000079c5 */ /* 0x002fcc0000000000 */
[----:B------:R-:W-:Y:S01]  /*6a40*/  HGMMA.64x16x16.F32 R152, gdesc[UR56], RZ, !UPT, gsb0 ;  /* 0x00200000389879f0 */ /* 0x000fe2000c0008ff */
[----:B------:R-:W-:Y:S01]  /*6a50*/  UIADD3 UR58, UR4, 0x2, URZ ;  /* 0x00000002043a7890 */ /* 0x000fe2000fffe03f */
[----:B------:R-:W-:Y:S01]  /*6a60*/  UMOV UR59, 0x40000040 ;  /* 0x40000040003b7882 */ /* 0x000fe20000000000 */
[----:B------:R-:W-:Y:S01]  /*6a70*/  UMOV UR56, UR10 ;  /* 0x0000000a00387c82 */ /* 0x000fe20008000000 */
[----:B------:R-:W-:Y:S01]  /*6a80*/  UMOV UR57, UR11 ;  /* 0x0000000b00397c82 */ /* 0x000fe20008000000 */
[----:B------:R-:W-:Y:S02]  /*6a90*/  WARPGROUP.DEPBAR.LE gsb0, 0x0 ;  /* 0x00008000000079c5 */ /* 0x000fe40000010000 */
[----:B------:R-:W-:-:S06]  /*6aa0*/  WARPGROUP.ARRIVE ;  /* 0x00000000000079c5 */ /* 0x000fcc0000000000 */
[----:B------:R-:W-:Y:S01]  /*6ab0*/  HGMMA.64x16x16.F32 R184, gdesc[UR56], R184, gsb0 ;  /* 0x0020000038b879f0 */ /* 0x000fe200080008b8 */
        /* <DEDUP_REMOVED lines=25> */
[----:B------:R-:W-:Y:S01]  /*6c50*/  UIADD3 UR10, UR4, 0x6, URZ ;  /* 0x00000006040a7890 */ /* 0x000fe2000fffe03f */
[----:B------:R-:W-:Y:S01]  /*6c60*/  UMOV UR11, 0x40000040 ;  /* 0x40000040000b7882 */ /* 0x000fe20000000000 */
        /* <DEDUP_REMOVED lines=65> */
[----:B------:R-:W-:Y:S02]  /*7080*/  R2UR UR10, R6 ;  /* 0x00000000060a72ca */ /* 0x000fe400000e0000 */
[----:B------:R-:W-:-:S11]  /*7090*/  R2UR UR11, R7 ;  /* 0x00000000070b72ca */ /* 0x000fd600000e0000 */
[----:B------:R-:W-:Y:S02]  /*70a0*/  UMOV UR56, UR10 ;  /* 0x0000000a00387c82 */ /* 0x000fe40008000000 */
        /* <DEDUP_REMOVED lines=276> */
[----:B------:R-:W-:Y:S01]  /*81f0*/  UMOV UR4, UR10 ;  /* 0x0000000a00047c82 */ /* 0x000fe20008000000 */
[----:B------:R-:W-:Y:S02]  /*8200*/  WARPGROUP.DEPBAR.LE gsb0, 0x0 ;  /* 0x00008000000079c5 */ /* 0x000fe40000010000 */
[----:B------:R-:W-:-:S06]  /*8210*/  WARPGROUP.ARRIVE ;  /* 0x00000000000079c5 */ /* 0x000fcc0000000000 */
[----:B------:R-:W-:Y:S03]  /*8220*/  HGMMA.64x16x16.F32 R160, gdesc[UR56], R160, gsb0 ;  /* 0x0020000038a079f0 */ /* 0x000fe600080008a0 */
[----:B------:R-:W-:Y:S02]  /*8230*/  WARPGROUP.DEPBAR.LE gsb0, 0x0 ;  /* 0x00008000000079c5 */ /* 0x000fe40000010000 */
[----:B------:R-:W-:-:S06]  /*8240*/  WARPGROUP.ARRIVE ;  /* 0x00000000000079c5 */ /* 0x000fcc0000000000 */
[----:B------:R-:W-:Y:S03]  /*8250*/  HGMMA.64x16x16.F32 R152, gdesc[UR4], R152, gsb0 ;  /* 0x00200000049879f0 */ /* 0x000fe60008000898 */
[----:B------:R-:W-:Y:S02]  /*8260*/  WARPGROUP.DEPBAR.LE gsb0, 0x0 ;  /* 0x00008000000079c5 */ /* 0x000fe40000010000 */
[----:B------:R-:W-:Y:S05]  /*8270*/  @!P0 BRA `(.L_x_2363) ;  /* 0x0000000000048947 */ /* 0x000fea0003800000 */
[----:B------:R-:W-:Y:S01]  /*8280*/  BPT.TRAP 0x1 ;  /* 0x000000040000795c */ /* 0x000fe20000300000 */
.L_x_2363:
[----:B------:R-:W-:Y:S02]  /*8290*/  R2UR UR4, R17 ;  /* 0x00000000110472ca */ /* 0x000fe400000e0000 */
[----:B------:R-:W-:-:S11]  /*82a0*/  R2UR UR5, R237 ;  /* 0x00000000ed0572ca */ /* 0x000fd600000e0000 */
[----:B------:R-:W-:Y:S02]  /*82b0*/  ULEA UR4, UR61, UR4, 0x3 ;  /* 0x000000043d047291 */ /* 0x000fe4000f8e183f */
[----:B------:R-:W-:-:S05]  /*82c0*/  IMAD.U32 R0, RZ, RZ, UR5 ;  /* 0x00000005ff007e24 */ /* 0x000fca000f8e00ff */
[----:B------:R-:W-:-:S04]  /*82d0*/  SHF.L.U32 R0, R0, 0x1f, RZ ;  /* 0x0000001f00007819 */ /* 0x000fc800000006ff */
[----:B------:R1:W2:Y:S01]  /*82e0*/  SYNCS.PHASECHK.TRANS64.TRYWAIT P3, [UR4+0x38850], R0 ;  /* 0x03885000ff0075a7 */ /* 0x0002a20008060144 */
[----:B------:R-:W-:Y:S05]  /*82f0*/  @!P0 BRA `(.L_x_2364) ;  /* 0x0000000000048947 */ /* 0x000fea0003800000 */
[----:B------:R-:W-:Y:S01]  /*8300*/  BPT.TRAP 0x1 ;  /* 0x000000040000795c */ /* 0x000fe20000300000 */
.L_x_2364:
[----:B--2---:R-:W-:Y:S05]  /*8310*/  @P3 BRA `(.L_x_2365) ;  /* 0x0000000000083947 */ /* 0x004fea0003800000 */
[----:B------:R-:W2:Y:S02]  /*8320*/  SYNCS.PHASECHK.TRANS64.TRYWAIT P3, [UR4+0x38850], R0 ;  /* 0x03885000ff0075a7 */ /* 0x000ea40008060144 */
[----:B--2---:R-:W-:Y:S05]  /*8330*/  @!P3 BRA `(.L_x_2366) ;  /* 0x0000012c007cb947 */ /* 0x004fea0003800000 */
.L_x_2365:
[----:B------:R-:W-:Y:S01]  /*8340*/  R2UR UR5, R17 ;  /* 0x00000000110572ca */ /* 0x000fe200000e0000 */
[----:B------:R-:W-:Y:S01]  /*8350*/  WARPGROUP.ARRIVE ;  /* 0x00000000000079c5 */ /* 0x000fe20000000000 */
[----:B------:R-:W-:Y:S01]  /*8360*/  UMOV UR7, 0x40000040 ;  /* 0x4000004000077882 */ /* 0x000fe20000000000 */
[----:B------:R-:W-:Y:S02]  /*8370*/  R2UR UR15, R212 ;  /* 0x00000000d40f72ca */ /* 0x000fe400000e0000 */
[----:B------:R-:W-:Y:S02]  /*8380*/  R2UR UR10, R236 ;  /* 0x00000000ec0a72ca */ /* 0x000fe400000e0000 */
[----:B------:R-:W-:Y:S02]  /*8390*/  R2UR UR14, R18 ;  /* 0x00000000120e72ca */ /* 0x000fe400000e0000 */
[----:B------:R-:W-:-:S04]  /*83a0*/  R2UR UR11, R22 ;  /* 0x00000000160b72ca */ /* 0x000fc800000e0000 */
[----:B------:R-:W-:-:S03]  /*83b0*/  UIADD3 UR5, UR5, 0x400, URZ ;  /* 0x0000040005057890 */ /* 0x000fc6000fffe03f */
[----:B-12---:R-:W-:Y:S01]  /*83c0*/  VIADD R0, R213, UR15 ;  /* 0x0000000fd5007c36 */ /* 0x006fe20008000000 */
[----:B------:R-:W-:-:S04]  /*83d0*/  USHF.R.U32.HI UR5, URZ, 0x4, UR5 ;  /* 0x000000043f057899 */ /* 0x000fc80008011605 */
[----:B------:R-:W-:-:S04]  /*83e0*/  ULOP3.LUT UR5, UR5, 0x3fff, URZ, 0xc0, !UPT ;  /* 0x00003fff05057892 */ /* 0x000fc8000f8ec03f */
[----:B------:R-:W-:-:S04]  /*83f0*/  ULOP3.LUT UR5, UR5, 0x2800000, URZ, 0xfc, !UPT ;  /* 0x0280000005057892 */ /* 0x000fc8000f8efc3f */
[----:B------:R-:W-:-:S03]  /*8400*/  UIMAD UR5, UR61, 0xa00, UR5 ;  /* 0x00000a003d0578a4 */ /* 0x000fc6000f8e0205 */
[----:B------:R-:W-:-:S04]  /*8410*/  UMOV UR61, UR60 ;  /* 0x0000003c003d7c82 */ /* 0x000fc80008000000 */
        /* <DEDUP_REMOVED lines=20> */
[----:B------:R-:W-:Y:S01]  /*8560*/  @UP0 ULDC UR6, c[0x0][0x44c] ;  /* 0x0001130000060ab9 */ /* 0x000fe20000000800 */
[----:B------:R-:W-:Y:S01]  /*8570*/  UMOV UR7, 0x40000040 ;  /* 0x4000004000077882 */ /* 0x000fe20000000000 */
[----:B------:R-:W-:Y:S01]  /*8580*/  @P2 IMAD.HI.U32 R2, R0, UR6, RZ ;  /* 0x0000000600022c27 */ /* 0x000fe2000f8e00ff */
[----:B------:R-:W-:-:S04]  /*8590*/  @UP0 ULDC UR6, c[0x0][0x450] ;  /* 0x0001140000060ab9 */ /* 0x000fc80000000800 */
[----:B------:R-:W-:Y:S01]  /*85a0*/  @P2 SHF.R.U32.HI R0, RZ, UR6, R2 ;  /* 0x00000006ff002c19 */ /* 0x000fe20008011602 */
[----:B------:R-:W-:-:S04]  /*85b0*/  UIMAD UR6, UR10, -0x50, URZ ;  /* 0xffffffb00a0678a4 */ /* 0x000fc8000f8e023f */
[----:B0-----:R-:W0:Y:S02]  /*85c0*/  SHFL.IDX PT, R4, R0, 0x1, 0x1c1f ;  /* 0x003c1f0000047f89 */ /* 0x001e2400000e0000 */
[----:B------:R-:W-:Y:S01]  /*85d0*/  IMAD.U32 R2, RZ, RZ, UR6 ;  /* 0x00000006ff027e24 */ /* 0x000fe2000f8e00ff */
[----:B------:R-:W-:-:S03]  /*85e0*/  UIADD3 UR6, UR5, 0x200, URZ ;  /* 0x0000020005067890 */ /* 0x000fc6000fffe03f */
[----:B------:R-:W-:Y:S01]  /*85f0*/  ULDC UR5, c[0x0][0x988] ;  /* 0x0002620000057ab9 */ /* 0x000fe20000000800 */
[----:B------:R-:W-:Y:S01]  /*8600*/  IADD3 R2, -R19, 0x1, R2 ;  /* 0x0000000113027810 */ /* 0x000fe20007ffe102 */
[----:B------:R-:W-:Y:S02]  /*8610*/  WARPGROUP.DEPBAR.LE gsb0, 0x0 ;  /* 0x00008000000079c5 */ /* 0x000fe40000010000 */
[----:B------:R-:W-:Y:S01]  /*8620*/  IMAD.U32 R196, RZ, RZ, UR14 ;  /* 0x0000000effc47e24 */ /* 0x000fe2000f8e00ff */
[----:B------:R-:W-:-:S04]  /*8630*/  WARPGROUP.ARRIVE ;  /* 0x00000000000079c5 */ /* 0x000fc80000000000 */
[----:B------:R-:W-:Y:S02]  /*8640*/  IADD3 R2, -R196, UR11, R2 ;  /* 0x0000000bc4027c10 */ /* 0x000fe4000fffe102 */
[----:B------:R-:W-:Y:S01]  /*8650*/  R2UR UR11, R3 ;  /* 0x00000000030b72ca */ /* 0x000fe200000e0000 */
[----:B------:R-:W-:Y:S01]  /*8660*/  HGMMA.64x256x16.F32 R24, R192, gdesc[UR4].tnspB, R24, gsb0 ;  /* 0x43e00004c0187df0 */ /* 0x000fe20008000818 */
[----:B------:R-:W-:Y:S01]  /*8670*/  R2UR UR6, R20 ;  /* 0x00000000140672ca */ /* 0x000fe200000e0000 */
[----:B0-----:R-:W-:-:S05]  /*8680*/  IMAD.IADD R3, R2, 0x1, R4 ;  /* 0x0000000102037824 */ /* 0x001fca00078e0204 */
[C---:B------:R-:W-:Y:S02]  /*8690*/  ISETP.GT.AND P3, PT, R3.reuse, RZ, PT ;  /* 0x000000ff0300720c */ /* 0x040fe40003f64270 */
[C---:B------:R-:W-:Y:S02]  /*86a0*/  ISETP.GT.AND P4, PT, R3.reuse, 0x1, PT ;  /* 0x000000010300780c */ /* 0x040fe40003f84270 */
[----:B------:R-:W-:Y:S02]  /*86b0*/  FSEL R186, R186, -INF , P3 ;  /* 0xff800000baba7808 */ /* 0x000fe40001800000 */
[----:B------:R-:W-:Y:S01]  /*86c0*/  ISETP.GT.AND P3, PT, R3, 0x8, PT ;  /* 0x000000080300780c */ /* 0x000fe20003f64270 */
[----:B------:R-:W-:Y:S01]  /*86d0*/  UISETP.GT.AND UP1, UPT, UR10, UR6, UPT ;  /* 0x000000060a00728c */ /* 0x000fe2000bf24270 */
[----:B------:R-:W-:Y:S02]  /*86e0*/  FSEL R187, R187, -INF , P4 ;  /* 0xff800000bbbb7808 */ /* 0x000fe40002000000 */
        /* <DEDUP_REMOVED lines=50> */
[----:B------:R-:W-:Y:S01]  /*8a10*/  FSEL R158, R158, -INF , P6 ;  /* 0xff8000009e9e7808 */ /* 0x000fe20003000000 */
[----:B------:R-:W0:Y:S01]  /*8a20*/  SHFL.IDX PT, R3, R0, RZ, 0x1c1f ;  /* 0x001c1fff00037589 */ /* 0x000e2200000e0000 */
[----:B------:R-:W-:Y:S02]  /*8a30*/  FMNMX.FTZ R4, R155, R4, !PT ;  /* 0x000000049b047209 */ /* 0x000fe40007810000 */
[----:B------:R-:W-:Y:S02]  /*8a40*/  FSEL R159, R159, -INF , P5 ;  /* 0xff8000009f9f7808 */ /* 0x000fe40002800000 */
[----:B------:R-:W-:Y:S02]  /*8a50*/  FMNMX.FTZ R4, R158, R4, !PT ;  /* 0x000000049e047209 */ /* 0x000fe40007810000 */
[----:B------:R-:W-:-:S02]  /*8a60*/  R2UR UR6, R16 ;  /* 0x00000000100672ca */ /* 0x000fc400000e0000 */
[----:B------:R-:W-:-:S05]  /*8a70*/  FMNMX.FTZ R4, R159, R4, !PT ;  /* 0x000000049f047209 */ /* 0x000fca0007810000 */
[----:B------:R-:W1:Y:S06]  /*8a80*/  SHFL.BFLY PT, R0, R4, 0x2, 0x1f ;  /* 0x0c401f0004007f89 */ /* 0x000e6c00000e0000 */
[----:B------:R-:W-:Y:S02]  /*8a90*/  IMAD.U32 R237, RZ, RZ, UR6 ;  /* 0x00000006ffed7e24 */ /* 0x000fe4000f8e00ff */
[----:B0-----:R-:W-:-:S05]  /*8aa0*/  IMAD.IADD R2, R2, 0x1, R3 ;  /* 0x0000000102027824 */ /* 0x001fca00078e0203 */
[C---:B------:R-:W-:Y:S02]  /*8ab0*/  ISETP.GT.AND P3, PT, R2.reuse, RZ, PT ;  /* 0x000000ff0200720c */ /* 0x040fe40003f64270 */
[----:B------:R-:W-:Y:S02]  /*8ac0*/  ISETP.GT.AND P4, PT, R2, 0x1, PT ;  /* 0x000000010200780c */ /* 0x000fe40003f84270 */
[----:B------:R-:W-:Y:S02]  /*8ad0*/  FSEL R184, R184, -INF , P3 ;  /* 0xff800000b8b87808 */ /* 0x000fe40001800000 */
[----:B------:R-:W-:Y:S02]  /*8ae0*/  ISETP.GT.AND P5, PT, R2, 0x8, PT ;  /* 0x000000080200780c */ /* 0x000fe40003fa4270 */
[----:B------:R-:W-:Y:S02]  /*8af0*/  FSEL R185, R185, -INF , P4 ;  /* 0xff800000b9b97808 */ /* 0x000fe40002000000 */
[----:B-1----:R-:W-:-:S02]  /*8b00*/  FMNMX.FTZ R4, R4, R0, !PT ;  /* 0x0000000004047209 */ /* 0x002fc40007810000 */
[----:B------:R-:W-:Y:S02]  /*8b10*/  FMNMX.FTZ R3, R184, R235, !PT ;  /* 0x000000ebb8037209 */ /* 0x000fe40007810000 */
[----:B------:R-:W-:Y:S01]  /*8b20*/  ISETP.GT.AND P6, PT, R2, 0x9, PT ;  /* 0x000000090200780c */ /* 0x000fe20003fc4270 */
[----:B------:R-:W0:Y:S01]  /*8b30*/  SHFL.BFLY PT, R0, R4, 0x1, 0x1f ;  /* 0x0c201f0004007f89 */ /* 0x000e2200000e0000 */
[----:B------:R-:W-:Y:S02]  /*8b40*/  FSEL R188, R188, -INF , P5 ;  /* 0xff800000bcbc7808 */ /* 0x000fe40002800000 */
[----:B------:R-:W-:Y:S02]  /*8b50*/  FMNMX.FTZ R3, R185, R3, !PT ;  /* 0x00000003b9037209 */ /* 0x000fe40007810000 */
[----:B------:R-:W-:Y:S02]  /*8b60*/  FSEL R189, R189, -INF , P6 ;  /* 0xff800000bdbd7808 */ /* 0x000fe40003000000 */
[----:B------:R-:W-:-:S02]  /*8b70*/  ISETP.GT.AND P3, PT, R2, 0x10, PT ;  /* 0x000000100200780c */ /* 0x000fc40003f64270 */
[----:B------:R-:W-:Y:S02]  /*8b80*/  FMNMX.FTZ R3, R188, R3, !PT ;  /* 0x00000003bc037209 */ /* 0x000fe40007810000 */
[----:B------:R-:W-:Y:S02]  /*8b90*/  ISETP.GT.AND P4, PT, R2, 0x11, PT ;  /* 0x000000110200780c */ /* 0x000fe40003f84270 */
[----:B------:R-:W-:Y:S02]  /*8ba0*/  FSEL R176, R176, -INF , P3 ;  /* 0xff800000b0b07808 */ /* 0x000fe40001800000 */
[----:B------:R-:W-:Y:S02]  /*8bb0*/  FMNMX.FTZ R3, R189, R3, !PT ;  /* 0x00000003bd037209 */ /* 0x000fe40007810000 */
[----:B------:R-:W-:Y:S02]  /*8bc0*/  ISETP.GT.AND P5, PT, R2, 0x18, PT ;  /* 0x000000180200780c */ /* 0x000fe40003fa4270 */
[----:B------:R-:W-:-:S02]  /*8bd0*/  FSEL R177, R177, -INF , P4 ;  /* 0xff800000b1b17808 */ /* 0x000fc40002000000 */
[----:B------:R-:W-:Y:S02]  /*8be0*/  FMNMX.FTZ R3, R176, R3, !PT ;  /* 0x00000003b0037209 */ /* 0x000fe40007810000 */
[----:B------:R-:W-:Y:S02]  /*8bf0*/  ISETP.GT.AND P6, PT, R2, 0x19, PT ;  /* 0x000000190200780c */ /* 0x000fe40003fc4270 */
[----:B0-----:R-:W-:Y:S02]  /*8c00*/  FMNMX.FTZ R4, R4, R0, !PT ;  /* 0x0000000004047209 */ /* 0x001fe40007810000 */
[----:B------:R-:W-:Y:S02]  /*8c10*/  FSEL R180, R180, -INF , P5 ;  /* 0xff800000b4b47808 */ /* 0x000fe40002800000 */
[----:B------:R-:W-:Y:S02]  /*8c20*/  FMNMX.FTZ R0, R177, R3, !PT ;  /* 0x00000003b1007209 */ /* 0x000fe40007810000 */
[----:B------:R-:W-:-:S02]  /*8c30*/  FSEL R181, R181, -INF , P6 ;  /* 0xff800000b5b57808 */ /* 0x000fc40003000000 */
[----:B------:R-:W-:Y:S02]  /*8c40*/  ISETP.GT.AND P3, PT, R2, 0x20, PT ;  /* 0x000000200200780c */ /* 0x000fe40003f64270 */
        /* <DEDUP_REMOVED lines=10> */
[----:B------:R-:W-:-:S02]  /*8cf0*/  FSEL R173, R173, -INF , P6 ;  /* 0xff800000adad7808 */ /* 0x000fc40003000000 */
[----:B------:R-:W-:Y:S02]  /*8d00*/  ISETP.GT.AND P3, PT, R2, 0x30, PT ;  /* 0x000000300200780c */ /* 0x000fe40003f64270 */
[----:B------:R-:W-:Y:S02]  /*8d10*/  FMNMX.FTZ R0, R172, R0, !PT ;  /* 0x00000000ac007209 */ /* 0x000fe40007810000 */
[C---:B------:R-:W-:Y:S02]  /*8d20*/  ISETP.GT.AND P4, PT, R2.reuse, 0x31, PT ;  /* 0x000000310200780c */ /* 0x040fe40003f84270 */
[----:B------:R-:W-:Y:S02]  /*8d30*/  ISETP.GT.AND P6, PT, R2, 0x39, PT ;  /* 0x000000390200780c */ /* 0x000fe40003fc4270 */
[----:B------:R-:W-:Y:S02]  /*8d40*/  FSEL R160, R160, -INF , P3 ;  /* 0xff800000a0a07808 */ /* 0x000fe40001800000 */
[----:B------:R-:W-:-:S02]  /*8d50*/  FMNMX.FTZ R0, R173, R0, !PT ;  /* 0x00000000ad007209 */ /* 0x000fc40007810000 */
[----:B------:R-:W-:Y:S02]  /*8d60*/  ISETP.GT.AND P5, PT, R2, 0x38, PT ;  /* 0x000000380200780c */ /* 0x000fe40003fa4270 */
[----:B------:R-:W-:Y:S02]  /*8d70*/  FSEL R161, R161, -INF , P4 ;  /* 0xff800000a1a17808 */ /* 0x000fe40002000000 */
[----:B------:R-:W-:Y:S02]  /*8d80*/  FSEL R165, R165, -INF , P6 ;  /* 0xff800000a5a57808 */ /* 0x000fe40003000000 */
[----:B------:R-:W-:Y:S02]  /*8d90*/  FMNMX.FTZ R0, R160, R0, !PT ;  /* 0x00000000a0007209 */ /* 0x000fe40007810000 */
[----:B------:R-:W-:Y:S02]  /*8da0*/  ISETP.GT.AND P6, PT, R2, 0x40, PT ;  /* 0x000000400200780c */ /* 0x000fe40003fc4270 */
[----:B------:R-:W-:-:S02]  /*8db0*/  FSEL R164, R164, -INF , P5 ;  /* 0xff800000a4a47808 */ /* 0x000fc40002800000 */
[----:B------:R-:W-:Y:S02]  /*8dc0*/  FMNMX.FTZ R0, R161, R0, !PT ;  /* 0x00000000a1007209 */ /* 0x000fe40007810000 */
[----:B------:R-:W-:Y:S02]  /*8dd0*/  FSEL R152, R152, -INF , P6 ;  /* 0xff80000098987808 */ /* 0x000fe40003000000 */
[----:B------:R-:W-:Y:S02]  /*8de0*/  FSETP.NEU.FTZ.AND P6, PT, R4, -INF , PT ;  /* 0xff8000000400780b */ /* 0x000fe40003fdd000 */
[----:B------:R-:W-:Y:S02]  /*8df0*/  FMNMX.FTZ R0, R164, R0, !PT ;  /* 0x00000000a4007209 */ /* 0x000fe40007810000 */
[----:B------:R-:W-:Y:S02]  /*8e00*/  ISETP.GT.AND P3, PT, R2, 0x41, PT ;  /* 0x000000410200780c */ /* 0x000fe40003f64270 */
[----:B------:R-:W-:-:S02]  /*8e10*/  FMNMX.FTZ R0, R165, R0, !PT ;  /* 0x00000000a5007209 */ /* 0x000fc40007810000 */
[----:B------:R-:W-:Y:S02]  /*8e20*/  ISETP.GT.AND P4, PT, R2, 0x48, PT ;  /* 0x000000480200780c */ /* 0x000fe40003f84270 */
[----:B------:R-:W-:Y:S02]  /*8e30*/  FMNMX.FTZ R0, R152, R0, !PT ;  /* 0x0000000098007209 */ /* 0x000fe40007810000 */
[----:B------:R-:W-:Y:S01]  /*8e40*/  ISETP.GT.AND P5, PT, R2, 0x49, PT ;  /* 0x000000490200780c */ /* 0x000fe20003fa4270 */
[----:B------:R-:W-:Y:S02]  /*8e50*/  WARPGROUP.DEPBAR.LE gsb0, 0x0 ;  /* 0x00008000000079c5 */ /* 0x000fe40000010000 */
[----:B------:R-:W-:-:S05]  /*8e60*/  FMUL.FTZ R192, R4, UR5 ;  /* 0x0000000504c07c20 */ /* 0x000fca0008410000 */
[----:B------:R-:W-:-:S05]  /*8e70*/  FSEL R192, R192, RZ, P6 ;  /* 0x000000ffc0c07208 */ /* 0x000fca0003000000 */
[--C-:B------:R-:W-:Y:S01]  /*8e80*/  FFMA.FTZ R211, R190, UR5, -R192.reuse ;  /* 0x00000005bed37c23 */ /* 0x100fe200080108c0 */
[----:B------:R-:W-:Y:S01]  /*8e90*/  FSEL R190, R153, -INF , P3 ;  /* 0xff80000099be7808 */ /* 0x000fe20001800000 */
[--C-:B------:R-:W-:Y:S01]  /*8ea0*/  FFMA.FTZ R205, R178, UR5, -R192.reuse ;  /* 0x00000005b2cd7c23 */ /* 0x100fe200080108c0 */
[----:B------:R-:W-:Y:S01]  /*8eb0*/  FSEL R178, R156, -INF , P4 ;  /* 0xff8000009cb27808 */ /* 0x000fe20002000000 */
[--C-:B------:R-:W-:Y:S01]  /*8ec0*/  FFMA.FTZ R209, R186, UR5, -R192.reuse ;  /* 0x00000005bad17c23 */ /* 0x100fe200080108c0 */
[----:B------:R-:W-:Y:S01]  /*8ed0*/  FMNMX.FTZ R0, R190, R0, !PT ;  /* 0x00000000be007209 */ /* 0x000fe20007810000 */
[--C-:B------:R-:W-:Y:S01]  /*8ee0*/  FFMA.FTZ R186, R187, UR5, -R192.reuse ;  /* 0x00000005bbba7c23 */ /* 0x100fe200080108c0 */
[--C-:B------:R-:W-:Y:S01]  /*8ef0*/  FFMA.FTZ R187, R191, UR5, -R192.reuse ;  /* 0x00000005bfbb7c23 */ /* 0x100fe200080108c0 */
[----:B------:R-:W-:Y:S01]  /*8f00*/  FSEL R191, R157, -INF , P5 ;  /* 0xff8000009dbf7808 */ /* 0x000fe20002800000 */
[--C-:B------:R-:W-:Y:S01]  /*8f10*/  FFMA.FTZ R193, R154, UR5, -R192.reuse ;  /* 0x000000059ac17c23 */ /* 0x100fe200080108c0 */
[----:B------:R-:W-:Y:S01]  /*8f20*/  FMNMX.FTZ R0, R178, R0, !PT ;  /* 0x00000000b2007209 */ /* 0x000fe20007810000 */
[--C-:B------:R-:W-:Y:S01]  /*8f30*/  FFMA.FTZ R154, R155, UR5, -R192.reuse ;  /* 0x000000059b9a7c23 */ /* 0x100fe200080108c0 */
[--C-:B------:R-:W-:Y:S01]  /*8f40*/  FFMA.FTZ R195, R158, UR5, -R192.reuse ;  /* 0x000000059ec37c23 */ /* 0x100fe200080108c0 */
[----:B------:R-:W-:Y:S01]  /*8f50*/  MUFU.EX2 R209, R209 ;  /* 0x000000d100d17308 */ /* 0x000fe20000000800 */
[----:B------:R-:W-:Y:S01]  /*8f60*/  FMNMX.FTZ R0, R191, R0, !PT ;  /* 0x00000000bf007209 */ /* 0x000fe20007810000 */
[--C-:B------:R-:W-:Y:S01]  /*8f70*/  FFMA.FTZ R199, R166, UR5, -R192.reuse ;  /* 0x00000005a6c77c23 */ /* 0x100fe200080108c0 */
[--C-:B------:R-:W-:Y:S01]  /*8f80*/  FFMA.FTZ R197, R162, UR5, -R192.reuse ;  /* 0x00000005a2c57c23 */ /* 0x100fe200080108c0 */
[--C-:B------:R-:W-:Y:S01]  /*8f90*/  FFMA.FTZ R201, R170, UR5, -R192.reuse ;  /* 0x00000005aac97c23 */ /* 0x100fe200080108c0 */
[--C-:B------:R-:W-:Y:S01]  /*8fa0*/  FFMA.FTZ R157, R171, UR5, -R192.reuse ;  /* 0x00000005ab9d7c23 */ /* 0x100fe200080108c0 */
[----:B------:R-:W0:Y:S01]  /*8fb0*/  SHFL.BFLY PT, R2, R0, 0x2, 0x1f ;  /* 0x0c401f0000027f89 */ /* 0x000e2200000e0000 */
[--C-:B------:R-:W-:Y:S01]  /*8fc0*/  FFMA.FTZ R162, R163, UR5, -R192.reuse ;  /* 0x00000005a3a27c23 */ /* 0x100fe200080108c0 */
[----:B------:R-:W-:Y:S01]  /*8fd0*/  MUFU.EX2 R186, R186 ;  /* 0x000000ba00ba7308 */ /* 0x000fe20000000800 */
[--C-:B------:R-:W-:Y:S01]  /*8fe0*/  FFMA.FTZ R153, R179, UR5, -R192.reuse ;  /* 0x00000005b3997c23 */ /* 0x100fe200080108c0 */
[--C-:B------:R-:W-:Y:S01]  /*8ff0*/  FFMA.FTZ R207, R182, UR5, -R192.reuse ;  /* 0x00000005b6cf7c23 */ /* 0x100fe200080108c0 */
[--C-:B------:R-:W-:Y:S01]  /*9000*/  FFMA.FTZ R156, R183, UR5, -R192.reuse ;  /* 0x00000005b79c7c23 */ /* 0x100fe200080108c0 */
[--C-:B------:R-:W-:Y:S01]  /*9010*/  FFMA.FTZ R203, R174, UR5, -R192.reuse ;  /* 0x00000005aecb7c23 */ /* 0x100fe200080108c0 */
[--C-:B------:R-:W-:Y:S01]  /*9020*/  FFMA.FTZ R170, R175, UR5, -R192.reuse ;  /* 0x00000005afaa7c23 */ /* 0x100fe200080108c0 */
[--C-:B------:R-:W-:Y:S01]  /*9030*/  FFMA.FTZ R163, R167, UR5, -R192.reuse ;  /* 0x00000005a7a37c23 */ /* 0x100fe200080108c0 */
[----:B------:R-:W-:Y:S01]  /*9040*/  FFMA.FTZ R159, R159, UR5, -R192 ;  /* 0x000000059f9f7c23 */ /* 0x000fe200080108c0 */
[----:B------:R-:W-:Y:S08]  /*9050*/  MUFU.EX2 R211, R211 ;  /* 0x000000d300d37308 */ /* 0x000ff00000000800 */
[----:B------:R-:W-:Y:S01]  /*9060*/  MUFU.EX2 R187, R187 ;  /* 0x000000bb00bb7308 */ /* 0x000fe20000000800 */
[----:B0-----:R-:W-:-:S02]  /*9070*/  FMNMX.FTZ R0, R0, R2, !PT ;  /* 0x0000000200007209 */ /* 0x001fc40007810000 */
[----:B------:R-:W-:-:S05]  /*9080*/  FSEL R2, R4, RZ, P6 ;  /* 0x000000ff04027208 */ /* 0x000fca0003000000 */
[----:B------:R-:W-:Y:S01]  /*9090*/  MUFU.EX2 R205, R205 ;  /* 0x000000cd00cd7308 */ /* 0x000fe20000000800 */
[----:B------:R-:W0:Y:S01]  /*90a0*/  SHFL.BFLY PT, R3, R0, 0x1, 0x1f ;  /* 0x0c201f0000037f89 */ /* 0x000e2200000e0000 */
[----:B------:R-:W-:Y:S01]  /*90b0*/  FADD.FTZ R2, -R2, R21 ;  /* 0x0000001502027221 */ /* 0x000fe20000010100 */
[----:B------:R-:W-:Y:S01]  /*90c0*/  IMAD.U32 R21, RZ, RZ, UR4 ;  /* 0x00000004ff157e24 */ /* 0x000fe2000f8e00ff */
[----:B------:R-:W-:Y:S02]  /*90d0*/  UIADD3 UR4, UR10, -0x1, URZ ;  /* 0xffffffff0a047890 */ /* 0x000fe4000fffe03f */
[----:B------:R-:W-:Y:S02]  /*90e0*/  FMUL.FTZ R2, R2, UR5 ;  /* 0x0000000502027c20 */ /* 0x000fe40008410000 */
[----:B------:R-:W-:Y:S01]  /*90f0*/  MUFU.EX2 R153, R153 ;  /* 0x0000009900997308 */ /* 0x000fe20000000800 */
[----:B------:R-:W-:Y:S02]  /*9100*/  @!P1 VIADD R21, R21, 0x38860 ;  /* 0x0003886015159836 */ /* 0x000fe40000000000 */
[----:B------:R-:W-:-:S03]  /*9110*/  IMAD.U32 R236, RZ, RZ, UR4 ;  /* 0x00000004ffec7e24 */ /* 0x000fc6000f8e00ff */
[----:B------:R-:W-:Y:S02]  /*9120*/  @!P1 PRMT R21, RZ, 0x654, R21 ;  /* 0x00000654ff159816 */ /* 0x000fe40000000015 */
[----:B------:R-:W1:Y:S08]  /*9130*/  MUFU.EX2 R2, R2 ;  /* 0x0000000200027308 */ /* 0x000e700000000800 */
[----:B------:R-:W-:Y:S01]  /*9140*/  MUFU.EX2 R207, R207 ;  /* 0x000000cf00cf7308 */ /* 0x000fe20000000800 */
[----:B0-----:R-:W-:Y:S01]  /*9150*/  FMNMX.FTZ R3, R0, R3, !PT ;  /* 0x0000000300037209 */ /* 0x001fe20007810000 */
[----:B------:R-:W-:-:S03]  /*9160*/  IMAD.U32 R0, RZ, RZ, UR11 ;  /* 0x0000000bff007e24 */ /* 0x000fc6000f8e00ff */
[C---:B------:R-:W-:Y:S01]  /*9170*/  FSETP.NEU.FTZ.AND P3, PT, R3.reuse, -INF , PT ;  /* 0xff8000000300780b */ /* 0x040fe20003f7d000 */
[----:B------:R-:W-:Y:S02]  /*9180*/  @!P1 VIADD R0, R0, 0x38840 ;  /* 0x0003884000009836 */ /* 0x000fe40000000000 */
[----:B------:R-:W-:Y:S01]  /*9190*/  FMUL.FTZ R155, R3, UR5 ;  /* 0x00000005039b7c20 */ /* 0x000fe20008410000 */
[----:B------:R-:W-:Y:S01]  /*91a0*/  MUFU.EX2 R156, R156 ;  /* 0x0000009c009c7308 */ /* 0x000fe20000000800 */
[----:B-1----:R-:W-:Y:S01]  /*91b0*/  FFMA.FTZ R5, R2, R5, R209 ;  /* 0x0000000502057223 */ /* 0x002fe200000100d1 */
[C---:B------:R-:W-:Y:S02]  /*91c0*/  F2FP.F16.F32.PACK_AB R209, R186.reuse, R209 ;  /* 0x000000d1bad1723e */ /* 0x040fe400000000ff */
[----:B------:R-:W-:Y:S01]  /*91d0*/  @!P1 PRMT R0, RZ, 0x654, R0 ;  /* 0x00000654ff009816 */ /* 0x000fe20000000000 */
[----:B------:R-:W-:Y:S01]  /*91e0*/  FADD.FTZ R5, R186, R5 ;  /* 0x00000005ba057221 */ /* 0x000fe20000010000 */
[----:B------:R-:W-:-:S02]  /*91f0*/  FSEL R155, R155, RZ, P3 ;  /* 0x000000ff9b9b7208 */ /* 0x000fc40001800000 */
[----:B------:R0:W-:Y:S01]  /*9200*/  @!P1 SYNCS.ARRIVE.TRANS64.RED.A1T0 RZ, [R0+URZ], RZ ;  /* 0x000000ff00ff99a7 */ /* 0x0001e2000810043f */
[----:B------:R-:W-:Y:S01]  /*9210*/  FADD.FTZ R5, R211, R5 ;  /* 0x00000005d3057221 */ /* 0x000fe20000010000 */
[----:B------:R-:W-:Y:S01]  /*9220*/  MUFU.EX2 R201, R201 ;  /* 0x000000c900c97308 */ /* 0x000fe20000000800 */
[--C-:B------:R-:W-:Y:S01]  /*9230*/  FFMA.FTZ R208, R184, UR5, -R155.reuse ;  /* 0x00000005b8d07c23 */ /* 0x100fe2000801089b */
[--C-:B------:R-:W-:Y:S01]  /*9240*/  FFMA.FTZ R158, R185, UR5, -R155.reuse ;  /* 0x00000005b99e7c23 */ /* 0x100fe2000801089b */
[--C-:B------:R-:W-:Y:S01]  /*9250*/  FFMA.FTZ R210, R188, UR5, -R155.reuse ;  /* 0x00000005bcd27c23 */ /* 0x100fe2000801089b */
[--C-:B------:R-:W-:Y:S01]  /*9260*/  FFMA.FTZ R166, R189, UR5, -R155.reuse ;  /* 0x00000005bda67c23 */ /* 0x100fe2000801089b */
[--C-:B------:R-:W-:Y:S01]  /*9270*/  FFMA.FTZ R204, R176, UR5, -R155.reuse ;  /* 0x00000005b0cc7c23 */ /* 0x100fe2000801089b */
[----:B0-----:R-:W-:Y:S01]  /*9280*/  FSEL R0, R3, RZ, P3 ;  /* 0x000000ff03007208 */ /* 0x001fe20001800000 */
[--C-:B------:R-:W-:Y:S01]  /*9290*/  FFMA.FTZ R171, R177, UR5, -R155.reuse ;  /* 0x00000005b1ab7c23 */ /* 0x100fe2000801089b */
[----:B------:R-:W-:Y:S01]  /*92a0*/  MUFU.EX2 R208, R208 ;  /* 0x000000d000d07308 */ /* 0x000fe20000000800 */
[--C-:B------:R-:W-:Y:S01]  /*92b0*/  FFMA.FTZ R192, R152, UR5, -R155.reuse ;  /* 0x0000000598c07c23 */ /* 0x100fe2000801089b */
[----:B------:R-:W-:Y:S01]  /*92c0*/  FFMA.FTZ R206, R180, UR5, -R155 ;  /* 0x00000005b4ce7c23 */ /* 0x000fe2000801089b */
[----:B------:R-:W-:Y:S01]  /*92d0*/  FADD.FTZ R0, -R0, R235 ;  /* 0x000000eb00007221 */ /* 0x000fe20000010100 */
[--C-:B------:R-:W-:Y:S01]  /*92e0*/  FFMA.FTZ R167, R181, UR5, -R155.reuse ;  /* 0x00000005b5a77c23 */ /* 0x100fe2000801089b */
[----:B------:R-:W-:Y:S01]  /*92f0*/  FFMA.FTZ R200, R168, UR5, -R155 ;  /* 0x00000005a8c87c23 */ /* 0x000fe2000801089b */
[----:B------:R-:W-:Y:S01]  /*9300*/  FADD.FTZ R5, R187, R5 ;  /* 0x00000005bb057221 */ /* 0x000fe20000010000 */
[----:B------:R-:W-:Y:S01]  /*9310*/  FMUL.FTZ R0, R0, UR5 ;  /* 0x0000000500007c20 */ /* 0x000fe20008410000 */
[----:B------:R-:W-:Y:S01]  /*9320*/  MUFU.EX2 R158, R158 ;  /* 0x0000009e009e7308 */ /* 0x000fe20000000800 */
[--C-:B------:R-:W-:Y:S01]  /*9330*/  FFMA.FTZ R168, R169, UR5, -R155.reuse ;  /* 0x00000005a9a87c23 */ /* 0x100fe2000801089b */
[--C-:B------:R-:W-:Y:S01]  /*9340*/  FFMA.FTZ R196, R160, UR5, -R155.reuse ;  /* 0x00000005a0c47c23 */ /* 0x100fe2000801089b */
[--C-:B------:R-:W-:Y:S01]  /*9350*/  FFMA.FTZ R202, R172, UR5, -R155.reuse ;  /* 0x00000005acca7c23 */ /* 0x100fe2000801089b */
[----:B------:R0:W-:Y:S01]  /*9360*/  @!P1 SYNCS.ARRIVE.TRANS64.RED.A1T0 RZ, [R21+URZ], RZ ;  /* 0x000000ff15ff99a7 */ /* 0x0001e2000810043f */
[--C-:B------:R-:W-:Y:S01]  /*9370*/  FFMA.FTZ R161, R161, UR5, -R155.reuse ;  /* 0x00000005a1a17c23 */ /* 0x100fe2000801089b */
[--C-:B------:R-:W-:Y:S01]  /*9380*/  FFMA.FTZ R198, R164, UR5, -R155.reuse ;  /* 0x00000005a4c67c23 */ /* 0x100fe2000801089b */
[--C-:B------:R-:W-:Y:S01]  /*9390*/  FFMA.FTZ R165, R165, UR5, -R155.reuse ;  /* 0x00000005a5a57c23 */ /* 0x100fe2000801089b */
[----:B------:R-:W1:Y:S01]  /*93a0*/  MUFU.EX2 R0, R0 ;  /* 0x0000000000007308 */ /* 0x000e620000000800 */
[--C-:B------:R-:W-:Y:S01]  /*93b0*/  FFMA.FTZ R190, R190, UR5, -R155.reuse ;  /* 0x00000005bebe7c23 */ /* 0x100fe2000801089b */
[--C-:B------:R-:W-:Y:S01]  /*93c0*/  FFMA.FTZ R178, R178, UR5, -R155.reuse ;  /* 0x00000005b2b27c23 */ /* 0x100fe2000801089b */
[----:B------:R-:W-:Y:S01]  /*93d0*/  PLOP3.LUT P3, PT, PT, PT, UP1, 0x80, 0x0 ;  /* 0x000000000000781c */ /* 0x000fe20003f6f018 */
[--C-:B0-----:R-:W-:Y:S01]  /*93e0*/  FFMA.FTZ R21, R173, UR5, -R155.reuse ;  /* 0x00000005ad157c23 */ /* 0x101fe2000801089b */
[----:B------:R-:W-:Y:S01]  /*93f0*/  FFMA.FTZ R155, R191, UR5, -R155 ;  /* 0x00000005bf9b7c23 */ /* 0x000fe2000801089b */
[----:B------:R-:W-:Y:S01]  /*9400*/  F2FP.F16.F32.PACK_AB R211, R187, R211 ;  /* 0x000000d3bbd3723e */ /* 0x000fe200000000ff */
[----:B------:R-:W-:Y:S01]  /*9410*/  IMAD.MOV.U32 R235, RZ, RZ, R3 ;  /* 0x000000ffffeb7224 */ /* 0x000fe200078e0003 */
[----:B------:R-:W0:Y:S08]  /*9420*/  MUFU.EX2 R210, R210 ;  /* 0x000000d200d27308 */ /* 0x000e300000000800 */
[----:B------:R-:W2:Y:S01]  /*9430*/  MUFU.EX2 R166, R166 ;  /* 0x000000a600a67308 */ /* 0x000ea20000000800 */
[----:B-1----:R-:W-:Y:S01]  /*9440*/  FFMA.FTZ R152, R0, R14, R208 ;  /* 0x0000000e00987223 */ /* 0x002fe200000100d0 */
[----:B------:R-:W-:-:S03]  /*9450*/  F2FP.F16.F32.PACK_AB R208, R158, R208 ;  /* 0x000000d09ed0723e */ /* 0x000fc600000000ff */
[----:B------:R-:W-:-:S03]  /*9460*/  FADD.FTZ R152, R158, R152 ;  /* 0x000000989e987221 */ /* 0x000fc60000010000 */
[----:B------:R-:W1:Y:S01]  /*9470*/  MUFU.EX2 R204, R204 ;  /* 0x000000cc00cc7308 */ /* 0x000e620000000800 */
[----:B0-----:R-:W-:-:S07]  /*9480*/  FADD.FTZ R152, R210, R152 ;  /* 0x00000098d2987221 */ /* 0x001fce0000010000 */
[----:B------:R-:W0:Y:S01]  /*9490*/  MUFU.EX2 R171, R171 ;  /* 0x000000ab00ab7308 */ /* 0x000e220000000800 */
[C---:B--2---:R-:W-:Y:S01]  /*94a0*/  FADD.FTZ R152, R166.reuse, R152 ;  /* 0x00000098a6987221 */ /* 0x044fe20000010000 */
[----:B------:R-:W-:-:S06]  /*94b0*/  F2FP.F16.F32.PACK_AB R210, R166, R210 ;  /* 0x000000d2a6d2723e */ /* 0x000fcc00000000ff */
[----:B------:R-:W2:Y:S01]  /*94c0*/  MUFU.EX2 R206, R206 ;  /* 0x000000ce00ce7308 */ /* 0x000ea20000000800 */
[----:B-1----:R-:W-:Y:S01]  /*94d0*/  FADD.FTZ R160, R204, R152 ;  /* 0x00000098cca07221 */ /* 0x002fe20000010000 */
[----:B------:R-:W-:Y:S01]  /*94e0*/  FADD.FTZ R152, R205, R5 ;  /* 0x00000005cd987221 */ /* 0x000fe20000010000 */
[----:B------:R-:W-:-:S03]  /*94f0*/  F2FP.F16.F32.PACK_AB R205, R153, R205 ;  /* 0x000000cd99cd723e */ /* 0x000fc600000000ff */
[----:B------:R-:W-:Y:S02]  /*9500*/  FADD.FTZ R152, R153, R152 ;  /* 0x0000009899987221 */ /* 0x000fe40000010000 */
[----:B------:R-:W1:Y:S01]  /*9510*/  MUFU.EX2 R167, R167 ;  /* 0x000000a700a77308 */ /* 0x000e620000000800 */
[----:B0-----:R-:W-:Y:S01]  /*9520*/  FADD.FTZ R160, R171, R160 ;  /* 0x000000a0aba07221 */ /* 0x001fe20000010000 */
[----:B------:R-:W-:Y:S01]  /*9530*/  FADD.FTZ R152, R207, R152 ;  /* 0x00000098cf987221 */ /* 0x000fe20000010000 */
[----:B------:R-:W-:Y:S02]  /*9540*/  F2FP.F16.F32.PACK_AB R204, R171, R204 ;  /* 0x000000ccabcc723e */ /* 0x000fe400000000ff */
[C---:B------:R-:W-:Y:S01]  /*9550*/  F2FP.F16.F32.PACK_AB R207, R156.reuse, R207 ;  /* 0x000000cf9ccf723e */ /* 0x040fe200000000ff */
[----:B------:R-:W-:Y:S02]  /*9560*/  FADD.FTZ R152, R156, R152 ;  /* 0x000000989c987221 */ /* 0x000fe40000010000 */
[----:B------:R-:W0:Y:S01]  /*9570*/  MUFU.EX2 R200, R200 ;  /* 0x000000c800c87308 */ /* 0x000e220000000800 */
[----:B--2---:R-:W-:Y:S01]  /*9580*/  FADD.FTZ R160, R206, R160 ;  /* 0x000000a0cea07221 */ /* 0x004fe20000010000 */
[----:B------:R-:W-:-:S06]  /*9590*/  FADD.FTZ R152, R201, R152 ;  /* 0x00000098c9987221 */ /* 0x000fcc0000010000 */
        /* <DEDUP_REMOVED lines=55> */
[----:B-1----:R-:W-:-:S04]  /*9910*/  FADD.FTZ R160, R178, R160 ;  /* 0x000000a0b2a07221 */ /* 0x002fc80000010000 */
[C---:B0-----:R-:W-:Y:S01]  /*9920*/  FADD.FTZ R14, R155.reuse, R160 ;  /* 0x000000a09b0e7221 */ /* 0x041fe20000010000 */
[----:B------:R-:W-:Y:S01]  /*9930*/  F2FP.F16.F32.PACK_AB R194, R155, R178 ;  /* 0x000000b29bc2723e */ /* 0x000fe200000000ff */
[C---:B--2---:R-:W-:Y:S01]  /*9940*/  FADD.FTZ R5, R159.reuse, R152 ;  /* 0x000000989f057221 */ /* 0x044fe20000010000 */
[----:B------:R-:W-:Y:S01]  /*9950*/  F2FP.F16.F32.PACK_AB R195, R159, R195 ;  /* 0x000000c39fc3723e */ /* 0x000fe200000000ff */
[----:B------:R-:W-:Y:S06]  /*9960*/  @P3 BRA `(.L_x_2367) ;  /* 0xffffffc000e03947 */ /* 0x000fec000383ffff */
[----:B------:R-:W-:-:S07]  /*9970*/  IMAD.U32 R236, RZ, RZ, UR4 ;  /* 0x00000004ffec7e24 */ /* 0x000fce000f8e00ff */
.L_x_2358:
[----:B------:R-:W-:Y:S02]  /*9980*/  R2UR UR6, R23 ;  /* 0x00000000170672ca */ /* 0x000fe400000e0000 */
[----:B------:R-:W-:-:S13]  /*9990*/  R2UR UR4, R236 ;  /* 0x00000000ec0472ca */ /* 0x000fda00000e0000 */
[----:B------:R-:W-:-:S06]  /*99a0*/  UISETP.GE.AND UP0, UPT, UR4, UR6, UPT ;  /* 0x000000060400728c */ /* 0x000fcc000bf06270 */
[----:B------:R-:W-:-:S13]  /*99b0*/  PLOP3.LUT P2, PT, PT, PT, UP0, 0x80, 0x0 ;  /* 0x000000000000781c */ /* 0x000fda0003f4f008 */
[----:B------:R-:W-:Y:S05]  /*99c0*/  @!P2 BRA `(.L_x_2368) ;  /* 0x000000340094a947 */ /* 0x000fea0003800000 */
[----:B------:R-:W-:Y:S01]  /*99d0*/  R2UR UR4, R16 ;  /* 0x00000000100472ca */ /* 0x000fe200000e0000 */
[----:B------:R-:W-:Y:S01]  /*99e0*/  IMAD.MOV.U32 R18, RZ, RZ, R4 ;  /* 0x000000ffff127224 */ /* 0x000fe200078e0004 */
[----:B------:R-:W-:Y:S01]  /*99f0*/  UMOV UR61, UR60 ;  /* 0x0000003c003d7c82 */ /* 0x000fe20008000000 */
[----:B------:R-:W-:-:S10]  /*9a00*/  IMAD.MOV.U32 R20, RZ, RZ, R3 ;  /* 0x000000ffff147224 */ /* 0x000fd400078e0003 */
[----:B------:R-:W-:-:S07]  /*9a10*/  IMAD.U32 R21, RZ, RZ, UR4 ;  /* 0x00000004ff157e24 */ /* 0x000fce000f8e00ff */
.L_x_2377:
        /* <DEDUP_REMOVED lines=9> */
.L_x_2369:
        /* <DEDUP_REMOVED lines=8> */
.L_x_2370:
[----:B-1----:R-:W-:Y:S05]  /*9b30*/  @P2 BRA `(.L_x_2371) ;  /* 0x0000000000082947 */ /* 0x002fea0003800000 */
[----:B------:R-:W1:Y:S02]  /*9b40*/  SYNCS.PHASECHK.TRANS64.TRYWAIT P2, [UR4+0x38830], R3 ;  /* 0x03883003ff0075a7 */ /* 0x000e640008040144 */
[----:B-1----:R-:W-:Y:S05]  /*9b50*/  @!P2 BRA `(.L_x_2372) ;  /* 0x00000114008ca947 */ /* 0x002fea0003800000 */
.L_x_2371:
        /* <DEDUP_REMOVED lines=25> */
[----:B------:R-:W-:Y:S01]  /*9cf0*/  UMOV UR56, UR14 ;  /* 0x0000000e00387c82 */ /* 0x000fe20008000000 */
[----:B------:R-:W-:Y:S01]  /*9d00*/  UMOV UR57, UR15 ;  /* 0x0000000f00397c82 */ /* 0x000fe20008000000 */
        /* <DEDUP_REMOVED lines=57> */
[----:B------:R-:W-:Y:S01]  /*a0a0*/  UMOV UR56, UR14 ;  /* 0x0000000e00387c82 */ /* 0x000fe20008000000 */
[----:B------:R-:W-:Y:S01]  /*a0b0*/  UMOV UR57, UR15 ;  /* 0x0000000f00397c82 */ /* 0x000fe20008000000 */
        /* <DEDUP_REMOVED lines=101> */
[----:B------:R-:W-:Y:S01]  /*a710*/  UIADD3 UR14, UR4, 0x280, URZ ;  /* 0x00000280040e7890 */ /* 0x000fe2000fffe03f */
        /* <DEDUP_REMOVED lines=103> */
[----:B------:R-:W-:Y:S02]  /*ad90*/  UIADD3 UR10, UR4, 0x986, URZ ;  /* 0x00000986040a7890 */ /* 0x000fe4000fffe03f */
        /* <DEDUP_REMOVED lines=272> */
[----:B------:R-:W-:Y:S01]  /*bea0*/  UMOV UR4, UR14 ;  /* 0x0000000e00047c82 */ /* 0x000fe20008000000 */
        /* <DEDUP_REMOVED lines=16> */
.L_x_2373:
        /* <DEDUP_REMOVED lines=8> */
.L_x_2374:
[----:B---3--:R-:W-:Y:S05]  /*c030*/  @P2 BRA `(.L_x_2375) ;  /* 0x0000000000082947 */ /* 0x008fea0003800000 */
[----:B------:R-:W3:Y:S02]  /*c040*/  SYNCS.PHASECHK.TRANS64.TRYWAIT P2, [UR4+0x38850], R0 ;  /* 0x03885000ff0075a7 */ /* 0x000ee40008040144 */
[----:B---3--:R-:W-:Y:S05]  /*c050*/  @!P2 BRA `(.L_x_2376) ;  /* 0x000000f00064a947 */ /* 0x008fea0003800000 */
.L_x_2375:
[----:B------:R-:W-:Y:S01]  /*c060*/  R2UR UR10, R17 ;  /* 0x00000000110a72ca */ /* 0x000fe200000e0000 */
[----:B------:R-:W-:Y:S01]  /*c070*/  WARPGROUP.ARRIVE ;  /* 0x00000000000079c5 */ /* 0x000fe20000000000 */
[----:B------:R-:W-:Y:S01]  /*c080*/  UMOV UR7, 0x40000040 ;  /* 0x4000004000077882 */ /* 0x000fe20000000000 */
[----:B--23--:R-:W-:Y:S01]  /*c090*/  FMNMX.FTZ R0, R184, R20, !PT ;  /* 0x00000014b8007209 */ /* 0x00cfe20007810000 */
[----:B------:R-:W-:-:S03]  /*c0a0*/  ULDC UR11, c[0x0][0x988] ;  /* 0x00026200000b7ab9 */ /* 0x000fc60000000800 */
        /* <DEDUP_REMOVED lines=12> */
[----:B------:R-:W-:-:S03]  /*c170*/  UMOV UR61, UR60 ;  /* 0x0000003c003d7c82 */ /* 0x000fc60008000000 */
[----:B------:R-:W-:Y:S01]  /*c180*/  FMNMX.FTZ R0, R168, R0, !PT ;  /* 0x00000000a8007209 */ /* 0x000fe20007810000 */
        /* <DEDUP_REMOVED lines=18> */
[----:B01----:R-:W0:Y:S01]  /*c2b0*/  SHFL.BFLY PT, R3, R2, 0x1, 0x1f ;  /* 0x0c201f0002037f89 */ /* 0x003e2200000e0000 */
        /* <DEDUP_REMOVED lines=38> */
[----:B------:R-:W-:Y:S02]  /*c520*/  UMOV UR5, UR11 ;  /* 0x0000000b00057c82 */ /* 0x000fe40008000000 */
[----:B------:R-:W-:-:S04]  /*c530*/  FMUL.FTZ R2, R2, UR5 ;  /* 0x0000000502027c20 */ /* 0x000fc80008410000 */
[----:B------:R0:W-:Y:S02]  /*c540*/  MUFU.EX2 R0, R2 ;  /* 0x0000000200007308 */ /* 0x0001e40000000800 */
[----:B0-----:R-:W-:-:S04]  /*c550*/  FMUL.FTZ R2, R3, UR5 ;  /* 0x0000000503027c20 */ /* 0x001fc80008410000 */
        /* <DEDUP_REMOVED lines=13> */
[----:B------:R-:W1:Y:S08]  /*c630*/  MUFU.EX2 R208, R208 ;  /* 0x000000d000d07308 */ /* 0x000e700000000800 */
[----:B------:R-:W2:Y:S01]  /*c640*/  MUFU.EX2 R20, R20 ;  /* 0x0000001400147308 */ /* 0x000ea20000000800 */
[----:B0-----:R-:W-:-:S07]  /*c650*/  FMNMX.FTZ R4, R4, R176, !PT ;  /* 0x000000b004047209 */ /* 0x001fce0007810000 */
[----:B------:R-:W-:Y:S01]  /*c660*/  MUFU.EX2 R210, R210 ;  /* 0x000000d200d27308 */ /* 0x000fe20000000800 */
[----:B-1----:R-:W-:Y:S01]  /*c670*/  FFMA.FTZ R14, R0, R14, R208 ;  /* 0x0000000e000e7223 */ /* 0x002fe200000100d0 */
[----:B------:R-:W0:Y:S06]  /*c680*/  SHFL.BFLY PT, R172, R4, 0x1, 0x1f ;  /* 0x0c201f0004ac7f89 */ /* 0x000e2c00000e0000 */
[----:B------:R-:W-:Y:S01]  /*c690*/  MUFU.EX2 R184, R184 ;  /* 0x000000b800b87308 */ /* 0x000fe20000000800 */
[C---:B--2---:R-:W-:Y:S01]  /*c6a0*/  FADD.FTZ R14, R20.reuse, R14 ;  /* 0x0000000e140e7221 */ /* 0x044fe20000010000 */
[----:B------:R-:W-:Y:S01]  /*c6b0*/  F2FP.F16.F32.PACK_AB R208, R20, R208 ;  /* 0x000000d014d0723e */ /* 0x000fe200000000ff */
[----:B------:R-:W-:-:S05]  /*c6c0*/  IMAD.MOV.U32 R20, RZ, RZ, R3 ;  /* 0x000000ffff147224 */ /* 0x000fca00078e0003 */
[----:B------:R-:W-:Y:S08]  /*c6d0*/  MUFU.EX2 R204, R204 ;  /* 0x000000cc00cc7308 */ /* 0x000ff00000000800 */
[----:B------:R-:W-:Y:S01]  /*c6e0*/  MUFU.EX2 R21, R21 ;  /* 0x0000001500157308 */ /* 0x000fe20000000800 */
[----:B0-----:R-:W-:-:S07]  /*c6f0*/  FMNMX.FTZ R4, R4, R172, !PT ;  /* 0x000000ac04047209 */ /* 0x001fce0007810000 */
        /* <DEDUP_REMOVED lines=8> */
[--C-:B------:R-:W-:Y:S01]  /*c780*/  FFMA.FTZ R196, R160, UR5, -R2.reuse ;  /* 0x00000005a0c47c23 */ /* 0x100fe20008010802 */
[--C-:B------:R-:W-:Y:S01]  /*c790*/  FFMA.FTZ R160, R161, UR5, -R2.reuse ;  /* 0x00000005a1a07c23 */ /* 0x100fe20008010802 */
[--C-:B------:R-:W-:Y:S01]  /*c7a0*/  FFMA.FTZ R198, R164, UR5, -R2.reuse ;  /* 0x00000005a4c67c23 */ /* 0x100fe20008010802 */
[----:B------:R-:W-:Y:S01]  /*c7b0*/  FFMA.FTZ R161, R165, UR5, -R2 ;  /* 0x00000005a5a17c23 */ /* 0x000fe20008010802 */
[----:B------:R-:W-:Y:S01]  /*c7c0*/  IMAD.U32 R165, RZ, RZ, UR60 ;  /* 0x0000003cffa57e24 */ /* 0x000fe2000f8e00ff */
[----:B------:R-:W-:Y:S01]  /*c7d0*/  HGMMA.64x256x16.F32 R24, R192, gdesc[UR4].tnspB, R24, gsb0 ;  /* 0x43e00004c0187df0 */ /* 0x000fe20008000818 */
[----:B------:R-:W-:Y:S01]  /*c7e0*/  MUFU.EX2 R196, R196 ;  /* 0x000000c400c47308 */ /* 0x000fe20000000800 */
[----:B------:R-:W-:Y:S02]  /*c7f0*/  R2UR UR7, R23 ;  /* 0x00000000170772ca */ /* 0x000fe400000e0000 */
[----:B------:R-:W-:-:S02]  /*c800*/  @!P1 LEA R165, R165, UR10, 0x3 ;  /* 0x0000000aa5a59c11 */ /* 0x000fc4000f8e18ff */
[----:B------:R-:W-:-:S03]  /*c810*/  R2UR UR6, R236 ;  /* 0x00000000ec0672ca */ /* 0x000fc600000e0000 */
[----:B------:R-:W-:Y:S01]  /*c820*/  @!P1 VIADD R165, R165, 0x38840 ;  /* 0x00038840a5a59836 */ /* 0x000fe20000000000 */
[----:B------:R-:W-:Y:S04]  /*c830*/  MUFU.EX2 R160, R160 ;  /* 0x000000a000a07308 */ /* 0x000fe80000000800 */
[----:B------:R-:W-:-:S04]  /*c840*/  @!P1 PRMT R172, RZ, 0x654, R165 ;  /* 0x00000654ffac9816 */ /* 0x000fc800000000a5 */
[----:B------:R-:W-:Y:S01]  /*c850*/  MUFU.EX2 R198, R198 ;  /* 0x000000c600c67308 */ /* 0x000fe20000000800 */
[----:B------:R-:W-:-:S06]  /*c860*/  UISETP.GT.AND UP0, UPT, UR6, UR7, UPT ;  /* 0x000000070600728c */ /* 0x000fcc000bf04270 */
[----:B------:R-:W-:Y:S01]  /*c870*/  PLOP3.LUT P2, PT, PT, PT, UP0, 0x80, 0x0 ;  /* 0x000000000000781c */ /* 0x000fe20003f4f008 */
[----:B------:R-:W-:Y:S01]  /*c880*/  MUFU.EX2 R161, R161 ;  /* 0x000000a100a17308 */ /* 0x000fe20000000800 */
[----:B------:R-:W-:Y:S02]  /*c890*/  WARPGROUP.DEPBAR.LE gsb0, 0x0 ;  /* 0x00008000000079c5 */ /* 0x000fe40000010000 */
[--C-:B------:R-:W-:Y:S01]  /*c8a0*/  FFMA.FTZ R192, R152, UR5, -R2.reuse ;  /* 0x0000000598c07c23 */ /* 0x100fe20008010802 */
[----:B------:R-:W-:Y:S01]  /*c8b0*/  FFMA.FTZ R152, R153, UR5, -R2 ;  /* 0x0000000599987c23 */ /* 0x000fe20008010802 */
[----:B------:R-:W-:Y:S01]  /*c8c0*/  FADD.FTZ R153, -R4, R18 ;  /* 0x0000001204997221 */ /* 0x000fe20000010100 */
[--C-:B------:R-:W-:Y:S01]  /*c8d0*/  FFMA.FTZ R194, R156, UR5, -R2.reuse ;  /* 0x000000059cc27c23 */ /* 0x100fe20008010802 */
[----:B------:R-:W-:Y:S01]  /*c8e0*/  FFMA.FTZ R2, R157, UR5, -R2 ;  /* 0x000000059d027c23 */ /* 0x000fe20008010802 */
[----:B------:R0:W-:Y:S01]  /*c8f0*/  @!P1 SYNCS.ARRIVE.TRANS64.RED.A1T0 RZ, [R172+URZ], RZ ;  /* 0x000000ffacff99a7 */ /* 0x0001e2000810043f */
[----:B------:R-:W-:Y:S01]  /*c900*/  FMUL.FTZ R153, R153, UR5 ;  /* 0x0000000599997c20 */ /* 0x000fe20008410000 */
[----:B------:R-:W-:Y:S08]  /*c910*/  MUFU.EX2 R192, R192 ;  /* 0x000000c000c07308 */ /* 0x000ff00000000800 */
[----:B------:R-:W-:Y:S08]  /*c920*/  MUFU.EX2 R18, R2 ;  /* 0x0000000200127308 */ /* 0x000ff00000000800 */
[----:B------:R1:W-:Y:S08]  /*c930*/  MUFU.EX2 R2, R153 ;  /* 0x0000009900027308 */ /* 0x0003f00000000800 */
[----:B------:R-:W-:Y:S01]  /*c940*/  MUFU.EX2 R152, R152 ;  /* 0x0000009800987308 */ /* 0x000fe20000000800 */
[----:B-1----:R-:W-:-:S04]  /*c950*/  FMUL.FTZ R153, R4, UR5 ;  /* 0x0000000504997c20 */ /* 0x002fc80008410000 */
        /* <DEDUP_REMOVED lines=13> */
[--C-:B------:R-:W-:Y:S01]  /*ca30*/  FFMA.FTZ R175, R175, UR5, -R153.reuse ;  /* 0x00000005afaf7c23 */ /* 0x100fe20008010899 */
[----:B------:R-:W2:Y:S01]  /*ca40*/  MUFU.EX2 R156, R156 ;  /* 0x0000009c009c7308 */ /* 0x000ea20000000800 */
[--C-:B------:R-:W-:Y:S01]  /*ca50*/  FFMA.FTZ R163, R163, UR5, -R153.reuse ;  /* 0x00000005a3a37c23 */ /* 0x100fe20008010899 */
[--C-:B------:R-:W-:Y:S01]  /*ca60*/  FFMA.FTZ R199, R166, UR5, -R153.reuse ;  /* 0x00000005a6c77c23 */ /* 0x100fe20008010899 */
[--C-:B------:R-:W-:Y:S01]  /*ca70*/  FFMA.FTZ R167, R167, UR5, -R153.reuse ;  /* 0x00000005a7a77c23 */ /* 0x100fe20008010899 */
[--C-:B------:R-:W-:Y:S01]  /*ca80*/  FFMA.FTZ R162, R154, UR5, -R153.reuse ;  /* 0x000000059aa27c23 */ /* 0x100fe20008010899 */
[--C-:B------:R-:W-:Y:S01]  /*ca90*/  FFMA.FTZ R155, R155, UR5, -R153.reuse ;  /* 0x000000059b9b7c23 */ /* 0x100fe20008010899 */
[--C-:B------:R-:W-:Y:S01]  /*caa0*/  FFMA.FTZ R158, R158, UR5, -R153.reuse ;  /* 0x000000059e9e7c23 */ /* 0x100fe20008010899 */
[----:B------:R-:W-:Y:S01]  /*cab0*/  FFMA.FTZ R153, R159, UR5, -R153 ;  /* 0x000000059f997c23 */ /* 0x000fe20008010899 */
[----:B------:R-:W3:Y:S01]  /*cac0*/  MUFU.EX2 R211, R211 ;  /* 0x000000d300d37308 */ /* 0x000ee20000000800 */
[----:B-1----:R-:W-:Y:S01]  /*cad0*/  FFMA.FTZ R5, R2, R5, R209 ;  /* 0x0000000502057223 */ /* 0x002fe200000100d1 */
[----:B------:R-:W-:Y:S01]  /*cae0*/  FADD.FTZ R159, R210, R14 ;  /* 0x0000000ed29f7221 */ /* 0x000fe20000010000 */
[----:B------:R-:W-:Y:S01]  /*caf0*/  IMAD.U32 R170, RZ, RZ, UR4 ;  /* 0x00000004ffaa7e24 */ /* 0x000fe2000f8e00ff */
[----:B------:R-:W-:Y:S01]  /*cb00*/  UIADD3 UR4, UR6, -0x1, URZ ;  /* 0xffffffff06047890 */ /* 0x000fe2000fffe03f */
[----:B------:R-:W-:Y:S01]  /*cb10*/  R2UR UR6, R16 ;  /* 0x00000000100672ca */ /* 0x000fe200000e0000 */
[----:B------:R-:W-:Y:S01]  /*cb20*/  FADD.FTZ R159, R184, R159 ;  /* 0x0000009fb89f7221 */ /* 0x000fe20000010000 */
[----:B------:R-:W-:Y:S01]  /*cb30*/  @!P1 VIADD R170, R170, 0x38860 ;  /* 0x00038860aaaa9836 */ /* 0x000fe20000000000 */
[----:B------:R-:W1:Y:S01]  /*cb40*/  MUFU.EX2 R157, R157 ;  /* 0x0000009d009d7308 */ /* 0x000e620000000800 */
[----:B--2---:R-:W-:Y:S01]  /*cb50*/  FADD.FTZ R5, R156, R5 ;  /* 0x000000059c057221 */ /* 0x004fe20000010000 */
[----:B------:R-:W-:Y:S01]  /*cb60*/  FADD.FTZ R159, R204, R159 ;  /* 0x0000009fcc9f7221 */ /* 0x000fe20000010000 */
[C---:B------:R-:W-:Y:S01]  /*cb70*/  F2FP.F16.F32.PACK_AB R204, R21.reuse, R204 ;  /* 0x000000cc15cc723e */ /* 0x040fe200000000ff */
[----:B------:R-:W-:Y:S01]  /*cb80*/  IMAD.U32 R236, RZ, RZ, UR4 ;  /* 0x00000004ffec7e24 */ /* 0x000fe2000f8e00ff */
[----:B0-----:R-:W-:Y:S01]  /*cb90*/  @!P1 PRMT R172, RZ, 0x654, R170 ;  /* 0x00000654ffac9816 */ /* 0x001fe200000000aa */
[----:B------:R-:W-:Y:S01]  /*cba0*/  FADD.FTZ R159, R21, R159 ;  /* 0x0000009f159f7221 */ /* 0x000fe20000010000 */
[----:B------:R-:W-:Y:S01]  /*cbb0*/  F2FP.F16.F32.PACK_AB R210, R184, R210 ;  /* 0x000000d2b8d2723e */ /* 0x000fe200000000ff */
[----:B------:R-:W0:Y:S01]  /*cbc0*/  MUFU.EX2 R205, R205 ;  /* 0x000000cd00cd7308 */ /* 0x000e220000000800 */
[----:B---3--:R-:W-:Y:S01]  /*cbd0*/  FADD.FTZ R14, R211, R5 ;  /* 0x00000005d30e7221 */ /* 0x008fe20000010000 */
[----:B------:R-:W-:Y:S01]  /*cbe0*/  FADD.FTZ R159, R206, R159 ;  /* 0x0000009fce9f7221 */ /* 0x000fe20000010000 */
[----:B------:R2:W-:Y:S01]  /*cbf0*/  @!P1 SYNCS.ARRIVE.TRANS64.RED.A1T0 RZ, [R172+URZ], RZ ;  /* 0x000000ffacff99a7 */ /* 0x0005e2000810043f */
[----:B------:R-:W-:Y:S01]  /*cc00*/  IMAD.U32 R21, RZ, RZ, UR6 ;  /* 0x00000006ff157e24 */ /* 0x000fe2000f8e00ff */
[----:B------:R-:W-:Y:S01]  /*cc10*/  F2FP.F16.F32.PACK_AB R209, R156, R209 ;  /* 0x000000d19cd1723e */ /* 0x000fe200000000ff */
[C---:B------:R-:W-:Y:S01]  /*cc20*/  FADD.FTZ R159, R22.reuse, R159 ;  /* 0x0000009f169f7221 */ /* 0x040fe20000010000 */
[----:B------:R-:W-:Y:S01]  /*cc30*/  F2FP.F16.F32.PACK_AB R206, R22, R206 ;  /* 0x000000ce16ce723e */ /* 0x000fe200000000ff */
[----:B------:R-:W3:Y:S01]  /*cc40*/  MUFU.EX2 R164, R164 ;  /* 0x000000a400a47308 */ /* 0x000ee20000000800 */
[C---:B-1----:R-:W-:Y:S01]  /*cc50*/  FADD.FTZ R14, R157.reuse, R14 ;  /* 0x0000000e9d0e7221 */ /* 0x042fe20000010000 */
[----:B------:R-:W-:Y:S01]  /*cc60*/  FADD.FTZ R159, R200, R159 ;  /* 0x0000009fc89f7221 */ /* 0x000fe20000010000 */
[----:B------:R-:W-:-:S02]  /*cc70*/  F2FP.F16.F32.PACK_AB R211, R157, R211 ;  /* 0x000000d39dd3723e */ /* 0x000fc400000000ff */
[C---:B------:R-:W-:Y:S01]  /*cc80*/  F2FP.F16.F32.PACK_AB R200, R168.reuse, R200 ;  /* 0x000000c8a8c8723e */ /* 0x040fe200000000ff */
[----:B------:R-:W-:Y:S02]  /*cc90*/  FADD.FTZ R159, R168, R159 ;  /* 0x0000009fa89f7221 */ /* 0x000fe40000010000 */
[----:B------:R-:W1:Y:S01]  /*cca0*/  MUFU.EX2 R207, R207 ;  /* 0x000000cf00cf7308 */ /* 0x000e620000000800 */
[----:B0-----:R-:W-:Y:S01]  /*ccb0*/  FADD.FTZ R14, R205, R14 ;  /* 0x0000000ecd0e7221 */ /* 0x001fe20000010000 */
[----:B------:R-:W-:Y:S01]  /*ccc0*/  FADD.FTZ R159, R202, R159 ;  /* 0x0000009fca9f7221 */ /* 0x000fe20000010000 */
[----:B------:R-:W-:-:S03]  /*ccd0*/  F2FP.F16.F32.PACK_AB R202, R169, R202 ;  /* 0x000000caa9ca723e */ /* 0x000fc600000000ff */
[----:B------:R-:W-:Y:S02]  /*cce0*/  FADD.FTZ R159, R169, R159 ;  /* 0x0000009fa99f7221 */ /* 0x000fe40000010000 */
[----:B------:R-:W0:Y:S01]  /*ccf0*/  MUFU.EX2 R165, R183 ;  /* 0x000000b700a57308 */ /* 0x000e220000000800 */
        /* <DEDUP_REMOVED lines=11> */
[C---:B0-----:R-:W-:Y:S01]  /*cdb0*/  FADD.FTZ R14, R165.reuse, R14 ;  /* 0x0000000ea50e7221 */ /* 0x041fe20000010000 */
[----:B------:R-:W-:Y:S01]  /*cdc0*/  FADD.FTZ R159, R192, R159 ;  /* 0x0000009fc09f7221 */ /* 0x000fe20000010000 */
[----:B------:R-:W-:Y:S02]  /*cdd0*/  F2FP.F16.F32.PACK_AB R207, R165, R207 ;  /* 0x000000cfa5cf723e */ /* 0x000fe400000000ff */
[C---:B------:R-:W-:Y:S01]  /*cde0*/  F2FP.F16.F32.PACK_AB R192, R152.reuse, R192 ;  /* 0x000000c098c0723e */ /* 0x040fe200000000ff */
[----:B------:R-:W-:Y:S02]  /*cdf0*/  FADD.FTZ R159, R152, R159 ;  /* 0x0000009f989f7221 */ /* 0x000fe40000010000 */
[----:B------:R-:W0:Y:S01]  /*ce00*/  MUFU.EX2 R203, R203 ;  /* 0x000000cb00cb7308 */ /* 0x000e220000000800 */
[----:B---3--:R-:W-:-:S07]  /*ce10*/  FADD.FTZ R14, R201, R14 ;  /* 0x0000000ec90e7221 */ /* 0x008fce0000010000 */
[----:B------:R-:W3:Y:S01]  /*ce20*/  MUFU.EX2 R154, R175 ;  /* 0x000000af009a7308 */ /* 0x000ee20000000800 */
[C---:B-1----:R-:W-:Y:S01]  /*ce30*/  FADD.FTZ R14, R170.reuse, R14 ;  /* 0x0000000eaa0e7221 */ /* 0x042fe20000010000 */
[----:B------:R-:W-:-:S06]  /*ce40*/  F2FP.F16.F32.PACK_AB R201, R170, R201 ;  /* 0x000000c9aac9723e */ /* 0x000fcc00000000ff */
[----:B------:R-:W1:Y:S01]  /*ce50*/  MUFU.EX2 R197, R197 ;  /* 0x000000c500c57308 */ /* 0x000e620000000800 */
[----:B0-----:R-:W-:-:S07]  /*ce60*/  FADD.FTZ R14, R203, R14 ;  /* 0x0000000ecb0e7221 */ /* 0x001fce0000010000 */
[----:B------:R-:W0:Y:S01]  /*ce70*/  MUFU.EX2 R5, R163 ;  /* 0x000000a300057308 */ /* 0x000e220000000800 */
[C---:B---3--:R-:W-:Y:S01]  /*ce80*/  FADD.FTZ R14, R154.reuse, R14 ;  /* 0x0000000e9a0e7221 */ /* 0x048fe20000010000 */
[----:B------:R-:W-:-:S06]  /*ce90*/  F2FP.F16.F32.PACK_AB R203, R154, R203 ;  /* 0x000000cb9acb723e */ /* 0x000fcc00000000ff */
[----:B------:R-:W3:Y:S01]  /*cea0*/  MUFU.EX2 R199, R199 ;  /* 0x000000c700c77308 */ /* 0x000ee20000000800 */
[----:B-1----:R-:W-:-:S07]  /*ceb0*/  FADD.FTZ R14, R197, R14 ;  /* 0x0000000ec50e7221 */ /* 0x002fce0000010000 */
[----:B------:R-:W1:Y:S01]  /*cec0*/  MUFU.EX2 R167, R167 ;  /* 0x000000a700a77308 */ /* 0x000e620000000800 */
[C---:B0-----:R-:W-:Y:S01]  /*ced0*/  FADD.FTZ R14, R5.reuse, R14 ;  /* 0x0000000e050e7221 */ /* 0x041fe20000010000 */
[----:B------:R-:W-:-:S06]  /*cee0*/  F2FP.F16.F32.PACK_AB R197, R5, R197 ;  /* 0x000000c505c5723e */ /* 0x000fcc00000000ff */
        /* <DEDUP_REMOVED lines=11> */
[----:B-1----:R-:W-:Y:S01]  /*cfa0*/  FADD.FTZ R159, R194, R159 ;  /* 0x0000009fc29f7221 */ /* 0x002fe20000010000 */
[----:B------:R-:W-:Y:S01]  /*cfb0*/  F2FP.F16.F32.PACK_AB R194, R18, R194 ;  /* 0x000000c212c2723e */ /* 0x000fe200000000ff */
[----:B0-----:R-:W-:Y:S02]  /*cfc0*/  FADD.FTZ R5, R158, R14 ;  /* 0x0000000e9e057221 */ /* 0x001fe40000010000 */
[----:B------:R-:W-:Y:S01]  /*cfd0*/  FADD.FTZ R14, R18, R159 ;  /* 0x0000009f120e7221 */ /* 0x000fe20000010000 */
[----:B------:R-:W-:Y:S02]  /*cfe0*/  IMAD.MOV.U32 R18, RZ, RZ, R4 ;  /* 0x000000ffff127224 */ /* 0x000fe400078e0004 */
[C---:B---3--:R-:W-:Y:S01]  /*cff0*/  FADD.FTZ R5, R153.reuse, R5 ;  /* 0x0000000599057221 */ /* 0x048fe20000010000 */
[----:B------:R-:W-:Y:S01]  /*d000*/  F2FP.F16.F32.PACK_AB R195, R153, R158 ;  /* 0x0000009e99c3723e */ /* 0x000fe200000000ff */
[----:B--2---:R-:W-:Y:S06]  /*d010*/  @P2 BRA `(.L_x_2377) ;  /* 0xffffffc800802947 */ /* 0x004fec000383ffff */
.L_x_2368:
        /* <DEDUP_REMOVED lines=131> */
.L_x_2378:
        /* <DEDUP_REMOVED lines=8> */
.L_x_2379:
[----:B-1----:R-:W-:Y:S05]  /*d8d0*/  @P2 BRA `(.L_x_2380) ;  /* 0x0000000000082947 */ /* 0x002fea0003800000 */
[----:B------:R-:W1:Y:S02]  /*d8e0*/  SYNCS.PHASECHK.TRANS64.TRYWAIT P0, [UR8+0x38850], R0 ;  /* 0x03885000ff0075a7 */ /* 0x000e640008000148 */
[----:B-1----:R-:W-:Y:S05]  /*d8f0*/  @!P0 BRA `(.L_x_2381) ;  /* 0x000000d800548947 */ /* 0x002fea0003800000 */
.L_x_2380:
[----:B------:R-:W-:Y:S01]  /*d900*/  R2UR UR4, R17 ;  /* 0x00000000110472ca */ /* 0x000fe200000e0000 */
[----:B------:R-:W2:Y:S01]  /*d910*/  LDL.LU R2, [R1+0x30] ;  /* 0x0000300001027983 */ /* 0x000ea20000300800 */
[----:B------:R-:W-:Y:S01]  /*d920*/  WARPGROUP.ARRIVE ;  /* 0x00000000000079c5 */ /* 0x000fe20000000000 */
[----:B------:R-:W-:Y:S01]  /*d930*/  UMOV UR7, 0x40000040 ;  /* 0x4000004000077882 */ /* 0x000fe20000000000 */
[----:B------:R-:W-:Y:S01]  /*d940*/  IMAD.U32 R8, RZ, RZ, UR5 ;  /* 0x00000005ff087e24 */ /* 0x000fe2000f8e00ff */
[----:B-1----:R-:W1:Y:S01]  /*d950*/  SHFL.BFLY PT, R7, R14, 0x2, 0x1f ;  /* 0x0c401f000e077f89 */ /* 0x002e6200000e0000 */
[----:B------:R-:W-:Y:S02]  /*d960*/  IMAD.U32 R11, RZ, RZ, UR8 ;  /* 0x00000008ff0b7e24 */ /* 0x000fe4000f8e00ff */
[----:B------:R-:W-:Y:S01]  /*d970*/  IMAD.MOV.U32 R6, RZ, RZ, RZ ;  /* 0x000000ffff067224 */ /* 0x000fe200078e00ff */
[----:B0-----:R-:W0:Y:S01]  /*d980*/  SHFL.BFLY PT, R0, R5, 0x2, 0x1f ;  /* 0x0c401f0005007f89 */ /* 0x001e2200000e0000 */
[----:B------:R-:W-:-:S03]  /*d990*/  @!P1 VIADD R11, R11, 0x38860 ;  /* 0x000388600b0b9836 */ /* 0x000fc60000000000 */
[----:B------:R-:W-:Y:S02]  /*d9a0*/  UIADD3 UR4, UR4, 0x400, URZ ;  /* 0x0000040004047890 */ /* 0x000fe4000fffe03f */
[----:B------:R-:W-:Y:S02]  /*d9b0*/  @!P1 PRMT R11, RZ, 0x654, R11 ;  /* 0x00000654ff0b9816 */ /* 0x000fe4000000000b */
[----:B------:R-:W-:-:S04]  /*d9c0*/  USHF.R.U32.HI UR4, URZ, 0x4, UR4 ;  /* 0x000000043f047899 */ /* 0x000fc80008011604 */
[----:B------:R-:W-:-:S04]  /*d9d0*/  ULOP3.LUT UR4, UR4, 0x3fff, URZ, 0xc0, !UPT ;  /* 0x00003fff04047892 */ /* 0x000fc8000f8ec03f */
[----:B------:R-:W-:-:S04]  /*d9e0*/  ULOP3.LUT UR4, UR4, 0x2800000, URZ, 0xfc, !UPT ;  /* 0x0280000004047892 */ /* 0x000fc8000f8efc3f */
[----:B------:R-:W-:Y:S01]  /*d9f0*/  UIMAD UR4, UR60, 0xa00, UR4 ;  /* 0x00000a003c0478a4 */ /* 0x000fe2000f8e0204 */
[----:B-1----:R-:W-:Y:S01]  /*da00*/  FADD.FTZ R7, R7, R14 ;  /* 0x0000000e07077221 */ /* 0x002fe20000010000 */
[----:B------:R-:W-:-:S04]  /*da10*/  UIADD3 UR60, UR60, 0x1, URZ ;  /* 0x000000013c3c7890 */ /* 0x000fc8000fffe03f */
[----:B------:R-:W-:Y:S01]  /*da20*/  UISETP.NE.AND UP0, UPT, UR60, 0x2, UPT ;  /* 0x000000023c00788c */ /* 0x000fe2000bf05270 */
[----:B------:R-:W-:Y:S02]  /*da30*/  UMOV UR6, UR4 ;  /* 0x0000000400067c82 */ /* 0x000fe40008000000 */
[----:B------:R-:W-:Y:S01]  /*da40*/  HGMMA.64x256x16.F32 R24, R208, gdesc[UR4].tnspB, R24, gsb0 ;  /* 0x43e00004d0187df0 */ /* 0x000fe20008000818 */
[----:B------:R-:W-:Y:S01]  /*da50*/  UIADD3 UR6, UR4, 0x80, URZ ;  /* 0x0000008004067890 */ /* 0x000fe2000fffe03f */
[----:B------:R-:W-:Y:S01]  /*da60*/  UMOV UR7, 0x40000040 ;  /* 0x4000004000077882 */ /* 0x000fe20000000000 */
[----:B------:R-:W-:Y:S01]  /*da70*/  USEL UR60, UR60, URZ, UP0 ;  /* 0x0000003f3c3c7287 */ /* 0x000fe20008000000 */
[----:B--2---:R-:W-:Y:S01]  /*da80*/  R2UR UR9, R2 ;  /* 0x00000000020972ca */ /* 0x004fe200000e0000 */
[----:B0-----:R-:W-:Y:S01]  /*da90*/  FADD.FTZ R2, R0, R5 ;  /* 0x0000000500027221 */ /* 0x001fe20000010000 */
[----:B------:R-:W-:Y:S01]  /*daa0*/  IMAD.MOV.U32 R5, RZ, RZ, RZ ;  /* 0x000000ffff057224 */ /* 0x000fe200078e00ff */
[----:B------:R-:W0:Y:S04]  /*dab0*/  SHFL.BFLY PT, R0, R7, 0x1, 0x1f ;  /* 0x0c201f0007007f89 */ /* 0x000e2800000e0000 */
[----:B------:R-:W1:Y:S01]  /*dac0*/  SHFL.BFLY PT, R9, R2, 0x1, 0x1f ;  /* 0x0c201f0002097f89 */ /* 0x000e6200000e0000 */
[----:B------:R-:W-:-:S02]  /*dad0*/  WARPGROUP.DEPBAR.LE gsb0, 0x0 ;  /* 0x00008000000079c5 */ /* 0x000fc40000010000 */
[----:B------:R-:W-:-:S03]  /*dae0*/  WARPGROUP.ARRIVE ;  /* 0x00000000000079c5 */ /* 0x000fc60000000000 */
[----:B------:R-:W-:-:S11]  /*daf0*/  UIADD3 UR9, UR9, 0x1, URZ ;  /* 0x0000000109097890 */ /* 0x000fd6000fffe03f */
[----:B------:R-:W-:Y:S01]  /*db00*/  HGMMA.64x256x16.F32 R24, R204, gdesc[UR4].tnspB, R24, gsb0 ;  /* 0x43e00004cc187df0 */ /* 0x000fe20008000818 */
[----:B------:R-:W-:Y:S01]  /*db10*/  UIADD3 UR6, UR4, 0x100, URZ ;  /* 0x0000010004067890 */ /* 0x000fe2000fffe03f */
[----:B------:R-:W-:Y:S01]  /*db20*/  UMOV UR7, 0x40000040 ;  /* 0x4000004000077882 */ /* 0x000fe20000000000 */
[----:B0-----:R-:W-:Y:S01]  /*db30*/  FADD.FTZ R12, R7, R0 ;  /* 0x00000000070c7221 */ /* 0x001fe20000010000 */
[----:B------:R-:W-:Y:S01]  /*db40*/  IMAD.U32 R7, RZ, RZ, UR5 ;  /* 0x00000005ff077e24 */ /* 0x000fe2000f8e00ff */
[----:B------:R-:W-:Y:S01]  /*db50*/  R2UR UR5, R16 ;  /* 0x00000000100572ca */ /* 0x000fe200000e0000 */
[----:B------:R-:W-:Y:S02]  /*db60*/  IMAD.MOV.U32 R0, RZ, RZ, -0x800000 ;  /* 0xff800000ff007424 */ /* 0x000fe400078e00ff */
[----:B-1----:R-:W-:Y:S01]  /*db70*/  FADD.FTZ R13, R2, R9 ;  /* 0x00000009020d7221 */ /* 0x002fe20000010000 */
[----:B------:R-:W-:Y:S01]  /*db80*/  FSETP.NE.FTZ.AND P0, PT, R12, RZ, PT ;  /* 0x000000ff0c00720b */ /* 0x000fe20003f15000 */
[----:B------:R-:W-:-:S03]  /*db90*/  IMAD.MOV.U32 R2, RZ, RZ, -0x800000 ;  /* 0xff800000ff027424 */ /* 0x000fc600078e00ff */
[----:B------:R-:W-:-:S09]  /*dba0*/  FSETP.NE.FTZ.AND P2, PT, R13, RZ, PT ;  /* 0x000000ff0d00720b */ /* 0x000fd20003f55000 */
[----:B------:R-:W0:Y:S01]  /*dbb0*/  @P0 MUFU.LG2 R9, R12 ;  /* 0x0000000c00090308 */ /* 0x000e220000000c00 */
[----:B------:R-:W-:-:S07]  /*dbc0*/  @P0 FMUL.FTZ R8, R8, 0.69314718246459960938 ;  /* 0x3f31721808080820 */ /* 0x000fce0000410000 */
[----:B------:R-:W1:Y:S08]  /*dbd0*/  @P2 MUFU.LG2 R10, R13 ;  /* 0x0000000d000a2308 */ /* 0x000e700000000c00 */
[----:B------:R2:W3:Y:S01]  /*dbe0*/  @P0 MUFU.RCP R6, R12 ;  /* 0x0000000c00060308 */ /* 0x0004e20000001000 */
[----:B0-----:R-:W-:-:S04]  /*dbf0*/  @P0 FMUL.FTZ R9, R9, 0.69314718246459960938 ;  /* 0x3f31721809090820 */ /* 0x001fc80000410000 */
[----:B------:R-:W-:Y:S01]  /*dc00*/  @P0 FFMA.FTZ R2, R8, R3, R9 ;  /* 0x0000000308020223 */ /* 0x000fe20000010009 */
[----:B------:R-:W-:Y:S01]  /*dc10*/  IMAD.U32 R3, RZ, RZ, UR9 ;  /* 0x00000009ff037e24 */ /* 0x000fe2000f8e00ff */
[----:B------:R-:W-:Y:S01]  /*dc20*/  PLOP3.LUT P0, PT, PT, PT, PT, 0x8, 0x0 ;  /* 0x000000000000781c */ /* 0x000fe20003f0e170 */
[----:B------:R-:W0:Y:S01]  /*dc30*/  @P2 MUFU.RCP R5, R13 ;  /* 0x0000000d00052308 */ /* 0x000e220000001000 */
[----:B--2---:R-:W-:Y:S01]  /*dc40*/  @P2 FMUL.FTZ R12, R7, 0.69314718246459960938 ;  /* 0x3f317218070c2820 */ /* 0x004fe20000410000 */
[----:B-1----:R-:W-:Y:S01]  /*dc50*/  @P2 FMUL.FTZ R7, R10, 0.69314718246459960938 ;  /* 0x3f3172180a072820 */ /* 0x002fe20000410000 */
[----:B------:R1:W-:Y:S03]  /*dc60*/  STL [R1+0x30], R3 ;  /* 0x0000300301007387 */ /* 0x0003e60000100800 */
[----:B------:R-:W-:Y:S01]  /*dc70*/  @P2 FFMA.FTZ R0, R12, R4, R7 ;  /* 0x000000040c002223 */ /* 0x000fe20000010007 */
[----:B------:R-:W-:-:S02]  /*dc80*/  WARPGROUP.DEPBAR.LE gsb0, 0x0 ;  /* 0x00008000000079c5 */ /* 0x000fc40000010000 */
        /* <DEDUP_REMOVED lines=12> */
[----:B------:R-:W-:-:S06]  /*dd50*/  ULOP3.LUT UR5, UR5, UR4, URZ, 0x3c, !UPT ;  /* 0x0000000405057292 */ /* 0x000fcc000f8e3c3f */
[----:B------:R-:W-:Y:S01]  /*dd60*/  IMAD.U32 R16, RZ, RZ, UR5 ;  /* 0x00000005ff107e24 */ /* 0x000fe2000f8e00ff */
[----:B------:R-:W-:Y:S02]  /*dd70*/  WARPGROUP.DEPBAR.LE gsb0, 0x0 ;  /* 0x00008000000079c5 */ /* 0x000fe40000010000 */
[----:B------:R-:W-:-:S12]  /*dd80*/  WARPGROUP.ARRIVE ;  /* 0x00000000000079c5 */ /* 0x000fd80000000000 */
[----:B------:R-:W-:Y:S03]  /*dd90*/  HGMMA.64x256x16.F32 R24, R192, gdesc[UR4].tnspB, R24, gsb0 ;  /* 0x43e00004c0187df0 */ /* 0x000fe60008000818 */
[----:B------:R-:W-:Y:S02]  /*dda0*/  WARPGROUP.DEPBAR.LE gsb0, 0x0 ;  /* 0x00008000000079c5 */ /* 0x000fe40000010000 */
[----:B------:R1:W-:Y:S01]  /*ddb0*/  @!P1 SYNCS.ARRIVE.TRANS64.RED.A1T0 RZ, [R11+URZ], RZ ;  /* 0x000000ff0bff99a7 */ /* 0x0003e2000810043f */
[-C--:B---3--:R-:W-:Y:S01]  /*ddc0*/  FMUL.FTZ R24, R24, R6.reuse ;  /* 0x0000000618187220 */ /* 0x088fe20000410000 */
        /* <DEDUP_REMOVED lines=127> */
.L_x_2351:
        /* <DEDUP_REMOVED lines=15> */
[----:B------:R-:W3:Y:S01]  /*e6b0*/  LDL R3, [R1+0x64] ;  /* 0x0000640001037983 */ /* 0x000ee20000100800 */
[----:B------:R-:W-:Y:S01]  /*e6c0*/  F2FP.F16.F32.PACK_AB R7, R31, R30 ;  /* 0x0000001e1f07723e */ /* 0x000fe200000000ff */
[----:B------:R-:W-:Y:S01]  /*e6d0*/  ULDC.64 UR14, c[0x0][0xc00] ;  /* 0x00030000000e7ab9 */ /* 0x000fe20000000a00 */
[----:B------:R-:W-:Y:S01]  /*e6e0*/  R2UR UR18, R217 ;  /* 0x00000000d91272ca */ /* 0x000fe200000e0000 */
[----:B------:R-:W-:Y:S01]  /*e6f0*/  ULDC.64 UR22, c[0x0][0x208] ;  /* 0x0000820000167ab9 */ /* 0x000fe20000000a00 */
[----:B------:R-:W-:Y:S01]  /*e700*/  R2UR UR21, R214 ;  /* 0x00000000d61572ca */ /* 0x000fe200000e0000 */
[----:B------:R-:W-:Y:S01]  /*e710*/  ULDC UR20, c[0x0][0xbe8] ;  /* 0x0002fa0000147ab9 */ /* 0x000fe20000000800 */
[----:B------:R-:W-:-:S02]  /*e720*/  R2UR UR26, R212 ;  /* 0x00000000d41a72ca */ /* 0x000fc400000e0000 */
[----:B------:R-:W-:Y:S02]  /*e730*/  R2UR UR19, R216 ;  /* 0x00000000d81372ca */ /* 0x000fe400000e0000 */
[----:B------:R-:W-:Y:S01]  /*e740*/  R2UR UR24, R218 ;  /* 0x00000000da1872ca */ /* 0x000fe200000e0000 */
[----:B------:R-:W-:Y:S01]  /*e750*/  UMOV UR10, UR8 ;  /* 0x00000008000a7c82 */ /* 0x000fe20008000000 */
[----:B0-----:R-:W-:-:S03]  /*e760*/  UMOV UR11, UR4 ;  /* 0x00000004000b7c82 */ /* 0x001fc60008000000 */
[----:B------:R-:W-:-:S04]  /*e770*/  USHF.L.U32 UR4, UR18, 0x2, URZ ;  /* 0x0000000212047899 */ /* 0x000fc8000800063f */
[----:B------:R-:W-:Y:S01]  /*e780*/  UIADD3 UR9, UP0, UR4, UR14, URZ ;  /* 0x0000000e04097290 */ /* 0x000fe2000ff1e03f */
[----:B------:R-:W-:Y:S01]  /*e790*/  BAR.SYNC.DEFER_BLOCKING 0x1, 0x100 ;  /* 0x0044000000007b1d */ /* 0x000fe20000010000 */
[----:B--2---:R-:W-:Y:S01]  /*e7a0*/  R2UR UR17, R8 ;  /* 0x00000000081172ca */ /* 0x004fe200000e0000 */
[----:B---3--:R-:W-:-:S03]  /*e7b0*/  IMAD.WIDE R162, R3, R162, UR10 ;  /* 0x0000000a03a27e25 */ /* 0x008fc6000f8e02a2 */
[C---:B------:R-:W-:Y:S02]  /*e7c0*/  IADD3 R159, P1, R162.reuse, 0x20, RZ ;  /* 0x00000020a29f7810 */ /* 0x040fe40007f3e0ff */
[C---:B------:R-:W-:Y:S02]  /*e7d0*/  IADD3 R155, P3, R162.reuse, 0x4000, RZ ;  /* 0x00004000a29b7810 */ /* 0x040fe40007f7e0ff */
[----:B------:R-:W-:-:S05]  /*e7e0*/  IADD3 R157, P4, R162, 0x60, RZ ;  /* 0x00000060a29d7810 */ /* 0x000fca0007f9e0ff */
[----:B------:R-:W-:Y:S01]  /*e7f0*/  USHF.L.U64.HI UR16, UR18, 0x2, UR17 ;  /* 0x0000000212107899 */ /* 0x000fe20008010211 */
[----:B------:R-:W-:Y:S02]  /*e800*/  LOP3.LUT R158, R159, 0x380, RZ, 0xc0, !PT ;  /* 0x000003809f9e7812 */ /* 0x000fe400078ec0ff */
[----:B------:R-:W-:Y:S01]  /*e810*/  LOP3.LUT R154, R155, 0x380, RZ, 0xc0, !PT ;  /* 0x000003809b9a7812 */ /* 0x000fe200078ec0ff */
[----:B------:R-:W-:Y:S01]  /*e820*/  UIADD3.X UR12, UR16, UR15, URZ, UP0, !UPT ;  /* 0x0000000f100c7290 */ /* 0x000fe200087fe43f */
[----:B------:R-:W-:Y:S02]  /*e830*/  IADD3 R161, P0, R162, 0x40, RZ ;  /* 0x00000040a2a17810 */ /* 0x000fe40007f1e0ff */
[----:B------:R-:W-:Y:S02]  /*e840*/  LOP3.LUT R156, R157, 0x380, RZ, 0xc0, !PT ;  /* 0x000003809d9c7812 */ /* 0x000fe400078ec0ff */
[----:B------:R-:W-:Y:S02]  /*e850*/  SHF.R.U64 R158, R158, 0x3, RZ ;  /* 0x000000039e9e7819 */ /* 0x000fe400000012ff */
[----:B------:R-:W-:-:S02]  /*e860*/  SHF.R.U64 R154, R154, 0x3, RZ ;  /* 0x000000039a9a7819 */ /* 0x000fc400000012ff */
[----:B------:R-:W-:Y:S02]  /*e870*/  LOP3.LUT R5, R162, 0x380, RZ, 0xc0, !PT ;  /* 0x00000380a2057812 */ /* 0x000fe400078ec0ff */
[----:B------:R-:W-:Y:S02]  /*e880*/  LOP3.LUT R160, R161, 0x380, RZ, 0xc0, !PT ;  /* 0x00000380a1a07812 */ /* 0x000fe400078ec0ff */
[----:B------:R-:W-:Y:S02]  /*e890*/  SHF.R.U64 R156, R156, 0x3, RZ ;  /* 0x000000039c9c7819 */ /* 0x000fe400000012ff */
[----:B------:R-:W-:Y:S01]  /*e8a0*/  LOP3.LUT R158, R158, R159, RZ, 0x3c, !PT ;  /* 0x0000009f9e9e7212 */ /* 0x000fe200078e3cff */
[--C-:B------:R-:W-:Y:S01]  /*e8b0*/  IMAD.X R159, RZ, RZ, R163.reuse, P1 ;  /* 0x000000ffff9f7224 */ /* 0x100fe200008e06a3 */
[----:B------:R-:W-:Y:S02]  /*e8c0*/  IADD3 R153, P6, R162, 0x4020, RZ ;  /* 0x00004020a2997810 */ /* 0x000fe40007fde0ff */
[----:B------:R-:W-:Y:S01]  /*e8d0*/  LOP3.LUT R154, R154, R155, RZ, 0x3c, !PT ;  /* 0x0000009b9a9a7212 */ /* 0x000fe200078e3cff */
[----:B------:R-:W-:Y:S01]  /*e8e0*/  IMAD.X R155, RZ, RZ, R163, P3 ;  /* 0x000000ffff9b7224 */ /* 0x000fe200018e06a3 */
[----:B------:R-:W-:-:S02]  /*e8f0*/  IADD3 R23, P5, R162, 0x4040, RZ ;  /* 0x00004040a2177810 */ /* 0x000fc40007fbe0ff */
[C---:B------:R-:W-:Y:S02]  /*e900*/  IADD3 R21, P2, R162.reuse, 0x4060, RZ ;  /* 0x00004060a2157810 */ /* 0x040fe40007f5e0ff */
[C---:B------:R-:W-:Y:S02]  /*e910*/  IADD3 R15, P1, R162.reuse, 0x8000, RZ ;  /* 0x00008000a20f7810 */ /* 0x040fe40007f3e0ff */
[----:B------:R-:W-:Y:S02]  /*e920*/  SHF.R.U64 R5, R5, 0x3, RZ ;  /* 0x0000000305057819 */ /* 0x000fe400000012ff */
[----:B------:R-:W-:Y:S02]  /*e930*/  IADD3 R3, P3, R162, 0x8060, RZ ;  /* 0x00008060a2037810 */ /* 0x000fe40007f7e0ff */
[----:B------:R-:W-:Y:S02]  /*e940*/  SHF.R.U64 R160, R160, 0x3, RZ ;  /* 0x00000003a0a07819 */ /* 0x000fe400000012ff */
[----:B------:R-:W-:Y:S01]  /*e950*/  LOP3.LUT R156, R156, R157, RZ, 0x3c, !PT ;  /* 0x0000009d9c9c7212 */ /* 0x000fe200078e3cff */
[----:B------:R-:W-:Y:S01]  /*e960*/  IMAD.X R157, RZ, RZ, R163, P4 ;  /* 0x000000ffff9d7224 */ /* 0x000fe200020e06a3 */
[----:B------:R-:W-:-:S02]  /*e970*/  LOP3.LUT R152, R153, 0x380, RZ, 0xc0, !PT ;  /* 0x0000038099987812 */ /* 0x000fc400078ec0ff */
[----:B------:R-:W-:Y:S02]  /*e980*/  LOP3.LUT R22, R23, 0x380, RZ, 0xc0, !PT ;  /* 0x0000038017167812 */ /* 0x000fe400078ec0ff */
[----:B------:R-:W-:Y:S02]  /*e990*/  LOP3.LUT R20, R21, 0x380, RZ, 0xc0, !PT ;  /* 0x0000038015147812 */ /* 0x000fe400078ec0ff */
[----:B------:R-:W-:Y:S02]  /*e9a0*/  LOP3.LUT R14, R15, 0x380, RZ, 0xc0, !PT ;  /* 0x000003800f0e7812 */ /* 0x000fe400078ec0ff */
[----:B------:R-:W-:Y:S02]  /*e9b0*/  IADD3 R11, P4, R162, 0x8040, RZ ;  /* 0x00008040a20b7810 */ /* 0x000fe40007f9e0ff */
[----:B------:R-:W-:Y:S01]  /*e9c0*/  LOP3.LUT R4, R5, R162, RZ, 0x3c, !PT ;  /* 0x000000a205047212 */ /* 0x000fe200078e3cff */
[----:B------:R-:W-:Y:S01]  /*e9d0*/  IMAD.MOV.U32 R5, RZ, RZ, R163 ;  /* 0x000000ffff057224 */ /* 0x000fe200078e00a3 */
[----:B------:R-:W-:-:S02]  /*e9e0*/  LOP3.LUT R8, R3, 0x380, RZ, 0xc0, !PT ;  /* 0x0000038003087812 */ /* 0x000fc400078ec0ff */
[----:B------:R-:W-:Y:S01]  /*e9f0*/  LOP3.LUT R160, R160, R161, RZ, 0x3c, !PT ;  /* 0x000000a1a0a07212 */ /* 0x000fe200078e3cff */
[----:B------:R-:W-:Y:S01]  /*ea00*/  IMAD.X R161, RZ, RZ, R163, P0 ;  /* 0x000000ffffa17224 */ /* 0x000fe200000e06a3 */
[----:B------:R-:W-:Y:S02]  /*ea10*/  SHF.R.U64 R152, R152, 0x3, RZ ;  /* 0x0000000398987819 */ /* 0x000fe400000012ff */
[----:B------:R-:W-:Y:S02]  /*ea20*/  SHF.R.U64 R22, R22, 0x3, RZ ;  /* 0x0000000316167819 */ /* 0x000fe400000012ff */
[----:B------:R-:W-:Y:S02]  /*ea30*/  SHF.R.U64 R20, R20, 0x3, RZ ;  /* 0x0000000314147819 */ /* 0x000fe400000012ff */
[----:B------:R-:W-:Y:S02]  /*ea40*/  IADD3 R13, P0, R162, 0x8020, RZ ;  /* 0x00008020a20d7810 */ /* 0x000fe40007f1e0ff */
[----:B------:R-:W-:-:S02]  /*ea50*/  SHF.R.U64 R14, R14, 0x3, RZ ;  /* 0x000000030e0e7819 */ /* 0x000fc400000012ff */
[----:B------:R-:W-:Y:S02]  /*ea60*/  LOP3.LUT R10, R11, 0x380, RZ, 0xc0, !PT ;  /* 0x000003800b0a7812 */ /* 0x000fe400078ec0ff */
[----:B------:R-:W-:Y:S02]  /*ea70*/  SHF.R.U64 R8, R8, 0x3, RZ ;  /* 0x0000000308087819 */ /* 0x000fe400000012ff */
[----:B------:R-:W-:Y:S01]  /*ea80*/  LOP3.LUT R152, R152, R153, RZ, 0x3c, !PT ;  /* 0x0000009998987212 */ /* 0x000fe200078e3cff */
[--C-:B------:R-:W-:Y:S01]  /*ea90*/  IMAD.X R153, RZ, RZ, R163.reuse, P6 ;  /* 0x000000ffff997224 */ /* 0x100fe200030e06a3 */
[----:B------:R-:W-:Y:S02]  /*eaa0*/  MOV R9, R4 ;  /* 0x0000000400097202 */ /* 0x000fe40000000f00 */
[----:B------:R-:W-:Y:S01]  /*eab0*/  LOP3.LUT R22, R22, R23, RZ, 0x3c, !PT ;  /* 0x0000001716167212 */ /* 0x000fe200078e3cff */
[--C-:B------:R-:W-:Y:S01]  /*eac0*/  IMAD.X R23, RZ, RZ, R163.reuse, P5 ;  /* 0x000000ffff177224 */ /* 0x100fe200028e06a3 */
[----:B------:R-:W-:Y:S01]  /*ead0*/  LOP3.LUT R20, R20, R21, RZ, 0x3c, !PT ;  /* 0x0000001514147212 */ /* 0x000fe200078e3cff */
[----:B------:R-:W-:Y:S01]  /*eae0*/  IMAD.X R21, RZ, RZ, R163, P2 ;  /* 0x000000ffff157224 */ /* 0x000fe200010e06a3 */
[----:B------:R-:W-:-:S02]  /*eaf0*/  LOP3.LUT R12, R13, 0x380, RZ, 0xc0, !PT ;  /* 0x000003800d0c7812 */ /* 0x000fc400078ec0ff */
[----:B------:R-:W-:Y:S01]  /*eb00*/  LOP3.LUT R14, R14, R15, RZ, 0x3c, !PT ;  /* 0x0000000f0e0e7212 */ /* 0x000fe200078e3cff */
[----:B------:R-:W-:Y:S01]  /*eb10*/  IMAD.X R15, RZ, RZ, R163, P1 ;  /* 0x000000ffff0f7224 */ /* 0x000fe200008e06a3 */
[----:B------:R-:W-:Y:S02]  /*eb20*/  SHF.R.U64 R10, R10, 0x3, RZ ;  /* 0x000000030a0a7819 */ /* 0x000fe400000012ff */
[----:B------:R-:W-:Y:S02]  /*eb30*/  F2FP.F16.F32.PACK_AB R4, R25, R24 ;  /* 0x000000181904723e */ /* 0x000fe400000000ff */
[----:B------:R-:W-:Y:S02]  /*eb40*/  F2FP.F16.F32.PACK_AB R5, R27, R26 ;  /* 0x0000001a1b05723e */ /* 0x000fe400000000ff */
[----:B------:R-:W-:Y:S02]  /*eb50*/  IADD3 R18, P6, R162, 0xc000, RZ ;  /* 0x0000c000a2127810 */ /* 0x000fe40007fde0ff */
[----:B------:R-:W-:Y:S01]  /*eb60*/  LOP3.LUT R8, R8, R3, RZ, 0x3c, !PT ;  /* 0x0000000308087212 */ /* 0x000fe200078e3cff */
[----:B------:R0:W-:Y:S01]  /*eb70*/  STSM.16.M88.4 [R9], R4 ;  /* 0x0000000409007844 */ /* 0x0001e20000000200 */
[----:B------:R-:W-:-:S02]  /*eb80*/  IADD3 R165, P5, R162, 0xc020, RZ ;  /* 0x0000c020a2a57810 */ /* 0x000fc40007fbe0ff */
[C---:B------:R-:W-:Y:S02]  /*eb90*/  IADD3 R167, P2, R162.reuse, 0xc040, RZ ;  /* 0x0000c040a2a77810 */ /* 0x040fe40007f5e0ff */
[----:B------:R-:W-:Y:S02]  /*eba0*/  IADD3 R3, P1, R162, 0xc060, RZ ;  /* 0x0000c060a2037810 */ /* 0x000fe40007f3e0ff */
[----:B------:R-:W-:Y:S02]  /*ebb0*/  SHF.R.U64 R12, R12, 0x3, RZ ;  /* 0x000000030c0c7819 */ /* 0x000fe400000012ff */
[----:B------:R-:W-:Y:S02]  /*ebc0*/  LOP3.LUT R10, R10, R11, RZ, 0x3c, !PT ;  /* 0x0000000b0a0a7212 */ /* 0x000fe400078e3cff */
[----:B------:R-:W-:Y:S02]  /*ebd0*/  LOP3.LUT R11, R18, 0x380, RZ, 0xc0, !PT ;  /* 0x00000380120b7812 */ /* 0x000fe400078ec0ff */
[----:B------:R-:W-:-:S02]  /*ebe0*/  LOP3.LUT R164, R165, 0x380, RZ, 0xc0, !PT ;  /* 0x00000380a5a47812 */ /* 0x000fc400078ec0ff */
[----:B------:R-:W-:Y:S01]  /*ebf0*/  LOP3.LUT R166, R167, 0x380, RZ, 0xc0, !PT ;  /* 0x00000380a7a67812 */ /* 0x000fe200078ec0ff */
[--C-:B0-----:R-:W-:Y:S01]  /*ec00*/  IMAD.X R7, RZ, RZ, R163.reuse, P6 ;  /* 0x000000ffff077224 */ /* 0x101fe200030e06a3 */
[----:B------:R-:W-:Y:S01]  /*ec10*/  LOP3.LUT R4, R3, 0x380, RZ, 0xc0, !PT ;  /* 0x0000038003047812 */ /* 0x000fe200078ec0ff */
[--C-:B------:R-:W-:Y:S01]  /*ec20*/  IMAD.X R5, RZ, RZ, R163.reuse, P1 ;  /* 0x000000ffff057224 */ /* 0x100fe200008e06a3 */
[----:B------:R-:W-:Y:S01]  /*ec30*/  LOP3.LUT R12, R12, R13, RZ, 0x3c, !PT ;  /* 0x0000000d0c0c7212 */ /* 0x000fe200078e3cff */
[--C-:B------:R-:W-:Y:S01]  /*ec40*/  IMAD.X R13, RZ, RZ, R163.reuse, P0 ;  /* 0x000000ffff0d7224 */ /* 0x100fe200000e06a3 */
[----:B------:R-:W-:Y:S01]  /*ec50*/  SHF.R.U64 R11, R11, 0x3, RZ ;  /* 0x000000030b0b7819 */ /* 0x000fe200000012ff */
[----:B------:R-:W-:Y:S01]  /*ec60*/  IMAD.X R9, RZ, RZ, R163, P3 ;  /* 0x000000ffff097224 */ /* 0x000fe200018e06a3 */
[----:B------:R-:W-:Y:S02]  /*ec70*/  SHF.R.U64 R164, R164, 0x3, RZ ;  /* 0x00000003a4a47819 */ /* 0x000fe400000012ff */
[----:B------:R-:W-:-:S02]  /*ec80*/  SHF.R.U64 R166, R166, 0x3, RZ ;  /* 0x00000003a6a67819 */ /* 0x000fc400000012ff */
        /* <DEDUP_REMOVED lines=8> */
[----:B------:R-:W-:-:S02]  /*ed10*/  LOP3.LUT R4, R4, R3, RZ, 0x3c, !PT ;  /* 0x0000000304047212 */ /* 0x000fc400078e3cff */
[----:B------:R-:W-:Y:S02]  /*ed20*/  MOV R168, R158 ;  /* 0x0000009e00a87202 */ /* 0x000fe40000000f00 */
[----:B------:R-:W-:Y:S02]  /*ed30*/  MOV R18, R14 ;  /* 0x0000000e00127202 */ /* 0x000fe40000000f00 */
        /* <DEDUP_REMOVED lines=14> */
[----:B------:R-:W-:Y:S01]  /*ee20*/  MOV R157, R152 ;  /* 0x00000098009d7202 */ /* 0x000fe20000000f00 */
[----:B------:R1:W-:Y:S01]  /*ee30*/  STSM.16.M88.4 [R169], R20 ;  /* 0x00000014a9007844 */ /* 0x0003e20000000200 */
[----:B------:R-:W-:Y:S02]  /*ee40*/  MOV R3, R6 ;  /* 0x0000000600037202 */ /* 0x000fe40000000f00 */
[----:B------:R-:W-:-:S02]  /*ee50*/  F2FP.F16.F32.PACK_AB R152, R49, R48 ;  /* 0x000000303198723e */ /* 0x000fc400000000ff */
[----:B------:R-:W-:Y:S02]  /*ee60*/  F2FP.F16.F32.PACK_AB R153, R51, R50 ;  /* 0x000000323399723e */ /* 0x000fe400000000ff */
[----:B------:R-:W-:Y:S02]  /*ee70*/  F2FP.F16.F32.PACK_AB R154, R53, R52 ;  /* 0x00000034359a723e */ /* 0x000fe400000000ff */
[----:B------:R-:W-:Y:S02]  /*ee80*/  F2FP.F16.F32.PACK_AB R155, R55, R54 ;  /* 0x00000036379b723e */ /* 0x000fe400000000ff */
[----:B------:R-:W-:Y:S02]  /*ee90*/  MOV R17, R4 ;  /* 0x0000000400117202 */ /* 0x000fe40000000f00 */
[----:B------:R-:W-:Y:S01]  /*eea0*/  MOV R161, R10 ;  /* 0x0000000a00a17202 */ /* 0x000fe20000000f00 */
[----:B------:R2:W-:Y:S01]  /*eeb0*/  STSM.16.M88.4 [R163], R152 ;  /* 0x00000098a3007844 */ /* 0x0005e20000000200 */
[----:B------:R-:W-:-:S02]  /*eec0*/  MOV R162, R8 ;  /* 0x0000000800a27202 */ /* 0x000fc40000000f00 */
[----:B------:R-:W-:Y:S02]  /*eed0*/  F2FP.F16.F32.PACK_AB R4, R57, R56 ;  /* 0x000000383904723e */ /* 0x000fe400000000ff */
[----:B------:R-:W-:Y:S02]  /*eee0*/  F2FP.F16.F32.PACK_AB R5, R59, R58 ;  /* 0x0000003a3b05723e */ /* 0x000fe400000000ff */
[----:B------:R-:W-:Y:S02]  /*eef0*/  F2FP.F16.F32.PACK_AB R6, R61, R60 ;  /* 0x0000003c3d06723e */ /* 0x000fe400000000ff */
[----:B------:R-:W-:Y:S02]  /*ef00*/  F2FP.F16.F32.PACK_AB R7, R63, R62 ;  /* 0x0000003e3f07723e */ /* 0x000fe400000000ff */
[----:B------:R-:W-:Y:S02]  /*ef10*/  F2FP.F16.F32.PACK_AB R8, R65, R64 ;  /* 0x000000404108723e */ /* 0x000fe400000000ff */
[----:B------:R-:W-:Y:S01]  /*ef20*/  F2FP.F16.F32.PACK_AB R9, R67, R66 ;  /* 0x000000424309723e */ /* 0x000fe200000000ff */
[----:B------:R3:W-:Y:S01]  /*ef30*/  STSM.16.M88.4 [R156], R4 ;  /* 0x000000049c007844 */ /* 0x0007e20000000200 */
[----:B------:R-:W-:-:S02]  /*ef40*/  F2FP.F16.F32.PACK_AB R10, R69, R68 ;  /* 0x00000044450a723e */ /* 0x000fc400000000ff */
[----:B------:R-:W-:Y:S02]  /*ef50*/  F2FP.F16.F32.PACK_AB R11, R71, R70 ;  /* 0x00000046470b723e */ /* 0x000fe400000000ff */
[----:B0-----:R-:W-:Y:S02]  /*ef60*/  F2FP.F16.F32.PACK_AB R12, R73, R72 ;  /* 0x00000048490c723e */ /* 0x001fe400000000ff */
[----:B------:R-:W-:Y:S01]  /*ef70*/  F2FP.F16.F32.PACK_AB R13, R75, R74 ;  /* 0x0000004a4b0d723e */ /* 0x000fe200000000ff */
[----:B------:R0:W-:Y:S01]  /*ef80*/  STSM.16.M88.4 [R157], R8 ;  /* 0x000000089d007844 */ /* 0x0001e20000000200 */
[----:B------:R-:W-:Y:S02]  /*ef90*/  F2FP.F16.F32.PACK_AB R14, R77, R76 ;  /* 0x0000004c4d0e723e */ /* 0x000fe400000000ff */
[----:B------:R-:W-:Y:S02]  /*efa0*/  F2FP.F16.F32.PACK_AB R15, R79, R78 ;  /* 0x0000004e4f0f723e */ /* 0x000fe400000000ff */
[----:B-1----:R-:W-:-:S02]  /*efb0*/  F2FP.F16.F32.PACK_AB R20, R81, R80 ;  /* 0x000000505114723e */ /* 0x002fc400000000ff */
[----:B------:R-:W-:Y:S01]  /*efc0*/  F2FP.F16.F32.PACK_AB R21, R83, R82 ;  /* 0x000000525315723e */ /* 0x000fe200000000ff */
[----:B------:R1:W-:Y:S01]  /*efd0*/  STSM.16.M88.4 [R158], R12 ;  /* 0x0000000c9e007844 */ /* 0x0003e20000000200 */
[----:B------:R-:W-:Y:S02]  /*efe0*/  F2FP.F16.F32.PACK_AB R22, R85, R84 ;  /* 0x000000545516723e */ /* 0x000fe400000000ff */
[----:B------:R-:W-:Y:S02]  /*eff0*/  F2FP.F16.F32.PACK_AB R23, R87, R86 ;  /* 0x000000565717723e */ /* 0x000fe400000000ff */
[----:B--2---:R-:W-:Y:S02]  /*f000*/  F2FP.F16.F32.PACK_AB R152, R89, R88 ;  /* 0x000000585998723e */ /* 0x004fe400000000ff */
[----:B------:R-:W-:Y:S01]  /*f010*/  F2FP.F16.F32.PACK_AB R153, R91, R90 ;  /* 0x0000005a5b99723e */ /* 0x000fe200000000ff */
[----:B------:R2:W-:Y:S01]  /*f020*/  STSM.16.M88.4 [R159], R20 ;  /* 0x000000149f007844 */ /* 0x0005e20000000200 */
[----:B------:R-:W-:-:S02]  /*f030*/  F2FP.F16.F32.PACK_AB R154, R93, R92 ;  /* 0x0000005c5d9a723e */ /* 0x000fc400000000ff */
[----:B------:R-:W-:Y:S02]  /*f040*/  F2FP.F16.F32.PACK_AB R155, R95, R94 ;  /* 0x0000005e5f9b723e */ /* 0x000fe400000000ff */
[----:B---3--:R-:W-:Y:S02]  /*f050*/  F2FP.F16.F32.PACK_AB R156, R97, R96 ;  /* 0x00000060619c723e */ /* 0x008fe400000000ff */
[----:B0-----:R-:W-:Y:S01]  /*f060*/  F2FP.F16.F32.PACK_AB R157, R99, R98 ;  /* 0x00000062639d723e */ /* 0x001fe200000000ff */
[----:B------:R0:W-:Y:S01]  /*f070*/  STSM.16.M88.4 [R18], R152 ;  /* 0x0000009812007844 */ /* 0x0001e20000000200 */
[----:B-1----:R-:W-:Y:S02]  /*f080*/  F2FP.F16.F32.PACK_AB R158, R101, R100 ;  /* 0x00000064659e723e */ /* 0x002fe400000000ff */
[----:B------:R-:W-:Y:S02]  /*f090*/  F2FP.F16.F32.PACK_AB R4, R105, R104 ;  /* 0x000000686904723e */ /* 0x000fe400000000ff */
[----:B------:R-:W-:-:S02]  /*f0a0*/  F2FP.F16.F32.PACK_AB R5, R107, R106 ;  /* 0x0000006a6b05723e */ /* 0x000fc400000000ff */
[----:B------:R-:W-:Y:S02]  /*f0b0*/  F2FP.F16.F32.PACK_AB R6, R109, R108 ;  /* 0x0000006c6d06723e */ /* 0x000fe400000000ff */
[----:B--2---:R-:W-:Y:S02]  /*f0c0*/  F2FP.F16.F32.PACK_AB R159, R103, R102 ;  /* 0x00000066679f723e */ /* 0x004fe400000000ff */
[----:B------:R-:W-:Y:S02]  /*f0d0*/  F2FP.F16.F32.PACK_AB R7, R111, R110 ;  /* 0x0000006e6f07723e */ /* 0x000fe400000000ff */
[----:B------:R-:W-:Y:S01]  /*f0e0*/  F2FP.F16.F32.PACK_AB R8, R113, R112 ;  /* 0x000000707108723e */ /* 0x000fe200000000ff */
[----:B------:R-:W-:Y:S01]  /*f0f0*/  STSM.16.M88.4 [R160], R156 ;  /* 0x0000009ca0007844 */ /* 0x000fe20000000200 */
[----:B------:R-:W-:Y:S01]  /*f100*/  F2FP.F16.F32.PACK_AB R9, R115, R114 ;  /* 0x000000727309723e */ /* 0x000fe200000000ff */
[----:B0-----:R-:W-:Y:S01]  /*f110*/  IMAD.U32 R152, RZ, RZ, UR9 ;  /* 0x00000009ff987e24 */ /* 0x001fe2000f8e00ff */
[----:B------:R-:W-:Y:S01]  /*f120*/  F2FP.F16.F32.PACK_AB R10, R117, R116 ;  /* 0x00000074750a723e */ /* 0x000fe200000000ff */
[----:B------:R0:W-:Y:S01]  /*f130*/  STSM.16.M88.4 [R161], R4 ;  /* 0x00000004a1007844 */ /* 0x0001e20000000200 */
[----:B------:R-:W-:Y:S01]  /*f140*/  F2FP.F16.F32.PACK_AB R11, R119, R118 ;  /* 0x00000076770b723e */ /* 0x000fe200000000ff */
[----:B------:R-:W-:Y:S01]  /*f150*/  IMAD.U32 R153, RZ, RZ, UR12 ;  /* 0x0000000cff997e24 */ /* 0x000fe2000f8e00ff */
[----:B------:R-:W-:Y:S01]  /*f160*/  F2FP.F16.F32.PACK_AB R12, R121, R120 ;  /* 0x00000078790c723e */ /* 0x000fe200000000ff */
[----:B------:R-:W-:Y:S01]  /*f170*/  ULDC.64 UR12, c[0x0][0xc08] ;  /* 0x00030200000c7ab9 */ /* 0x000fe20000000a00 */
[----:B------:R-:W-:Y:S01]  /*f180*/  F2FP.F16.F32.PACK_AB R13, R123, R122 ;  /* 0x0000007a7b0d723e */ /* 0x000fe200000000ff */
[----:B------:R1:W-:Y:S01]  /*f190*/  STSM.16.M88.4 [R162], R8 ;  /* 0x00000008a2007844 */ /* 0x0003e20000000200 */
[----:B------:R-:W-:-:S02]  /*f1a0*/  F2FP.F16.F32.PACK_AB R14, R125, R124 ;  /* 0x0000007c7d0e723e */ /* 0x000fc400000000ff */
[----:B------:R-:W-:Y:S02]  /*f1b0*/  F2FP.F16.F32.PACK_AB R15, R127, R126 ;  /* 0x0000007e7f0f723e */ /* 0x000fe400000000ff */
[----:B------:R-:W-:Y:S02]  /*f1c0*/  MOV R164, R164 ;  /* 0x000000a400a47202 */ /* 0x000fe40000000f00 */
[----:B------:R-:W-:Y:S01]  /*f1d0*/  F2FP.F16.F32.PACK_AB R20, R129, R128 ;  /* 0x000000808114723e */ /* 0x000fe200000000ff */
[----:B------:R-:W-:Y:S01]  /*f1e0*/  STSM.16.M88.4 [R3], R12 ;  /* 0x0000000c03007844 */ /* 0x000fe20000000200 */
[----:B------:R-:W-:Y:S02]  /*f1f0*/  F2FP.F16.F32.PACK_AB R21, R131, R130 ;  /* 0x000000828315723e */ /* 0x000fe400000000ff */
[----:B------:R-:W-:Y:S02]  /*f200*/  F2FP.F16.F32.PACK_AB R22, R133, R132 ;  /* 0x000000848516723e */ /* 0x000fe400000000ff */
[----:B------:R-:W-:-:S02]  /*f210*/  F2FP.F16.F32.PACK_AB R23, R135, R134 ;  /* 0x000000868717723e */ /* 0x000fc400000000ff */
[----:B------:R-:W-:Y:S02]  /*f220*/  MOV R166, R166 ;  /* 0x000000a600a67202 */ /* 0x000fe40000000f00 */
[----:B0-----:R-:W-:Y:S01]  /*f230*/  F2FP.F16.F32.PACK_AB R4, R137, R136 ;  /* 0x000000888904723e */ /* 0x001fe200000000ff */
[----:B------:R-:W-:Y:S01]  /*f240*/  STSM.16.M88.4 [R164], R20 ;  /* 0x00000014a4007844 */ /* 0x000fe20000000200 */
[----:B------:R-:W-:Y:S02]  /*f250*/  F2FP.F16.F32.PACK_AB R5, R139, R138 ;  /* 0x0000008a8b05723e */ /* 0x000fe400000000ff */
[----:B------:R-:W-:Y:S02]  /*f260*/  F2FP.F16.F32.PACK_AB R6, R141, R140 ;  /* 0x0000008c8d06723e */ /* 0x000fe400000000ff */
[----:B------:R-:W-:Y:S02]  /*f270*/  F2FP.F16.F32.PACK_AB R7, R143, R142 ;  /* 0x0000008e8f07723e */ /* 0x000fe400000000ff */
[----:B-1----:R-:W-:-:S02]  /*f280*/  F2FP.F16.F32.PACK_AB R8, R145, R144 ;  /* 0x000000909108723e */ /* 0x002fc400000000ff */
[----:B------:R-:W-:Y:S01]  /*f290*/  F2FP.F16.F32.PACK_AB R9, R147, R146 ;  /* 0x000000929309723e */ /* 0x000fe200000000ff */
[----:B------:R0:W-:Y:S01]  /*f2a0*/  STSM.16.M88.4 [R166], R4 ;  /* 0x00000004a6007844 */ /* 0x0001e20000000200 */
[----:B------:R-:W-:Y:S02]  /*f2b0*/  F2FP.F16.F32.PACK_AB R10, R149, R148 ;  /* 0x00000094950a723e */ /* 0x000fe400000000ff */
[----:B------:R-:W-:Y:S02]  /*f2c0*/  F2FP.F16.F32.PACK_AB R11, R151, R150 ;  /* 0x00000096970b723e */ /* 0x000fe400000000ff */
[----:B------:R-:W-:-:S03]  /*f2d0*/  ISETP.NE.U32.AND P0, PT, RZ, UR14, PT ;  /* 0x0000000eff007c0c */ /* 0x000fc6000bf05070 */
[----:B------:R1:W-:Y:S01]  /*f2e0*/  STSM.16.M88.4 [R17], R8 ;  /* 0x0000000811007844 */ /* 0x0003e20000000200 */
[----:B------:R-:W-:Y:S01]  /*f2f0*/  BAR.SYNC.DEFER_BLOCKING 0x1, 0x100 ;  /* 0x0044000000007b1d */ /* 0x000fe20000010000 */
[----:B------:R-:W-:Y:S01]  /*f300*/  ISETP.NE.AND.EX P0, PT, RZ, UR15, PT, P0 ;  /* 0x0000000fff007c0c */ /* 0x000fe2000bf05300 */
[----:B------:R-:W-:-:S04]  /*f310*/  UISETP.NE.U32.AND UP0, UPT, UR12, URZ, UPT ;  /* 0x0000003f0c00728c */ /* 0x000fc8000bf05070 */
[----:B------:R-:W-:-:S08]  /*f320*/  UISETP.NE.AND.EX UP0, UPT, UR13, URZ, UPT, UP0 ;  /* 0x0000003f0d00728c */ /* 0x000fd0000bf05300 */
[----:B------:R-:W2:Y:S03]  /*f330*/  @P0 LDG.E R18, desc[UR22][R152.64] ;  /* 0x0000001698120981 */ /* 0x000ea6000c1e1900 */
[----:B------:R-:W-:Y:S01]  /*f340*/  @UP0 UIADD3 UR12, UP1, UR4, UR12, URZ ;  /* 0x0000000c040c0290 */ /* 0x000fe2000ff3e03f */
[----:B------:R-:W-:Y:S02]  /*f350*/  PLOP3.LUT P4, PT, PT, PT, UP0, 0x80, 0x0 ;  /* 0x000000000000781c */ /* 0x000fe40003f8f008 */
[----:B------:R-:W-:Y:S01]  /*f360*/  ULDC UR4, c[0x0][0xad4] ;  /* 0x0002b50000047ab9 */ /* 0x000fe20000000800 */
[----:B------:R-:W-:Y:S02]  /*f370*/  @UP0 UIADD3.X UR13, UR16, UR13, URZ, UP1, !UPT ;  /* 0x0000000d100d0290 */ /* 0x000fe40008ffe43f */
[----:B0-----:R-:W-:-:S04]  /*f380*/  IMAD.U32 R4, RZ, RZ, UR12 ;  /* 0x0000000cff047e24 */ /* 0x001fc8000f8e00ff */
[----:B------:R-:W-:-:S05]  /*f390*/  IMAD.U32 R5, RZ, RZ, UR13 ;  /* 0x0000000dff057e24 */ /* 0x000fca000f8e00ff */
        /* <DEDUP_REMOVED lines=13> */
[----:B------:R-:W-:Y:S01]  /*f470*/  USEL UR9, UR18, URZ, !UP0 ;  /* 0x0000003f12097287 */ /* 0x000fe2000c000000 */
[----:B------:R-:W-:Y:S01]  /*f480*/  @UP1 ULDC UR25, c[0x0][0xbec] ;  /* 0x0002fb0000191ab9 */ /* 0x000fe20000000800 */
[----:B------:R-:W-:Y:S02]  /*f490*/  USEL UR22, UR17, URZ, !UP0 ;  /* 0x0000003f11167287 */ /* 0x000fe4000c000000 */
[----:B------:R-:W-:Y:S02]  /*f4a0*/  USEL UR21, UR19, URZ, UP2 ;  /* 0x0000003f13157287 */ /* 0x000fe40009000000 */
[----:B------:R-:W-:Y:S01]  /*f4b0*/  @P1 IMAD.HI.U32 R4, R14, UR25, RZ ;  /* 0x000000190e041c27 */ /* 0x000fe2000f8e00ff */
[----:B------:R-:W-:-:S03]  /*f4c0*/  @UP1 ULDC UR28, c[0x0][0xbf0] ;  /* 0x0002fc00001c1ab9 */ /* 0x000fc60000000800 */
[----:B------:R-:W-:Y:S01]  /*f4d0*/  ULDC.64 UR16, c[0x0][UR23+0x220] ;  /* 0x0000880017107abb */ /* 0x000fe20008000a00 */
[----:B------:R-:W-:Y:S01]  /*f4e0*/  ULDC.64 UR14, c[0x0][UR23+0x218] ;  /* 0x00008600170e7abb */ /* 0x000fe20008000a00 */
[----:B------:R-:W-:Y:S01]  /*f4f0*/  ULDC.64 UR18, c[0x0][UR23+0x228] ;  /* 0x00008a0017127abb */ /* 0x000fe20008000a00 */
[----:B------:R-:W-:Y:S01]  /*f500*/  UIMAD UR17, UR17, UR9, URZ ;  /* 0x00000009111172a4 */ /* 0x000fe2000f8e023f */
[----:B------:R-:W-:Y:S01]  /*f510*/  @P1 SHF.R.U32.HI R5, RZ, UR28, R4 ;  /* 0x0000001cff051c19 */ /* 0x000fe20008011604 */
[----:B------:R-:W-:Y:S02]  /*f520*/  UIMAD.WIDE.U32 UR12, UR14, UR24, URZ ;  /* 0x000000180e0c72a5 */ /* 0x000fe4000f8e003f */
[----:B------:R-:W-:Y:S02]  /*f530*/  UIMAD UR24, UR15, UR24, URZ ;  /* 0x000000180f1872a4 */ /* 0x000fe4000f8e023f */
[----:B------:R-:W-:Y:S01]  /*f540*/  UIMAD.WIDE.U32 UR26, UR18, UR21, URZ ;  /* 0x00000015121a72a5 */ /* 0x000fe2000f8e003f */
[----:B------:R-:W-:Y:S01]  /*f550*/  IMAD.MOV R7, RZ, RZ, -R5 ;  /* 0x000000ffff077224 */ /* 0x000fe200078e0a05 */
[----:B------:R-:W-:-:S02]  /*f560*/  UIMAD.WIDE.U32 UR14, UR16, UR9, URZ ;  /* 0x00000009100e72a5 */ /* 0x000fc4000f8e003f */
[----:B------:R-:W-:Y:S01]  /*f570*/  UIMAD UR18, UR19, UR21, URZ ;  /* 0x00000015131272a4 */ /* 0x000fe2000f8e023f */
[----:B------:R-:W-:Y:S01]  /*f580*/  IMAD R7, R7, UR20, R14 ;  /* 0x0000001407077c24 */ /* 0x000fe2000f8e020e */
[----:B------:R-:W-:Y:S01]  /*f590*/  UIMAD UR17, UR16, UR22, UR17 ;  /* 0x00000016101172a4 */ /* 0x000fe2000f8e0211 */
[----:B------:R-:W-:Y:S01]  /*f5a0*/  IMAD.U32 R4, RZ, RZ, UR26 ;  /* 0x0000001aff047e24 */ /* 0x000fe2000f8e00ff */
[----:B------:R-:W-:Y:S02]  /*f5b0*/  UIADD3 UR18, UR27, UR18, URZ ;  /* 0x000000121b127290 */ /* 0x000fe4000fffe03f */
[----:B------:R-:W-:Y:S01]  /*f5c0*/  UIADD3 UR24, UR13, UR24, URZ ;  /* 0x000000180d187290 */ /* 0x000fe2000fffe03f */
[----:B------:R-:W-:Y:S01]  /*f5d0*/  SHF.R.S32.HI R6, RZ, 0x1f, R7 ;  /* 0x0000001fff067819 */ /* 0x000fe20000011407 */
[----:B------:R-:W-:Y:S02]  /*f5e0*/  UIADD3 UR17, UR15, UR17, URZ ;  /* 0x000000110f117290 */ /* 0x000fe4000fffe03f */
[----:B-1----:R-:W-:Y:S01]  /*f5f0*/  IMAD.U32 R8, RZ, RZ, UR18 ;  /* 0x00000012ff087e24 */ /* 0x002fe2000f8e00ff */
[----:B--2---:R-:W-:-:S13]  /*f600*/  @P0 R2UR UR4, R18 ;  /* 0x00000000120402ca */ /* 0x004fda00000e0000 */
[----:B------:R-:W-:Y:S02]  /*f610*/  UIADD3 UR12, UP0, UP3, UR14, UR12, UR4 ;  /* 0x0000000c0e0c7290 */ /* 0x000fe4000fb1e004 */
[----:B------:R-:W-:-:S04]  /*f620*/  USHF.R.S32.HI UR16, URZ, 0x1f, UR4 ;  /* 0x0000001f3f107899 */ /* 0x000fc80008011404 */
[----:B------:R-:W-:Y:S01]  /*f630*/  UIADD3.X UR14, UR17, UR24, UR16, UP0, UP3 ;  /* 0x00000018110e7290 */ /* 0x000fe200087e6410 */
[----:B------:R-:W-:Y:S01]  /*f640*/  IADD3 R4, P2, P3, R5, UR12, R4 ;  /* 0x0000000c05047c10 */ /* 0x000fe2000fb5e004 */
[----:B------:R-:W-:Y:S01]  /*f650*/  ULDC.64 UR12, c[0x0][UR23+0x210] ;  /* 0x00008400170c7abb */ /* 0x000fe20008000a00 */
[----:B------:R-:W-:Y:S01]  /*f660*/  SHF.R.S32.HI R5, RZ, 0x1f, R5 ;  /* 0x0000001fff057819 */ /* 0x000fe20000011405 */
[----:B------:R-:W-:-:S03]  /*f670*/  IMAD R9, R7, UR13, RZ ;  /* 0x0000000d07097c24 */ /* 0x000fc6000f8e02ff */
[----:B------:R-:W-:Y:S01]  /*f680*/  IADD3.X R5, R5, UR14, R8, P2, P3 ;  /* 0x0000000e05057c10 */ /* 0x000fe200097e6408 */
[----:B------:R-:W-:Y:S01]  /*f690*/  IMAD R9, R6, UR12, R9 ;  /* 0x0000000c06097c24 */ /* 0x000fe2000f8e0209 */
[----:B------:R-:W-:Y:S01]  /*f6a0*/  ULDC.64 UR14, c[0x0][0xba8] ;  /* 0x0002ea00000e7ab9 */ /* 0x000fe20000000a00 */
[----:B------:R-:W-:Y:S01]  /*f6b0*/  @!UP2 ULDC UR14, c[0x0][0xb50] ;  /* 0x0002d400000eaab9 */ /* 0x000fe20000000800 */
[----:B------:R-:W-:Y:S01]  /*f6c0*/  @!UP2 ULDC UR15, c[0x0][0xb54] ;  /* 0x0002d500000faab9 */ /* 0x000fe20000000800 */
[----:B------:R-:W-:Y:S01]  /*f6d0*/  IMAD.WIDE.U32 R4, R7, UR12, R4 ;  /* 0x0000000c07047c25 */ /* 0x000fe2000f8e0004 */
[----:B------:R-:W-:Y:S01]  /*f6e0*/  ULDC UR12, c[0x0][0xa88] ;  /* 0x0002a200000c7ab9 */ /* 0x000fe20000000800 */
[----:B---3--:R-:W-:Y:S02]  /*f6f0*/  @P4 R2UR UR12, R3 ;  /* 0x00000000030c42ca */ /* 0x008fe400000e0000 */
[----:B------:R-:W-:Y:S01]  /*f700*/  IMAD.IADD R5, R5, 0x1, R9 ;  /* 0x0000000105057824 */ /* 0x000fe200078e0209 */
[----:B------:R-:W-:-:S04]  /*f710*/  LEA R8, P2, R4, UR14, 0x2 ;  /* 0x0000000e04087c11 */ /* 0x000fc8000f8410ff */
[----:B------:R-:W-:Y:S01]  /*f720*/  LEA.HI.X R9, R4, UR15, R5, 0x2, P2 ;  /* 0x0000000f04097c11 */ /* 0x000fe200090f1405 */
[----:B------:R-:W-:Y:S08]  /*f730*/  @P4 BRA `(.L_x_2384) ;  /* 0x00000000001c4947 */ /* 0x000ff00003800000 */
[----:B------:R-:W-:Y:S05]  /*f740*/  @!P0 BRA `(.L_x_2384) ;  /* 0x0000000000188947 */ /* 0x000fea0003800000 */
[----:B------:R-:W-:Y:S02]  /*f750*/  ULDC.64 UR12, c[0x0][0x208] ;  /* 0x00008200000c7ab9 */ /* 0x000fe40000000a00 */
[----:B------:R-:W2:Y:S04]  /*f760*/  LDG.E R4, desc[UR12][R152.64] ;  /* 0x0000000c98047981 */ /* 0x000ea8000c1e1900 */
[----:B------:R-:W3:Y:S01]  /*f770*/  LDG.E R3, desc[UR12][R152.64+0x4] ;  /* 0x0000040c98037981 */ /* 0x000ee2000c1e1900 */
[----:B--2---:R-:W-:Y:S02]  /*f780*/  R2UR UR13, R4 ;  /* 0x00000000040d72ca */ /* 0x004fe400000e0000 */
[----:B---3--:R-:W-:-:S13]  /*f790*/  R2UR UR12, R3 ;  /* 0x00000000030c72ca */ /* 0x008fda00000e0000 */
[----:B------:R-:W-:-:S12]  /*f7a0*/  UIADD3 UR12, -UR13, UR12, URZ ;  /* 0x0000000c0d0c7290 */ /* 0x000fd8000fffe13f */
.L_x_2384:
[----:B------:R-:W2:Y:S04]  /*f7b0*/  LDL R10, [R1+0x60] ;  /* 0x00006000010a7983 */ /* 0x000ea80000100800 */
[----:B------:R-:W3:Y:S01]  /*f7c0*/  LDL R3, [R1+0x34] ;  /* 0x0000340001037983 */ /* 0x000ee20000100800 */
[----:B------:R-:W-:Y:S01]  /*f7d0*/  R2UR UR13, R212 ;  /* 0x00000000d40d72ca */ /* 0x000fe200000e0000 */
[----:B------:R-:W-:Y:S02]  /*f7e0*/  UIMAD UR12, UR12, UR20, URZ ;  /* 0x000000140c0c72a4 */ /* 0x000fe4000f8e023f */
[----:B------:R-:W-:Y:S01]  /*f7f0*/  SHFL.IDX PT, R4, R8, RZ, 0x1c1f ;  /* 0x001c1fff08047589 */ /* 0x000fe200000e0000 */
[----:B------:R-:W-:-:S03]  /*f800*/  ULDC.64 UR14, c[0x0][0x208] ;  /* 0x00008200000e7ab9 */ /* 0x000fc60000000a00 */
[----:B------:R-:W0:Y:S04]  /*f810*/  SHFL.IDX PT, R5, R9, RZ, 0x1c1f ;  /* 0x001c1fff09057589 */ /* 0x000e2800000e0000 */
[----:B------:R-:W-:Y:S04]  /*f820*/  SHFL.IDX PT, R6, R8, 0x1, 0x1c1f ;  /* 0x003c1f0008067f89 */ /* 0x000fe800000e0000 */
[----:B------:R-:W1:Y:S01]  /*f830*/  SHFL.IDX PT, R7, R9, 0x1, 0x1c1f ;  /* 0x003c1f0009077f89 */ /* 0x000e6200000e0000 */
[----:B--2---:R-:W-:Y:S01]  /*f840*/  VIADD R12, R10, UR13 ;  /* 0x0000000d0a0c7c36 */ /* 0x004fe20008000000 */
        /* <DEDUP_REMOVED lines=201> */
.L_x_2387:
[----:B------:R-:W-:Y:S05]  /*104e0*/  BSYNC B1 ;  /* 0x0000000000017941 */ /* 0x000fea0003800000 */
.L_x_2386:
        /* <DEDUP_REMOVED lines=22> */
.L_x_2389:
[----:B------:R-:W-:Y:S05]  /*10650*/  BSYNC B1 ;  /* 0x0000000000017941 */ /* 0x000fea0003800000 */
.L_x_2388:
        /* <DEDUP_REMOVED lines=22> */
.L_x_2391:
[----:B------:R-:W-:Y:S05]  /*107c0*/  BSYNC B1 ;  /* 0x0000000000017941 */ /* 0x000fea0003800000 */
.L_x_2390:
        /* <DEDUP_REMOVED lines=26> */
.L_x_2385:
        /* <DEDUP_REMOVED lines=15> */
[C---:B------:R-:W-:Y:S01]  /*10a60*/  VIADD R171, R19.reuse, 0x48 ;  /* 0x0000004813ab7836 */ /* 0x040fe20000000000 */
[----:B------:R-:W-:Y:S01]  /*10a70*/  UIMAD UR4, UR4, UR16, URZ ;  /* 0x00000010040472a4 */ /* 0x000fe2000f8e023f */
[C---:B------:R-:W-:Y:S01]  /*10a80*/  VIADD R173, R19.reuse, 0x40 ;  /* 0x0000004013ad7836 */ /* 0x040fe20000000000 */
[----:B------:R-:W-:Y:S01]  /*10a90*/  UIMAD UR11, UR19, UR15, UR11 ;  /* 0x0000000f130b72a4 */ /* 0x000fe2000f8e020b */
[C---:B------:R-:W-:Y:S01]  /*10aa0*/  VIADD R175, R19.reuse, 0x38 ;  /* 0x0000003813af7836 */ /* 0x040fe20000000000 */
[----:B------:R-:W-:Y:S01]  /*10ab0*/  UIMAD UR4, UR9, UR17, UR4 ;  /* 0x00000011090472a4 */ /* 0x000fe2000f8e0204 */
[C---:B------:R-:W-:Y:S01]  /*10ac0*/  VIADD R177, R19.reuse, 0x30 ;  /* 0x0000003013b17836 */ /* 0x040fe20000000000 */
[----:B------:R-:W-:Y:S01]  /*10ad0*/  UIMAD.WIDE.U32 UR10, UR9, UR16, UR10 ;  /* 0x00000010090a72a5 */ /* 0x000fe2000f8e000a */
[C---:B------:R-:W-:Y:S01]  /*10ae0*/  VIADD R179, R19.reuse, 0x28 ;  /* 0x0000002813b37836 */ /* 0x040fe20000000000 */
[----:B------:R-:W-:Y:S01]  /*10af0*/  ULDC.64 UR14, c[0x0][0xb48] ;  /* 0x0002d200000e7ab9 */ /* 0x000fe20000000a00 */
[----:B------:R-:W-:Y:S01]  /*10b00*/  @UP1 ULDC UR9, c[0x0][0xbec] ;  /* 0x0002fb0000091ab9 */ /* 0x000fe20000000800 */
[----:B------:R-:W-:Y:S01]  /*10b10*/  UIADD3 UR11, UR11, UR4, URZ ;  /* 0x000000040b0b7290 */ /* 0x000fe2000fffe03f */
[----:B------:R-:W-:Y:S01]  /*10b20*/  @P1 IMAD.HI.U32 R0, R14, UR9, RZ ;  /* 0x000000090e001c27 */ /* 0x000fe2000f8e00ff */
[----:B------:R-:W-:Y:S01]  /*10b30*/  UIADD3 UR8, UR8, 0x38820, URZ ;  /* 0x0003882008087890 */ /* 0x000fe2000fffe03f */
[----:B------:R-:W-:Y:S01]  /*10b40*/  BSSY B1, `(.L_x_2393) ;  /* 0x00000d0000017945 */ /* 0x000fe20003800000 */
[----:B------:R-:W-:Y:S01]  /*10b50*/  @UP1 ULDC UR4, c[0x0][0xbf0] ;  /* 0x0002fc0000041ab9 */ /* 0x000fe20000000800 */
[----:B------:R-:W-:Y:S01]  /*10b60*/  UIMAD.WIDE.U32 UR10, UR18, UR14, UR10 ;  /* 0x0000000e120a72a5 */ /* 0x000fe2000f8e000a */
[----:B------:R-:W-:Y:S01]  /*10b70*/  @P1 SHF.R.U32.HI R5, RZ, UR4, R0 ;  /* 0x00000004ff051c19 */ /* 0x000fe20008011600 */
[----:B------:R-:W-:Y:S01]  /*10b80*/  UPRMT UR8, URZ, 0x654, UR8 ;  /* 0x000006543f087896 */ /* 0x000fe20008000008 */
[----:B------:R-:W-:Y:S01]  /*10b90*/  VIADD R181, R19, 0x20 ;  /* 0x0000002013b57836 */ /* 0x000fe20000000000 */
        /* <DEDUP_REMOVED lines=34> */
[C---:B------:R-:W-:Y:S01]  /*10dc0*/  VIADD R187, R19.reuse, 0x8 ;  /* 0x0000000813bb7836 */ /* 0x040fe20000000000 */
[----:B------:R0:W1:Y:S01]  /*10dd0*/  SHFL.IDX PT, R2, R0, RZ, 0x1c1f ;  /* 0x001c1fff00027589 */ /* 0x00006200000e0000 */
[----:B------:R-:W-:Y:S01]  /*10de0*/  SHF.R.S32.HI R160, RZ, 0x1f, R229 ;  /* 0x0000001fffa07819 */ /* 0x000fe200000114e5 */
[C---:B------:R-:W-:Y:S01]  /*10df0*/  VIADD R166, R19.reuse, 0x58 ;  /* 0x0000005813a67836 */ /* 0x040fe20000000000 */
[----:B------:R-:W-:Y:S01]  /*10e00*/  SHF.R.S32.HI R161, RZ, 0x1f, R230 ;  /* 0x0000001fffa17819 */ /* 0x000fe200000114e6 */
[----:B------:R0:W2:Y:S01]  /*10e10*/  SHFL.IDX PT, R3, R11, RZ, 0x1c1f ;  /* 0x001c1fff0b037589 */ /* 0x0000a200000e0000 */
        /* <DEDUP_REMOVED lines=22> */
[----:B------:R-:W-:Y:S02]  /*10f80*/  SHF.R.S32.HI R183, RZ, 0x1f, R183 ;  /* 0x0000001fffb77819 */ /* 0x000fe400000114b7 */
[----:B------:R-:W-:Y:S02]  /*10f90*/  SHF.R.S32.HI R185, RZ, 0x1f, R185 ;  /* 0x0000001fffb97819 */ /* 0x000fe400000114b9 */
[----:B------:R-:W-:Y:S01]  /*10fa0*/  SHF.R.S32.HI R187, RZ, 0x1f, R187 ;  /* 0x0000001fffbb7819 */ /* 0x000fe200000114bb */
[----:B012---:R-:W-:Y:S06]  /*10fb0*/  @P0 BRA `(.L_x_2394) ;  /* 0x0000000800200947 */ /* 0x007fec0003800000 */
[----:B------:R-:W-:Y:S01]  /*10fc0*/  ULDC UR4, c[0x0][0xac8] ;  /* 0x0002b20000047ab9 */ /* 0x000fe20000000800 */
[----:B------:R-:W-:Y:S01]  /*10fd0*/  ULDC.64 UR8, c[0x0][0x208] ;  /* 0x0000820000087ab9 */ /* 0x000fe20000000a00 */
[----:B------:R-:W-:Y:S01]  /*10fe0*/  ISETP.GE.AND P4, PT, R186, UR4, PT ;  /* 0x00000004ba007c0c */ /* 0x000fe2000bf86270 */
[C---:B------:R-:W-:Y:S01]  /*10ff0*/  VIADD R23, R19.reuse, 0xf8 ;  /* 0x000000f813177836 */ /* 0x040fe20000000000 */
[----:B------:R-:W-:Y:S02]  /*11000*/  ISETP.GE.AND P3, PT, R184, UR4, PT ;  /* 0x00000004b8007c0c */ /* 0x000fe4000bf66270 */
[----:B------:R-:W-:Y:S02]  /*11010*/  ISETP.GE.AND P5, PT, R19, UR4, PT ;  /* 0x0000000413007c0c */ /* 0x000fe4000bfa6270 */
[----:B------:R-:W-:Y:S02]  /*11020*/  ISETP.GE.AND P1, PT, R180, UR4, PT ;  /* 0x00000004b4007c0c */ /* 0x000fe4000bf26270 */
[----:B------:R-:W-:-:S02]  /*11030*/  ISETP.GE.AND P0, PT, R182, UR4, PT ;  /* 0x00000004b6007c0c */ /* 0x000fc4000bf06270 */
[----:B------:R-:W-:-:S03]  /*11040*/  SHF.R.S32.HI R17, RZ, 0x1f, R215 ;  /* 0x0000001fff117819 */ /* 0x000fc600000114d7 */
[-C--:B------:R-:W-:Y:S02]  /*11050*/  @!P4 LEA R4, P2, R186, R2.reuse, 0x2 ;  /* 0x00000002ba04c211 */ /* 0x080fe400078410ff */
[----:B------:R-:W-:Y:S02]  /*11060*/  @!P3 LEA R6, P6, R184, R2, 0x2 ;  /* 0x00000002b806b211 */ /* 0x000fe400078c10ff */
[----:B------:R-:W-:Y:S01]  /*11070*/  @!P5 IMAD.WIDE R8, R19, 0x4, R2 ;  /* 0x000000041308d825 */ /* 0x000fe200078e0202 */
[-C--:B------:R-:W-:Y:S02]  /*11080*/  @!P4 LEA.HI.X R5, R186, R3.reuse, R187, 0x2, P2 ;  /* 0x00000003ba05c211 */ /* 0x080fe400010f14bb */
[----:B------:R-:W-:Y:S02]  /*11090*/  ISETP.GE.AND P2, PT, R178, UR4, PT ;  /* 0x00000004b2007c0c */ /* 0x000fe4000bf46270 */
[----:B------:R-:W-:Y:S01]  /*110a0*/  @!P3 LEA.HI.X R7, R184, R3, R185, 0x2, P6 ;  /* 0x00000003b807b211 */ /* 0x000fe200030f14b9 */
[----:B------:R0:W-:Y:S04]  /*110b0*/  @!P5 ST.E.64 desc[UR8][R8.64], R24 ;  /* 0x000000180800d985 */ /* 0x0001e8000c101b08 */
[----:B------:R1:W-:Y:S01]  /*110c0*/  @!P4 ST.E.64 desc[UR8][R4.64], R28 ;  /* 0x0000001c0400c985 */ /* 0x0003e2000c101b08 */
[----:B------:R-:W-:-:S03]  /*110d0*/  ISETP.GE.AND P4, PT, R174, UR4, PT ;  /* 0x00000004ae007c0c */ /* 0x000fc6000bf86270 */
[----:B------:R2:W-:Y:S01]  /*110e0*/  @!P3 ST.E.64 desc[UR8][R6.64], R32 ;  /* 0x000000200600b985 */ /* 0x0005e2000c101b08 */
[----:B------:R-:W-:Y:S01]  /*110f0*/  ISETP.GE.AND P3, PT, R176, UR4, PT ;  /* 0x00000004b0007c0c */ /* 0x000fe2000bf66270 */
[----:B0-----:R-:W-:Y:S01]  /*11100*/  VIADD R25, R19, 0xe8 ;  /* 0x000000e813197836 */ /* 0x001fe20000000000 */
[-C--:B-1----:R-:W-:Y:S02]  /*11110*/  @!P0 LEA R4, P6, R182, R2.reuse, 0x2 ;  /* 0x00000002b6048211 */ /* 0x082fe400078c10ff */
[-C--:B--2---:R-:W-:Y:S02]  /*11120*/  @!P1 LEA R6, P5, R180, R2.reuse, 0x2 ;  /* 0x00000002b4069211 */ /* 0x084fe400078a10ff */
        /* <DEDUP_REMOVED lines=21> */
[-C--:B0-----:R-:W-:Y:S02]  /*11280*/  @!P0 LEA R4, P4, R170, R2.reuse, 0x2 ;  /* 0x00000002aa048211 */ /* 0x081fe400078810ff */
[----:B-1----:R-:W-:Y:S02]  /*11290*/  @!P1 LEA R6, P5, R168, R2, 0x2 ;  /* 0x00000002a8069211 */ /* 0x002fe400078a10ff */
[-C--:B------:R-:W-:Y:S02]  /*112a0*/  @!P0 LEA.HI.X R5, R170, R3.reuse, R171, 0x2, P4 ;  /* 0x00000003aa058211 */ /* 0x080fe400020f14ab */
[----:B------:R-:W-:Y:S02]  /*112b0*/  ISETP.GE.AND P4, PT, R233, UR4, PT ;  /* 0x00000004e9007c0c */ /* 0x000fe4000bf86270 */
[----:B------:R-:W-:Y:S01]  /*112c0*/  @!P1 LEA.HI.X R7, R168, R3, R169, 0x2, P5 ;  /* 0x00000003a8079211 */ /* 0x000fe200028f14a9 */
[----:B------:R0:W-:Y:S01]  /*112d0*/  @!P0 ST.E.64 desc[UR8][R4.64], R60 ;  /* 0x0000003c04008985 */ /* 0x0001e2000c101b08 */
[----:B------:R-:W-:-:S02]  /*112e0*/  ISETP.GE.AND P5, PT, R232, UR4, PT ;  /* 0x00000004e8007c0c */ /* 0x000fc4000bfa6270 */
[----:B--2---:R-:W-:Y:S01]  /*112f0*/  @!P2 LEA R8, P6, R166, R2, 0x2 ;  /* 0x00000002a608a211 */ /* 0x004fe200078c10ff */
        /* <DEDUP_REMOVED lines=23> */
[----:B--2---:R-:W-:-:S02]  /*11470*/  @!P2 LEA R8, P6, R229, R2, 0x2 ;  /* 0x00000002e508a211 */ /* 0x004fc400078c10ff */
[-C--:B------:R-:W-:Y:S01]  /*11480*/  @!P4 LEA R14, P0, R227, R2.reuse, 0x2 ;  /* 0x00000002e30ec211 */ /* 0x080fe200078010ff */
[----:B------:R1:W-:Y:S01]  /*11490*/  @!P1 ST.E.64 desc[UR8][R6.64], R88 ;  /* 0x0000005806009985 */ /* 0x0003e2000c101b08 */
[-C--:B------:R-:W-:Y:S02]  /*114a0*/  @!P2 LEA.HI.X R9, R229, R3.reuse, R160, 0x2, P6 ;  /* 0x00000003e509a211 */ /* 0x080fe400030f14a0 */
[C---:B------:R-:W-:Y:S02]  /*114b0*/  @!P5 LEA R12, P1, R228.reuse, R2, 0x2 ;  /* 0x00000002e40cd211 */ /* 0x040fe400078210ff */
[-C--:B------:R-:W-:Y:S01]  /*114c0*/  @!P4 LEA.HI.X R15, R227, R3.reuse, R158, 0x2, P0 ;  /* 0x00000003e30fc211 */ /* 0x080fe200000f149e */
[----:B------:R2:W-:Y:S01]  /*114d0*/  @!P2 ST.E.64 desc[UR8][R8.64], R92 ;  /* 0x0000005c0800a985 */ /* 0x0005e2000c101b08 */
[----:B------:R-:W-:Y:S02]  /*114e0*/  ISETP.GE.AND P2, PT, R225, UR4, PT ;  /* 0x00000004e1007c0c */ /* 0x000fe4000bf46270 */
[----:B------:R-:W-:-:S02]  /*114f0*/  @!P5 LEA.HI.X R13, R228, R3, R159, 0x2, P1 ;  /* 0x00000003e40dd211 */ /* 0x000fc400008f149f */
[-C--:B------:R-:W-:Y:S02]  /*11500*/  @!P3 LEA R20, P6, R226, R2.reuse, 0x2 ;  /* 0x00000002e214b211 */ /* 0x080fe400078c10ff */
[----:B------:R-:W-:Y:S01]  /*11510*/  ISETP.GE.AND P1, PT, R224, UR4, PT ;  /* 0x00000004e0007c0c */ /* 0x000fe2000bf26270 */
[----:B------:R-:W-:Y:S01]  /*11520*/  @!P5 ST.E.64 desc[UR8][R12.64], R96 ;  /* 0x000000600c00d985 */ /* 0x000fe2000c101b08 */
[----:B------:R-:W-:Y:S02]  /*11530*/  @!P3 LEA.HI.X R21, R226, R3, R157, 0x2, P6 ;  /* 0x00000003e215b211 */ /* 0x000fe400030f149d */
[----:B------:R-:W-:Y:S01]  /*11540*/  ISETP.GE.AND P0, PT, R223, UR4, PT ;  /* 0x00000004df007c0c */ /* 0x000fe2000bf06270 */
[----:B------:R3:W-:Y:S01]  /*11550*/  @!P4 ST.E.64 desc[UR8][R14.64], R100 ;  /* 0x000000640e00c985 */ /* 0x0007e2000c101b08 */
[----:B------:R-:W-:Y:S02]  /*11560*/  ISETP.GE.AND P4, PT, R221, UR4, PT ;  /* 0x00000004dd007c0c */ /* 0x000fe4000bf86270 */
[----:B0-----:R-:W-:Y:S01]  /*11570*/  @!P2 LEA R4, P6, R225, R2, 0x2 ;  /* 0x00000002e104a211 */ /* 0x001fe200078c10ff */
[----:B------:R0:W-:Y:S01]  /*11580*/  @!P3 ST.E.64 desc[UR8][R20.64], R104 ;  /* 0x000000681400b985 */ /* 0x0001e2000c101b08 */
[----:B------:R-:W-:-:S02]  /*11590*/  ISETP.GE.AND P3, PT, R222, UR4, PT ;  /* 0x00000004de007c0c */ /* 0x000fc4000bf66270 */
[----:B------:R-:W-:Y:S02]  /*115a0*/  @!P2 LEA.HI.X R5, R225, R3, R156, 0x2, P6 ;  /* 0x00000003e105a211 */ /* 0x000fe400030f149c */
[----:B-1----:R-:W-:-:S03]  /*115b0*/  @!P1 LEA R6, P5, R224, R2, 0x2 ;  /* 0x00000002e0069211 */ /* 0x002fc600078a10ff */
[CC--:B--2---:R-:W-:Y:S01]  /*115c0*/  @!P0 LEA R8, P6, R223.reuse, R2.reuse, 0x2 ;  /* 0x00000002df088211 */ /* 0x0c4fe200078c10ff */
[----:B------:R1:W-:Y:S01]  /*115d0*/  @!P2 ST.E.64 desc[UR8][R4.64], R108 ;  /* 0x0000006c0400a985 */ /* 0x0003e2000c101b08 */
[-C--:B------:R-:W-:Y:S02]  /*115e0*/  @!P1 LEA.HI.X R7, R224, R3.reuse, R155, 0x2, P5 ;  /* 0x00000003e0079211 */ /* 0x080fe400028f149b */
[-C--:B------:R-:W-:Y:S02]  /*115f0*/  @!P0 LEA.HI.X R9, R223, R3.reuse, R154, 0x2, P6 ;  /* 0x00000003df098211 */ /* 0x080fe400030f149a */
[-C--:B---3--:R-:W-:Y:S01]  /*11600*/  @!P4 LEA R14, P5, R221, R2.reuse, 0x2 ;  /* 0x00000002dd0ec211 */ /* 0x088fe200078a10ff */
[----:B------:R2:W-:Y:S01]  /*11610*/  @!P1 ST.E.64 desc[UR8][R6.64], R112 ;  /* 0x0000007006009985 */ /* 0x0005e2000c101b08 */
[----:B------:R-:W-:Y:S01]  /*11620*/  @!P3 LEA R12, P1, R222, R2, 0x2 ;  /* 0x00000002de0cb211 */ /* 0x000fe200078210ff */
[----:B0-----:R-:W-:Y:S01]  /*11630*/  VIADD R21, R19, 0xf0 ;  /* 0x000000f013157836 */ /* 0x001fe20000000000 */
[----:B------:R-:W-:Y:S01]  /*11640*/  ISETP.GE.AND P2, PT, R220, UR4, PT ;  /* 0x00000004dc007c0c */ /* 0x000fe2000bf46270 */
[----:B------:R0:W-:Y:S01]  /*11650*/  @!P0 ST.E.64 desc[UR8][R8.64], R116 ;  /* 0x0000007408008985 */ /* 0x0001e2000c101b08 */
[----:B------:R-:W-:-:S02]  /*11660*/  @!P3 LEA.HI.X R13, R222, R3, R153, 0x2, P1 ;  /* 0x00000003de0db211 */ /* 0x000fc400008f1499 */
[----:B------:R-:W-:Y:S02]  /*11670*/  ISETP.GE.AND P1, PT, R219, UR4, PT ;  /* 0x00000004db007c0c */ /* 0x000fe4000bf26270 */
[----:B------:R-:W-:Y:S01]  /*11680*/  @!P4 LEA.HI.X R15, R221, R3, R152, 0x2, P5 ;  /* 0x00000003dd0fc211 */ /* 0x000fe200028f1498 */
[----:B------:R3:W-:Y:S01]  /*11690*/  @!P3 ST.E.64 desc[UR8][R12.64], R120 ;  /* 0x000000780c00b985 */ /* 0x0007e2000c101b08 */
[----:B------:R-:W-:Y:S02]  /*116a0*/  ISETP.GE.AND P0, PT, R215, UR4, PT ;  /* 0x00000004d7007c0c */ /* 0x000fe4000bf06270 */
[----:B------:R-:W-:Y:S01]  /*116b0*/  ISETP.GE.AND P3, PT, R21, UR4, PT ;  /* 0x0000000415007c0c */ /* 0x000fe2000bf66270 */
[----:B------:R4:W-:Y:S01]  /*116c0*/  @!P4 ST.E.64 desc[UR8][R14.64], R124 ;  /* 0x0000007c0e00c985 */ /* 0x0009e2000c101b08 */
[----:B------:R-:W-:Y:S02]  /*116d0*/  ISETP.GE.AND P4, PT, R25, UR4, PT ;  /* 0x0000000419007c0c */ /* 0x000fe4000bf86270 */
[----:B-1----:R-:W-:-:S03]  /*116e0*/  @!P2 LEA R4, P5, R220, R2, 0x2 ;  /* 0x00000002dc04a211 */ /* 0x002fc600078a10ff */
[-C--:B--2---:R-:W-:Y:S02]  /*116f0*/  @!P1 LEA R6, P6, R219, R2.reuse, 0x2 ;  /* 0x00000002db069211 */ /* 0x084fe400078c10ff */
[-C--:B------:R-:W-:Y:S02]  /*11700*/  @!P2 LEA.HI.X R5, R220, R3.reuse, R22, 0x2, P5 ;  /* 0x00000003dc05a211 */ /* 0x080fe400028f1416 */
[----:B0-----:R-:W-:Y:S02]  /*11710*/  @!P0 LEA R8, P5, R215, R2, 0x2 ;  /* 0x00000002d7088211 */ /* 0x001fe400078a10ff */
[-C--:B------:R-:W-:Y:S01]  /*11720*/  @!P1 LEA.HI.X R7, R219, R3.reuse, R18, 0x2, P6 ;  /* 0x00000003db079211 */ /* 0x080fe200030f1412 */
[----:B------:R0:W-:Y:S01]  /*11730*/  @!P2 ST.E.64 desc[UR8][R4.64], R128 ;  /* 0x000000800400a985 */ /* 0x0001e2000c101b08 */
[----:B------:R-:W-:Y:S02]  /*11740*/  ISETP.GE.AND P6, PT, R23, UR4, PT ;  /* 0x0000000417007c0c */ /* 0x000fe4000bfc6270 */
[----:B------:R-:W-:Y:S01]  /*11750*/  @!P0 LEA.HI.X R9, R215, R3, R17, 0x2, P5 ;  /* 0x00000003d7098211 */ /* 0x000fe200028f1411 */
[----:B------:R0:W-:Y:S01]  /*11760*/  @!P1 ST.E.64 desc[UR8][R6.64], R132 ;  /* 0x0000008406009985 */ /* 0x0001e2000c101b08 */
[----:B---3--:R-:W-:-:S02]  /*11770*/  SHF.R.S32.HI R13, RZ, 0x1f, R25 ;  /* 0x0000001fff0d7819 */ /* 0x008fc40000011419 */
[CC--:B------:R-:W-:Y:S01]  /*11780*/  @!P4 LEA R12, P5, R25.reuse, R2.reuse, 0x2 ;  /* 0x00000002190cc211 */ /* 0x0c0fe200078a10ff */
[----:B------:R0:W-:Y:S01]  /*11790*/  @!P0 ST.E.64 desc[UR8][R8.64], R136 ;  /* 0x0000008808008985 */ /* 0x0001e2000c101b08 */
[----:B----4-:R-:W-:Y:S02]  /*117a0*/  SHF.R.S32.HI R15, RZ, 0x1f, R21 ;  /* 0x0000001fff0f7819 */ /* 0x010fe40000011415 */
        /* <DEDUP_REMOVED lines=9> */
.L_x_2394:
[----:B------:R-:W-:Y:S05]  /*11840*/  BSYNC B1 ;  /* 0x0000000000017941 */ /* 0x000fea0003800000 */
.L_x_2393:
[----:B------:R-:W-:Y:S01]  /*11850*/  ISETP.GE.AND P0, PT, R10, UR12, PT ;  /* 0x0000000c0a007c0c */ /* 0x000fe2000bf06270 */
[----:B0-----:R0:W1:Y:S04]  /*11860*/  SHFL.IDX PT, R3, R11, 0x1, 0x1c1f ;  /* 0x003c1f000b037f89 */ /* 0x00106800000e0000 */
        /* <DEDUP_REMOVED lines=11> */
[----:B------:R-:W-:-:S03]  /*11920*/  SHF.R.S32.HI R0, RZ, 0x1f, R21 ;  /* 0x0000001fff007819 */ /* 0x000fc60000011415 */
[CC--:B--2---:R-:W-:Y:S02]  /*11930*/  @!P5 LEA R6, P3, R186.reuse, R2.reuse, 0x2 ;  /* 0x00000002ba06d211 */ /* 0x0c4fe400078610ff */
[----:B-1----:R-:W-:Y:S02]  /*11940*/  @!P4 IMAD.WIDE R4, R19, 0x4, R2 ;  /* 0x000000041304c825 */ /* 0x002fe400078e0202 */
[-C--:B------:R-:W-:Y:S02]  /*11950*/  @!P5 LEA.HI.X R7, R186, R3.reuse, R187, 0x2, P3 ;  /* 0x00000003ba07d211 */ /* 0x080fe400018f14bb */
[-C--:B------:R-:W-:Y:S01]  /*11960*/  @!P2 LEA R8, P6, R184, R2.reuse, 0x2 ;  /* 0x00000002b808a211 */ /* 0x080fe200078c10ff */
[----:B------:R0:W-:Y:S01]  /*11970*/  @!P4 ST.E.64 desc[UR8][R4.64], R26 ;  /* 0x0000001a0400c985 */ /* 0x0001e2000c101b08 */
[----:B------:R-:W-:Y:S02]  /*11980*/  ISETP.GE.AND P3, PT, R178, UR4, PT ;  /* 0x00000004b2007c0c */ /* 0x000fe4000bf66270 */
[----:B------:R-:W-:Y:S01]  /*11990*/  @!P2 LEA.HI.X R9, R184, R3, R185, 0x2, P6 ;  /* 0x00000003b809a211 */ /* 0x000fe200030f14b9 */
[----:B------:R1:W-:Y:S01]  /*119a0*/  @!P5 ST.E.64 desc[UR8][R6.64], R30 ;  /* 0x0000001e0600d985 */ /* 0x0003e2000c101b08 */
[----:B------:R-:W-:-:S02]  /*119b0*/  @!P1 LEA R10, P5, R182, R2, 0x2 ;  /* 0x00000002b60a9211 */ /* 0x000fc400078a10ff */
[----:B------:R-:W-:Y:S01]  /*119c0*/  ISETP.GE.AND P4, PT, R176, UR4, PT ;  /* 0x00000004b0007c0c */ /* 0x000fe2000bf86270 */
[----:B------:R2:W-:Y:S01]  /*119d0*/  @!P2 ST.E.64 desc[UR8][R8.64], R34 ;  /* 0x000000220800a985 */ /* 0x0005e2000c101b08 */
[-C--:B------:R-:W-:Y:S02]  /*119e0*/  @!P0 LEA R12, P6, R180, R2.reuse, 0x2 ;  /* 0x00000002b40c8211 */ /* 0x080fe400078c10ff */
[-C--:B------:R-:W-:Y:S02]  /*119f0*/  @!P1 LEA.HI.X R11, R182, R3.reuse, R183, 0x2, P5 ;  /* 0x00000003b60b9211 */ /* 0x080fe400028f14b7 */
[----:B------:R-:W-:Y:S02]  /*11a00*/  ISETP.GE.AND P5, PT, R174, UR4, PT ;  /* 0x00000004ae007c0c */ /* 0x000fe4000bfa6270 */
[----:B------:R-:W-:Y:S01]  /*11a10*/  @!P0 LEA.HI.X R13, R180, R3, R181, 0x2, P6 ;  /* 0x00000003b40d8211 */ /* 0x000fe200030f14b5 */
[----:B------:R3:W-:Y:S01]  /*11a20*/  @!P1 ST.E.64 desc[UR8][R10.64], R38 ;  /* 0x000000260a009985 */ /* 0x0007e2000c101b08 */
[----:B0-----:R-:W-:-:S02]  /*11a30*/  @!P3 LEA R4, P6, R178, R2, 0x2 ;  /* 0x00000002b204b211 */ /* 0x001fc400078c10ff */
[----:B------:R-:W-:Y:S01]  /*11a40*/  ISETP.GE.AND P1, PT, R170, UR4, PT ;  /* 0x00000004aa007c0c */ /* 0x000fe2000bf26270 */
[----:B------:R0:W-:Y:S01]  /*11a50*/  @!P0 ST.E.64 desc[UR8][R12.64], R42 ;  /* 0x0000002a0c008985 */ /* 0x0001e2000c101b08 */
[----:B------:R-:W-:Y:S02]  /*11a60*/  ISETP.GE.AND P0, PT, R172, UR4, PT ;  /* 0x00000004ac007c0c */ /* 0x000fe4000bf06270 */
[-C--:B-1----:R-:W-:Y:S02]  /*11a70*/  @!P4 LEA R6, P2, R176, R2.reuse, 0x2 ;  /* 0x00000002b006c211 */ /* 0x082fe400078410ff */
[-C--:B------:R-:W-:Y:S02]  /*11a80*/  @!P3 LEA.HI.X R5, R178, R3.reuse, R179, 0x2, P6 ;  /* 0x00000003b205b211 */ /* 0x080fe400030f14b3 */
[----:B------:R-:W-:Y:S02]  /*11a90*/  @!P5 LEA R14, P6, R174, R2, 0x2 ;  /* 0x00000002ae0ed211 */ /* 0x000fe400078c10ff */
[----:B------:R-:W-:Y:S01]  /*11aa0*/  @!P4 LEA.HI.X R7, R176, R3, R177, 0x2, P2 ;  /* 0x00000003b007c211 */ /* 0x000fe200010f14b1 */
[----:B------:R1:W-:Y:S01]  /*11ab0*/  @!P3 ST.E.64 desc[UR8][R4.64], R46 ;  /* 0x0000002e0400b985 */ /* 0x0003e2000c101b08 */
[----:B------:R-:W-:-:S02]  /*11ac0*/  ISETP.GE.AND P2, PT, R168, UR4, PT ;  /* 0x00000004a8007c0c */ /* 0x000fc4000bf46270 */
[-C--:B------:R-:W-:Y:S01]  /*11ad0*/  @!P5 LEA.HI.X R15, R174, R3.reuse, R175, 0x2, P6 ;  /* 0x00000003ae0fd211 */ /* 0x080fe200030f14af */
[----:B------:R4:W-:Y:S01]  /*11ae0*/  @!P4 ST.E.64 desc[UR8][R6.64], R50 ;  /* 0x000000320600c985 */ /* 0x0009e2000c101b08 */
[-C--:B--2---:R-:W-:Y:S02]  /*11af0*/  @!P0 LEA R8, P4, R172, R2.reuse, 0x2 ;  /* 0x00000002ac088211 */ /* 0x084fe400078810ff */
[----:B------:R-:W-:Y:S01]  /*11b00*/  ISETP.GE.AND P3, PT, R166, UR4, PT ;  /* 0x00000004a6007c0c */ /* 0x000fe2000bf66270 */
[----:B------:R2:W-:Y:S01]  /*11b10*/  @!P5 ST.E.64 desc[UR8][R14.64], R54 ;  /* 0x000000360e00d985 */ /* 0x0005e2000c101b08 */
[----:B---3--:R-:W-:Y:S02]  /*11b20*/  @!P1 LEA R10, P5, R170, R2, 0x2 ;  /* 0x00000002aa0a9211 */ /* 0x008fe400078a10ff */
[----:B------:R-:W-:Y:S02]  /*11b30*/  @!P0 LEA.HI.X R9, R172, R3, R173, 0x2, P4 ;  /* 0x00000003ac098211 */ /* 0x000fe400020f14ad */
[----:B------:R-:W-:-:S02]  /*11b40*/  ISETP.GE.AND P4, PT, R234, UR4, PT ;  /* 0x00000004ea007c0c */ /* 0x000fc4000bf86270 */
[-C--:B------:R-:W-:Y:S01]  /*11b50*/  @!P1 LEA.HI.X R11, R170, R3.reuse, R171, 0x2, P5 ;  /* 0x00000003aa0b9211 */ /* 0x080fe200028f14ab */
[----:B------:R-:W-:Y:S01]  /*11b60*/  @!P0 ST.E.64 desc[UR8][R8.64], R58 ;  /* 0x0000003a08008985 */ /* 0x000fe2000c101b08 */
[----:B------:R-:W-:Y:S02]  /*11b70*/  ISETP.GE.AND P5, PT, R233, UR4, PT ;  /* 0x00000004e9007c0c */ /* 0x000fe4000bfa6270 */
[CC--:B0-----:R-:W-:Y:S01]  /*11b80*/  @!P2 LEA R12, P6, R168.reuse, R2.reuse, 0x2 ;  /* 0x00000002a80ca211 */ /* 0x0c1fe200078c10ff */
[----:B------:R0:W-:Y:S01]  /*11b90*/  @!P1 ST.E.64 desc[UR8][R10.64], R62 ;  /* 0x0000003e0a009985 */ /* 0x0001e2000c101b08 */
[----:B------:R-:W-:Y:S02]  /*11ba0*/  ISETP.GE.AND P1, PT, R231, UR4, PT ;  /* 0x00000004e7007c0c */ /* 0x000fe4000bf26270 */
[----:B------:R-:W-:Y:S02]  /*11bb0*/  @!P2 LEA.HI.X R13, R168, R3, R169, 0x2, P6 ;  /* 0x00000003a80da211 */ /* 0x000fe400030f14a9 */
[----:B-1----:R-:W-:-:S02]  /*11bc0*/  @!P3 LEA R4, P6, R166, R2, 0x2 ;  /* 0x00000002a604b211 */ /* 0x002fc400078c10ff */
[-C--:B----4-:R-:W-:Y:S01]  /*11bd0*/  @!P4 LEA R6, P0, R234, R2.reuse, 0x2 ;  /* 0x00000002ea06c211 */ /* 0x090fe200078010ff */
[----:B------:R1:W-:Y:S01]  /*11be0*/  @!P2 ST.E.64 desc[UR8][R12.64], R66 ;  /* 0x000000420c00a985 */ /* 0x0003e2000c101b08 */
[----:B------:R-:W-:Y:S02]  /*11bf0*/  ISETP.GE.AND P2, PT, R232, UR4, PT ;  /* 0x00000004e8007c0c */ /* 0x000fe4000bf46270 */
        /* <DEDUP_REMOVED lines=8> */
[----:B------:R-:W-:Y:S01]  /*11c80*/  @!P2 LEA R8, P6, R232, R2, 0x2 ;  /* 0x00000002e808a211 */ /* 0x000fe200078c10ff */
[----:B------:R0:W-:Y:S01]  /*11c90*/  @!P5 ST.E.64 desc[UR8][R14.64], R78 ;  /* 0x0000004e0e00d985 */ /* 0x0001e2000c101b08 */
[----:B------:R-:W-:Y:S02]  /*11ca0*/  ISETP.GE.AND P5, PT, R229, UR4, PT ;  /* 0x00000004e5007c0c */ /* 0x000fe4000bfa6270 */
[----:B------:R-:W-:Y:S02]  /*11cb0*/  ISETP.GE.AND P4, PT, R228, UR4, PT ;  /* 0x00000004e4007c0c */ /* 0x000fe4000bf86270 */
[----:B------:R-:W-:-:S02]  /*11cc0*/  @!P2 LEA.HI.X R9, R232, R3, R163, 0x2, P6 ;  /* 0x00000003e809a211 */ /* 0x000fc400030f14a3 */
[CC--:B-1----:R-:W-:Y:S02]  /*11cd0*/  @!P0 LEA R12, P6, R230.reuse, R2.reuse, 0x2 ;  /* 0x00000002e60c8211 */ /* 0x0c2fe400078c10ff */
[-C--:B------:R-:W-:Y:S01]  /*11ce0*/  @!P1 LEA.HI.X R11, R231, R3.reuse, R162, 0x2, P3 ;  /* 0x00000003e70b9211 */ /* 0x080fe200018f14a2 */
[----:B------:R1:W-:Y:S01]  /*11cf0*/  @!P2 ST.E.64 desc[UR8][R8.64], R82 ;  /* 0x000000520800a985 */ /* 0x0003e2000c101b08 */
[----:B------:R-:W-:Y:S02]  /*11d00*/  ISETP.GE.AND P3, PT, R227, UR4, PT ;  /* 0x00000004e3007c0c */ /* 0x000fe4000bf66270 */
[----:B------:R-:W-:Y:S01]  /*11d10*/  @!P0 LEA.HI.X R13, R230, R3, R161, 0x2, P6 ;  /* 0x00000003e60d8211 */ /* 0x000fe200030f14a1 */
[----:B------:R4:W-:Y:S01]  /*11d20*/  @!P1 ST.E.64 desc[UR8][R10.64], R86 ;  /* 0x000000560a009985 */ /* 0x0009e2000c101b08 */
[-C--:B--2---:R-:W-:Y:S02]  /*11d30*/  @!P5 LEA R4, P2, R229, R2.reuse, 0x2 ;  /* 0x00000002e504d211 */ /* 0x084fe400078410ff */
[----:B---3--:R-:W-:Y:S01]  /*11d40*/  @!P4 LEA R6, P1, R228, R2, 0x2 ;  /* 0x00000002e406c211 */ /* 0x008fe200078210ff */
[----:B------:R2:W-:Y:S01]  /*11d50*/  @!P0 ST.E.64 desc[UR8][R12.64], R90 ;  /* 0x0000005a0c008985 */ /* 0x0005e2000c101b08 */
[----:B------:R-:W-:-:S02]  /*11d60*/  ISETP.GE.AND P0, PT, R226, UR4, PT ;  /* 0x00000004e2007c0c */ /* 0x000fc4000bf06270 */
[-C--:B------:R-:W-:Y:S02]  /*11d70*/  @!P5 LEA.HI.X R5, R229, R3.reuse, R160, 0x2, P2 ;  /* 0x00000003e505d211 */ /* 0x080fe400010f14a0 */
[----:B------:R-:W-:Y:S02]  /*11d80*/  ISETP.GE.AND P2, PT, R225, UR4, PT ;  /* 0x00000004e1007c0c */ /* 0x000fe4000bf46270 */
[-C--:B------:R-:W-:Y:S01]  /*11d90*/  @!P4 LEA.HI.X R7, R228, R3.reuse, R159, 0x2, P1 ;  /* 0x00000003e407c211 */ /* 0x080fe200008f149f */
[----:B------:R3:W-:Y:S01]  /*11da0*/  @!P5 ST.E.64 desc[UR8][R4.64], R94 ;  /* 0x0000005e0400d985 */ /* 0x0007e2000c101b08 */
[C---:B0-----:R-:W-:Y:S02]  /*11db0*/  @!P3 LEA R14, P6, R227.reuse, R2, 0x2 ;  /* 0x00000002e30eb211 */ /* 0x041fe400078c10ff */
[----:B------:R-:W-:Y:S01]  /*11dc0*/  ISETP.GE.AND P1, PT, R224, UR4, PT ;  /* 0x00000004e0007c0c */ /* 0x000fe2000bf26270 */
[----:B------:R0:W-:Y:S01]  /*11dd0*/  @!P4 ST.E.64 desc[UR8][R6.64], R98 ;  /* 0x000000620600c985 */ /* 0x0001e2000c101b08 */
[----:B------:R-:W-:-:S02]  /*11de0*/  @!P3 LEA.HI.X R15, R227, R3, R158, 0x2, P6 ;  /* 0x00000003e30fb211 */ /* 0x000fc400030f149e */
[----:B------:R-:W-:Y:S02]  /*11df0*/  ISETP.GE.AND P4, PT, R223, UR4, PT ;  /* 0x00000004df007c0c */ /* 0x000fe4000bf86270 */
[-C--:B-1----:R-:W-:Y:S01]  /*11e00*/  @!P0 LEA R8, P6, R226, R2.reuse, 0x2 ;  /* 0x00000002e2088211 */ /* 0x082fe200078c10ff */
[----:B------:R1:W-:Y:S01]  /*11e10*/  @!P3 ST.E.64 desc[UR8][R14.64], R102 ;  /* 0x000000660e00b985 */ /* 0x0003e2000c101b08 */
[C---:B----4-:R-:W-:Y:S02]  /*11e20*/  @!P2 LEA R10, P3, R225.reuse, R2, 0x2 ;  /* 0x00000002e10aa211 */ /* 0x050fe400078610ff */
[----:B------:R-:W-:Y:S02]  /*11e30*/  ISETP.GE.AND P5, PT, R222, UR4, PT ;  /* 0x00000004de007c0c */ /* 0x000fe4000bfa6270 */
[-C--:B------:R-:W-:Y:S02]  /*11e40*/  @!P0 LEA.HI.X R9, R226, R3.reuse, R157, 0x2, P6 ;  /* 0x00000003e2098211 */ /* 0x080fe400030f149d */
[----:B------:R-:W-:-:S02]  /*11e50*/  @!P2 LEA.HI.X R11, R225, R3, R156, 0x2, P3 ;  /* 0x00000003e10ba211 */ /* 0x000fc400018f149c */
[----:B------:R-:W-:Y:S01]  /*11e60*/  ISETP.GE.AND P3, PT, R221, UR4, PT ;  /* 0x00000004dd007c0c */ /* 0x000fe2000bf66270 */
[----:B------:R4:W-:Y:S01]  /*11e70*/  @!P0 ST.E.64 desc[UR8][R8.64], R106 ;  /* 0x0000006a08008985 */ /* 0x0009e2000c101b08 */
[CC--:B--2---:R-:W-:Y:S02]  /*11e80*/  @!P1 LEA R12, P6, R224.reuse, R2.reuse, 0x2 ;  /* 0x00000002e00c9211 */ /* 0x0c4fe400078c10ff */
[CC--:B---3--:R-:W-:Y:S01]  /*11e90*/  @!P4 LEA R4, P0, R223.reuse, R2.reuse, 0x2 ;  /* 0x00000002df04c211 */ /* 0x0c8fe200078010ff */
[----:B------:R-:W-:Y:S01]  /*11ea0*/  @!P2 ST.E.64 desc[UR8][R10.64], R110 ;  /* 0x0000006e0a00a985 */ /* 0x000fe2000c101b08 */
[-C--:B------:R-:W-:Y:S02]  /*11eb0*/  @!P1 LEA.HI.X R13, R224, R3.reuse, R155, 0x2, P6 ;  /* 0x00000003e00d9211 */ /* 0x080fe400030f149b */
[----:B------:R-:W-:Y:S02]  /*11ec0*/  @!P4 LEA.HI.X R5, R223, R3, R154, 0x2, P0 ;  /* 0x00000003df05c211 */ /* 0x000fe400000f149a */
[----:B------:R-:W-:Y:S01]  /*11ed0*/  ISETP.GE.AND P0, PT, R220, UR4, PT ;  /* 0x00000004dc007c0c */ /* 0x000fe2000bf06270 */
[----:B------:R-:W-:Y:S01]  /*11ee0*/  @!P1 ST.E.64 desc[UR8][R12.64], R114 ;  /* 0x000000720c009985 */ /* 0x000fe2000c101b08 */
[----:B0-----:R-:W-:-:S02]  /*11ef0*/  @!P5 LEA R6, P6, R222, R2, 0x2 ;  /* 0x00000002de06d211 */ /* 0x001fc400078c10ff */
[----:B-1----:R-:W-:Y:S01]  /*11f00*/  @!P3 LEA R14, P2, R221, R2, 0x2 ;  /* 0x00000002dd0eb211 */ /* 0x002fe200078410ff */
[----:B------:R0:W-:Y:S01]  /*11f10*/  @!P4 ST.E.64 desc[UR8][R4.64], R118 ;  /* 0x000000760400c985 */ /* 0x0001e2000c101b08 */
[-C--:B------:R-:W-:Y:S02]  /*11f20*/  @!P5 LEA.HI.X R7, R222, R3.reuse, R153, 0x2, P6 ;  /* 0x00000003de07d211 */ /* 0x080fe400030f1499 */
[----:B------:R-:W-:Y:S02]  /*11f30*/  ISETP.GE.AND P4, PT, R219, UR4, PT ;  /* 0x00000004db007c0c */ /* 0x000fe4000bf86270 */
[----:B------:R-:W-:Y:S01]  /*11f40*/  ISETP.GE.AND P1, PT, R21, UR4, PT ;  /* 0x0000000415007c0c */ /* 0x000fe2000bf26270 */
[----:B------:R-:W-:Y:S01]  /*11f50*/  @!P5 ST.E.64 desc[UR8][R6.64], R122 ;  /* 0x0000007a0600d985 */ /* 0x000fe2000c101b08 */
[----:B------:R-:W-:Y:S02]  /*11f60*/  @!P3 LEA.HI.X R15, R221, R3, R152, 0x2, P2 ;  /* 0x00000003dd0fb211 */ /* 0x000fe400010f1498 */
[----:B------:R-:W-:-:S02]  /*11f70*/  ISETP.GE.AND P2, PT, R17, UR4, PT ;  /* 0x0000000411007c0c */ /* 0x000fc4000bf46270 */
[----:B------:R-:W-:Y:S01]  /*11f80*/  ISETP.GE.AND P5, PT, R215, UR4, PT ;  /* 0x00000004d7007c0c */ /* 0x000fe2000bfa6270 */
[----:B------:R1:W-:Y:S01]  /*11f90*/  @!P3 ST.E.64 desc[UR8][R14.64], R126 ;  /* 0x0000007e0e00b985 */ /* 0x0003e2000c101b08 */
[----:B----4-:R-:W-:-:S04]  /*11fa0*/  @!P0 LEA R8, P6, R220, R2, 0x2 ;  /* 0x00000002dc088211 */ /* 0x010fc800078c10ff */
[-C--:B------:R-:W-:Y:S02]  /*11fb0*/  @!P0 LEA.HI.X R9, R220, R3.reuse, R22, 0x2, P6 ;  /* 0x00000003dc098211 */ /* 0x080fe400030f1416 */
[-C--:B0-----:R-:W-:Y:S02]  /*11fc0*/  @!P4 LEA R4, P6, R219, R2.reuse, 0x2 ;  /* 0x00000002db04c211 */ /* 0x081fe400078c10ff */
[-C--:B------:R-:W-:Y:S01]  /*11fd0*/  @!P1 LEA R10, P3, R21, R2.reuse, 0x2 ;  /* 0x00000002150a9211 */ /* 0x080fe200078610ff */
[----:B------:R0:W-:Y:S01]  /*11fe0*/  @!P0 ST.E.64 desc[UR8][R8.64], R130 ;  /* 0x0000008208008985 */ /* 0x0001e2000c101b08 */
[-C--:B------:R-:W-:Y:S02]  /*11ff0*/  @!P4 LEA.HI.X R5, R219, R3.reuse, R18, 0x2, P6 ;  /* 0x00000003db05c211 */ /* 0x080fe400030f1412 */
[----:B------:R-:W-:Y:S01]  /*12000*/  @!P1 LEA.HI.X R11, R21, R3, R0, 0x2, P3 ;  /* 0x00000003150b9211 */ /* 0x000fe200018f1400 */
[----:B-1----:R-:W-:Y:S01]  /*12010*/  VIADD R15, R19, 0xf8 ;  /* 0x000000f8130f7836 */ /* 0x002fe20000000000 */
[----:B------:R-:W-:Y:S01]  /*12020*/  SHF.R.S32.HI R7, RZ, 0x1f, R17 ;  /* 0x0000001fff077819 */ /* 0x000fe20000011411 */
[----:B------:R0:W-:Y:S01]  /*12030*/  @!P4 ST.E.64 desc[UR8][R4.64], R134 ;  /* 0x000000860400c985 */ /* 0x0001e2000c101b08 */
[----:B------:R-:W-:-:S02]  /*12040*/  @!P2 LEA R12, P6, R17, R2, 0x2 ;  /* 0x00000002110ca211 */ /* 0x000fc400078c10ff */
[----:B------:R-:W-:Y:S02]  /*12050*/  ISETP.GE.AND P0, PT, R15, UR4, PT ;  /* 0x000000040f007c0c */ /* 0x000fe4000bf06270 */
[----:B------:R-:W-:Y:S02]  /*12060*/  SHF.R.S32.HI R0, RZ, 0x1f, R215 ;  /* 0x0000001fff007819 */ /* 0x000fe400000114d7 */
[----:B------:R-:W-:Y:S02]  /*12070*/  @!P5 LEA R6, P3, R215, R2, 0x2 ;  /* 0x00000002d706d211 */ /* 0x000fe400078610ff */
[-C--:B------:R-:W-:Y:S02]  /*12080*/  @!P2 LEA.HI.X R13, R17, R3.reuse, R7, 0x2, P6 ;  /* 0x00000003110da211 */ /* 0x080fe400030f1407 */
[----:B------:R-:W-:-:S05]  /*12090*/  @!P5 LEA.HI.X R7, R215, R3, R0, 0x2, P3 ;  /* 0x00000003d707d211 */ /* 0x000fca00018f1400 */
[----:B------:R0:W-:Y:S04]  /*120a0*/  @!P5 ST.E.64 desc[UR8][R6.64], R138 ;  /* 0x0000008a0600d985 */ /* 0x0001e8000c101b08 */
[----:B------:R0:W-:Y:S04]  /*120b0*/  @!P1 ST.E.64 desc[UR8][R10.64], R142 ;  /* 0x0000008e0a009985 */ /* 0x0001e8000c101b08 */
[----:B------:R0:W-:Y:S01]  /*120c0*/  @!P2 ST.E.64 desc[UR8][R12.64], R146 ;  /* 0x000000920c00a985 */ /* 0x0001e2000c101b08 */
[----:B------:R-:W-:Y:S05]  /*120d0*/  @P0 BRA `(.L_x_2392) ;  /* 0x0000001000380947 */ /* 0x000fea0003800000 */
[----:B------:R-:W-:Y:S01]  /*120e0*/  LEA R2, P0, R15, R2, 0x2 ;  /* 0x000000020f027211 */ /* 0x000fe200078010ff */
[----:B------:R-:W-:Y:S01]  /*120f0*/  ULDC.64 UR8, c[0x0][0x208] ;  /* 0x0000820000087ab9 */ /* 0x000fe20000000a00 */
[----:B------:R-:W-:-:S04]  /*12100*/  SHF.R.S32.HI R0, RZ, 0x1f, R15 ;  /* 0x0000001fff007819 */ /* 0x000fc8000001140f */
[----:B------:R-:W-:-:S05]  /*12110*/  LEA.HI.X R3, R15, R3, R0, 0x2, P0 ;  /* 0x000000030f037211 */ /* 0x000fca00000f1400 */
[----:B------:R1:W-:Y:S01]  /*12120*/  ST.E.64 desc[UR8][R2.64], R150 ;  /* 0x0000009602007985 */ /* 0x0003e2000c101b08 */
[----:B------:R-:W-:Y:S05]  /*12130*/  BRA `(.L_x_2392) ;  /* 0x0000001000207947 */ /* 0x000fea0003800000 */
.L_x_2383:
        /* <DEDUP_REMOVED lines=38> */
.L_x_2395:
[----:B------:R-:W2:Y:S01]  /*123a0*/  LDL.LU R2, [R1+0x2c] ;  /* 0x00002c0001027983 */ /* 0x000ea20000300800 */
[----:B------:R-:W-:Y:S01]  /*123b0*/  R2UR UR9, R217 ;  /* 0x00000000d90972ca */ /* 0x000fe200000e0000 */
[----:B------:R-:W-:-:S12]  /*123c0*/  BSSY B1, `(.L_x_2396) ;  /* 0x000003f000017945 */ /* 0x000fd80003800000 */
[----:B------:R-:W-:Y:S01]  /*123d0*/  USEL UR12, UR9, URZ, !UP0 ;  /* 0x0000003f090c7287 */ /* 0x000fe2000c000000 */
[----:B--2---:R-:W-:-:S13]  /*123e0*/  R2UR UR8, R2 ;  /* 0x00000000020872ca */ /* 0x004fda00000e0000 */
[----:B------:R-:W-:Y:S01]  /*123f0*/  USEL UR13, UR8, URZ, !UP0 ;  /* 0x0000003f080d7287 */ /* 0x000fe2000c000000 */
[----:B------:R-:W-:Y:S11]  /*12400*/  @P0 BRA `(.L_x_2397) ;  /* 0x0000000000e80947 */ /* 0x000ff60003800000 */
[----:B------:R-:W0:Y:S01]  /*12410*/  S2R R4, SR_TID.X ;  /* 0x0000000000047919 */ /* 0x000e220000002100 */
[----:B------:R-:W1:Y:S01]  /*12420*/  LDC R9, c[0x0][0xbe8] ;  /* 0x0002fa00ff097b82 */ /* 0x000e620000000800 */
[----:B------:R-:W-:-:S13]  /*12430*/  R2UR UR8, R212 ;  /* 0x00000000d40872ca */ /* 0x000fda00000e0000 */
        /* <DEDUP_REMOVED lines=55> */
.L_x_2397:
[----:B------:R-:W-:Y:S05]  /*127b0*/  BSYNC B1 ;  /* 0x0000000000017941 */ /* 0x000fea0003800000 */
.L_x_2396:
        /* <DEDUP_REMOVED lines=11> */
[----:B------:R-:W-:Y:S01]  /*12870*/  R2UR UR14, R212 ;  /* 0x00000000d40e72ca */ /* 0x000fe200000e0000 */
[----:B------:R-:W-:Y:S01]  /*12880*/  BSSY B1, `(.L_x_2398) ;  /* 0x000004e000017945 */ /* 0x000fe20003800000 */
        /* <DEDUP_REMOVED lines=77> */
.L_x_2399:
[----:B------:R-:W-:Y:S05]  /*12d60*/  BSYNC B1 ;  /* 0x0000000000017941 */ /* 0x000fea0003800000 */
.L_x_2398:
        /* <DEDUP_REMOVED lines=22> */
.L_x_2401:
[----:B------:R-:W-:Y:S05]  /*12ed0*/  BSYNC B1 ;  /* 0x0000000000017941 */ /* 0x000fea0003800000 */
.L_x_2400:
        /* <DEDUP_REMOVED lines=22> */
.L_x_2403:
[----:B------:R-:W-:Y:S05]  /*13040*/  BSYNC B1 ;  /* 0x0000000000017941 */ /* 0x000fea0003800000 */
.L_x_2402:
        /* <DEDUP_REMOVED lines=23> */
.L_x_2392:
[----:B------:R-:W-:Y:S05]  /*131c0*/  BSYNC B0 ;  /* 0x0000000000007941 */ /* 0x000fea0003800000 */
.L_x_2382:
[----:B------:R-:W-:Y:S02]  /*131d0*/  ULDC UR4, c[0x0][0xc3c] ;  /* 0x00030f0000047ab9 */ /* 0x000fe40000000800 */
[----:B------:R-:W-:-:S06]  /*131e0*/  UISETP.GE.AND UP0, UPT, UR7, UR4, UPT ;  /* 0x000000040700728c */ /* 0x000fcc000bf06270 */
[----:B------:R-:W-:-:S13]  /*131f0*/  PLOP3.LUT P0, PT, PT, PT, UP0, 0x80, 0x0 ;  /* 0x000000000000781c */ /* 0x000fda0003f0f008 */
[----:B------:R-:W-:Y:S05]  /*13200*/  @!P0 BRA `(.L_x_2404) ;  /* 0xfffffedc00d88947 */ /* 0x000fea000383ffff */
[----:B------:R-:W-:Y:S05]  /*13210*/  EXIT ;  /* 0x000000000000794d */ /* 0x000fea0003800000 */
.L_x_2345:
        /* <DEDUP_REMOVED lines=18> */
.L_x_2405:
        /* <DEDUP_REMOVED lines=44> */
.L_x_2409:
        /* <DEDUP_REMOVED lines=40> */
.L_x_2407:
        /* <DEDUP_REMOVED lines=12> */
.L_x_2410:
        /* <DEDUP_REMOVED lines=63> */
.L_x_2411:
        /* <DEDUP_REMOVED lines=62> */
.L_x_2412:
[----:B01----:R-:W-:-:S05]  /*14110*/  LOP3.LUT R3, RZ, R2, RZ, 0x33, !PT ;  /* 0x00000002ff037212 */ /* 0x003fca00078e33ff */
[----:B------:R-:W-:-:S05]  /*14120*/  IMAD.IADD R2, R4, 0x1, R3 ;  /* 0x0000000104027824 */ /* 0x000fca00078e0203 */
[----:B------:R1:W-:Y:S01]  /*14130*/  STL [R1+0x4], R2 ;  /* 0x0000040201007387 */ /* 0x0003e20000100800 */
[----:B------:R-:W-:Y:S05]  /*14140*/  BRA `(.L_x_2413) ;  /* 0x0000000000107947 */ /* 0x000fea0003800000 */
.L_x_2408:
[----:B------:R-:W-:Y:S01]  /*14150*/  IMAD.U32 R2, RZ, RZ, UR6 ;  /* 0x00000006ff027e24 */ /* 0x000fe2000f8e00ff */
[----:B------:R0:W-:Y:S04]  /*14160*/  STL [R1+0x4], RZ ;  /* 0x000004ff01007387 */ /* 0x0001e80000100800 */
[----:B------:R0:W-:Y:S04]  /*14170*/  STL [R1+0x8], RZ ;  /* 0x000008ff01007387 */ /* 0x0001e80000100800 */
[----:B------:R0:W-:Y:S02]  /*14180*/  STL [R1], R2 ;  /* 0x0000000201007387 */ /* 0x0001e40000100800 */
.L_x_2413:
        /* <DEDUP_REMOVED lines=10> */
.L_x_2406:
[----:B0-2---:R-:W2:Y:S01]  /*14230*/  LDL R0, [R1+0xc] ;  /* 0x00000c0001007983 */ /* 0x005ea20000100800 */
[----:B------:R-:W-:Y:S01]  /*14240*/  ULDC UR4, c[0x0][0xc3c] ;  /* 0x00030f0000047ab9 */ /* 0x000fe20000000800 */
[----:B------:R-:W-:Y:S02]  /*14250*/  IMAD.MOV.U32 R19, RZ, RZ, RZ ;  /* 0x000000ffff137224 */ /* 0x000fe400078e00ff */
[----:B------:R0:W-:Y:S01]  /*14260*/  STL [R1+0x58], RZ ;  /* 0x000058ff01007387 */ /* 0x0001e20000100800 */
[----:B--2---:R-:W-:Y:S01]  /*14270*/  ISETP.GE.AND P0, PT, R0, UR4, PT ;  /* 0x0000000400007c0c */ /* 0x004fe2000bf06270 */
[----:B------:R-:W-:-:S05]  /*14280*/  IMAD.MOV.U32 R0, RZ, RZ, 0x1 ;  /* 0x00000001ff007424 */ /* 0x000fca00078e00ff */
[----:B------:R0:W-:Y:S07]  /*14290*/  STL [R1+0x14], R0 ;  /* 0x0000140001007387 */ /* 0x0001ee0000100800 */
[----:B------:R-:W-:Y:S05]  /*142a0*/  @P0 BRA `(.L_x_2414) ;  /* 0x0000006800600947 */ /* 0x000fea0003800000 */
[----:B------:R-:W2:Y:S01]  /*142b0*/  S2UR UR5, SR_CgaCtaId ;  /* 0x00000000000579c3 */ /* 0x000ea20000008800 */
[C---:B0-----:R-:W-:Y:S01]  /*142c0*/  IMAD.SHL.U32 R0, R6.reuse, 0x8, RZ ;  /* 0x0000000806007824 */ /* 0x041fe200078e00ff */
[----:B------:R-:W-:Y:S01]  /*142d0*/  LOP3.LUT R4, R6, 0x7f, RZ, 0xc0, !PT ;  /* 0x0000007f06047812 */ /* 0x000fe200078ec0ff */
[----:B------:R-:W-:Y:S01]  /*142e0*/  UMOV UR4, 0x400 ;  /* 0x0000040000047882 */ /* 0x000fe20000000000 */
[----:B------:R-:W-:Y:S01]  /*142f0*/  BSSY B8, `(.L_x_2414) ;  /* 0x0000693000087945 */ /* 0x000fe20003800000 */
[----:B------:R-:W-:Y:S01]  /*14300*/  IMAD.MOV.U32 R19, RZ, RZ, RZ ;  /* 0x000000ffff137224 */ /* 0x000fe200078e00ff */
[----:B------:R-:W-:Y:S01]  /*14310*/  LOP3.LUT R3, R0, 0x1f8, RZ, 0xc0, !PT ;  /* 0x000001f800037812 */ /* 0x000fe200078ec0ff */
[----:B-1----:R-:W-:Y:S01]  /*14320*/  IMAD.SHL.U32 R2, R4, 0x8, RZ ;  /* 0x0000000804027824 */ /* 0x002fe200078e00ff */
        /* <DEDUP_REMOVED lines=9> */
[----:B--2---:R-:W-:-:S06]  /*143c0*/  ULEA UR4, UR5, UR4, 0x18 ;  /* 0x0000000405047291 */ /* 0x004fcc000f8ec03f */
[----:B------:R-:W-:-:S04]  /*143d0*/  IMAD.U32 R18, RZ, RZ, UR4 ;  /* 0x00000004ff127e24 */ /* 0x000fc8000f8e00ff */
[----:B------:R-:W-:-:S05]  /*143e0*/  IMAD R3, R3, 0x2, R18 ;  /* 0x0000000203037824 */ /* 0x000fca00078e0212 */
[----:B------:R0:W-:Y:S04]  /*143f0*/  STL [R1+0x24], R3 ;  /* 0x0000240301007387 */ /* 0x0001e80000100800 */
[----:B------:R1:W-:Y:S04]  /*14400*/  STL [R1+0x14], R2 ;  /* 0x0000140201007387 */ /* 0x0003e80000100800 */
[----:B------:R2:W-:Y:S01]  /*14410*/  STL [R1+0x58], RZ ;  /* 0x000058ff01007387 */ /* 0x0005e20000100800 */
[C---:B0-----:R-:W-:Y:S02]  /*14420*/  LOP3.LUT R3, R0.reuse, 0x40, RZ, 0xfc, !PT ;  /* 0x0000004000037812 */ /* 0x041fe400078efcff */
[----:B-1----:R-:W-:-:S02]  /*14430*/  LOP3.LUT R2, R0, 0x80, RZ, 0xfc, !PT ;  /* 0x0000008000027812 */ /* 0x002fc400078efcff */
[----:B--2---:R-:W-:-:S07]  /*14440*/  LOP3.LUT R0, R0, 0xc0, RZ, 0xfc, !PT ;  /* 0x000000c000007812 */ /* 0x004fce00078efcff */
.L_x_2529:
[----:B------:R-:W2:Y:S01]  /*14450*/  LDL R0, [R1+0xc] ;  /* 0x00000c0001007983 */ /* 0x000ea20000100800 */
[----:B------:R-:W2:Y:S01]  /*14460*/  LDC.64 R2, c[0x0][0xc88] ;  /* 0x00032200ff027b82 */ /* 0x000ea20000000a00 */
[----:B------:R-:W-:Y:S01]  /*14470*/  ULDC.64 UR4, c[0x0][0x208] ;  /* 0x0000820000047ab9 */ /* 0x000fe20000000a00 */
[----:B--2---:R-:W-:-:S05]  /*14480*/  IMAD.WIDE R2, R0, 0x4, R2 ;  /* 0x0000000400027825 */ /* 0x004fca00078e0202 */
[----:B------:R-:W2:Y:S01]  /*14490*/  LDG.E R11, desc[UR4][R2.64] ;  /* 0x00000004020b7981 */ /* 0x000ea2000c1e1900 */
[----:B------:R-:W-:Y:S05]  /*144a0*/  YIELD ;  /* 0x0000000000007946 */ /* 0x000fea0003800000 */
[----:B------:R-:W-:Y:S01]  /*144b0*/  ULDC.64 UR4, c[0x0][0xa28] ;  /* 0x00028a0000047ab9 */ /* 0x000fe20000000a00 */
[----:B------:R-:W-:Y:S01]  /*144c0*/  IMAD.MOV.U32 R0, RZ, RZ, RZ ;  /* 0x000000ffff007224 */ /* 0x000fe200078e00ff */
[----:B------:R-:W-:Y:S01]  /*144d0*/  ISETP.NE.U32.AND P0, PT, RZ, UR4, PT ;  /* 0x00000004ff007c0c */ /* 0x000fe2000bf05070 */
[----:B------:R-:W-:Y:S01]  /*144e0*/  ULDC.64 UR10, c[0x0][0x208] ;  /* 0x00008200000a7ab9 */ /* 0x000fe20000000a00 */
[----:B01----:R-:W-:Y:S01]  /*144f0*/  IMAD.MOV.U32 R6, RZ, RZ, RZ ;  /* 0x000000ffff067224 */ /* 0x003fe200078e00ff */
        /* <DEDUP_REMOVED lines=48> */
.L_x_2415:
[----:B------:R-:W2:Y:S01]  /*14800*/  LDL.LU R7, [R1+0x8] ;  /* 0x0000080001077983 */ /* 0x000ea20000300800 */
[----:B------:R-:W-:Y:S02]  /*14810*/  ULDC.64 UR4, c[0x0][0xa20] ;  /* 0x0002880000047ab9 */ /* 0x000fe40000000a00 */
[----:B------:R-:W-:-:S04]  /*14820*/  ISETP.NE.U32.AND P1, PT, RZ, UR4, PT ;  /* 0x00000004ff007c0c */ /* 0x000fc8000bf25070 */
[----:B------:R-:W-:Y:S02]  /*14830*/  ISETP.NE.AND.EX P1, PT, RZ, UR5, PT, P1 ;  /* 0x00000005ff007c0c */ /* 0x000fe4000bf25310 */
[C---:B--2---:R-:W-:Y:S02]  /*14840*/  LOP3.LUT R2, R7.reuse, 0xff000000, RZ, 0xc0, !PT ;  /* 0xff00000007027812 */ /* 0x044fe400078ec0ff */
        /* <DEDUP_REMOVED lines=11> */
[----:B--2---:R-:W-:-:S05]  /*14900*/  IADD3.X R7, R10, UR5, RZ, P0, !PT ;  /* 0x000000050a077c10 */ /* 0x004fca00087fe4ff */
[----:B------:R2:W5:Y:S01]  /*14910*/  LDG.E R6, desc[UR6][R6.64] ;  /* 0x0000000606067981 */ /* 0x000562000c1e1900 */
[----:B------:R-:W-:Y:S05]  /*14920*/  BRA `(.L_x_2417) ;  /* 0x0000000000147947 */ /* 0x000fea0003800000 */
.L_x_2416:
[----:B------:R-:W-:Y:S05]  /*14930*/  @!P0 BRA `(.L_x_2417) ;  /* 0x0000000000108947 */ /* 0x000fea0003800000 */
[----:B------:R-:W-:Y:S02]  /*14940*/  ULDC.64 UR4, c[0x0][0x208] ;  /* 0x0000820000047ab9 */ /* 0x000fe40000000a00 */
[----:B------:R-:W3:Y:S04]  /*14950*/  LDG.E R6, desc[UR4][R4.64] ;  /* 0x0000000404067981 */ /* 0x000ee8000c1e1900 */
[----:B------:R-:W3:Y:S02]  /*14960*/  LDG.E R4, desc[UR4][R4.64+0x4] ;  /* 0x0000040404047981 */ /* 0x000ee4000c1e1900 */
[----:B---3--:R-:W-:-:S07]  /*14970*/  IMAD.IADD R6, R4, 0x1, -R6 ;  /* 0x0000000104067824 */ /* 0x008fce00078e0a06 */
.L_x_2417:
[----:B------:R-:W3:Y:S01]  /*14980*/  LDL R5, [R1+0x4] ;  /* 0x0000040001057983 */ /* 0x000ee20000100800 */
[----:B-----5:R-:W-:Y:S01]  /*14990*/  IMAD.IADD R6, R6, 0x1, -R0 ;  /* 0x0000000106067824 */ /* 0x020fe200078e0a00 */
[----:B------:R-:W-:Y:S01]  /*149a0*/  BSSY B0, `(.L_x_2418) ;  /* 0x000003a000007945 */ /* 0x000fe20003800000 */
[----:B------:R-:W4:Y:S02]  /*149b0*/  LDC R0, c[0x0][0x448] ;  /* 0x00011200ff007b82 */ /* 0x000f240000000800 */
[----:B----4-:R-:W-:-:S13]  /*149c0*/  ISETP.NE.AND P0, PT, R0, 0x1, PT ;  /* 0x000000010000780c */ /* 0x010fda0003f05270 */
[----:B--2---:R-:W2:Y:S08]  /*149d0*/  @P0 LDC R3, c[0x0][0x44c] ;  /* 0x00011300ff030b82 */ /* 0x004eb00000000800 */
[----:B------:R-:W4:Y:S01]  /*149e0*/  @P0 LDC R4, c[0x0][0x450] ;  /* 0x00011400ff040b82 */ /* 0x000f220000000800 */
[----:B---3--:R-:W-:Y:S02]  /*149f0*/  IMAD.SHL.U32 R0, R5, 0x80, RZ ;  /* 0x0000008005007824 */ /* 0x008fe400078e00ff */
[----:B------:R-:W-:-:S02]  /*14a00*/  IMAD.MOV.U32 R5, RZ, RZ, RZ ;  /* 0x000000ffff057224 */ /* 0x000fc400078e00ff */
[----:B------:R-:W-:Y:S02]  /*14a10*/  VIADD R0, R0, 0x7f ;  /* 0x0000007f00007836 */ /* 0x000fe40000000000 */
[----:B------:R-:W-:Y:S02]  /*14a20*/  IMAD.MOV.U32 R10, RZ, RZ, R5 ;  /* 0x000000ffff0a7224 */ /* 0x000fe400078e0005 */
[----:B--2---:R-:W-:-:S05]  /*14a30*/  @P0 IMAD.HI.U32 R3, R0, R3, RZ ;  /* 0x0000000300030227 */ /* 0x004fca00078e00ff */
[----:B----4-:R-:W-:Y:S01]  /*14a40*/  @P0 SHF.R.U32.HI R0, RZ, R4, R3 ;  /* 0x00000004ff000219 */ /* 0x010fe20000011603 */
[C---:B------:R-:W-:Y:S01]  /*14a50*/  VIADD R3, R6.reuse, 0x4f ;  /* 0x0000004f06037836 */ /* 0x040fe20000000000 */
[----:B------:R-:W-:Y:S02]  /*14a60*/  IADD3 R6, R6, 0x50, -R9 ;  /* 0x0000005006067810 */ /* 0x000fe40007ffe809 */
[----:B01----:R-:W-:Y:S01]  /*14a70*/  LOP3.LUT R9, R2, 0xff, RZ, 0xc0, !PT ;  /* 0x000000ff02097812 */ /* 0x003fe200078ec0ff */
[----:B------:R-:W-:-:S04]  /*14a80*/  IMAD.HI R3, R3, 0x66666667, RZ ;  /* 0x6666666703037827 */ /* 0x000fc800078e02ff */
[----:B------:R-:W-:Y:S01]  /*14a90*/  IMAD.IADD R0, R6, 0x1, R0 ;  /* 0x0000000106007824 */ /* 0x000fe200078e0200 */
[----:B------:R-:W-:-:S03]  /*14aa0*/  SHF.R.U32.HI R4, RZ, 0x1f, R3 ;  /* 0x0000001fff047819 */ /* 0x000fc60000011603 */
[----:B------:R-:W-:Y:S01]  /*14ab0*/  IMAD.HI R0, R0, 0x66666667, RZ ;  /* 0x6666666700007827 */ /* 0x000fe200078e02ff */
[----:B------:R-:W-:-:S04]  /*14ac0*/  LEA.HI.SX32 R4, R3, R4, 0x1b ;  /* 0x0000000403047211 */ /* 0x000fc800078fdaff */
[----:B------:R-:W-:-:S04]  /*14ad0*/  SHF.R.U32.HI R3, RZ, 0x1f, R0 ;  /* 0x0000001fff037819 */ /* 0x000fc80000011600 */
[----:B------:R-:W-:Y:S02]  /*14ae0*/  LEA.HI.SX32 R3, R0, R3, 0x1b ;  /* 0x0000000300037211 */ /* 0x000fe400078fdaff */
[----:B------:R-:W-:Y:S02]  /*14af0*/  SHF.R.U32.HI R0, RZ, 0x10, R2 ;  /* 0x00000010ff007819 */ /* 0x000fe40000011602 */
[----:B------:R-:W-:Y:S02]  /*14b00*/  VIMNMX R8, R4, R3, PT ;  /* 0x0000000304087248 */ /* 0x000fe40003fe0100 */
[----:B------:R-:W-:Y:S02]  /*14b10*/  ISETP.NE.AND P0, PT, R0, RZ, PT ;  /* 0x000000ff0000720c */ /* 0x000fe40003f05270 */
[----:B------:R-:W-:Y:S01]  /*14b20*/  ISETP.GE.AND P1, PT, R8, 0x1, PT ;  /* 0x000000010800780c */ /* 0x000fe20003f26270 */
[----:B------:R0:W-:Y:S04]  /*14b30*/  STL [R1+0x38], R8 ;  /* 0x0000380801007387 */ /* 0x0001e80000100800 */
[----:B------:R0:W-:Y:S04]  /*14b40*/  STL [R1+0x3c], R5 ;  /* 0x00003c0501007387 */ /* 0x0001e80000100800 */
[----:B------:R0:W-:Y:S02]  /*14b50*/  STL [R1+0x48], R9 ;  /* 0x0000480901007387 */ /* 0x0001e40000100800 */
[----:B------:R-:W1:Y:S02]  /*14b60*/  @!P0 LDC R0, c[0x0][0x9f0] ;  /* 0x00027c00ff008b82 */ /* 0x000e640000000800 */
[----:B------:R-:W-:Y:S05]  /*14b70*/  @!P1 BRA `(.L_x_2419) ;  /* 0x0000000000709947 */ /* 0x000fea0003800000 */
[----:B-1----:R-:W-:-:S04]  /*14b80*/  IABS R4, R0 ;  /* 0x0000000000047213 */ /* 0x002fc80000000000 */
[----:B------:R-:W1:Y:S08]  /*14b90*/  I2F.RP R2, R4 ;  /* 0x0000000400027306 */ /* 0x000e700000209400 */
[----:B-1----:R-:W1:Y:S02]  /*14ba0*/  MUFU.RCP R2, R2 ;  /* 0x0000000200027308 */ /* 0x002e640000001000 */
[----:B-1----:R-:W-:-:S06]  /*14bb0*/  VIADD R2, R2, 0xffffffe ;  /* 0x0ffffffe02027836 */ /* 0x002fcc0000000000 */
[----:B------:R-:W1:Y:S02]  /*14bc0*/  F2I.FTZ.U32.TRUNC.NTZ R3, R2 ;  /* 0x0000000200037305 */ /* 0x000e64000021f000 */
[----:B-1----:R-:W-:-:S04]  /*14bd0*/  IMAD.MOV R2, RZ, RZ, -R3 ;  /* 0x000000ffff027224 */ /* 0x002fc800078e0a03 */
[----:B0-----:R-:W-:Y:S02]  /*14be0*/  IMAD R5, R2, R4, RZ ;  /* 0x0000000402057224 */ /* 0x001fe400078e02ff */
[----:B------:R-:W-:-:S04]  /*14bf0*/  IMAD.MOV.U32 R2, RZ, RZ, RZ ;  /* 0x000000ffff027224 */ /* 0x000fc800078e00ff */
[----:B------:R-:W-:Y:S01]  /*14c00*/  IMAD.HI.U32 R7, R3, R5, R2 ;  /* 0x0000000503077227 */ /* 0x000fe200078e0002 */
        /* <DEDUP_REMOVED lines=19> */
.L_x_2419:
[----:B------:R-:W-:Y:S05]  /*14d40*/  BSYNC B0 ;  /* 0x0000000000007941 */ /* 0x000fea0003800000 */
.L_x_2418:
[----:B-1----:R-:W-:Y:S01]  /*14d50*/  IMAD.MOV.U32 R0, RZ, RZ, R10 ;  /* 0x000000ffff007224 */ /* 0x002fe200078e000a */
[----:B------:R-:W-:Y:S03]  /*14d60*/  BSSY B7, `(.L_x_2420) ;  /* 0x00004ca000077945 */ /* 0x000fe60003800000 */
[----:B------:R-:W-:-:S05]  /*14d70*/  IMAD R2, R9, R0, RZ ;  /* 0x0000000009027224 */ /* 0x000fca00078e02ff */
[----:B------:R-:W-:Y:S01]  /*14d80*/  VIADDMNMX R0, R2, R0, R8, PT ;  /* 0x0000000002007246 */ /* 0x000fe20003800108 */
[----:B------:R1:W-:Y:S03]  /*14d90*/  STL [R1+0x28], R2 ;  /* 0x0000280201007387 */ /* 0x0003e60000100800 */
[----:B------:R-:W-:Y:S01]  /*14da0*/  ISETP.GT.AND P0, PT, R0, R2, PT ;  /* 0x000000020000720c */ /* 0x000fe20003f04270 */
[----:B------:R1:W-:-:S12]  /*14db0*/  STL [R1+0x40], R0 ;  /* 0x0000400001007387 */ /* 0x0003d80000100800 */
[----:B------:R-:W-:Y:S05]  /*14dc0*/  @P0 BRA `(.L_x_2421) ;  /* 0x00000000004c0947 */ /* 0x000fea0003800000 */
[----:B-1----:R-:W1:Y:S02]  /*14dd0*/  S2R R0, SR_TID.X ;  /* 0x0000000000007919 */ /* 0x002e640000002100 */
[----:B-1----:R-:W-:-:S04]  /*14de0*/  LOP3.LUT R0, R0, 0x7f, RZ, 0xc0, !PT ;  /* 0x0000007f00007812 */ /* 0x002fc800078ec0ff */
[----:B------:R-:W-:-:S13]  /*14df0*/  ISETP.NE.AND P0, PT, R0, RZ, PT ;  /* 0x000000ff0000720c */ /* 0x000fda0003f05270 */
[----:B------:R-:W-:Y:S05]  /*14e00*/  @P0 BRA `(.L_x_2422) ;  /* 0x0000004800fc0947 */ /* 0x000fea0003800000 */
[----:B------:R-:W1:Y:S01]  /*14e10*/  S2R R3, SR_LANEID ;  /* 0x0000000000037919 */ /* 0x000e620000000000 */
[----:B------:R-:W-:Y:S01]  /*14e20*/  VOTEU.ANY UR4, UPT, PT ;  /* 0x0000000000047886 */ /* 0x000fe200038e0100 */
[----:B------:R-:W-:Y:S01]  /*14e30*/  ULDC.64 UR6, c[0x0][0x208] ;  /* 0x0000820000067ab9 */ /* 0x000fe20000000a00 */
[----:B------:R-:W1:Y:S08]  /*14e40*/  FLO.U32 R0, UR4 ;  /* 0x0000000400007d00 */ /* 0x000e7000080e0000 */
[----:B0-----:R-:W0:Y:S01]  /*14e50*/  POPC R5, UR4 ;  /* 0x0000000400057d09 */ /* 0x001e220008000000 */
[----:B-1----:R-:W-:-:S02]  /*14e60*/  ISETP.EQ.U32.AND P0, PT, R0, R3, PT ;  /* 0x000000030000720c */ /* 0x002fc40003f02070 */
[----:B------:R-:W0:Y:S11]  /*14e70*/  LDC.64 R2, c[0x0][0xc60] ;  /* 0x00031800ff027b82 */ /* 0x000e360000000a00 */
[----:B0-----:R-:W3:Y:S01]  /*14e80*/  @P0 ATOMG.E.ADD.STRONG.GPU PT, R3, desc[UR6][R2.64], R5 ;  /* 0x00000005020309a8 */ /* 0x001ee200081ee1c6 */
[----:B------:R-:W0:Y:S02]  /*14e90*/  S2R R4, SR_LTMASK ;  /* 0x0000000000047919 */ /* 0x000e240000003900 */
[----:B0-----:R-:W-:-:S04]  /*14ea0*/  LOP3.LUT R4, R4, UR4, RZ, 0xc0, !PT ;  /* 0x0000000404047c12 */ /* 0x001fc8000f8ec0ff */
[----:B------:R-:W0:Y:S01]  /*14eb0*/  POPC R7, R4 ;  /* 0x0000000400077309 */ /* 0x000e220000000000 */
[----:B---3--:R-:W0:Y:S02]  /*14ec0*/  SHFL.IDX PT, R0, R3, R0, 0x1f ;  /* 0x00001f0003007589 */ /* 0x008e2400000e0000 */
[----:B0-----:R-:W-:-:S05]  /*14ed0*/  IADD3 R0, R0, UR38, R7 ;  /* 0x0000002600007c10 */ /* 0x001fca000fffe007 */
[----:B------:R3:W-:Y:S01]  /*14ee0*/  STL [R1], R0 ;  /* 0x0000000001007387 */ /* 0x0007e20000100800 */
[----:B------:R-:W-:Y:S05]  /*14ef0*/  BRA `(.L_x_2422) ;  /* 0x0000004800c07947 */ /* 0x000fea0003800000 */
.L_x_2421:
[----:B-1----:R-:W-:Y:S01]  /*14f00*/  VIADD R0, R18, 0x24400 ;  /* 0x0002440012007836 */ /* 0x002fe20000000000 */
[----:B------:R-:W-:Y:S04]  /*14f10*/  BSSY B6, `(.L_x_2423) ;  /* 0x0000013000067945 */ /* 0x000fe80003800000 */
[----:B------:R-:W-:-:S13]  /*14f20*/  LOP3.LUT P0, RZ, R0, 0x3ff, RZ, 0xc0, !PT ;  /* 0x000003ff00ff7812 */ /* 0x000fda000780c0ff */
[----:B------:R-:W-:Y:S05]  /*14f30*/  @!P0 BRA `(.L_x_2424) ;  /* 0x0000000000408947 */ /* 0x000fea0003800000 */
[----:B------:R-:W-:Y:S01]  /*14f40*/  MOV R2, 0x0 ;  /* 0x0000000000027802 */ /* 0x000fe20000000f00 */
[----:B------:R-:W-:Y:S01]  /*14f50*/  ULDC.64 UR6, c[0x4][0xa8] ;  /* 0x01002a0000067ab9 */ /* 0x000fe20000000a00 */
[----:B------:R-:W-:Y:S01]  /*14f60*/  ULDC.64 UR8, c[0x4][0xb0] ;  /* 0x01002c0000087ab9 */ /* 0x000fe20000000a00 */
[----:B------:R-:W-:Y:S01]  /*14f70*/  ULDC.64 UR4, c[0x4][0x8] ;  /* 0x0100020000047ab9 */ /* 0x000fe20000000a00 */
[----:B------:R-:W-:Y:S02]  /*14f80*/  IMAD.U32 R4, RZ, RZ, UR6 ;  /* 0x00000006ff047e24 */ /* 0x000fe4000f8e00ff */
        /* <DEDUP_REMOVED lines=11> */
.L_x_2424:
[----:B------:R-:W-:Y:S05]  /*15040*/  BSYNC B6 ;  /* 0x0000000000067941 */ /* 0x000fea0003800000 */
.L_x_2423:
        /* <DEDUP_REMOVED lines=8> */
[----:B------:R1:W3:Y:S01]  /*150d0*/  LDC.64 R2, c[0x4][R0] ;  /* 0x0100000000027b82 */ /* 0x0002e20000000a00 */
[----:B------:R-:W-:Y:S02]  /*150e0*/  IMAD.U32 R4, RZ, RZ, UR6 ;  /* 0x00000006ff047e24 */ /* 0x000fe4000f8e00ff */
[----:B0-----:R-:W-:Y:S02]  /*150f0*/  IMAD.U32 R5, RZ, RZ, UR7 ;  /* 0x00000007ff057e24 */ /* 0x001fe4000f8e00ff */
[----:B------:R-:W-:Y:S02]  /*15100*/  IMAD.U32 R6, RZ, RZ, UR8 ;  /* 0x00000008ff067e24 */ /* 0x000fe4000f8e00ff */
[----:B------:R-:W-:-:S02]  /*15110*/  IMAD.U32 R7, RZ, RZ, UR9 ;  /* 0x00000009ff077e24 */ /* 0x000fc4000f8e00ff */
[----:B--2---:R-:W-:Y:S02]  /*15120*/  IMAD.U32 R10, RZ, RZ, UR4 ;  /* 0x00000004ff0a7e24 */ /* 0x004fe4000f8e00ff */
[----:B------:R-:W-:Y:S02]  /*15130*/  IMAD.U32 R11, RZ, RZ, UR5 ;  /* 0x00000005ff0b7e24 */ /* 0x000fe4000f8e00ff */
[----:B------:R-:W-:Y:S02]  /*15140*/  IMAD.MOV.U32 R8, RZ, RZ, 0x70 ;  /* 0x00000070ff087424 */ /* 0x000fe400078e00ff */
[----:B------:R-:W-:Y:S02]  /*15150*/  IMAD.MOV.U32 R12, RZ, RZ, 0x1 ;  /* 0x00000001ff0c7424 */ /* 0x000fe400078e00ff */
[----:B-1----:R-:W-:-:S07]  /*15160*/  IMAD.MOV.U32 R13, RZ, RZ, RZ ;  /* 0x000000ffff0d7224 */ /* 0x002fce00078e00ff */
[----:B------:R-:W-:-:S07]  /*15170*/  LEPC R20, `(.L_x_2427) ;  /* 0x000000001014794e */ /* 0x000fce0000000000 */
[----:B---3--:R-:W-:Y:S05]  /*15180*/  CALL.ABS.NOINC R2 ;  /* 0x0000000002007343 */ /* 0x008fea0003c00000 */
.L_x_2427:
        /* <DEDUP_REMOVED lines=16> */
.L_x_2426:
[----:B------:R-:W-:Y:S05]  /*15290*/  BSYNC B6 ;  /* 0x0000000000067941 */ /* 0x000fea0003800000 */
.L_x_2425:
[----:B------:R-:W3:Y:S01]  /*152a0*/  LDL.LU R4, [R1+0x1c] ;  /* 0x00001c0001047983 */ /* 0x000ee20000300800 */
[----:B------:R-:W-:-:S03]  /*152b0*/  ULDC.64 UR4, c[0x0][0x9f8] ;  /* 0x00027e0000047ab9 */ /* 0x000fc60000000a00 */
[----:B------:R-:W4:Y:S01]  /*152c0*/  LDL R7, [R1+0x10] ;  /* 0x0000100001077983 */ /* 0x000f220000100800 */
[----:B------:R-:W-:Y:S01]  /*152d0*/  ISETP.NE.U32.AND P0, PT, RZ, UR4, PT ;  /* 0x00000004ff007c0c */ /* 0x000fe2000bf05070 */
[----:B------:R-:W-:Y:S02]  /*152e0*/  ULDC.64 UR6, c[0x0][0x208] ;  /* 0x0000820000067ab9 */ /* 0x000fe40000000a00 */
[----:B------:R-:W5:Y:S01]  /*152f0*/  LDL R0, [R1+0x40] ;  /* 0x0000400001007983 */ /* 0x000f620000100800 */
[----:B------:R-:W-:-:S13]  /*15300*/  ISETP.NE.AND.EX P0, PT, RZ, UR5, PT, P0 ;  /* 0x00000005ff007c0c */ /* 0x000fda000bf05300 */
[----:B------:R-:W-:-:S04]  /*15310*/  @P0 IADD3 R2, P1, R17, UR4, RZ ;  /* 0x0000000411020c10 */ /* 0x000fc8000ff3e0ff */
[----:B---3--:R-:W-:Y:S01]  /*15320*/  @P0 IADD3.X R3, R4, UR5, RZ, P1, !PT ;  /* 0x0000000504030c10 */ /* 0x008fe20008ffe4ff */
[----:B------:R-:W-:-:S04]  /*15330*/  ULDC.64 UR4, c[0x0][0xa08] ;  /* 0x0002820000047ab9 */ /* 0x000fc80000000a00 */
[----:B----4-:R1:W0:Y:S02]  /*15340*/  @P0 LDG.E R7, desc[UR6][R2.64] ;  /* 0x0000000602070981 */ /* 0x010224000c1e1900 */
[----:B-1----:R-:W1:Y:S01]  /*15350*/  LDC.64 R2, c[0x0][0x418] ;  /* 0x00010600ff027b82 */ /* 0x002e620000000a00 */
[----:B-----5:R-:W-:Y:S01]  /*15360*/  VIADD R0, R0, 0xffffffff ;  /* 0xffffffff00007836 */ /* 0x020fe20000000000 */
[----:B0-----:R-:W-:Y:S01]  /*15370*/  SHF.R.S32.HI R8, RZ, 0x1f, R7 ;  /* 0x0000001fff087819 */ /* 0x001fe20000011407 */
[----:B------:R0:W-:Y:S04]  /*15380*/  @P0 STL [R1+0x10], R7 ;  /* 0x0000100701000387 */ /* 0x0001e80000100800 */
[----:B------:R0:W-:Y:S01]  /*15390*/  STL [R1+0x1c], R8 ;  /* 0x00001c0801007387 */ /* 0x0001e20000100800 */
[----:B-1----:R-:W-:Y:S01]  /*153a0*/  LOP3.LUT P0, RZ, R2, UR4, RZ, 0xfc, !PT ;  /* 0x0000000402ff7c12 */ /* 0x002fe2000f80fcff */
[----:B------:R-:W-:-:S03]  /*153b0*/  UMOV UR4, 0xffffffff ;  /* 0xffffffff00047882 */ /* 0x000fc60000000000 */
[----:B------:R-:W-:-:S04]  /*153c0*/  LOP3.LUT P0, RZ, R3, UR5, RZ, 0xfc, P0 ;  /* 0x0000000503ff7c12 */ /* 0x000fc8000800fcff */
[----:B------:R-:W-:Y:S01]  /*153d0*/  SEL R17, R7, RZ, !P0 ;  /* 0x000000ff07117207 */ /* 0x000fe20004000000 */
[----:B0-----:R-:W-:Y:S08]  /*153e0*/  BRA.DIV UR4, `(.L_x_2428) ;  /* 0x0000005e04b07947 */ /* 0x001ff0000b800000 */
[----:B------:R-:W0:Y:S02]  /*153f0*/  S2R R4, SR_TID.X ;  /* 0x0000000000047919 */ /* 0x000e240000002100 */
[----:B0-----:R-:W-:-:S04]  /*15400*/  SHF.R.U32.HI R4, RZ, 0x5, R4 ;  /* 0x00000005ff047819 */ /* 0x001fc80000011604 */
[----:B------:R-:W-:-:S05]  /*15410*/  LOP3.LUT R4, R4, 0x3, RZ, 0xc0, !PT ;  /* 0x0000000304047812 */ /* 0x000fca00078ec0ff */
[----:B------:R0:W1:Y:S02]  /*15420*/  SHFL.IDX PT, R14, R4, RZ, 0x1f ;  /* 0x00001fff040e7589 */ /* 0x00006400000e0000 */
.L_x_2545:
[----:B------:R-:W-:Y:S01]  /*15430*/  PLOP3.LUT P1, PT, PT, PT, PT, 0x8, 0x0 ;  /* 0x000000000000781c */ /* 0x000fe20003f2e170 */
[----:B------:R3:W-:Y:S01]  /*15440*/  STL [R1+0x8], R0 ;  /* 0x0000080001007387 */ /* 0x0007e20000100800 */
[----:B-1----:R-:W-:Y:S02]  /*15450*/  ISETP.NE.AND P0, PT, R14, RZ, PT ;  /* 0x000000ff0e00720c */ /* 0x002fe40003f05270 */
[----:B0-----:R-:W-:-:S05]  /*15460*/  P2R R4, PR, RZ, 0x2 ;  /* 0x00000002ff047803 */ /* 0x001fca0000000000 */
[----:B------:R3:W-:Y:S06]  /*15470*/  STL [R1+0x20], R4 ;  /* 0x0000200401007387 */ /* 0x0007ec0000100800 */
[----:B------:R-:W-:Y:S05]  /*15480*/  @P0 BRA `(.L_x_2429) ;  /* 0x0000000400440947 */ /* 0x000fea0003800000 */
[----:B------:R-:W-:-:S03]  /*15490*/  UMOV UR4, 0xffffffff ;  /* 0xffffffff00047882 */ /* 0x000fc60000000000 */
[----:B------:R-:W-:Y:S05]  /*154a0*/  BRA.DIV UR4, `(.L_x_2430) ;  /* 0x0000005e04b47947 */ /* 0x000fea000b800000 */
[----:B------:R-:W-:-:S13]  /*154b0*/  ELECT P6, URZ, PT ;  /* 0x00000000003f782f */ /* 0x000fda00038c0000 */
.L_x_2548:
[----:B------:R-:W-:Y:S05]  /*154c0*/  @!P6 BRA `(.L_x_2429) ;  /* 0x000000040034e947 */ /* 0x000fea0003800000 */
[----:B------:R-:W-:-:S04]  /*154d0*/  ISETP.NE.U32.AND P0, PT, R2, RZ, PT ;  /* 0x000000ff0200720c */ /* 0x000fc80003f05070 */
[----:B------:R-:W-:-:S13]  /*154e0*/  ISETP.NE.AND.EX P0, PT, R3, RZ, PT, P0 ;  /* 0x000000ff0300720c */ /* 0x000fda0003f05300 */
[----:B------:R-:W-:Y:S05]  /*154f0*/  @!P0 BRA `(.L_x_2431) ;  /* 0x0000000000548947 */ /* 0x000fea0003800000 */
[----:B------:R-:W0:Y:S01]  /*15500*/  LDC R6, c[0x0][0x43c] ;  /* 0x00010f00ff067b82 */ /* 0x000e220000000800 */
[----:B------:R-:W-:Y:S01]  /*15510*/  IMAD.MOV.U32 R9, RZ, RZ, R0 ;  /* 0x000000ffff097224 */ /* 0x000fe200078e0000 */
[----:B------:R-:W-:Y:S01]  /*15520*/  ULDC.64 UR4, c[0x0][0x428] ;  /* 0x00010a0000047ab9 */ /* 0x000fe20000000a00 */
[----:B------:R-:W-:Y:S02]  /*15530*/  ULDC.64 UR6, c[0x0][0x208] ;  /* 0x0000820000067ab9 */ /* 0x000fe40000000a00 */
[----:B---3--:R-:W-:Y:S01]  /*15540*/  IMAD.MOV.U32 R0, RZ, RZ, R9 ;  /* 0x000000ffff007224 */ /* 0x008fe200078e0009 */
[----:B0-----:R-:W-:-:S13]  /*15550*/  ISETP.NE.AND P0, PT, R6, 0x1, PT ;  /* 0x000000010600780c */ /* 0x001fda0003f05270 */
[----:B------:R-:W0:Y:S02]  /*15560*/  @P0 LDC.64 R4, c[0x0][0x440] ;  /* 0x00011000ff040b82 */ /* 0x000e240000000a00 */
[----:B0-----:R-:W-:-:S05]  /*15570*/  @P0 IMAD.HI.U32 R4, R9, R4, RZ ;  /* 0x0000000409040227 */ /* 0x001fca00078e00ff */
        /* <DEDUP_REMOVED lines=13> */
.L_x_2431:
[----:B0-----:R-:W4:Y:S01]  /*15650*/  LDL R2, [R1+0x14] ;  /* 0x0000140001027983 */ /* 0x001f220000100800 */
[----:B---3--:R-:W-:Y:S01]  /*15660*/  IMAD R0, R19, 0x8, R18 ;  /* 0x0000000813007824 */ /* 0x008fe200078e0212 */
[----:B----4-:R-:W-:-:S04]  /*15670*/  SHF.L.U32 R2, R2, 0x1f, RZ ;  /* 0x0000001f02027819 */ /* 0x010fc800000006ff */
[----:B------:R-:W0:Y:S02]  /*15680*/  SYNCS.PHASECHK.TRANS64.TRYWAIT P0, [R0+URZ+0x38840], R2 ;  /* 0x03884002000075a7 */ /* 0x000e24000800017f */
[----:B0-----:R-:W-:Y:S05]  /*15690*/  @!P0 BRA `(.L_x_2432) ;  /* 0x0000005c00588947 */ /* 0x001fea0003800000 */
.L_x_2549:
[----:B------:R-:W1:Y:S02]  /*156a0*/  S2R R3, SR_TID.X ;  /* 0x0000000000037919 */ /* 0x000e640000002100 */
[----:B-1----:R-:W-:-:S04]  /*156b0*/  LOP3.LUT R3, R3, 0x7f, RZ, 0xc0, !PT ;  /* 0x0000007f03037812 */ /* 0x002fc800078ec0ff */
[----:B------:R-:W-:-:S13]  /*156c0*/  ISETP.NE.AND P0, PT, R3, RZ, PT ;  /* 0x000000ff0300720c */ /* 0x000fda0003f05270 */
[----:B------:R-:W-:Y:S05]  /*156d0*/  @P0 BRA `(.L_x_2433) ;  /* 0x00000000001c0947 */ /* 0x000fea0003800000 */
[----:B------:R-:W1:Y:S01]  /*156e0*/  S2R R3, SR_TID.X ;  /* 0x0000000000037919 */ /* 0x000e620000002100 */
[----:B0-----:R-:W-:-:S04]  /*156f0*/  IMAD.MOV.U32 R2, RZ, RZ, 0xa000 ;  /* 0x0000a000ff027424 */ /* 0x001fc800078e00ff */
[----:B------:R3:W-:Y:S01]  /*15700*/  SYNCS.ARRIVE.TRANS64 RZ, [R0+URZ+0x38830], R2 ;  /* 0x0388300200ff79a7 */ /* 0x0007e2000800003f */
[----:B-1----:R-:W-:-:S04]  /*15710*/  LOP3.LUT R3, R3, 0x1f, RZ, 0xc0, !PT ;  /* 0x0000001f03037812 */ /* 0x002fc800078ec0ff */
[----:B------:R-:W-:-:S13]  /*15720*/  ISETP.NE.AND P0, PT, R3, RZ, PT ;  /* 0x000000ff0300720c */ /* 0x000fda0003f05270 */
[----:B---3--:R-:W-:Y:S05]  /*15730*/  @!P0 BRA `(.L_x_2433) ;  /* 0x0000000000048947 */ /* 0x008fea0003800000 */
[----:B------:R-:W-:Y:S01]  /*15740*/  BPT.TRAP 0x1 ;  /* 0x000000040000795c */ /* 0x000fe20000300000 */
.L_x_2433:
[----:B------:R-:W3:Y:S04]  /*15750*/  LDL R3, [R1+0x8] ;  /* 0x0000080001037983 */ /* 0x000ee80000100800 */
[----:B0-----:R-:W4:Y:S01]  /*15760*/  LDL R2, [R1+0x18] ;  /* 0x0000180001027983 */ /* 0x001f220000100800 */
        /* <DEDUP_REMOVED lines=20> */
[----:B----4-:R-:W-:-:S13]  /*158b0*/  R2UR UR5, R2 ;  /* 0x00000000020572ca */ /* 0x010fda00000e0000 */
[----:B------:R-:W-:Y:S02]  /*158c0*/  UIMAD UR11, UR11, 0x50, UR5 ;  /* 0x000000500b0b78a4 */ /* 0x000fe4000f8e0205 */
[----:B------:R-:W-:-:S09]  /*158d0*/  UIADD3.X UR5, URZ, UR37, URZ, UP0, !UPT ;  /* 0x000000253f057290 */ /* 0x000fd200087fe43f */
[----:B------:R1:W-:Y:S02]  /*158e0*/  UTMALDG.4D [UR8], [UR4], desc[UR6] ;  /* 0x00000608040075b4 */ /* 0x0003e40008019000 */
[----:B-1----:R-:W-:Y:S01]  /*158f0*/  UMOV UR8, UR15 ;  /* 0x0000000f00087c82 */ /* 0x002fe20008000000 */
[----:B------:R-:W-:Y:S02]  /*15900*/  UMOV UR10, UR16 ;  /* 0x00000010000a7c82 */ /* 0x000fe40008000000 */
[----:B------:R1:W-:Y:S02]  /*15910*/  UTMALDG.4D [UR8], [UR4], desc[UR6] ;  /* 0x00000608040075b4 */ /* 0x0003e40008019000 */
[----:B-1----:R-:W-:Y:S01]  /*15920*/  UMOV UR8, UR17 ;  /* 0x0000001100087c82 */ /* 0x002fe20008000000 */
[----:B------:R-:W-:Y:S01]  /*15930*/  UMOV UR10, UR14 ;  /* 0x0000000e000a7c82 */ /* 0x000fe20008000000 */
[----:B------:R-:W-:Y:S01]  /*15940*/  UMOV UR14, 0xc0 ;  /* 0x000000c0000e7882 */ /* 0x000fe20000000000 */
[----:B------:R1:W-:Y:S02]  /*15950*/  UTMALDG.4D [UR8], [UR4], desc[UR6] ;  /* 0x00000608040075b4 */ /* 0x0003e40008019000 */
[----:B-1----:R-:W-:Y:S01]  /*15960*/  UMOV UR8, UR18 ;  /* 0x0000001200087c82 */ /* 0x002fe20008000000 */
[----:B------:R-:W-:-:S02]  /*15970*/  UMOV UR10, UR14 ;  /* 0x0000000e000a7c82 */ /* 0x000fc40008000000 */
[----:B------:R0:W-:Y:S02]  /*15980*/  UTMALDG.4D [UR8], [UR4], desc[UR6] ;  /* 0x00000608040075b4 */ /* 0x0001e40008019000 */
[----:B0-----:R-:W-:Y:S01]  /*15990*/  NOP ;  /* 0x0000000000007918 */ /* 0x001fe20000000000 */
.L_x_2429:
[----:B------:R-:W4:Y:S04]  /*159a0*/  LDL.LU R3, [R1+0x30] ;  /* 0x0000300001037983 */ /* 0x000f280000300800 */
[----:B------:R-:W5:Y:S04]  /*159b0*/  LDL.LU R5, [R1+0x2c] ;  /* 0x00002c0001057983 */ /* 0x000f680000300800 */
[----:B---3--:R-:W3:Y:S01]  /*159c0*/  LDL.LU R4, [R1+0x44] ;  /* 0x0000440001047983 */ /* 0x008ee20000300800 */
        /* <DEDUP_REMOVED lines=9> */
[----:B----4-:R-:W-:Y:S02]  /*15a60*/  SHF.R.S32.HI R0, RZ, 0x1f, R3 ;  /* 0x0000001fff007819 */ /* 0x010fe40000011403 */
[----:B-----5:R-:W-:-:S03]  /*15a70*/  SEL R5, R5, RZ, !P0 ;  /* 0x000000ff05057207 */ /* 0x020fc60004000000 */
[----:B------:R-:W-:Y:S01]  /*15a80*/  IMAD R0, R0, UR4, RZ ;  /* 0x0000000400007c24 */ /* 0x000fe2000f8e02ff */
[----:B---3--:R-:W-:-:S03]  /*15a90*/  SEL R4, R4, RZ, !P0 ;  /* 0x000000ff04047207 */ /* 0x008fc60004000000 */
        /* <DEDUP_REMOVED lines=8> */
[----:B0-----:R-:W-:Y:S01]  /*15b20*/  MOV R2, 0x0 ;  /* 0x0000000000027802 */ /* 0x001fe20000000f00 */
        /* <DEDUP_REMOVED lines=14> */
[----:B0-----:R-:W-:Y:S05]  /*15c10*/  CALL.ABS.NOINC R2 ;  /* 0x0000000002007343 */ /* 0x001fea0003c00000 */
.L_x_2435:
[----:B------:R-:W-:Y:S05]  /*15c20*/  BSYNC B6 ;  /* 0x0000000000067941 */ /* 0x000fea0003800000 */
.L_x_2434:
[----:B0-----:R-:W3:Y:S01]  /*15c30*/  LDL.LU R0, [R1+0x44] ;  /* 0x0000440001007983 */ /* 0x001ee20000300800 */
[----:B------:R-:W-:Y:S01]  /*15c40*/  ULDC.64 UR4, c[0x0][0x2d8] ;  /* 0x0000b60000047ab9 */ /* 0x000fe20000000a00 */
[----:B------:R-:W0:Y:S01]  /*15c50*/  LDC R7, c[0x0][0x448] ;  /* 0x00011200ff077b82 */ /* 0x000e220000000800 */
[----:B------:R-:W-:Y:S01]  /*15c60*/  ULDC.64 UR6, c[0x0][0x280] ;  /* 0x0000a00000067ab9 */ /* 0x000fe20000000a00 */
[----:B------:R-:W4:Y:S04]  /*15c70*/  LDL.LU R4, [R1+0x30] ;  /* 0x0000300001047983 */ /* 0x000f280000300800 */
[----:B------:R-:W4:Y:S04]  /*15c80*/  LDL.LU.64 R2, [R1+0x50] ;  /* 0x0000500001027983 */ /* 0x000f280000300a00 */
[----:B------:R-:W3:Y:S04]  /*15c90*/  LDL.LU R5, [R1+0x2c] ;  /* 0x00002c0001057983 */ /* 0x000ee80000300800 */
[----:B------:R-:W3:Y:S01]  /*15ca0*/  LDL R8, [R1+0x4] ;  /* 0x0000040001087983 */ /* 0x000ee20000100800 */
[----:B------:R-:W1:Y:S01]  /*15cb0*/  S2R R9, SR_TID.X ;  /* 0x0000000000097919 */ /* 0x000e620000002100 */
[----:B--2---:R-:W2:Y:S01]  /*15cc0*/  S2R R10, SR_TID.X ;  /* 0x00000000000a7919 */ /* 0x004ea20000002100 */
[----:B0-----:R-:W-:-:S13]  /*15cd0*/  ISETP.NE.AND P0, PT, R7, 0x1, PT ;  /* 0x000000010700780c */ /* 0x001fda0003f05270 */
[----:B------:R-:W0:Y:S01]  /*15ce0*/  @P0 LDC R6, c[0x0][0x450] ;  /* 0x00011400ff060b82 */ /* 0x000e220000000800 */
[----:B-1----:R-:W-:Y:S02]  /*15cf0*/  IMAD.SHL.U32 R9, R9, 0x8, RZ ;  /* 0x0000000809097824 */ /* 0x002fe400078e00ff */
[----:B--2---:R-:W-:-:S03]  /*15d00*/  IMAD.SHL.U32 R10, R10, 0x8, RZ ;  /* 0x000000080a0a7824 */ /* 0x004fc600078e00ff */
[----:B------:R-:W-:-:S04]  /*15d10*/  LOP3.LUT R9, R9, 0x38, RZ, 0xc0, !PT ;  /* 0x0000003809097812 */ /* 0x000fc800078ec0ff */
[C---:B------:R-:W-:Y:S02]  /*15d20*/  LOP3.LUT R12, R9.reuse, 0x40, RZ, 0xfc, !PT ;  /* 0x00000040090c7812 */ /* 0x040fe400078efcff */
[C---:B------:R-:W-:Y:S02]  /*15d30*/  LOP3.LUT R11, R9.reuse, 0x80, RZ, 0xfc, !PT ;  /* 0x00000080090b7812 */ /* 0x040fe400078efcff */
[----:B------:R-:W-:Y:S02]  /*15d40*/  LOP3.LUT R9, R9, 0xc0, RZ, 0xfc, !PT ;  /* 0x000000c009097812 */ /* 0x000fe400078efcff */
[----:B------:R-:W-:Y:S01]  /*15d50*/  LOP3.LUT R10, R10, 0x38, RZ, 0xc0, !PT ;  /* 0x000000380a0a7812 */ /* 0x000fe200078ec0ff */
[----:B----4-:R-:W-:Y:S02]  /*15d60*/  IMAD.MOV.U32 R3, RZ, RZ, R4 ;  /* 0x000000ffff037224 */ /* 0x010fe400078e0004 */
[----:B------:R-:W1:Y:S01]  /*15d70*/  S2R R4, SR_TID.X ;  /* 0x0000000000047919 */ /* 0x000e620000002100 */
[----:B------:R-:W-:-:S04]  /*15d80*/  IMAD.WIDE.U32 R2, R16, UR4, R2 ;  /* 0x0000000410027c25 */ /* 0x000fc8000f8e0002 */
[----:B------:R-:W-:Y:S01]  /*15d90*/  IMAD R3, R16, UR5, R3 ;  /* 0x0000000510037c24 */ /* 0x000fe2000f8e0203 */
[----:B------:R-:W-:Y:S02]  /*15da0*/  ULDC.64 UR4, c[0x0][0x2e0] ;  /* 0x0000b80000047ab9 */ /* 0x000fe40000000a00 */
[----:B---3--:R-:W-:Y:S02]  /*15db0*/  IMAD R0, R0, UR4, RZ ;  /* 0x0000000400007c24 */ /* 0x008fe4000f8e02ff */
[----:B------:R-:W-:-:S04]  /*15dc0*/  IMAD.WIDE.U32 R2, R5, UR4, R2 ;  /* 0x0000000405027c25 */ /* 0x000fc8000f8e0002 */
[----:B------:R-:W-:Y:S01]  /*15dd0*/  IMAD R0, R5, UR5, R0 ;  /* 0x0000000505007c24 */ /* 0x000fe2000f8e0200 */
[----:B------:R-:W-:-:S03]  /*15de0*/  ULDC.64 UR4, c[0x0][0x2d0] ;  /* 0x0000b40000047ab9 */ /* 0x000fc60000000a00 */
[----:B------:R-:W-:Y:S01]  /*15df0*/  IMAD.IADD R3, R3, 0x1, R0 ;  /* 0x0000000103037824 */ /* 0x000fe200078e0200 */
[----:B-1----:R-:W-:-:S04]  /*15e00*/  LOP3.LUT R4, R4, 0x7f, RZ, 0xc0, !PT ;  /* 0x0000007f04047812 */ /* 0x002fc800078ec0ff */
[----:B------:R-:W-:Y:S02]  /*15e10*/  SHF.R.U32.HI R5, RZ, 0x3, R4 ;  /* 0x00000003ff057819 */ /* 0x000fe40000011604 */
[----:B------:R-:W1:Y:S02]  /*15e20*/  S2R R4, SR_TID.X ;  /* 0x0000000000047919 */ /* 0x000e640000002100 */
[----:B-1----:R-:W-:-:S05]  /*15e30*/  IMAD.SHL.U32 R4, R4, 0x10, RZ ;  /* 0x0000001004047824 */ /* 0x002fca00078e00ff */
[----:B------:R-:W-:Y:S02]  /*15e40*/  LOP3.LUT R4, R5, 0x70, R4, 0xf8, !PT ;  /* 0x0000007005047812 */ /* 0x000fe400078ef804 */
[----:B------:R-:W1:Y:S03]  /*15e50*/  @P0 LDC R5, c[0x0][0x44c] ;  /* 0x00011300ff050b82 */ /* 0x000e660000000800 */
[----:B------:R-:W-:-:S04]  /*15e60*/  IMAD R0, R8, 0x80, R4 ;  /* 0x0000008008007824 */ /* 0x000fc800078e0204 */
[----:B------:R-:W-:Y:S02]  /*15e70*/  IMAD.MOV.U32 R4, RZ, RZ, R0 ;  /* 0x000000ffff047224 */ /* 0x000fe400078e0000 */
[----:B-1----:R-:W-:-:S05]  /*15e80*/  @P0 IMAD.HI.U32 R5, R0, R5, RZ ;  /* 0x0000000500050227 */ /* 0x002fca00078e00ff */
[----:B0-----:R-:W-:-:S05]  /*15e90*/  @P0 SHF.R.U32.HI R4, RZ, R6, R5 ;  /* 0x00000006ff040219 */ /* 0x001fca0000011605 */
        /* <DEDUP_REMOVED lines=31> */
[----:B---3--:R-:W-:-:S03]  /*16090*/  IMAD R2, R8, 0x80, R11 ;  /* 0x0000008008027824 */ /* 0x008fc600078e020b */
        /* <DEDUP_REMOVED lines=86> */
.L_x_2566:
        /* <DEDUP_REMOVED lines=14> */
.L_x_2438:
[----:B------:R-:W-:Y:S05]  /*166e0*/  BSYNC B0 ;  /* 0x0000000000007941 */ /* 0x000fea0003800000 */
.L_x_2437:
[----:B------:R-:W-:Y:S01]  /*166f0*/  NOP ;  /* 0x0000000000007918 */ /* 0x000fe20000000000 */
[----:B------:R-:W-:Y:S01]  /*16700*/  PLOP3.LUT P0, PT, PT, PT, PT, 0x80, 0x0 ;  /* 0x000000000000781c */ /* 0x000fe20003f0f070 */
[----:B0-----:R-:W-:-:S12]  /*16710*/  VIADD R6, R18, 0x38800 ;  /* 0x0003880012067836 */ /* 0x001fd80000000000 */
.L_x_2439:
        /* <DEDUP_REMOVED lines=18> */
.L_x_2567:
[----:B------:R-:W-:Y:S05]  /*16840*/  BSYNC B0 ;  /* 0x0000000000007941 */ /* 0x000fea0003800000 */
.L_x_2440:
        /* <DEDUP_REMOVED lines=55> */
.L_x_2448:
[----:B------:R-:W-:Y:S01]  /*16bc0*/  IMAD R3, R9, 0x8, R18 ;  /* 0x0000000809037824 */ /* 0x000fe200078e0212 */
[----:B------:R-:W-:Y:S01]  /*16bd0*/  SHF.L.U32 R2, R11, 0x1f, RZ ;  /* 0x0000001f0b027819 */ /* 0x000fe200000006ff */
[----:B------:R-:W-:Y:S03]  /*16be0*/  BSSY B3, `(.L_x_2449) ;  /* 0x0000003000037945 */ /* 0x000fe60003800000 */
[----:B------:R-:W1:Y:S02]  /*16bf0*/  SYNCS.PHASECHK.TRANS64.TRYWAIT P0, [R3+URZ+0x38840], R2 ;  /* 0x03884002030075a7 */ /* 0x000e64000800017f */
[----:B-1----:R-:W-:Y:S05]  /*16c00*/  @!P0 BRA `(.L_x_2450) ;  /* 0x0000005400308947 */ /* 0x002fea0003800000 */
.L_x_2568:
[----:B------:R-:W-:Y:S05]  /*16c10*/  BSYNC B3 ;  /* 0x0000000000037941 */ /* 0x000fea0003800000 */
.L_x_2449:
        /* <DEDUP_REMOVED lines=12> */
.L_x_2452:
[----:B------:R-:W-:Y:S05]  /*16ce0*/  BSYNC B3 ;  /* 0x0000000000037941 */ /* 0x000fea0003800000 */
.L_x_2451:
        /* <DEDUP_REMOVED lines=12> */
.L_x_2453:
        /* <DEDUP_REMOVED lines=16> */
.L_x_2454:
        /* <DEDUP_REMOVED lines=16> */
.L_x_2455:
        /* <DEDUP_REMOVED lines=16> */
.L_x_2456:
        /* <DEDUP_REMOVED lines=16> */
.L_x_2569:
[----:B------:R-:W-:Y:S05]  /*171b0*/  BSYNC B3 ;  /* 0x0000000000037941 */ /* 0x000fea0003800000 */
.L_x_2457:
        /* <DEDUP_REMOVED lines=12> */
.L_x_2460:
[----:B------:R-:W-:Y:S05]  /*17280*/  BSYNC B3 ;  /* 0x0000000000037941 */ /* 0x000fea0003800000 */
.L_x_2459:
        /* <DEDUP_REMOVED lines=13> */
.L_x_2461:
        /* <DEDUP_REMOVED lines=15> */
.L_x_2462:
        /* <DEDUP_REMOVED lines=15> */
.L_x_2463:
        /* <DEDUP_REMOVED lines=15> */
.L_x_2464:
        /* <DEDUP_REMOVED lines=12> */
.L_x_2447:
[----:B------:R-:W-:Y:S05]  /*176f0*/  BSYNC B1 ;  /* 0x0000000000017941 */ /* 0x000fea0003800000 */
.L_x_2446:
[----:B0-----:R-:W2:Y:S01]  /*17700*/  LDL.LU R0, [R1+0x40] ;  /* 0x0000400001007983 */ /* 0x001ea20000300800 */
[----:B------:R-:W-:-:S03]  /*17710*/  IMAD.MOV.U32 R19, RZ, RZ, R9 ;  /* 0x000000ffff137224 */ /* 0x000fc600078e0009 */
[----:B------:R0:W-:Y:S02]  /*17720*/  STL [R1+0x14], R11 ;  /* 0x0000140b01007387 */ /* 0x0001e40000100800 */
[----:B0-2---:R-:W-:-:S07]  /*17730*/  VIADD R0, R0, 0xfffffffd ;  /* 0xfffffffd00007836 */ /* 0x005fce0000000000 */
.L_x_2445:
[----:B------:R-:W-:Y:S05]  /*17740*/  BSYNC B2 ;  /* 0x0000000000027941 */ /* 0x000fea0003800000 */
.L_x_2444:
[----:B------:R-:W-:Y:S01]  /*17750*/  VIADD R10, R10, 0xfffffffe ;  /* 0xfffffffe0a0a7836 */ /* 0x000fe20000000000 */
[----:B------:R-:W-:-:S04]  /*17760*/  LOP3.LUT R8, RZ, R8, RZ, 0x33, !PT ;  /* 0x00000008ff087212 */ /* 0x000fc800078e33ff */
[----:B------:R-:W-:-:S13]  /*17770*/  ISETP.NE.AND P0, PT, R10, R8, PT ;  /* 0x000000080a00720c */ /* 0x000fda0003f05270 */
[----:B------:R-:W-:Y:S05]  /*17780*/  @!P0 BRA `(.L_x_2443) ;  /* 0x0000001800c48947 */ /* 0x000fea0003800000 */
[----:B------:R-:W-:-:S07]  /*17790*/  IMAD.MOV.U32 R9, RZ, RZ, R17 ;  /* 0x000000ffff097224 */ /* 0x000fce00078e0011 */
.L_x_2503:
        /* <DEDUP_REMOVED lines=36> */
.L_x_2467:
[----:B------:R-:W-:Y:S01]  /*179e0*/  IMAD R3, R4, 0x8, R18 ;  /* 0x0000000804037824 */ /* 0x000fe200078e0212 */
[----:B------:R-:W-:Y:S01]  /*179f0*/  SHF.L.U32 R2, R5, 0x1f, RZ ;  /* 0x0000001f05027819 */ /* 0x000fe200000006ff */
[----:B------:R-:W-:Y:S03]  /*17a00*/  BSSY B2, `(.L_x_2468) ;  /* 0x0000003000027945 */ /* 0x000fe60003800000 */
[----:B------:R-:W1:Y:S02]  /*17a10*/  SYNCS.PHASECHK.TRANS64.TRYWAIT P0, [R3+URZ+0x38840], R2 ;  /* 0x03884002030075a7 */ /* 0x000e64000800017f */
[----:B-1----:R-:W-:Y:S05]  /*17a20*/  @!P0 BRA `(.L_x_2469) ;  /* 0x0000004400d08947 */ /* 0x002fea0003800000 */
.L_x_2570:
[----:B------:R-:W-:Y:S05]  /*17a30*/  BSYNC B2 ;  /* 0x0000000000027941 */ /* 0x000fea0003800000 */
.L_x_2468:
        /* <DEDUP_REMOVED lines=12> */
.L_x_2471:
[----:B------:R-:W-:Y:S05]  /*17b00*/  BSYNC B2 ;  /* 0x0000000000027941 */ /* 0x000fea0003800000 */
.L_x_2470:
        /* <DEDUP_REMOVED lines=12> */
.L_x_2472:
        /* <DEDUP_REMOVED lines=16> */
.L_x_2473:
        /* <DEDUP_REMOVED lines=16> */
.L_x_2474:
        /* <DEDUP_REMOVED lines=16> */
.L_x_2475:
        /* <DEDUP_REMOVED lines=16> */
.L_x_2571:
[----:B------:R-:W-:Y:S05]  /*17fd0*/  BSYNC B2 ;  /* 0x0000000000027941 */ /* 0x000fea0003800000 */
.L_x_2476:
        /* <DEDUP_REMOVED lines=11> */
.L_x_2479:
[----:B------:R-:W-:Y:S05]  /*18090*/  BSYNC B2 ;  /* 0x0000000000027941 */ /* 0x000fea0003800000 */
.L_x_2478:
        /* <DEDUP_REMOVED lines=12> */
.L_x_2480:
        /* <DEDUP_REMOVED lines=15> */
.L_x_2481:
        /* <DEDUP_REMOVED lines=15> */
.L_x_2482:
        /* <DEDUP_REMOVED lines=15> */
.L_x_2483:
        /* <DEDUP_REMOVED lines=12> */
.L_x_2466:
[----:B------:R-:W-:Y:S05]  /*184f0*/  BSYNC B1 ;  /* 0x0000000000017941 */ /* 0x000fea0003800000 */
.L_x_2465:
        /* <DEDUP_REMOVED lines=36> */
.L_x_2486:
[----:B------:R-:W-:Y:S01]  /*18740*/  IMAD R2, R19, 0x8, R18 ;  /* 0x0000000813027824 */ /* 0x000fe200078e0212 */
[----:B------:R-:W-:Y:S01]  /*18750*/  SHF.L.U32 R3, R12, 0x1f, RZ ;  /* 0x0000001f0c037819 */ /* 0x000fe200000006ff */
[----:B------:R-:W-:Y:S03]  /*18760*/  BSSY B2, `(.L_x_2487) ;  /* 0x0000003000027945 */ /* 0x000fe60003800000 */
[----:B------:R-:W2:Y:S02]  /*18770*/  SYNCS.PHASECHK.TRANS64.TRYWAIT P0, [R2+URZ+0x38840], R3 ;  /* 0x03884003020075a7 */ /* 0x000ea4000800017f */
[----:B--2---:R-:W-:Y:S05]  /*18780*/  @!P0 BRA `(.L_x_2488) ;  /* 0x0000003800a08947 */ /* 0x004fea0003800000 */
.L_x_2572:
[----:B------:R-:W-:Y:S05]  /*18790*/  BSYNC B2 ;  /* 0x0000000000027941 */ /* 0x000fea0003800000 */
.L_x_2487:
        /* <DEDUP_REMOVED lines=12> */
.L_x_2490:
[----:B------:R-:W-:Y:S05]  /*18860*/  BSYNC B2 ;  /* 0x0000000000027941 */ /* 0x000fea0003800000 */
.L_x_2489:
        /* <DEDUP_REMOVED lines=13> */
.L_x_2491:
        /* <DEDUP_REMOVED lines=16> */
.L_x_2492:
        /* <DEDUP_REMOVED lines=16> */
.L_x_2493:
        /* <DEDUP_REMOVED lines=16> */
.L_x_2494:
        /* <DEDUP_REMOVED lines=15> */
.L_x_2573:
[----:B------:R-:W-:Y:S05]  /*18d30*/  BSYNC B2 ;  /* 0x0000000000027941 */ /* 0x000fea0003800000 */
.L_x_2495:
        /* <DEDUP_REMOVED lines=11> */
.L_x_2498:
[----:B------:R-:W-:Y:S05]  /*18df0*/  BSYNC B2 ;  /* 0x0000000000027941 */ /* 0x000fea0003800000 */
.L_x_2497:
        /* <DEDUP_REMOVED lines=12> */
.L_x_2499:
        /* <DEDUP_REMOVED lines=15> */
.L_x_2500:
        /* <DEDUP_REMOVED lines=15> */
.L_x_2501:
        /* <DEDUP_REMOVED lines=15> */
.L_x_2502:
        /* <DEDUP_REMOVED lines=12> */
.L_x_2485:
[----:B------:R-:W-:Y:S05]  /*19250*/  BSYNC B1 ;  /* 0x0000000000017941 */ /* 0x000fea0003800000 */
.L_x_2484:
[----:B------:R-:W2:Y:S01]  /*19260*/  LDL R2, [R1+0x28] ;  /* 0x0000280001027983 */ /* 0x000ea20000100800 */
[----:B------:R-:W-:Y:S01]  /*19270*/  VIADD R0, R0, 0xfffffffe ;  /* 0xfffffffe00007836 */ /* 0x000fe20000000000 */
[----:B--2---:R-:W-:-:S13]  /*19280*/  ISETP.GT.AND P0, PT, R7, R2, PT ;  /* 0x000000020700720c */ /* 0x004fda0003f04270 */
[----:B------:R-:W-:Y:S05]  /*19290*/  @P0 BRA `(.L_x_2503) ;  /* 0xffffffe400400947 */ /* 0x000fea000383ffff */
.L_x_2443:
[----:B------:R-:W-:Y:S05]  /*192a0*/  BSYNC B0 ;  /* 0x0000000000007941 */ /* 0x000fea0003800000 */
.L_x_2442:
        /* <DEDUP_REMOVED lines=19> */
.L_x_2505:
[----:B------:R-:W-:Y:S05]  /*193e0*/  BSYNC B0 ;  /* 0x0000000000007941 */ /* 0x000fea0003800000 */
.L_x_2504:
        /* <DEDUP_REMOVED lines=11> */
.L_x_2574:
[----:B------:R-:W-:Y:S05]  /*194a0*/  BSYNC B1 ;  /* 0x0000000000017941 */ /* 0x000fea0003800000 */
.L_x_2508:
        /* <DEDUP_REMOVED lines=9> */
.L_x_2511:
[----:B------:R-:W-:Y:S05]  /*19540*/  BSYNC B1 ;  /* 0x0000000000017941 */ /* 0x000fea0003800000 */
.L_x_2510:
        /* <DEDUP_REMOVED lines=12> */
.L_x_2512:
        /* <DEDUP_REMOVED lines=15> */
.L_x_2513:
        /* <DEDUP_REMOVED lines=15> */
.L_x_2514:
        /* <DEDUP_REMOVED lines=15> */
.L_x_2515:
        /* <DEDUP_REMOVED lines=10> */
.L_x_2507:
[----:B------:R-:W-:Y:S05]  /*19980*/  BSYNC B0 ;  /* 0x0000000000007941 */ /* 0x000fea0003800000 */
.L_x_2506:
[----:B------:R-:W2:Y:S01]  /*19990*/  LDL.LU R4, [R1+0x14] ;  /* 0x0000140001047983 */ /* 0x000ea20000300800 */
[----:B------:R-:W-:-:S05]  /*199a0*/  VIADD R19, R19, 0x1 ;  /* 0x0000000113137836 */ /* 0x000fca0000000000 */
[----:B------:R-:W-:-:S04]  /*199b0*/  ISETP.NE.AND P0, PT, R19, 0x2, PT ;  /* 0x000000021300780c */ /* 0x000fc80003f05270 */
[----:B------:R-:W-:Y:S02]  /*199c0*/  SEL R0, RZ, 0x1, P0 ;  /* 0x00000001ff007807 */ /* 0x000fe40000000000 */
[----:B------:R-:W-:Y:S02]  /*199d0*/  SEL R19, R19, RZ, P0 ;  /* 0x000000ff13137207 */ /* 0x000fe40000000000 */
[----:B--2---:R-:W-:-:S05]  /*199e0*/  LOP3.LUT R4, R4, R0, RZ, 0x3c, !PT ;  /* 0x0000000004047212 */ /* 0x004fca00078e3cff */
[----:B------:R2:W-:Y:S02]  /*199f0*/  STL [R1+0x14], R4 ;  /* 0x0000140401007387 */ /* 0x0005e40000100800 */
.L_x_2422:
[----:B------:R-:W-:Y:S05]  /*19a00*/  BSYNC B7 ;  /* 0x0000000000077941 */ /* 0x000fea0003800000 */
.L_x_2420:
[----:B---3--:R-:W3:Y:S02]  /*19a10*/  LDL R0, [R1+0x5c] ;  /* 0x00005c0001007983 */ /* 0x008ee40000100800 */
[----:B---3--:R-:W-:-:S13]  /*19a20*/  ISETP.NE.AND P0, PT, R0, RZ, PT ;  /* 0x000000ff0000720c */ /* 0x008fda0003f05270 */
        /* <DEDUP_REMOVED lines=12> */
.L_x_2516:
[----:B--2---:R-:W2:Y:S01]  /*19af0*/  S2R R10, SR_TID.X ;  /* 0x00000000000a7919 */ /* 0x004ea20000002100 */
[----:B------:R-:W-:Y:S01]  /*19b00*/  UMOV UR4, 0xffffffff ;  /* 0xffffffff00047882 */ /* 0x000fe20000000000 */
[----:B--2---:R-:W-:-:S04]  /*19b10*/  LOP3.LUT R10, R10, 0x1f, RZ, 0xc0, !PT ;  /* 0x0000001f0a0a7812 */ /* 0x004fc800078ec0ff */
[----:B------:R-:W-:Y:S01]  /*19b20*/  ISETP.NE.AND P0, PT, R10, 0x1f, PT ;  /* 0x0000001f0a00780c */ /* 0x000fe20003f05270 */
[----:B------:R-:W-:-:S12]  /*19b30*/  BRA.DIV UR4, `(.L_x_2518) ;  /* 0x0000002604f07947 */ /* 0x000fd8000b800000 */
[----:B------:R-:W2:Y:S01]  /*19b40*/  LDL.LU R3, [R1] ;  /* 0x0000000001037983 */ /* 0x000ea20000300800 */
[----:B------:R-:W-:-:S03]  /*19b50*/  ULDC UR4, c[0x0][0xc3c] ;  /* 0x00030f0000047ab9 */ /* 0x000fc60000000800 */
[----:B01----:R-:W3:Y:S01]  /*19b60*/  LDL R8, [R1+0xc] ;  /* 0x00000c0001087983 */ /* 0x003ee20000100800 */
[----:B------:R-:W-:Y:S01]  /*19b70*/  ULDC.64 UR6, c[0x0][0x208] ;  /* 0x0000820000067ab9 */ /* 0x000fe20000000a00 */
[----:B---3--:R-:W-:Y:S02]  /*19b80*/  IMAD.IADD R0, R8, 0x1, R10 ;  /* 0x0000000108007824 */ /* 0x008fe400078e020a */
[----:B--2---:R-:W-:-:S03]  /*19b90*/  IMAD.MOV.U32 R8, RZ, RZ, R3 ;  /* 0x000000ffff087224 */ /* 0x004fc600078e0003 */
[----:B------:R-:W-:-:S13]  /*19ba0*/  ISETP.GE.OR P1, PT, R0, UR4, !P0 ;  /* 0x0000000400007c0c */ /* 0x000fda000c726670 */
[----:B------:R-:W0:Y:S08]  /*19bb0*/  @!P1 LDC.64 R2, c[0x0][0xc80] ;  /* 0x00032000ff029b82 */ /* 0x000e300000000a00 */
[----:B------:R-:W1:Y:S01]  /*19bc0*/  @!P1 LDC.64 R6, c[0x0][0xc78] ;  /* 0x00031e00ff069b82 */ /* 0x000e620000000a00 */
[----:B0-----:R-:W-:-:S05]  /*19bd0*/  @!P1 IMAD.WIDE R2, R0, 0x4, R2 ;  /* 0x0000000400029825 */ /* 0x001fca00078e0202 */
[----:B------:R1:W2:Y:S02]  /*19be0*/  @!P1 LDG.E R5, desc[UR6][R2.64] ;  /* 0x0000000602059981 */ /* 0x0002a4000c1e1900 */
[----:B-1----:R-:W-:-:S06]  /*19bf0*/  @!P1 IMAD.WIDE R2, R0, 0x4, R6 ;  /* 0x0000000400029825 */ /* 0x002fcc00078e0206 */
[----:B------:R-:W3:Y:S01]  /*19c00*/  @!P1 LDG.E R2, desc[UR6][R2.64] ;  /* 0x0000000602029981 */ /* 0x000ee2000c1e1900 */
[----:B------:R-:W-:Y:S02]  /*19c10*/  CS2R R6, SRZ ;  /* 0x0000000000067805 */ /* 0x000fe4000001ff00 */
[C---:B------:R-:W-:Y:S02]  /*19c20*/  ISETP.GE.U32.AND P2, PT, R10.reuse, 0x2, PT ;  /* 0x000000020a00780c */ /* 0x040fe40003f46070 */
[C---:B------:R-:W-:Y:S01]  /*19c30*/  ISETP.GE.U32.AND P3, PT, R10.reuse, 0x4, PT ;  /* 0x000000040a00780c */ /* 0x040fe20003f66070 */
[----:B------:R-:W-:Y:S01]  /*19c40*/  SHFL.IDX PT, R4, R8, RZ, 0x1f ;  /* 0x00001fff08047589 */ /* 0x000fe200000e0000 */
[C---:B------:R-:W-:Y:S02]  /*19c50*/  ISETP.GE.U32.AND P4, PT, R10.reuse, 0x8, PT ;  /* 0x000000080a00780c */ /* 0x040fe40003f86070 */
[----:B------:R-:W-:Y:S01]  /*19c60*/  ISETP.GE.U32.AND P5, PT, R10, 0x10, PT ;  /* 0x000000100a00780c */ /* 0x000fe20003fa6070 */
[----:B------:R-:W-:Y:S01]  /*19c70*/  SHFL.IDX PT, R0, R8, 0x1, 0x1f ;  /* 0x00201f0008007f89 */ /* 0x000fe200000e0000 */
[----:B--2---:R-:W-:-:S02]  /*19c80*/  @!P1 IMAD.MOV.U32 R6, RZ, RZ, R5 ;  /* 0x000000ffff069224 */ /* 0x004fc400078e0005 */
[----:B------:R-:W-:Y:S02]  /*19c90*/  IMAD.MOV.U32 R5, RZ, RZ, RZ ;  /* 0x000000ffff057224 */ /* 0x000fe400078e00ff */
        /* <DEDUP_REMOVED lines=19> */
.L_x_2584:
[----:B------:R-:W-:Y:S02]  /*19dd0*/  ULDC UR4, c[0x0][0xc38] ;  /* 0x00030e0000047ab9 */ /* 0x000fe40000000800 */
[----:B------:R-:W-:-:S04]  /*19de0*/  IMAD.U32 R8, RZ, RZ, UR4 ;  /* 0x00000004ff087e24 */ /* 0x000fc8000f8e00ff */
[----:B-1----:R-:W-:-:S04]  /*19df0*/  IMAD R9, R9, R8, RZ ;  /* 0x0000000809097224 */ /* 0x002fc800078e02ff */
[----:B------:R-:W-:-:S05]  /*19e00*/  IMAD.IADD R0, R0, 0x1, R9 ;  /* 0x0000000100007824 */ /* 0x000fca00078e0209 */
[----:B------:R-:W-:-:S13]  /*19e10*/  ISETP.GT.AND P6, PT, R0, R4, PT ;  /* 0x000000040000720c */ /* 0x000fda0003fc4270 */
[----:B------:R-:W-:Y:S05]  /*19e20*/  @P6 BRA `(.L_x_2519) ;  /* 0x0000000000b06947 */ /* 0x000fea0003800000 */
.L_x_2522:
        /* <DEDUP_REMOVED lines=38> */
.L_x_2592:
[----:B------:R-:W-:Y:S02]  /*1a090*/  ULDC UR4, c[0x0][0xc38] ;  /* 0x00030e0000047ab9 */ /* 0x000fe40000000800 */
[----:B------:R-:W-:-:S04]  /*1a0a0*/  IMAD.U32 R8, RZ, RZ, UR4 ;  /* 0x00000004ff087e24 */ /* 0x000fc8000f8e00ff */
[----:B-1----:R-:W-:-:S04]  /*1a0b0*/  IMAD R9, R9, R8, RZ ;  /* 0x0000000809097224 */ /* 0x002fc800078e02ff */
[----:B------:R-:W-:-:S05]  /*1a0c0*/  IMAD.IADD R0, R9, 0x1, R0 ;  /* 0x0000000109007824 */ /* 0x000fca00078e0200 */
[----:B------:R-:W-:-:S13]  /*1a0d0*/  ISETP.GT.AND P6, PT, R0, R4, PT ;  /* 0x000000040000720c */ /* 0x000fda0003fc4270 */
[----:B------:R-:W-:Y:S05]  /*1a0e0*/  @!P6 BRA `(.L_x_2522) ;  /* 0xfffffffc0050e947 */ /* 0x000fea000383ffff */
.L_x_2519:
        /* <DEDUP_REMOVED lines=12> */
.L_x_2597:
[----:B------:R-:W-:-:S13]  /*1a1b0*/  ISETP.NE.AND P0, PT, R3, RZ, PT ;  /* 0x000000ff0300720c */ /* 0x000fda0003f05270 */
[----:B------:R-:W-:Y:S05]  /*1a1c0*/  @!P0 BRA `(.L_x_2524) ;  /* 0x0000000000148947 */ /* 0x000fea0003800000 */
[----:B------:R-:W-:Y:S01]  /*1a1d0*/  UMOV UR4, 0xffffffff ;  /* 0xffffffff00047882 */ /* 0x000fe20000000000 */
[----:B---3--:R-:W-:Y:S02]  /*1a1e0*/  VIADD R10, R10, 0xffffffff ;  /* 0xffffffff0a0a7836 */ /* 0x008fe40000000000 */
[----:B------:R-:W-:Y:S05]  /*1a1f0*/  BRA.DIV UR4, `(.L_x_2525) ;  /* 0x0000002a04e07947 */ /* 0x000fea000b800000 */
[----:B0-----:R0:W2:Y:S02]  /*1a200*/  SHFL.IDX PT, R2, R2, R10, 0x1f ;  /* 0x00001f0a02027589 */ /* 0x0010a400000e0000 */
.L_x_2600:
[----:B--2---:R-:W-:-:S07]  /*1a210*/  IMAD.MOV.U32 R5, RZ, RZ, R2 ;  /* 0x000000ffff057224 */ /* 0x004fce00078e0002 */
.L_x_2524:
[----:B0-----:R-:W-:Y:S01]  /*1a220*/  IMAD R2, R5, R8, R9 ;  /* 0x0000000805027224 */ /* 0x001fe200078e0209 */
[----:B------:R-:W-:-:S03]  /*1a230*/  ISETP.NE.AND P0, PT, R7, 0x1, PT ;  /* 0x000000010700780c */ /* 0x000fc60003f05270 */
[----:B------:R-:W-:Y:S01]  /*1a240*/  IMAD.IADD R4, R4, 0x1, -R2 ;  /* 0x0000000104047824 */ /* 0x000fe200078e0a02 */
[----:B------:R0:W-:Y:S09]  /*1a250*/  STL [R1], R2 ;  /* 0x0000000201007387 */ /* 0x0001f20000100800 */
[----:B------:R-:W-:Y:S05]  /*1a260*/  @!P0 BRA `(.L_x_2526) ;  /* 0x0000000000e48947 */ /* 0x000fea0003800000 */
[----:B------:R-:W-:-:S04]  /*1a270*/  IABS R5, R0 ;  /* 0x0000000000057213 */ /* 0x000fc80000000000 */
        /* <DEDUP_REMOVED lines=25> */
[----:B-1-3--:R-:W-:Y:S02]  /*1a410*/  IMAD R6, R2, R5, RZ ;  /* 0x0000000502067224 */ /* 0x00afe400078e02ff */
        /* <DEDUP_REMOVED lines=30> */
.L_x_2526:
[----:B------:R-:W2:Y:S01]  /*1a600*/  LDL R5, [R1+0xc] ;  /* 0x00000c0001057983 */ /* 0x000ea20000100800 */
[----:B0-----:R-:W2:Y:S01]  /*1a610*/  LDC.64 R2, c[0x0][0xc90] ;  /* 0x00032400ff027b82 */ /* 0x001ea20000000a00 */
[----:B------:R-:W-:Y:S01]  /*1a620*/  ULDC.64 UR4, c[0x0][0x208] ;  /* 0x0000820000047ab9 */ /* 0x000fe20000000a00 */
[----:B--2---:R-:W-:-:S05]  /*1a630*/  IMAD.WIDE R2, R5, 0x4, R2 ;  /* 0x0000000405027825 */ /* 0x004fca00078e0202 */
[----:B-1-3--:R-:W2:Y:S02]  /*1a640*/  LDG.E R6, desc[UR4][R2.64] ;  /* 0x0000000402067981 */ /* 0x00aea4000c1e1900 */
        /* <DEDUP_REMOVED lines=59> */
.L_x_2527:
[----:B-1----:R-:W-:-:S05]  /*1aa00*/  LOP3.LUT R3, RZ, R4, RZ, 0x33, !PT ;  /* 0x00000004ff037212 */ /* 0x002fca00078e33ff */
[----:B------:R-:W-:-:S05]  /*1aa10*/  IMAD.IADD R0, R0, 0x1, R3 ;  /* 0x0000000100007824 */ /* 0x000fca00078e0203 */
[----:B------:R1:W-:Y:S01]  /*1aa20*/  STL [R1+0x4], R0 ;  /* 0x0000040001007387 */ /* 0x0003e20000100800 */
[----:B------:R-:W-:Y:S05]  /*1aa30*/  BRA `(.L_x_2528) ;  /* 0x0000000000287947 */ /* 0x000fea0003800000 */
.L_x_2520:
        /* <DEDUP_REMOVED lines=10> */
.L_x_2528:
[----:B0-----:R-:W2:Y:S04]  /*1aae0*/  LDL R2, [R1+0xc] ;  /* 0x00000c0001027983 */ /* 0x001ea80000100800 */
[----:B------:R-:W3:Y:S04]  /*1aaf0*/  LDL R3, [R1+0x8] ;  /* 0x0000080001037983 */ /* 0x000ee80000100800 */
[----:B------:R-:W4:Y:S04]  /*1ab00*/  LDL R5, [R1+0x4] ;  /* 0x0000040001057983 */ /* 0x000f280000100800 */
[----:B------:R-:W4:Y:S01]  /*1ab10*/  LDL R4, [R1] ;  /* 0x0000000001047983 */ /* 0x000f220000100800 */
[----:B-1----:R-:W0:Y:S01]  /*1ab20*/  S2R R0, SR_TID.X ;  /* 0x0000000000007919 */ /* 0x002e220000002100 */
[----:B------:R-:W-:Y:S05]  /*1ab30*/  WARPSYNC.ALL ;  /* 0x0000000000007948 */ /* 0x000fea0003800000 */
[----:B0-----:R-:W-:Y:S01]  /*1ab40*/  LOP3.LUT R0, R0, 0x1f, RZ, 0xc0, !PT ;  /* 0x0000001f00007812 */ /* 0x001fe200078ec0ff */
[----:B------:R-:W-:Y:S03]  /*1ab50*/  BAR.SYNC.DEFER_BLOCKING 0x4, 0x180 ;  /* 0x0106000000007b1d */ /* 0x000fe60000010000 */
[----:B------:R-:W-:-:S13]  /*1ab60*/  ISETP.NE.AND P0, PT, R0, RZ, PT ;  /* 0x000000ff0000720c */ /* 0x000fda0003f05270 */
[----:B------:R-:W0:Y:S01]  /*1ab70*/  @!P0 S2R R0, SR_CgaCtaId ;  /* 0x0000000000008919 */ /* 0x000e220000008800 */
[----:B--2---:R-:W-:Y:S01]  /*1ab80*/  IMAD.MOV.U32 R7, RZ, RZ, R2 ;  /* 0x000000ffff077224 */ /* 0x004fe200078e0002 */
[----:B------:R-:W-:Y:S01]  /*1ab90*/  @!P0 MOV R2, 0x400 ;  /* 0x0000040000028802 */ /* 0x000fe20000000f00 */
[----:B---3--:R-:W-:-:S03]  /*1aba0*/  IMAD.MOV.U32 R6, RZ, RZ, R3 ;  /* 0x000000ffff067224 */ /* 0x008fc600078e0003 */
[----:B0-----:R-:W-:-:S05]  /*1abb0*/  @!P0 LEA R18, R0, R2, 0x18 ;  /* 0x0000000200128211 */ /* 0x001fca00078ec0ff */
[----:B----4-:R0:W-:Y:S01]  /*1abc0*/  @!P0 STS.128 [R18+0x388d0], R4 ;  /* 0x0388d00412008388 */ /* 0x0101e20000000c00 */
[----:B------:R-:W-:Y:S06]  /*1abd0*/  BAR.ARV 0x5, 0x180 ;  /* 0x0146000000007b1d */ /* 0x000fec0000002000 */
.L_x_2517:
[----:B------:R-:W2:Y:S01]  /*1abe0*/  LDL R0, [R1+0xc] ;  /* 0x00000c0001007983 */ /* 0x000ea20000100800 */
[----:B------:R-:W-:Y:S02]  /*1abf0*/  ULDC UR4, c[0x0][0xc3c] ;  /* 0x00030f0000047ab9 */ /* 0x000fe40000000800 */
[----:B--2---:R-:W-:-:S13]  /*1ac00*/  ISETP.GE.AND P0, PT, R0, UR4, PT ;  /* 0x0000000400007c0c */ /* 0x004fda000bf06270 */
[----:B------:R-:W-:Y:S05]  /*1ac10*/  @!P0 BRA `(.L_x_2529) ;  /* 0xffffff98000c8947 */ /* 0x000fea000383ffff */
[----:B------:R-:W-:Y:S05]  /*1ac20*/  BSYNC B8 ;  /* 0x0000000000087941 */ /* 0x000fea0003800000 */
.L_x_2414:
[----:B0-----:R-:W2:Y:S01]  /*1ac30*/  LDL.LU R0, [R1+0x58] ;  /* 0x0000580001007983 */ /* 0x001ea20000300800 */
[----:B------:R-:W-:Y:S01]  /*1ac40*/  BSSY B0, `(.L_x_2530) ;  /* 0x000000b000007945 */ /* 0x000fe20003800000 */
[----:B-1----:R-:W0:Y:S01]  /*1ac50*/  S2R R5, SR_CgaCtaId ;  /* 0x0000000000057919 */ /* 0x002e220000008800 */
        /* <DEDUP_REMOVED lines=9> */
.L_x_2601:
[----:B------:R-:W-:Y:S05]  /*1acf0*/  BSYNC B0 ;  /* 0x0000000000007941 */ /* 0x000fea0003800000 */
.L_x_2530:
[----:B------:R-:W-:-:S03]  /*1ad00*/  UMOV UR4, 0xffffffff ;  /* 0xffffffff00047882 */ /* 0x000fc60000000000 */
[----:B------:R-:W-:Y:S05]  /*1ad10*/  BRA.DIV UR4, `(.L_x_2532) ;  /* 0x0000002204587947 */ /* 0x000fea000b800000 */
[----:B------:R-:W1:Y:S02]  /*1ad20*/  S2R R2, SR_TID.X ;  /* 0x0000000000027919 */ /* 0x000e640000002100 */
[----:B-1----:R-:W-:-:S04]  /*1ad30*/  SHF.R.U32.HI R2, RZ, 0x5, R2 ;  /* 0x00000005ff027819 */ /* 0x002fc80000011602 */
[----:B------:R-:W-:-:S05]  /*1ad40*/  LOP3.LUT R2, R2, 0x3, RZ, 0xc0, !PT ;  /* 0x0000000302027812 */ /* 0x000fca00078ec0ff */
[----:B------:R1:W2:Y:S02]  /*1ad50*/  SHFL.IDX PT, R14, R2, RZ, 0x1f ;  /* 0x00001fff020e7589 */ /* 0x0002a400000e0000 */
.L_x_2604:
[----:B--2---:R-:W-:Y:S01]  /*1ad60*/  ISETP.NE.AND P0, PT, R14, RZ, PT ;  /* 0x000000ff0e00720c */ /* 0x004fe20003f05270 */
[----:B------:R-:W-:-:S12]  /*1ad70*/  BSSY B0, `(.L_x_2533) ;  /* 0x0000027000007945 */ /* 0x000fd80003800000 */
[----:B------:R-:W-:Y:S05]  /*1ad80*/  @P0 BRA `(.L_x_2534) ;  /* 0x0000000000940947 */ /* 0x000fea0003800000 */
[----:B------:R-:W-:-:S03]  /*1ad90*/  UMOV UR4, 0xffffffff ;  /* 0xffffffff00047882 */ /* 0x000fc60000000000 */
[----:B------:R-:W-:Y:S05]  /*1ada0*/  BRA.DIV UR4, `(.L_x_2535) ;  /* 0x0000002204687947 */ /* 0x000fea000b800000 */
[----:B------:R-:W-:-:S13]  /*1adb0*/  ELECT P6, URZ, PT ;  /* 0x00000000003f782f */ /* 0x000fda00038c0000 */
.L_x_2607:
        /* <DEDUP_REMOVED lines=8> */
.L_x_2536:
        /* <DEDUP_REMOVED lines=13> */
.L_x_2608:
[----:B------:R-:W1:Y:S02]  /*1af10*/  SYNCS.PHASECHK.TRANS64.TRYWAIT P0, [R7+URZ], R2 ;  /* 0x00000002070075a7 */ /* 0x000e64000800017f */
[----:B-1----:R-:W-:Y:S05]  /*1af20*/  @!P0 BRA `(.L_x_2538) ;  /* 0x00000020003c8947 */ /* 0x002fea0003800000 */
.L_x_2609:
[----:B------:R-:W-:Y:S05]  /*1af30*/  @!P2 BRA `(.L_x_2539) ;  /* 0x000000000004a947 */ /* 0x000fea0003800000 */
[----:B------:R-:W-:Y:S01]  /*1af40*/  BPT.TRAP 0x1 ;  /* 0x000000040000795c */ /* 0x000fe20000300000 */
.L_x_2539:
[----:B------:R-:W-:-:S04]  /*1af50*/  VIADD R0, R0, 0x38860 ;  /* 0x0003886000007836 */ /* 0x000fc80000000000 */
[----:B------:R-:W-:-:S04]  /*1af60*/  IMAD R4, R19, 0x8, R0 ;  /* 0x0000000813047824 */ /* 0x000fc800078e0200 */
[----:B------:R-:W2:Y:S02]  /*1af70*/  SYNCS.PHASECHK.TRANS64.TRYWAIT P0, [R4+URZ], R5 ;  /* 0x00000005040075a7 */ /* 0x000ea4000800017f */
[----:B--2---:R-:W-:Y:S05]  /*1af80*/  @!P0 BRA `(.L_x_2540) ;  /* 0x0000002000388947 */ /* 0x004fea0003800000 */
.L_x_2610:
[----:B------:R-:W-:-:S07]  /*1af90*/  IMAD R3, R3, 0x8, R0 ;  /* 0x0000000803037824 */ /* 0x000fce00078e0200 */
.L_x_2541:
[----:B---3--:R3:W4:Y:S02]  /*1afa0*/  SYNCS.PHASECHK.TRANS64.TRYWAIT P0, [R3+URZ], R2 ;  /* 0x00000002030075a7 */ /* 0x008724000800017f */
[----:B----4-:R-:W-:Y:S05]  /*1afb0*/  @!P0 NANOSLEEP.SYNCS 0x989680 ;  /* 0x009896800000895d */ /* 0x010fea0003900000 */
[----:B------:R-:W4:Y:S02]  /*1afc0*/  @!P0 SYNCS.PHASECHK.TRANS64 P0, [R3+URZ], R2 ;  /* 0x00000002030085a7 */ /* 0x000f24000800007f */
[----:B----4-:R-:W-:Y:S05]  /*1afd0*/  @!P0 BRA `(.L_x_2541) ;  /* 0xfffffffc00f08947 */ /* 0x010fea000383ffff */
.L_x_2534:
[----:B------:R-:W-:Y:S05]  /*1afe0*/  BSYNC B0 ;  /* 0x0000000000007941 */ /* 0x000fea0003800000 */
.L_x_2533:
[----:B------:R-:W-:Y:S05]  /*1aff0*/  EXIT ;  /* 0x000000000000794d */ /* 0x000fea0003800000 */
.L_x_2353:
[----:B------:R-:W-:-:S13]  /*1b000*/  R2UR UR4, R17 ;  /* 0x00000000110472ca */ /* 0x000fda00000e0000 */
[----:B0-----:R-:W-:-:S04]  /*1b010*/  IMAD.U32 R3, RZ, RZ, UR4 ;  /* 0x00000004ff037e24 */ /* 0x001fc8000f8e00ff */
[----:B------:R0:W1:Y:S03]  /*1b020*/  SYNCS.PHASECHK.TRANS64.TRYWAIT P1, [R3+URZ+0x38800], R0 ;  /* 0x03880000030075a7 */ /* 0x000066000802017f */
[----:B-1----:R-:W-:Y:S05]  /*1b030*/  @!P1 NANOSLEEP.SYNCS 0x989680 ;  /* 0x009896800000995d */ /* 0x002fea0003900000 */
[----:B------:R-:W1:Y:S02]  /*1b040*/  @!P1 SYNCS.PHASECHK.TRANS64 P1, [R3+URZ+0x38800], R0 ;  /* 0x03880000030095a7 */ /* 0x000e64000802007f */
[----:B-1----:R-:W-:Y:S05]  /*1b050*/  @!P1 BRA `(.L_x_2353) ;  /* 0xfffffffc00e89947 */ /* 0x002fea000383ffff */
[----:B------:R-:W-:Y:S05]  /*1b060*/  BRA `(.L_x_2542) ;  /* 0xfffffe7000c47947 */ /* 0x000fea000383ffff */
.L_x_2357:
[----:B-1----:R1:W2:Y:S02]  /*1b070*/  SYNCS.PHASECHK.TRANS64.TRYWAIT P2, [R0+URZ+0x38830], R3 ;  /* 0x03883003000075a7 */ /* 0x0022a4000804017f */
[----:B--2---:R-:W-:Y:S05]  /*1b080*/  @!P2 NANOSLEEP.SYNCS 0x989680 ;  /* 0x009896800000a95d */ /* 0x004fea0003900000 */
[----:B------:R-:W2:Y:S02]  /*1b090*/  @!P2 SYNCS.PHASECHK.TRANS64 P2, [R0+URZ+0x38830], R3 ;  /* 0x038830030000a5a7 */ /* 0x000ea4000804007f */
[----:B--2---:R-:W-:Y:S05]  /*1b0a0*/  @!P2 BRA `(.L_x_2357) ;  /* 0xfffffffc00f0a947 */ /* 0x004fea000383ffff */
[----:B------:R-:W-:Y:S05]  /*1b0b0*/  BRA `(.L_x_2356) ;  /* 0xfffffe7000f47947 */ /* 0x000fea000383ffff */
.L_x_2362:
[----:B------:R-:W-:-:S13]  /*1b0c0*/  R2UR UR4, R3 ;  /* 0x00000000030472ca */ /* 0x000fda00000e0000 */
[----:B-1----:R-:W-:-:S04]  /*1b0d0*/  IMAD.U32 R152, RZ, RZ, UR4 ;  /* 0x00000004ff987e24 */ /* 0x002fc8000f8e00ff */
[----:B------:R1:W2:Y:S03]  /*1b0e0*/  SYNCS.PHASECHK.TRANS64.TRYWAIT P3, [R152+URZ+0x38830], R4 ;  /* 0x03883004980075a7 */ /* 0x0002a6000806017f */
[----:B--2---:R-:W-:Y:S05]  /*1b0f0*/  @!P3 NANOSLEEP.SYNCS 0x989680 ;  /* 0x009896800000b95d */ /* 0x004fea0003900000 */
[----:B------:R-:W2:Y:S02]  /*1b100*/  @!P3 SYNCS.PHASECHK.TRANS64 P3, [R152+URZ+0x38830], R4 ;  /* 0x038830049800b5a7 */ /* 0x000ea4000806007f */
[----:B--2---:R-:W-:Y:S05]  /*1b110*/  @!P3 BRA `(.L_x_2362) ;  /* 0xfffffffc00e8b947 */ /* 0x004fea000383ffff */
[----:B------:R-:W-:Y:S05]  /*1b120*/  BRA `(.L_x_2361) ;  /* 0xfffffeac00487947 */ /* 0x000fea000383ffff */
.L_x_2366:
[----:B--2---:R-:W-:-:S04]  /*1b130*/  IMAD.U32 R2, RZ, RZ, UR4 ;  /* 0x00000004ff027e24 */ /* 0x004fc8000f8e00ff */
[----:B------:R2:W3:Y:S03]  /*1b140*/  SYNCS.PHASECHK.TRANS64.TRYWAIT P3, [R2+URZ+0x38850], R0 ;  /* 0x03885000020075a7 */ /* 0x0004e6000806017f */
[----:B---3--:R-:W-:Y:S05]  /*1b150*/  @!P3 NANOSLEEP.SYNCS 0x989680 ;  /* 0x009896800000b95d */ /* 0x008fea0003900000 */
[----:B------:R-:W3:Y:S02]  /*1b160*/  @!P3 SYNCS.PHASECHK.TRANS64 P3, [R2+URZ+0x38850], R0 ;  /* 0x038850000200b5a7 */ /* 0x000ee4000806007f */
[----:B---3--:R-:W-:Y:S05]  /*1b170*/  @!P3 BRA `(.L_x_2366) ;  /* 0xfffffffc00ecb947 */ /* 0x008fea000383ffff */
[----:B------:R-:W-:Y:S05]  /*1b180*/  BRA `(.L_x_2365) ;  /* 0xfffffed0006c7947 */ /* 0x000fea000383ffff */
.L_x_2372:
[----:B-1----:R-:W-:-:S04]  /*1b190*/  IMAD.U32 R4, RZ, RZ, UR4 ;  /* 0x00000004ff047e24 */ /* 0x002fc8000f8e00ff */
[----:B------:R1:W2:Y:S03]  /*1b1a0*/  SYNCS.PHASECHK.TRANS64.TRYWAIT P2, [R4+URZ+0x38830], R3 ;  /* 0x03883003040075a7 */ /* 0x0002a6000804017f */
[----:B--2---:R-:W-:Y:S05]  /*1b1b0*/  @!P2 NANOSLEEP.SYNCS 0x989680 ;  /* 0x009896800000a95d */ /* 0x004fea0003900000 */
[----:B------:R-:W2:Y:S02]  /*1b1c0*/  @!P2 SYNCS.PHASECHK.TRANS64 P2, [R4+URZ+0x38830], R3 ;  /* 0x038830030400a5a7 */ /* 0x000ea4000804007f */
[----:B--2---:R-:W-:Y:S05]  /*1b1d0*/  @!P2 BRA `(.L_x_2372) ;  /* 0xfffffffc00eca947 */ /* 0x004fea000383ffff */
[----:B------:R-:W-:Y:S05]  /*1b1e0*/  BRA `(.L_x_2371) ;  /* 0xfffffee8005c7947 */ /* 0x000fea000383ffff */
.L_x_2376:
[----:B---3--:R-:W-:-:S04]  /*1b1f0*/  IMAD.U32 R2, RZ, RZ, UR4 ;  /* 0x00000004ff027e24 */ /* 0x008fc8000f8e00ff */
[----:B------:R3:W4:Y:S03]  /*1b200*/  SYNCS.PHASECHK.TRANS64.TRYWAIT P2, [R2+URZ+0x38850], R0 ;  /* 0x03885000020075a7 */ /* 0x000726000804017f */
[----:B----4-:R-:W-:Y:S05]  /*1b210*/  @!P2 NANOSLEEP.SYNCS 0x989680 ;  /* 0x009896800000a95d */ /* 0x010fea0003900000 */
[----:B------:R-:W4:Y:S02]  /*1b220*/  @!P2 SYNCS.PHASECHK.TRANS64 P2, [R2+URZ+0x38850], R0 ;  /* 0x038850000200a5a7 */ /* 0x000f24000804007f */
[----:B----4-:R-:W-:Y:S05]  /*1b230*/  @!P2 BRA `(.L_x_2376) ;  /* 0xfffffffc00eca947 */ /* 0x010fea000383ffff */
[----:B------:R-:W-:Y:S05]  /*1b240*/  BRA `(.L_x_2375) ;  /* 0xffffff0c00847947 */ /* 0x000fea000383ffff */
.L_x_2381:
[----:B-1----:R-:W-:-:S04]  /*1b250*/  IMAD.U32 R7, RZ, RZ, UR8 ;  /* 0x00000008ff077e24 */ /* 0x002fc8000f8e00ff */
[----:B------:R1:W2:Y:S03]  /*1b260*/  SYNCS.PHASECHK.TRANS64.TRYWAIT P0, [R7+URZ+0x38850], R0 ;  /* 0x03885000070075a7 */ /* 0x0002a6000800017f */
[----:B--2---:R-:W-:Y:S05]  /*1b270*/  @!P0 NANOSLEEP.SYNCS 0x989680 ;  /* 0x009896800000895d */ /* 0x004fea0003900000 */
[----:B------:R-:W2:Y:S02]  /*1b280*/  @!P0 SYNCS.PHASECHK.TRANS64 P0, [R7+URZ+0x38850], R0 ;  /* 0x03885000070085a7 */ /* 0x000ea4000800007f */
[----:B--2---:R-:W-:Y:S05]  /*1b290*/  @!P0 BRA `(.L_x_2381) ;  /* 0xfffffffc00ec8947 */ /* 0x004fea000383ffff */
[----:B------:R-:W-:Y:S05]  /*1b2a0*/  BRA `(.L_x_2380) ;  /* 0xffffff2400947947 */ /* 0x000fea000383ffff */
.L_x_2428:
[----:B------:R-:W0:Y:S01]  /*1b2b0*/  S2R R4, SR_TID.X ;  /* 0x0000000000047919 */ /* 0x000e220000002100 */
[----:B------:R-:W-:Y:S01]  /*1b2c0*/  BSSY B0, `(.L_x_2543) ;  /* 0x000000a000007945 */ /* 0x000fe20003800000 */
[----:B------:R-:W-:Y:S02]  /*1b2d0*/  IMAD.MOV.U32 R12, RZ, RZ, RZ ;  /* 0x000000ffff0c7224 */ /* 0x000fe400078e00ff */
[----:B------:R-:W-:Y:S02]  /*1b2e0*/  IMAD.MOV.U32 R11, RZ, RZ, 0x1f ;  /* 0x0000001fff0b7424 */ /* 0x000fe400078e00ff */
[----:B------:R-:W-:Y:S01]  /*1b2f0*/  IMAD.MOV.U32 R15, RZ, RZ, -0x1 ;  /* 0xffffffffff0f7424 */ /* 0x000fe200078e00ff */
[----:B0-----:R-:W-:-:S04]  /*1b300*/  SHF.R.U32.HI R4, RZ, 0x5, R4 ;  /* 0x00000005ff047819 */ /* 0x001fc80000011604 */
[----:B------:R-:W-:-:S05]  /*1b310*/  LOP3.LUT R4, R4, 0x3, RZ, 0xc0, !PT ;  /* 0x0000000304047812 */ /* 0x000fca00078ec0ff */
[----:B------:R-:W-:-:S07]  /*1b320*/  IMAD.MOV.U32 R13, RZ, RZ, R4 ;  /* 0x000000ffff0d7224 */ /* 0x000fce00078e0004 */
[----:B--2---:R-:W-:Y:S05]  /*1b330*/  WARPSYNC.COLLECTIVE R15, `(.L_x_2544) ;  /* 0x000000000f087348 */ /* 0x004fea0003c00000 */
[----:B------:R0:W1:Y:S02]  /*1b340*/  SHFL.IDX P6, R14, R13, R12, R11 ;  /* 0x0000000c0d0e7389 */ /* 0x00006400000c000b */
[----:B012---:R-:W-:Y:S01]  /*1b350*/  ENDCOLLECTIVE ;  /* 0x000000000000791b */ /* 0x007fe20003800000 */
.L_x_2544:
[----:B------:R-:W-:Y:S05]  /*1b360*/  BSYNC B0 ;  /* 0x0000000000007941 */ /* 0x000fea0003800000 */
.L_x_2543:
[----:B------:R-:W-:Y:S05]  /*1b370*/  BRA `(.L_x_2545) ;  /* 0xffffffa0002c7947 */ /* 0x000fea000383ffff */
.L_x_2430:
[----:B------:R-:W-:Y:S01]  /*1b380*/  BSSY B0, `(.L_x_2546) ;  /* 0x0000006000007945 */ /* 0x000fe20003800000 */
[----:B------:R-:W-:-:S07]  /*1b390*/  IMAD.MOV.U32 R15, RZ, RZ, -0x1 ;  /* 0xffffffffff0f7424 */ /* 0x000fce00078e00ff */
[----:B--23--:R-:W-:Y:S05]  /*1b3a0*/  WARPSYNC.COLLECTIVE R15, `(.L_x_2547) ;  /* 0x000000000f0c7348 */ /* 0x00cfea0003c00000 */
[----:B------:R-:W-:Y:S02]  /*1b3b0*/  ELECT P6, UR62, PT ;  /* 0x00000000003e782f */ /* 0x000fe400038c0000 */
[----:B------:R-:W-:Y:S01]  /*1b3c0*/  MOV R14, UR62 ;  /* 0x0000003e000e7c02 */ /* 0x000fe20008000f00 */
[----:B--23--:R-:W-:Y:S10]  /*1b3d0*/  ENDCOLLECTIVE ;  /* 0x000000000000791b */ /* 0x00cff40003800000 */
.L_x_2547:
[----:B------:R-:W-:Y:S05]  /*1b3e0*/  BSYNC B0 ;  /* 0x0000000000007941 */ /* 0x000fea0003800000 */
.L_x_2546:
[----:B------:R-:W-:Y:S05]  /*1b3f0*/  BRA `(.L_x_2548) ;  /* 0xffffffa000307947 */ /* 0x000fea000383ffff */
.L_x_2432:
[----:B0-----:R0:W1:Y:S02]  /*1b400*/  SYNCS.PHASECHK.TRANS64.TRYWAIT P0, [R0+URZ+0x38840], R2 ;  /* 0x03884002000075a7 */ /* 0x001064000800017f */
[----:B-1----:R-:W-:Y:S05]  /*1b410*/  @!P0 NANOSLEEP.SYNCS 0x989680 ;  /* 0x009896800000895d */ /* 0x002fea0003900000 */
[----:B------:R-:W1:Y:S02]  /*1b420*/  @!P0 SYNCS.PHASECHK.TRANS64 P0, [R0+URZ+0x38840], R2 ;  /* 0x03884002000085a7 */ /* 0x000e64000800007f */
[----:B-1----:R-:W-:Y:S05]  /*1b430*/  @!P0 BRA `(.L_x_2432) ;  /* 0xfffffffc00f08947 */ /* 0x002fea000383ffff */
[----:B------:R-:W-:Y:S05]  /*1b440*/  BRA `(.L_x_2549) ;  /* 0xffffffa000947947 */ /* 0x000fea000383ffff */
.L_x_2436:
[----:B------:R-:W2:Y:S01]  /*1b450*/  LDL.LU R11, [R1+0x34] ;  /* 0x00003400010b7983 */ /* 0x000ea20000300800 */
[----:B------:R-:W-:Y:S02]  /*1b460*/  IMAD.MOV.U32 R13, RZ, RZ, R3 ;  /* 0x000000ffff0d7224 */ /* 0x000fe400078e0003 */
[----:B------:R-:W-:Y:S01]  /*1b470*/  IMAD.MOV.U32 R12, RZ, RZ, RZ ;  /* 0x000000ffff0c7224 */ /* 0x000fe200078e00ff */
[----:B------:R-:W0:Y:S01]  /*1b480*/  S2R R5, SR_TID.X ;  /* 0x0000000000057919 */ /* 0x000e220000002100 */
[----:B------:R-:W-:Y:S01]  /*1b490*/  IMAD.MOV.U32 R15, RZ, RZ, -0x1 ;  /* 0xffffffffff0f7424 */ /* 0x000fe200078e00ff */
[----:B0-----:R-:W-:-:S04]  /*1b4a0*/  LOP3.LUT R5, R5, 0x7f, RZ, 0xc0, !PT ;  /* 0x0000007f05057812 */ /* 0x001fc800078ec0ff */
[----:B------:R-:W-:-:S05]  /*1b4b0*/  SHF.R.U32.HI R5, RZ, 0x3, R5 ;  /* 0x00000003ff057819 */ /* 0x000fca0000011605 */
[----:B------:R-:W-:-:S04]  /*1b4c0*/  IMAD R2, R8, 0x80, R5 ;  /* 0x0000008008027824 */ /* 0x000fc800078e0205 */
[----:B------:R-:W-:Y:S02]  /*1b4d0*/  VIADD R5, R2, 0x10 ;  /* 0x0000001002057836 */ /* 0x000fe40000000000 */
[----:B--2---:R-:W-:Y:S02]  /*1b4e0*/  IMAD R0, R11, R7, RZ ;  /* 0x000000070b007224 */ /* 0x004fe400078e02ff */
[----:B------:R-:W-:-:S03]  /*1b4f0*/  IMAD.MOV.U32 R11, RZ, RZ, 0x181f ;  /* 0x0000181fff0b7424 */ /* 0x000fc600078e00ff */
[----:B------:R-:W-:-:S13]  /*1b500*/  ISETP.GE.AND P5, PT, R2, R0, PT ;  /* 0x000000000200720c */ /* 0x000fda0003fa6270 */
[----:B-----5:R-:W-:Y:S05]  /*1b510*/  WARPSYNC.COLLECTIVE R15, `(.L_x_2550) ;  /* 0x000000000f087348 */ /* 0x020fea0003c00000 */
[----:B------:R0:W1:Y:S02]  /*1b520*/  SHFL.IDX P6, R14, R13, R12, R11 ;  /* 0x0000000c0d0e7389 */ /* 0x00006400000c000b */
[----:B01---5:R-:W-:Y:S01]  /*1b530*/  ENDCOLLECTIVE ;  /* 0x000000000000791b */ /* 0x023fe20003800000 */
.L_x_2550:
[----:B------:R-:W-:Y:S02]  /*1b540*/  IMAD.MOV.U32 R13, RZ, RZ, R4 ;  /* 0x000000ffff0d7224 */ /* 0x000fe400078e0004 */
[----:B------:R-:W-:-:S07]  /*1b550*/  IMAD.MOV.U32 R6, RZ, RZ, R14 ;  /* 0x000000ffff067224 */ /* 0x000fce00078e000e */
[----:B------:R-:W-:Y:S05]  /*1b560*/  WARPSYNC.COLLECTIVE R15, `(.L_x_2551) ;  /* 0x000000000f087348 */ /* 0x000fea0003c00000 */
[----:B------:R0:W1:Y:S02]  /*1b570*/  SHFL.IDX P6, R14, R13, R12, R11 ;  /* 0x0000000c0d0e7389 */ /* 0x00006400000c000b */
[----:B01----:R-:W-:Y:S01]  /*1b580*/  ENDCOLLECTIVE ;  /* 0x000000000000791b */ /* 0x003fe20003800000 */
.L_x_2551:
        /* <DEDUP_REMOVED lines=20> */
.L_x_2552:
[----:B------:R-:W-:Y:S02]  /*1b6d0*/  IMAD.MOV.U32 R13, RZ, RZ, R4 ;  /* 0x000000ffff0d7224 */ /* 0x000fe400078e0004 */
[----:B------:R-:W-:-:S07]  /*1b6e0*/  IMAD.MOV.U32 R6, RZ, RZ, R14 ;  /* 0x000000ffff067224 */ /* 0x000fce00078e000e */
[----:B------:R-:W-:Y:S05]  /*1b6f0*/  WARPSYNC.COLLECTIVE R15, `(.L_x_2553) ;  /* 0x000000000f087348 */ /* 0x000fea0003c00000 */
[----:B------:R0:W1:Y:S02]  /*1b700*/  SHFL.IDX P6, R14, R13, R12, R11 ;  /* 0x0000000c0d0e7389 */ /* 0x00006400000c000b */
[----:B01----:R-:W-:Y:S01]  /*1b710*/  ENDCOLLECTIVE ;  /* 0x000000000000791b */ /* 0x003fe20003800000 */
.L_x_2553:
        /* <DEDUP_REMOVED lines=20> */
.L_x_2554:
[----:B------:R-:W-:Y:S02]  /*1b860*/  IMAD.MOV.U32 R13, RZ, RZ, R4 ;  /* 0x000000ffff0d7224 */ /* 0x000fe400078e0004 */
[----:B------:R-:W-:-:S07]  /*1b870*/  IMAD.MOV.U32 R6, RZ, RZ, R14 ;  /* 0x000000ffff067224 */ /* 0x000fce00078e000e */
[----:B------:R-:W-:Y:S05]  /*1b880*/  WARPSYNC.COLLECTIVE R15, `(.L_x_2555) ;  /* 0x000000000f087348 */ /* 0x000fea0003c00000 */
[----:B------:R0:W1:Y:S02]  /*1b890*/  SHFL.IDX P6, R14, R13, R12, R11 ;  /* 0x0000000c0d0e7389 */ /* 0x00006400000c000b */
[----:B01----:R-:W-:Y:S01]  /*1b8a0*/  ENDCOLLECTIVE ;  /* 0x000000000000791b */ /* 0x003fe20003800000 */
.L_x_2555:
        /* <DEDUP_REMOVED lines=20> */
.L_x_2556:
[----:B------:R-:W-:Y:S02]  /*1b9f0*/  IMAD.MOV.U32 R13, RZ, RZ, R4 ;  /* 0x000000ffff0d7224 */ /* 0x000fe400078e0004 */
[----:B------:R-:W-:-:S07]  /*1ba00*/  IMAD.MOV.U32 R6, RZ, RZ, R14 ;  /* 0x000000ffff067224 */ /* 0x000fce00078e000e */
[----:B------:R-:W-:Y:S05]  /*1ba10*/  WARPSYNC.COLLECTIVE R15, `(.L_x_2557) ;  /* 0x000000000f087348 */ /* 0x000fea0003c00000 */
[----:B------:R0:W1:Y:S02]  /*1ba20*/  SHFL.IDX P6, R14, R13, R12, R11 ;  /* 0x0000000c0d0e7389 */ /* 0x00006400000c000b */
[----:B01----:R-:W-:Y:S01]  /*1ba30*/  ENDCOLLECTIVE ;  /* 0x000000000000791b */ /* 0x003fe20003800000 */
.L_x_2557:
        /* <DEDUP_REMOVED lines=20> */
.L_x_2558:
[----:B------:R-:W-:Y:S02]  /*1bb80*/  IMAD.MOV.U32 R13, RZ, RZ, R4 ;  /* 0x000000ffff0d7224 */ /* 0x000fe400078e0004 */
[----:B------:R-:W-:-:S07]  /*1bb90*/  IMAD.MOV.U32 R6, RZ, RZ, R14 ;  /* 0x000000ffff067224 */ /* 0x000fce00078e000e */
[----:B------:R-:W-:Y:S05]  /*1bba0*/  WARPSYNC.COLLECTIVE R15, `(.L_x_2559) ;  /* 0x000000000f087348 */ /* 0x000fea0003c00000 */
[----:B------:R0:W1:Y:S02]  /*1bbb0*/  SHFL.IDX P6, R14, R13, R12, R11 ;  /* 0x0000000c0d0e7389 */ /* 0x00006400000c000b */
[----:B01----:R-:W-:Y:S01]  /*1bbc0*/  ENDCOLLECTIVE ;  /* 0x000000000000791b */ /* 0x003fe20003800000 */
.L_x_2559:
        /* <DEDUP_REMOVED lines=20> */
.L_x_2560:
[----:B------:R-:W-:Y:S02]  /*1bd10*/  IMAD.MOV.U32 R13, RZ, RZ, R4 ;  /* 0x000000ffff0d7224 */ /* 0x000fe400078e0004 */
[----:B------:R-:W-:-:S07]  /*1bd20*/  IMAD.MOV.U32 R6, RZ, RZ, R14 ;  /* 0x000000ffff067224 */ /* 0x000fce00078e000e */
[----:B------:R-:W-:Y:S05]  /*1bd30*/  WARPSYNC.COLLECTIVE R15, `(.L_x_2561) ;  /* 0x000000000f087348 */ /* 0x000fea0003c00000 */
[----:B------:R0:W1:Y:S02]  /*1bd40*/  SHFL.IDX P6, R14, R13, R12, R11 ;  /* 0x0000000c0d0e7389 */ /* 0x00006400000c000b */
[----:B01----:R-:W-:Y:S01]  /*1bd50*/  ENDCOLLECTIVE ;  /* 0x000000000000791b */ /* 0x003fe20003800000 */
.L_x_2561:
        /* <DEDUP_REMOVED lines=18> */
.L_x_2562:
[----:B------:R-:W-:-:S05]  /*1be80*/  VIADD R7, R2, 0x60 ;  /* 0x0000006002077836 */ /* 0x000fca0000000000 */
[----:B------:R-:W-:Y:S01]  /*1be90*/  ISETP.GE.AND P5, PT, R7, R0, PT ;  /* 0x000000000700720c */ /* 0x000fe20003fa6270 */
[----:B------:R-:W-:Y:S02]  /*1bea0*/  IMAD.MOV.U32 R13, RZ, RZ, R4 ;  /* 0x000000ffff0d7224 */ /* 0x000fe400078e0004 */
[----:B------:R-:W-:-:S10]  /*1beb0*/  IMAD.MOV.U32 R8, RZ, RZ, R14 ;  /* 0x000000ffff087224 */ /* 0x000fd400078e000e */
[----:B------:R-:W-:Y:S05]  /*1bec0*/  WARPSYNC.COLLECTIVE R15, `(.L_x_2563) ;  /* 0x000000000f087348 */ /* 0x000fea0003c00000 */
[----:B------:R0:W1:Y:S02]  /*1bed0*/  SHFL.IDX P6, R14, R13, R12, R11 ;  /* 0x0000000c0d0e7389 */ /* 0x00006400000c000b */
[----:B01----:R-:W-:Y:S01]  /*1bee0*/  ENDCOLLECTIVE ;  /* 0x000000000000791b */ /* 0x003fe20003800000 */
.L_x_2563:
        /* <DEDUP_REMOVED lines=18> */
.L_x_2564:
[----:B------:R-:W-:Y:S02]  /*1c010*/  IMAD.MOV.U32 R13, RZ, RZ, R4 ;  /* 0x000000ffff0d7224 */ /* 0x000fe400078e0004 */
[----:B------:R-:W-:-:S07]  /*1c020*/  IMAD.MOV.U32 R5, RZ, RZ, R14 ;  /* 0x000000ffff057224 */ /* 0x000fce00078e000e */
[----:B------:R-:W-:Y:S05]  /*1c030*/  WARPSYNC.COLLECTIVE R15, `(.L_x_2565) ;  /* 0x000000000f087348 */ /* 0x000fea0003c00000 */
[----:B------:R0:W1:Y:S02]  /*1c040*/  SHFL.IDX P6, R14, R13, R12, R11 ;  /* 0x0000000c0d0e7389 */ /* 0x00006400000c000b */
[----:B01----:R-:W-:Y:S01]  /*1c050*/  ENDCOLLECTIVE ;  /* 0x000000000000791b */ /* 0x003fe20003800000 */
.L_x_2565:
[----:B------:R-:W-:Y:S01]  /*1c060*/  IMAD.MOV.U32 R3, RZ, RZ, R14 ;  /* 0x000000ffff037224 */ /* 0x000fe200078e000e */
[----:B------:R-:W-:Y:S06]  /*1c070*/  BRA `(.L_x_2566) ;  /* 0xffffffa400607947 */ /* 0x000fec000383ffff */
.L_x_2441:
[----:B0-----:R0:W3:Y:S02]  /*1c080*/  SYNCS.PHASECHK.TRANS64.TRYWAIT P0, [R18+URZ+0x38820], R0 ;  /* 0x03882000120075a7 */ /* 0x0010e4000800017f */
[----:B---3--:R-:W-:Y:S05]  /*1c090*/  @!P0 NANOSLEEP.SYNCS 0x989680 ;  /* 0x009896800000895d */ /* 0x008fea0003900000 */
[----:B------:R-:W3:Y:S02]  /*1c0a0*/  @!P0 SYNCS.PHASECHK.TRANS64 P0, [R18+URZ+0x38820], R0 ;  /* 0x03882000120085a7 */ /* 0x000ee4000800007f */
[----:B---3--:R-:W-:Y:S05]  /*1c0b0*/  @!P0 BRA `(.L_x_2441) ;  /* 0xfffffffc00f08947 */ /* 0x008fea000383ffff */
[----:B------:R-:W-:Y:S05]  /*1c0c0*/  BRA `(.L_x_2567) ;  /* 0xffffffa400dc7947 */ /* 0x000fea000383ffff */
.L_x_2450:
[----:B-1----:R1:W2:Y:S02]  /*1c0d0*/  SYNCS.PHASECHK.TRANS64.TRYWAIT P0, [R3+URZ+0x38840], R2 ;  /* 0x03884002030075a7 */ /* 0x0022a4000800017f */
[----:B--2---:R-:W-:Y:S05]  /*1c0e0*/  @!P0 NANOSLEEP.SYNCS 0x989680 ;  /* 0x009896800000895d */ /* 0x004fea0003900000 */
[----:B------:R-:W2:Y:S02]  /*1c0f0*/  @!P0 SYNCS.PHASECHK.TRANS64 P0, [R3+URZ+0x38840], R2 ;  /* 0x03884002030085a7 */ /* 0x000ea4000800007f */
[----:B--2---:R-:W-:Y:S05]  /*1c100*/  @!P0 BRA `(.L_x_2450) ;  /* 0xfffffffc00f08947 */ /* 0x004fea000383ffff */
[----:B------:R-:W-:Y:S05]  /*1c110*/  BRA `(.L_x_2568) ;  /* 0xffffffa800bc7947 */ /* 0x000fea000383ffff */
.L_x_2458:
[----:B0-----:R0:W1:Y:S02]  /*1c120*/  SYNCS.PHASECHK.TRANS64.TRYWAIT P0, [R3+URZ+0x60], R2 ;  /* 0x00006002030075a7 */ /* 0x001064000800017f */
[----:B-1----:R-:W-:Y:S05]  /*1c130*/  @!P0 NANOSLEEP.SYNCS 0x989680 ;  /* 0x009896800000895d */ /* 0x002fea0003900000 */
[----:B------:R-:W1:Y:S02]  /*1c140*/  @!P0 SYNCS.PHASECHK.TRANS64 P0, [R3+URZ+0x60], R2 ;  /* 0x00006002030085a7 */ /* 0x000e64000800007f */
[----:B-1----:R-:W-:Y:S05]  /*1c150*/  @!P0 BRA `(.L_x_2458) ;  /* 0xfffffffc00f08947 */ /* 0x002fea000383ffff */
[----:B------:R-:W-:Y:S05]  /*1c160*/  BRA `(.L_x_2569) ;  /* 0xffffffb000107947 */ /* 0x000fea000383ffff */
.L_x_2469:
[----:B-1----:R1:W2:Y:S02]  /*1c170*/  SYNCS.PHASECHK.TRANS64.TRYWAIT P0, [R3+URZ+0x38840], R2 ;  /* 0x03884002030075a7 */ /* 0x0022a4000800017f */
[----:B--2---:R-:W-:Y:S05]  /*1c180*/  @!P0 NANOSLEEP.SYNCS 0x989680 ;  /* 0x009896800000895d */ /* 0x004fea0003900000 */
[----:B------:R-:W2:Y:S02]  /*1c190*/  @!P0 SYNCS.PHASECHK.TRANS64 P0, [R3+URZ+0x38840], R2 ;  /* 0x03884002030085a7 */ /* 0x000ea4000800007f */
[----:B--2---:R-:W-:Y:S05]  /*1c1a0*/  @!P0 BRA `(.L_x_2469) ;  /* 0xfffffffc00f08947 */ /* 0x004fea000383ffff */
[----:B------:R-:W-:Y:S05]  /*1c1b0*/  BRA `(.L_x_2570) ;  /* 0xffffffb8001c7947 */ /* 0x000fea000383ffff */
.L_x_2477:
[----:B0-----:R0:W1:Y:S02]  /*1c1c0*/  SYNCS.PHASECHK.TRANS64.TRYWAIT P0, [R2+URZ+0x60], R3 ;  /* 0x00006003020075a7 */ /* 0x001064000800017f */
[----:B-1----:R-:W-:Y:S05]  /*1c1d0*/  @!P0 NANOSLEEP.SYNCS 0x989680 ;  /* 0x009896800000895d */ /* 0x002fea0003900000 */
[----:B------:R-:W1:Y:S02]  /*1c1e0*/  @!P0 SYNCS.PHASECHK.TRANS64 P0, [R2+URZ+0x60], R3 ;  /* 0x00006003020085a7 */ /* 0x000e64000800007f */
[----:B-1----:R-:W-:Y:S05]  /*1c1f0*/  @!P0 BRA `(.L_x_2477) ;  /* 0xfffffffc00f08947 */ /* 0x002fea000383ffff */
[----:B------:R-:W-:Y:S05]  /*1c200*/  BRA `(.L_x_2571) ;  /* 0xffffffbc00707947 */ /* 0x000fea000383ffff */
.L_x_2488:
[----:B--2---:R2:W3:Y:S02]  /*1c210*/  SYNCS.PHASECHK.TRANS64.TRYWAIT P0, [R2+URZ+0x38840], R3 ;  /* 0x03884003020075a7 */ /* 0x0044e4000800017f */
[----:B---3--:R-:W-:Y:S05]  /*1c220*/  @!P0 NANOSLEEP.SYNCS 0x989680 ;  /* 0x009896800000895d */ /* 0x008fea0003900000 */
[----:B------:R-:W3:Y:S02]  /*1c230*/  @!P0 SYNCS.PHASECHK.TRANS64 P0, [R2+URZ+0x38840], R3 ;  /* 0x03884003020085a7 */ /* 0x000ee4000800007f */
[----:B---3--:R-:W-:Y:S05]  /*1c240*/  @!P0 BRA `(.L_x_2488) ;  /* 0xfffffffc00f08947 */ /* 0x008fea000383ffff */
[----:B------:R-:W-:Y:S05]  /*1c250*/  BRA `(.L_x_2572) ;  /* 0xffffffc4004c7947 */ /* 0x000fea000383ffff */
.L_x_2496:
[----:B0-----:R0:W1:Y:S02]  /*1c260*/  SYNCS.PHASECHK.TRANS64.TRYWAIT P0, [R2+URZ+0x60], R5 ;  /* 0x00006005020075a7 */ /* 0x001064000800017f */
[----:B-1----:R-:W-:Y:S05]  /*1c270*/  @!P0 NANOSLEEP.SYNCS 0x989680 ;  /* 0x009896800000895d */ /* 0x002fea0003900000 */
[----:B------:R-:W1:Y:S02]  /*1c280*/  @!P0 SYNCS.PHASECHK.TRANS64 P0, [R2+URZ+0x60], R5 ;  /* 0x00006005020085a7 */ /* 0x000e64000800007f */
[----:B-1----:R-:W-:Y:S05]  /*1c290*/  @!P0 BRA `(.L_x_2496) ;  /* 0xfffffffc00f08947 */ /* 0x002fea000383ffff */
[----:B------:R-:W-:Y:S05]  /*1c2a0*/  BRA `(.L_x_2573) ;  /* 0xffffffc800a07947 */ /* 0x000fea000383ffff */
.L_x_2509:
[----:B--2---:R2:W3:Y:S02]  /*1c2b0*/  SYNCS.PHASECHK.TRANS64.TRYWAIT P0, [R0+URZ+0x38860], R2 ;  /* 0x03886002000075a7 */ /* 0x0044e4000800017f */
[----:B---3--:R-:W-:Y:S05]  /*1c2c0*/  @!P0 NANOSLEEP.SYNCS 0x989680 ;  /* 0x009896800000895d */ /* 0x008fea0003900000 */
[----:B------:R-:W3:Y:S02]  /*1c2d0*/  @!P0 SYNCS.PHASECHK.TRANS64 P0, [R0+URZ+0x38860], R2 ;  /* 0x03886002000085a7 */ /* 0x000ee4000800007f */
[----:B---3--:R-:W-:Y:S05]  /*1c2e0*/  @!P0 BRA `(.L_x_2509) ;  /* 0xfffffffc00f08947 */ /* 0x008fea000383ffff */
[----:B------:R-:W-:Y:S05]  /*1c2f0*/  BRA `(.L_x_2574) ;  /* 0xffffffd000687947 */ /* 0x000fea000383ffff */
.L_x_2518:
[----:B------:R-:W2:Y:S01]  /*1c300*/  LDL R0, [R1] ;  /* 0x0000000001007983 */ /* 0x000ea20000100800 */
[----:B------:R-:W-:Y:S01]  /*1c310*/  BSSY B0, `(.L_x_2575) ;  /* 0x0000008000007945 */ /* 0x000fe20003800000 */
[----:B0-----:R-:W-:Y:S02]  /*1c320*/  IMAD.MOV.U32 R12, RZ, RZ, RZ ;  /* 0x000000ffff0c7224 */ /* 0x001fe400078e00ff */
[----:B------:R-:W-:Y:S02]  /*1c330*/  IMAD.MOV.U32 R11, RZ, RZ, 0x1f ;  /* 0x0000001fff0b7424 */ /* 0x000fe400078e00ff */
[----:B------:R-:W-:Y:S02]  /*1c340*/  IMAD.MOV.U32 R15, RZ, RZ, -0x1 ;  /* 0xffffffffff0f7424 */ /* 0x000fe400078e00ff */
[----:B--2---:R-:W-:-:S07]  /*1c350*/  IMAD.MOV.U32 R13, RZ, RZ, R0 ;  /* 0x000000ffff0d7224 */ /* 0x004fce00078e0000 */
[----:B-1----:R-:W-:Y:S05]  /*1c360*/  WARPSYNC.COLLECTIVE R15, `(.L_x_2576) ;  /* 0x000000000f087348 */ /* 0x002fea0003c00000 */
[----:B------:R0:W2:Y:S02]  /*1c370*/  SHFL.IDX P6, R14, R13, R12, R11 ;  /* 0x0000000c0d0e7389 */ /* 0x0000a400000c000b */
[----:B012---:R-:W-:Y:S01]  /*1c380*/  ENDCOLLECTIVE ;  /* 0x000000000000791b */ /* 0x007fe20003800000 */
.L_x_2576:
[----:B------:R-:W-:Y:S05]  /*1c390*/  BSYNC B0 ;  /* 0x0000000000007941 */ /* 0x000fea0003800000 */
.L_x_2575:
        /* <DEDUP_REMOVED lines=9> */
.L_x_2577:
        /* <DEDUP_REMOVED lines=14> */
[C---:B------:R-:W-:Y:S02]  /*1c510*/  ISETP.GE.U32.AND P3, PT, R10.reuse, 0x4, PT ;  /* 0x000000040a00780c */ /* 0x040fe40003f66070 */
[C---:B------:R-:W-:Y:S02]  /*1c520*/  ISETP.GE.U32.AND P4, PT, R10.reuse, 0x8, PT ;  /* 0x000000080a00780c */ /* 0x040fe40003f86070 */
[----:B------:R-:W-:Y:S01]  /*1c530*/  ISETP.GE.U32.AND P5, PT, R10, 0x10, PT ;  /* 0x000000100a00780c */ /* 0x000fe20003fa6070 */
[----:B--2---:R-:W-:-:S02]  /*1c540*/  @!P1 IMAD.MOV.U32 R6, RZ, RZ, R5 ;  /* 0x000000ffff069224 */ /* 0x004fc400078e0005 */
[----:B------:R-:W-:Y:S02]  /*1c550*/  IMAD.MOV.U32 R5, RZ, RZ, RZ ;  /* 0x000000ffff057224 */ /* 0x000fe400078e00ff */
[----:B---3--:R-:W-:Y:S01]  /*1c560*/  @!P1 IMAD.MOV.U32 R7, RZ, RZ, R2 ;  /* 0x000000ffff079224 */ /* 0x008fe200078e0002 */
[----:B------:R-:W-:-:S03]  /*1c570*/  ISETP.NE.AND P1, PT, R10, RZ, PT ;  /* 0x000000ff0a00720c */ /* 0x000fc60003f25270 */
[----:B------:R-:W-:-:S04]  /*1c580*/  IMAD R2, R7, R6, RZ ;  /* 0x0000000607027224 */ /* 0x000fc800078e02ff */
[----:B------:R-:W-:-:S07]  /*1c590*/  IMAD.MOV.U32 R13, RZ, RZ, R2 ;  /* 0x000000ffff0d7224 */ /* 0x000fce00078e0002 */
[----:B------:R-:W-:Y:S05]  /*1c5a0*/  WARPSYNC.COLLECTIVE R15, `(.L_x_2578) ;  /* 0x000000000f087348 */ /* 0x000fea0003c00000 */
[----:B------:R0:W1:Y:S02]  /*1c5b0*/  SHFL.UP P6, R14, R13, R12, R11 ;  /* 0x0400000c0d0e7389 */ /* 0x00006400000c000b */
[----:B01----:R-:W-:Y:S01]  /*1c5c0*/  ENDCOLLECTIVE ;  /* 0x000000000000791b */ /* 0x003fe20003800000 */
.L_x_2578:
        /* <DEDUP_REMOVED lines=8> */
.L_x_2579:
        /* <DEDUP_REMOVED lines=8> */
.L_x_2580:
        /* <DEDUP_REMOVED lines=8> */
.L_x_2581:
        /* <DEDUP_REMOVED lines=8> */
.L_x_2582:
        /* <DEDUP_REMOVED lines=9> */
.L_x_2583:
[----:B------:R-:W-:Y:S01]  /*1c860*/  IMAD.MOV.U32 R9, RZ, RZ, R14 ;  /* 0x000000ffff097224 */ /* 0x000fe200078e000e */
[----:B------:R-:W-:Y:S06]  /*1c870*/  BRA `(.L_x_2584) ;  /* 0xffffffd400547947 */ /* 0x000fec000383ffff */
.L_x_2521:
        /* <DEDUP_REMOVED lines=8> */
.L_x_2586:
[----:B------:R-:W-:Y:S05]  /*1c900*/  BSYNC B0 ;  /* 0x0000000000007941 */ /* 0x000fea0003800000 */
.L_x_2585:
        /* <DEDUP_REMOVED lines=10> */
.L_x_2587:
        /* <DEDUP_REMOVED lines=8> */
.L_x_2588:
        /* <DEDUP_REMOVED lines=8> */
.L_x_2589:
        /* <DEDUP_REMOVED lines=8> */
.L_x_2590:
        /* <DEDUP_REMOVED lines=9> */
.L_x_2591:
[----:B------:R-:W-:Y:S01]  /*1cbc0*/  IMAD.MOV.U32 R9, RZ, RZ, R14 ;  /* 0x000000ffff097224 */ /* 0x000fe200078e000e */
[----:B------:R-:W-:Y:S06]  /*1cbd0*/  BRA `(.L_x_2592) ;  /* 0xffffffd4002c7947 */ /* 0x000fec000383ffff */
.L_x_2523:
[----:B------:R-:W-:Y:S01]  /*1cbe0*/  BSSY B0, `(.L_x_2593) ;  /* 0x0000006000007945 */ /* 0x000fe20003800000 */
[----:B------:R-:W-:Y:S01]  /*1cbf0*/  PLOP3.LUT P6, PT, P6, PT, PT, 0x8, 0x0 ;  /* 0x000000000000781c */ /* 0x000fe200037ce170 */
[----:B------:R-:W-:-:S12]  /*1cc00*/  IMAD.MOV.U32 R15, RZ, RZ, -0x1 ;  /* 0xffffffffff0f7424 */ /* 0x000fd800078e00ff */
[----:B0-----:R-:W-:Y:S05]  /*1cc10*/  WARPSYNC.COLLECTIVE R15, `(.L_x_2594) ;  /* 0x000000000f087348 */ /* 0x001fea0003c00000 */
[----:B------:R-:W-:Y:S01]  /*1cc20*/  VOTE.ANY R14, PT, P6 ;  /* 0x00000000000e7806 */ /* 0x000fe200030e0100 */
[----:B0-----:R-:W-:Y:S06]  /*1cc30*/  ENDCOLLECTIVE ;  /* 0x000000000000791b */ /* 0x001fec0003800000 */
.L_x_2594:
[----:B------:R-:W-:Y:S05]  /*1cc40*/  BSYNC B0 ;  /* 0x0000000000007941 */ /* 0x000fea0003800000 */
.L_x_2593:
        /* <DEDUP_REMOVED lines=10> */
.L_x_2595:
[----:B------:R-:W-:Y:S02]  /*1ccf0*/  IMAD.MOV.U32 R13, RZ, RZ, R7 ;  /* 0x000000ffff0d7224 */ /* 0x000fe400078e0007 */
[----:B------:R-:W-:-:S07]  /*1cd00*/  IMAD.MOV.U32 R0, RZ, RZ, R14 ;  /* 0x000000ffff007224 */ /* 0x000fce00078e000e */
[----:B------:R-:W-:Y:S05]  /*1cd10*/  WARPSYNC.COLLECTIVE R15, `(.L_x_2596) ;  /* 0x000000000f087348 */ /* 0x000fea0003c00000 */
[----:B------:R0:W1:Y:S02]  /*1cd20*/  SHFL.IDX P6, R14, R13, R12, R11 ;  /* 0x0000000c0d0e7389 */ /* 0x00006400000c000b */
[----:B01----:R-:W-:Y:S01]  /*1cd30*/  ENDCOLLECTIVE ;  /* 0x000000000000791b */ /* 0x003fe20003800000 */
.L_x_2596:
[----:B------:R-:W-:Y:S02]  /*1cd40*/  IMAD.MOV.U32 R7, RZ, RZ, R14 ;  /* 0x000000ffff077224 */ /* 0x000fe400078e000e */
[----:B------:R-:W-:-:S05]  /*1cd50*/  IMAD.IADD R6, R10, 0x1, R16 ;  /* 0x000000010a067824 */ /* 0x000fca00078e0210 */
[----:B------:R1:W-:Y:S01]  /*1cd60*/  STL [R1+0xc], R6 ;  /* 0x00000c0601007387 */ /* 0x0003e20000100800 */
[----:B------:R-:W-:Y:S05]  /*1cd70*/  BRA `(.L_x_2597) ;  /* 0xffffffd4000c7947 */ /* 0x000fea000383ffff */
.L_x_2525:
        /* <DEDUP_REMOVED lines=8> */
.L_x_2599:
[----:B------:R-:W-:Y:S05]  /*1ce00*/  BSYNC B0 ;  /* 0x0000000000007941 */ /* 0x000fea0003800000 */
.L_x_2598:
[----:B------:R-:W-:Y:S01]  /*1ce10*/  IMAD.MOV.U32 R2, RZ, RZ, R14 ;  /* 0x000000ffff027224 */ /* 0x000fe200078e000e */
[----:B------:R-:W-:Y:S06]  /*1ce20*/  BRA `(.L_x_2600) ;  /* 0xffffffd000f87947 */ /* 0x000fec000383ffff */
.L_x_2531:
[----:B0-----:R0:W1:Y:S02]  /*1ce30*/  SYNCS.PHASECHK.TRANS64.TRYWAIT P0, [R0+URZ+0x38820], R3 ;  /* 0x03882003000075a7 */ /* 0x001064000800017f */
[----:B-1----:R-:W-:Y:S05]  /*1ce40*/  @!P0 NANOSLEEP.SYNCS 0x989680 ;  /* 0x009896800000895d */ /* 0x002fea0003900000 */
[----:B------:R-:W1:Y:S02]  /*1ce50*/  @!P0 SYNCS.PHASECHK.TRANS64 P0, [R0+URZ+0x38820], R3 ;  /* 0x03882003000085a7 */ /* 0x000e64000800007f */
[----:B-1----:R-:W-:Y:S05]  /*1ce60*/  @!P0 BRA `(.L_x_2531) ;  /* 0xfffffffc00f08947 */ /* 0x002fea000383ffff */
[----:B------:R-:W-:Y:S05]  /*1ce70*/  BRA `(.L_x_2601) ;  /* 0xffffffdc009c7947 */ /* 0x000fea000383ffff */
.L_x_2532:
        /* <DEDUP_REMOVED lines=11> */
.L_x_2603:
[----:B------:R-:W-:Y:S05]  /*1cf30*/  BSYNC B0 ;  /* 0x0000000000007941 */ /* 0x000fea0003800000 */
.L_x_2602:
[----:B------:R-:W-:Y:S05]  /*1cf40*/  BRA `(.L_x_2604) ;  /* 0xffffffdc00847947 */ /* 0x000fea000383ffff */
.L_x_2535:
[----:B------:R-:W-:Y:S01]  /*1cf50*/  BSSY B1, `(.L_x_2605) ;  /* 0x0000006000017945 */ /* 0x000fe20003800000 */
[----:B------:R-:W-:-:S07]  /*1cf60*/  IMAD.MOV.U32 R15, RZ, RZ, -0x1 ;  /* 0xffffffffff0f7424 */ /* 0x000fce00078e00ff */
[----:B01----:R-:W-:Y:S05]  /*1cf70*/  WARPSYNC.COLLECTIVE R15, `(.L_x_2606) ;  /* 0x000000000f0c7348 */ /* 0x003fea0003c00000 */
[----:B------:R-:W-:Y:S02]  /*1cf80*/  ELECT P6, UR62, PT ;  /* 0x00000000003e782f */ /* 0x000fe400038c0000 */
[----:B------:R-:W-:Y:S01]  /*1cf90*/  MOV R14, UR62 ;  /* 0x0000003e000e7c02 */ /* 0x000fe20008000f00 */
[----:B01----:R-:W-:Y:S10]  /*1cfa0*/  ENDCOLLECTIVE ;  /* 0x000000000000791b */ /* 0x003ff40003800000 */
.L_x_2606:
[----:B------:R-:W-:Y:S05]  /*1cfb0*/  BSYNC B1 ;  /* 0x0000000000017941 */ /* 0x000fea0003800000 */
.L_x_2605:
[----:B------:R-:W-:Y:S05]  /*1cfc0*/  BRA `(.L_x_2607) ;  /* 0xffffffdc007c7947 */ /* 0x000fea000383ffff */
.L_x_2537:
[----:B0-----:R0:W1:Y:S02]  /*1cfd0*/  SYNCS.PHASECHK.TRANS64.TRYWAIT P0, [R6+URZ], R5 ;  /* 0x00000005060075a7 */ /* 0x001064000800017f */
[----:B-1----:R-:W-:Y:S05]  /*1cfe0*/  @!P0 NANOSLEEP.SYNCS 0x989680 ;  /* 0x009896800000895d */ /* 0x002fea0003900000 */
[----:B------:R-:W1:Y:S02]  /*1cff0*/  @!P0 SYNCS.PHASECHK.TRANS64 P0, [R6+URZ], R5 ;  /* 0x00000005060085a7 */ /* 0x000e64000800007f */
[----:B-1----:R-:W-:Y:S05]  /*1d000*/  @!P0 BRA `(.L_x_2537) ;  /* 0xfffffffc00f08947 */ /* 0x002fea000383ffff */
[----:B------:R-:W-:Y:S05]  /*1d010*/  BRA `(.L_x_2608) ;  /* 0xffffffdc00bc7947 */ /* 0x000fea000383ffff */
.L_x_2538:
[----:B-1----:R1:W2:Y:S02]  /*1d020*/  SYNCS.PHASECHK.TRANS64.TRYWAIT P0, [R7+URZ], R2 ;  /* 0x00000002070075a7 */ /* 0x0022a4000800017f */
[----:B--2---:R-:W-:Y:S05]  /*1d030*/  @!P0 NANOSLEEP.SYNCS 0x989680 ;  /* 0x009896800000895d */ /* 0x004fea0003900000 */
[----:B------:R-:W2:Y:S02]  /*1d040*/  @!P0 SYNCS.PHASECHK.TRANS64 P0, [R7+URZ], R2 ;  /* 0x00000002070085a7 */ /* 0x000ea4000800007f */
[----:B--2---:R-:W-:Y:S05]  /*1d050*/  @!P0 BRA `(.L_x_2538) ;  /* 0xfffffffc00f08947 */ /* 0x004fea000383ffff */
[----:B------:R-:W-:Y:S05]  /*1d060*/  BRA `(.L_x_2609) ;  /* 0xffffffdc00b07947 */ /* 0x000fea000383ffff */
.L_x_2540:
[----:B--2---:R2:W3:Y:S02]  /*1d070*/  SYNCS.PHASECHK.TRANS64.TRYWAIT P0, [R4+URZ], R5 ;  /* 0x00000005040075a7 */ /* 0x0044e4000800017f */
[----:B---3--:R-:W-:Y:S05]  /*1d080*/  @!P0 NANOSLEEP.SYNCS 0x989680 ;  /* 0x009896800000895d */ /* 0x008fea0003900000 */
[----:B------:R-:W3:Y:S02]  /*1d090*/  @!P0 SYNCS.PHASECHK.TRANS64 P0, [R4+URZ], R5 ;  /* 0x00000005040085a7 */ /* 0x000ee4000800007f */
[----:B---3--:R-:W-:Y:S05]  /*1d0a0*/  @!P0 BRA `(.L_x_2540) ;  /* 0xfffffffc00f08947 */ /* 0x008fea000383ffff */
[----:B------:R-:W-:Y:S05]  /*1d0b0*/  BRA `(.L_x_2610) ;  /* 0xffffffdc00b47947 */ /* 0x000fea000383ffff */
.L_x_2611:
        /* <DEDUP_REMOVED lines=12> */
.L_x_3207:


//--------------------- .text._ZN7cutlass13device_kernelIN5flash11enable_sm90INS1_16FlashAttnFwdSm90INS1_25CollectiveMainloopFwdSm90ILi2EN4cute5tupleIJNS5_1CILi1EEES8_S8_EEENS6_IJNS7_ILi128EEENS7_ILi80EEENS7_ILi256EEEEEELi256ENS_6half_tEfNS_4arch4Sm90ELb1ELb0ELb0ELb1ELb0ELb1ELb0ELb1ELb1ELb1ELb1ELb0EEENS1_21CollectiveEpilogueFwdINS6_IJSA_SC_SB_EEES9_SE_SG_Li256ELb1ELb1ELb1ELb0EEENS1_36VarlenDynamicPersistentTileSchedulerILi128ELi80ELi256ELi128ELb1ELb1ELb1ELb1ELb1ELb1EEEEEEEEEvNT_6ParamsE --------------------------
	.section	.text._ZN7cutlass13device_kernelIN5flash11enable_sm90INS1_16FlashAttnFwdSm90INS1_25CollectiveMainloopFwdSm90ILi2EN4cute5tupleIJNS5_1CILi1EEES8_S8_EEENS6_IJNS7_ILi128EEENS7_ILi80EEENS7_ILi256EEEEEELi256ENS_6half_tEfNS_4arch4Sm90ELb1ELb0ELb0ELb1ELb0ELb1ELb0ELb1ELb1ELb1ELb1ELb0EEENS1_21CollectiveEpilogueFwdINS6_IJSA_SC_SB_EEES9_SE_SG_Li256ELb1ELb1ELb1ELb0EEENS1_36VarlenDynamicPersistentTileSchedulerILi128ELi80ELi256ELi128ELb1ELb1ELb1ELb1ELb1ELb1EEEEEEEEEvNT_6ParamsE,"ax",@progbits
	.align	128
.text._ZN7cutlass13device_kernelIN5flash11enable_sm90INS1_16FlashAttnFwdSm90INS1_25CollectiveMainloopFwdSm90ILi2EN4cute5tupleIJNS5_1CILi1EEES8_S8_EEENS6_IJNS7_ILi128EEENS7_ILi80EEENS7_ILi256EEEEEELi256ENS_6half_tEfNS_4arch4Sm90ELb1ELb0ELb0ELb1ELb0ELb1ELb0ELb1ELb1ELb1ELb1ELb0EEENS1_21CollectiveEpilogueFwdINS6_IJSA_SC_SB_EEES9_SE_SG_Li256ELb1ELb1ELb1ELb0EEENS1_36VarlenDynamicPersistentTileSchedulerILi128ELi80ELi256ELi128ELb1ELb1ELb1ELb1ELb1ELb1EEEEEEEEEvNT_6ParamsE:
        .type           _ZN7cutlass13device_kernelIN5flash11enable_sm90INS1_16FlashAttnFwdSm90INS1_25CollectiveMainloopFwdSm90ILi2EN4cute5tupleIJNS5_1CILi1EEES8_S8_EEENS6_IJNS7_ILi128EEENS7_ILi80EEENS7_ILi256EEEEEELi256ENS_6half_tEfNS_4arch4Sm90ELb1ELb0ELb0ELb1ELb0ELb1ELb0ELb1ELb1ELb1ELb1ELb0EEENS1_21CollectiveEpilogueFwdINS6_IJSA_SC_SB_EEES9_SE_SG_Li256ELb1ELb1ELb1ELb0EEENS1_36VarlenDynamicPersistentTileSchedulerILi128ELi80ELi256ELi128ELb1ELb1ELb1ELb1ELb1ELb1EEEEEEEEEvNT_6ParamsE,@function
        .size           _ZN7cutlass13device_kernelIN5flash11enable_sm90INS1_16FlashAttnFwdSm90INS1_25CollectiveMainloopFwdSm90ILi2EN4cute5tupleIJNS5_1CILi1EEES8_S8_EEENS6_IJNS7_ILi128EEENS7_ILi80EEENS7_ILi256EEEEEELi256ENS_6half_tEfNS_4arch4Sm90ELb1ELb0ELb0ELb1ELb0ELb1ELb0ELb1ELb1ELb1ELb1ELb0EEENS1_21CollectiveEpilogueFwdINS6_IJSA_SC_SB_EEES9_SE_SG_Li256ELb1ELb1ELb1ELb0EEENS1_36VarlenDynamicPersistentTileSchedulerILi128ELi80ELi256ELi128ELb1ELb1ELb1ELb1ELb1ELb1EEEEEEEEEvNT_6ParamsE,(.L_x_3208 - _ZN7cutlass13device_kernelIN5flash11enable_sm90INS1_16FlashAttnFwdSm90INS1_25CollectiveMainloopFwdSm90ILi2EN4cute5tupleIJNS5_1CILi1EEES8_S8_EEENS6_IJNS7_ILi128EEENS7_ILi80EEENS7_ILi256EEEEEELi256ENS_6half_tEfNS_4arch4Sm90ELb1ELb0ELb0ELb1ELb0ELb1ELb0ELb1ELb1ELb1ELb1ELb0EEENS1_21CollectiveEpilogueFwdINS6_IJSA_SC_SB_EEES9_SE_SG_Li256ELb1ELb1ELb1ELb0EEENS1_36VarlenDynamicPersistentTileSchedulerILi128ELi80ELi256ELi128ELb1ELb1ELb1ELb1ELb1ELb1EEEEEEEEEvNT_6ParamsE)
        .other          _ZN7cutlass13device_kernelIN5flash11enable_sm90INS1_16FlashAttnFwdSm90INS1_25CollectiveMainloopFwdSm90ILi2EN4cute5tupleIJNS5_1CILi1EEES8_S8_EEENS6_IJNS7_ILi128EEENS7_ILi80EEENS7_ILi256EEEEEELi256ENS_6half_tEfNS_4arch4Sm90ELb1ELb0ELb0ELb1ELb0ELb1ELb0ELb1ELb1ELb1ELb1ELb0EEENS1_21CollectiveEpilogueFwdINS6_IJSA_SC_SB_EEES9_SE_SG_Li256ELb1ELb1ELb1ELb0EEENS1_36VarlenDynamicPersistentTileSchedulerILi128ELi80ELi256ELi128ELb1ELb1ELb1ELb1ELb1ELb1EEEEEEEEEvNT_6ParamsE,@"STO_CUDA_ENTRY STV_DEFAULT"
_ZN7cutlass13device_kernelIN5flash11enable_sm90INS1_16FlashAttnFwdSm90INS1_25CollectiveMainloopFwdSm90ILi2EN4cute5tupleIJNS5_1CILi1EEES8_S8_EEENS6_IJNS7_ILi128EEENS7_ILi80EEENS7_ILi256EEEEEELi256ENS_6half_tEfNS_4arch4Sm90ELb1ELb0ELb0ELb1ELb0ELb1ELb0ELb1ELb1ELb1ELb1ELb0EEENS1_21CollectiveEpilogueFwdINS6_IJSA_SC_SB_EEES9_SE_SG_Li256ELb1ELb1ELb1ELb0EEENS1_36VarlenDynamicPersistentTileSchedulerILi128ELi80ELi256ELi128ELb1ELb1ELb1ELb1ELb1ELb1EEEEEEEEEvNT_6ParamsE:
        /* <DEDUP_REMOVED lines=24> */
.L_x_2613:
[----:B------:R-:W-:Y:S05]  /*0180*/  BSYNC B0 ;  /* 0x0000000000007941 */ /* 0x000fea0003800000 */
.L_x_2612:
        /* <DEDUP_REMOVED lines=41> */
.L_x_2614:
        /* <DEDUP_REMOVED lines=22> */
.L_x_2615:
        /* <DEDUP_REMOVED lines=18> */
.L_x_2616:
        /* <DEDUP_REMOVED lines=22> */
.L_x_2617:
        /* <DEDUP_REMOVED lines=22> */
.L_x_2618:
        /* <DEDUP_REMOVED lines=9> */
.L_x_2621:
        /* <DEDUP_REMOVED lines=16> */
[----:B------:R-:W-:Y:S01]  /*0af0*/  VIADD R6, R6, 0xffffff80 ;  /* 0xffffff8006067836 */ /* 0x000fe20000000000 */
[----:B------:R-:W-:Y:S02]  /*0b00*/  R2UR UR4, R16 ;  /* 0x00000000100472ca */ /* 0x000fe400000e0000 */
[----:B------:R-:W-:Y:S02]  /*0b10*/  CS2R R218, SRZ ;  /* 0x0000000000da7805 */ /* 0x000fe4000001ff00 */
[----:B------:R-:W-:Y:S01]  /*0b20*/  MOV R17, RZ ;  /* 0x000000ff00117202 */ /* 0x000fe20000000f00 */
[----:B------:R-:W-:Y:S01]  /*0b30*/  IMAD.MOV.U32 R216, RZ, RZ, RZ ;  /* 0x000000ffffd87224 */ /* 0x000fe200078e00ff */
[----:B------:R-:W-:-:S04]  /*0b40*/  SHF.R.S32.HI R3, RZ, 0x1f, R6 ;  /* 0x0000001fff037819 */ /* 0x000fc80000011406 */
[CC--:B------:R-:W-:Y:S02]  /*0b50*/  LEA.HI R4, R3.reuse, R6.reuse, RZ, 0x5 ;  /* 0x0000000603047211 */ /* 0x0c0fe400078f28ff */
[CC--:B------:R-:W-:Y:S02]  /*0b60*/  LEA.HI R212, R3.reuse, R6.reuse, RZ, 0x3 ;  /* 0x0000000603d47211 */ /* 0x0c0fe400078f18ff */
[CC--:B0-----:R-:W-:Y:S01]  /*0b70*/  LEA.HI R2, R3.reuse, R6.reuse, RZ, 0x4 ;  /* 0x0000000603027211 */ /* 0x0c1fe200078f20ff */
[----:B------:R-:W-:Y:S01]  /*0b80*/  IMAD.SHL.U32 R5, R4, 0x20, RZ ;  /* 0x0000002004057824 */ /* 0x000fe200078e00ff */
[CC--:B------:R-:W-:Y:S01]  /*0b90*/  LEA.HI R10, R3.reuse, R6.reuse, RZ, 0x2 ;  /* 0x00000006030a7211 */ /* 0x0c0fe200078f10ff */
[----:B------:R-:W-:Y:S01]  /*0ba0*/  UIADD3 UR4, UR4, 0x14400, URZ ;  /* 0x0001440004047890 */ /* 0x000fe2000fffe03f */
[----:B------:R-:W-:Y:S02]  /*0bb0*/  LEA.HI R8, R3, R6, RZ, 0x6 ;  /* 0x0000000603087211 */ /* 0x000fe400078f30ff */
[----:B------:R-:W-:-:S02]  /*0bc0*/  LOP3.LUT R7, R212, 0xfffffff8, RZ, 0xc0, !PT ;  /* 0xfffffff8d4077812 */ /* 0x000fc400078ec0ff */
[----:B------:R-:W-:Y:S01]  /*0bd0*/  LOP3.LUT R11, R10, 0xfffffffc, RZ, 0xc0, !PT ;  /* 0xfffffffc0a0b7812 */ /* 0x000fe200078ec0ff */
[----:B------:R-:W-:Y:S01]  /*0be0*/  IMAD.SHL.U32 R8, R8, 0x8, RZ ;  /* 0x0000000808087824 */ /* 0x000fe200078e00ff */
[----:B------:R-:W-:Y:S01]  /*0bf0*/  SHF.R.S32.HI R212, RZ, 0x3, R212 ;  /* 0x00000003ffd47819 */ /* 0x000fe200000114d4 */
[C---:B------:R-:W-:Y:S01]  /*0c00*/  IMAD.IADD R18, R6.reuse, 0x1, -R7 ;  /* 0x0000000106127824 */ /* 0x040fe200078e0a07 */
[----:B------:R-:W-:Y:S01]  /*0c10*/  LOP3.LUT R7, R5, 0xfffffc00, RZ, 0xc0, !PT ;  /* 0xfffffc0005077812 */ /* 0x000fe200078ec0ff */
[----:B------:R-:W-:Y:S01]  /*0c20*/  IMAD.IADD R10, R6, 0x1, -R11 ;  /* 0x00000001060a7824 */ /* 0x000fe200078e0a0b */
[----:B------:R-:W-:Y:S01]  /*0c30*/  SHF.R.S32.HI R5, RZ, 0x4, R2 ;  /* 0x00000004ff057819 */ /* 0x000fe20000011402 */
[----:B------:R-:W-:Y:S01]  /*0c40*/  IMAD.SHL.U32 R22, R18, 0x4, RZ ;  /* 0x0000000412167824 */ /* 0x000fe200078e00ff */
[----:B------:R-:W-:Y:S02]  /*0c50*/  LOP3.LUT R227, R8, 0xfffffe00, RZ, 0xc0, !PT ;  /* 0xfffffe0008e37812 */ /* 0x000fe400078ec0ff */
[----:B------:R-:W-:Y:S01]  /*0c60*/  LEA.HI R12, R10, R10, RZ, 0x1 ;  /* 0x0000000a0a0c7211 */ /* 0x000fe200078f08ff */
[C---:B------:R-:W-:Y:S01]  /*0c70*/  VIADD R215, R22.reuse, 0x20 ;  /* 0x0000002016d77836 */ /* 0x040fe20000000000 */
[C---:B------:R-:W-:Y:S01]  /*0c80*/  IADD3 R214, R22.reuse, 0x40, RZ ;  /* 0x0000004016d67810 */ /* 0x040fe20007ffe0ff */
[----:B------:R-:W-:Y:S01]  /*0c90*/  VIADD R217, R22, 0x60 ;  /* 0x0000006016d97836 */ /* 0x000fe20000000000 */
[----:B------:R-:W-:-:S03]  /*0ca0*/  SHF.R.S32.HI R23, RZ, 0x1f, R22 ;  /* 0x0000001fff177819 */ /* 0x000fc60000011416 */
[----:B------:R-:W-:Y:S01]  /*0cb0*/  IMAD.IADD R213, R22, 0x1, R214 ;  /* 0x0000000116d57824 */ /* 0x000fe200078e02d6 */
[----:B--2---:R-:W-:Y:S02]  /*0cc0*/  R2UR UR5, R0 ;  /* 0x00000000000572ca */ /* 0x004fe400000e0000 */
[----:B------:R-:W-:Y:S02]  /*0cd0*/  LEA.HI R0, R3, R6, RZ, 0x7 ;  /* 0x0000000603007211 */ /* 0x000fe400078f38ff */
[----:B------:R-:W-:Y:S02]  /*0ce0*/  LOP3.LUT R3, R2, 0x3fffff0, RZ, 0xc0, !PT ;  /* 0x03fffff002037812 */ /* 0x000fe400078ec0ff */
[----:B------:R-:W-:Y:S02]  /*0cf0*/  LOP3.LUT R9, R0, 0xffffff80, RZ, 0xc0, !PT ;  /* 0xffffff8000097812 */ /* 0x000fe400078ec0ff */
[----:B------:R-:W-:Y:S01]  /*0d00*/  LEA.HI R2, R2, R5, RZ, 0x1 ;  /* 0x0000000502027211 */ /* 0x000fe200078f08ff */
[C---:B------:R-:W-:Y:S01]  /*0d10*/  IMAD.IADD R4, R6.reuse, 0x1, -R3 ;  /* 0x0000000106047824 */ /* 0x040fe200078e0a03 */
[----:B------:R-:W-:-:S02]  /*0d20*/  IADD3 R21, R6, -R9, RZ ;  /* 0x8000000906157210 */ /* 0x000fc40007ffe0ff */
[----:B------:R-:W-:Y:S01]  /*0d30*/  LOP3.LUT R2, R2, 0x1ffffffe, RZ, 0xc0, !PT ;  /* 0x1ffffffe02027812 */ /* 0x000fe200078ec0ff */
[----:B------:R-:W-:Y:S01]  /*0d40*/  IMAD R7, R4, 0x40, R7 ;  /* 0x0000004004077824 */ /* 0x000fe200078e0207 */
[----:B------:R-:W-:Y:S01]  /*0d50*/  SHF.R.S32.HI R6, RZ, 0x1f, R21 ;  /* 0x0000001fff067819 */ /* 0x000fe20000011415 */
[----:B------:R-:W-:Y:S01]  /*0d60*/  STL [R1+0xa4], R21 ;  /* 0x0000a41501007387 */ /* 0x000fe20000100800 */
[----:B------:R-:W-:Y:S01]  /*0d70*/  SHF.R.S32.HI R3, RZ, 0x7, R0 ;  /* 0x00000007ff037819 */ /* 0x000fe20000011400 */
[----:B------:R-:W-:Y:S01]  /*0d80*/  IMAD.IADD R2, R5, 0x1, -R2 ;  /* 0x0000000105027824 */ /* 0x000fe200078e0a02 */
[----:B------:R-:W-:Y:S01]  /*0d90*/  LEA.HI R9, R6, R21, RZ, 0x2 ;  /* 0x0000001506097211 */ /* 0x000fe200078f10ff */
[----:B------:R-:W-:Y:S01]  /*0da0*/  VIADD R5, R212, 0x20 ;  /* 0x00000020d4057836 */ /* 0x000fe20000000000 */
[----:B------:R-:W-:Y:S01]  /*0db0*/  LEA.HI R0, R0, R3, RZ, 0x1 ;  /* 0x0000000300007211 */ /* 0x000fe200078f08ff */
[----:B------:R-:W-:Y:S01]  /*0dc0*/  IMAD R2, R2, 0x8, R7 ;  /* 0x0000000802027824 */ /* 0x000fe200078e0207 */
[--C-:B------:R-:W-:Y:S01]  /*0dd0*/  SHF.R.S32.HI R4, RZ, 0x2, R9.reuse ;  /* 0x00000002ff047819 */ /* 0x100fe20000011409 */
[----:B------:R0:W-:Y:S01]  /*0de0*/  STL [R1+0x60], R18 ;  /* 0x0000601201007387 */ /* 0x0001e20000100800 */
[----:B------:R-:W-:Y:S01]  /*0df0*/  SHF.R.S32.HI R11, RZ, 0x1f, R9 ;  /* 0x0000001fff0b7819 */ /* 0x000fe20000011409 */
[----:B------:R-:W-:Y:S01]  /*0e00*/  IMAD.SHL.U32 R223, R5, 0x40, RZ ;  /* 0x0000004005df7824 */ /* 0x000fe200078e00ff */
[----:B------:R-:W-:Y:S01]  /*0e10*/  LOP3.LUT R0, R0, 0x3fffffe, RZ, 0xc0, !PT ;  /* 0x03fffffe00007812 */ /* 0x000fe200078ec0ff */
[----:B------:R1:W-:Y:S01]  /*0e20*/  STL [R1+0xbc], R2 ;  /* 0x0000bc0201007387 */ /* 0x0003e20000100800 */
[----:B------:R-:W-:Y:S01]  /*0e30*/  LEA.HI R11, R11, R4, RZ, 0x3 ;  /* 0x000000040b0b7211 */ /* 0x000fe200078f18ff */
[----:B------:R-:W-:Y:S01]  /*0e40*/  ULOP3.LUT UR5, UR5, 0x1, URZ, 0xfc, !UPT ;  /* 0x0000000105057892 */ /* 0x000fe2000f8efc3f */
[----:B------:R-:W-:-:S02]  /*0e50*/  IADD3 R0, R3, -R0, RZ ;  /* 0x8000000003007210 */ /* 0x000fc40007ffe0ff */
[----:B------:R-:W-:Y:S01]  /*0e60*/  LOP3.LUT R11, R11, 0xfffffff8, RZ, 0xc0, !PT ;  /* 0xfffffff80b0b7812 */ /* 0x000fe200078ec0ff */
[----:B0-----:R-:W-:Y:S01]  /*0e70*/  IMAD.SHL.U32 R18, R18, 0x8, RZ ;  /* 0x0000000812127824 */ /* 0x001fe200078e00ff */
[----:B------:R-:W-:Y:S02]  /*0e80*/  LEA.HI R6, R6, R21, RZ, 0x5 ;  /* 0x0000001506067211 */ /* 0x000fe400078f28ff */
[----:B------:R-:W-:Y:S01]  /*0e90*/  LOP3.LUT R3, R12, 0x1ffffffe, RZ, 0xc0, !PT ;  /* 0x1ffffffe0c037812 */ /* 0x000fe200078ec0ff */
[----:B------:R-:W-:Y:S01]  /*0ea0*/  IMAD.IADD R11, R4, 0x1, -R11 ;  /* 0x00000001040b7824 */ /* 0x000fe200078e0a0b */
[----:B------:R-:W-:Y:S01]  /*0eb0*/  SHF.R.S32.HI R4, RZ, 0x1f, R213 ;  /* 0x0000001fff047819 */ /* 0x000fe200000114d5 */
[----:B------:R-:W-:Y:S01]  /*0ec0*/  IMAD.SHL.U32 R12, R212, 0x40, RZ ;  /* 0x00000040d40c7824 */ /* 0x000fe200078e00ff */
[----:B-1----:R-:W-:Y:S01]  /*0ed0*/  SHF.R.S32.HI R2, RZ, 0x1f, R5 ;  /* 0x0000001fff027819 */ /* 0x002fe20000011405 */
[----:B------:R-:W-:Y:S01]  /*0ee0*/  IMAD.IADD R235, R10, 0x1, -R3 ;  /* 0x000000010aeb7824 */ /* 0x000fe200078e0a03 */
[----:B------:R-:W-:Y:S01]  /*0ef0*/  LEA.HI R8, R4, R213, RZ, 0x3 ;  /* 0x000000d504087211 */ /* 0x000fe200078f18ff */
[----:B------:R-:W-:Y:S01]  /*0f00*/  VIADD R10, R212, 0x40 ;  /* 0x00000040d40a7836 */ /* 0x000fe20000000000 */
[----:B------:R-:W-:Y:S01]  /*0f10*/  SHF.R.S32.HI R6, RZ, 0x5, R6 ;  /* 0x00000005ff067819 */ /* 0x000fe20000011406 */
[----:B------:R-:W-:Y:S01]  /*0f20*/  VIADD R220, R18, 0x80 ;  /* 0x0000008012dc7836 */ /* 0x000fe20000000000 */
[----:B------:R-:W-:Y:S01]  /*0f30*/  LEA.HI R2, R2, R5, RZ, 0x3 ;  /* 0x0000000502027211 */ /* 0x000fe200078f18ff */
[----:B------:R-:W-:Y:S01]  /*0f40*/  IMAD.SHL.U32 R222, R10, 0x40, RZ ;  /* 0x000000400ade7824 */ /* 0x000fe200078e00ff */
[----:B------:R-:W-:Y:S01]  /*0f50*/  LEA.HI R5, R4, R213, RZ, 0x6 ;  /* 0x000000d504057211 */ /* 0x000fe200078f30ff */
[----:B------:R-:W-:Y:S01]  /*0f60*/  IMAD R11, R6, 0x10, R11 ;  /* 0x00000010060b7824 */ /* 0x000fe200078e020b */
[----:B------:R-:W-:Y:S01]  /*0f70*/  LOP3.LUT R3, R12, 0x1c0, RZ, 0xc0, !PT ;  /* 0x000001c00c037812 */ /* 0x000fe200078ec0ff */
[----:B------:R-:W-:Y:S01]  /*0f80*/  VIADD R221, R18, 0xc0 ;  /* 0x000000c012dd7836 */ /* 0x000fe20000000000 */
[----:B------:R-:W-:Y:S01]  /*0f90*/  LOP3.LUT R4, R8, 0x38, RZ, 0xc0, !PT ;  /* 0x0000003808047812 */ /* 0x000fe200078ec0ff */
[----:B------:R-:W-:Y:S01]  /*0fa0*/  IMAD.SHL.U32 R6, R5, 0x80, RZ ;  /* 0x0000008005067824 */ /* 0x000fe200078e00ff */
[----:B------:R-:W-:Y:S01]  /*0fb0*/  SHF.R.U32.HI R228, RZ, 0x3, R3 ;  /* 0x00000003ffe47819 */ /* 0x000fe20000011603 */
[----:B------:R-:W-:Y:S01]  /*0fc0*/  IMAD R11, R0, 0x40, R11 ;  /* 0x00000040000b7824 */ /* 0x000fe200078e020b */
[----:B------:R-:W-:Y:S01]  /*0fd0*/  LOP3.LUT R5, R4, 0x1c0, R12, 0xf8, !PT ;  /* 0x000001c004057812 */ /* 0x000fe200078ef80c */
[----:B------:R-:W-:Y:S01]  /*0fe0*/  IMAD.U32 R0, RZ, RZ, UR5 ;  /* 0x00000005ff007e24 */ /* 0x000fe2000f8e00ff */
[----:B------:R-:W-:Y:S01]  /*0ff0*/  SHF.L.U32 R2, R2, 0x6, RZ ;  /* 0x0000000602027819 */ /* 0x000fe200000006ff */
[----:B------:R-:W-:Y:S01]  /*1000*/  IMAD R235, R235, 0x8, R11 ;  /* 0x00000008ebeb7824 */ /* 0x000fe200078e020b */
[----:B------:R-:W-:Y:S01]  /*1010*/  LOP3.LUT R6, R6, 0xffffe000, RZ, 0xc0, !PT ;  /* 0xffffe00006067812 */ /* 0x000fe200078ec0ff */
[----:B------:R-:W-:Y:S01]  /*1020*/  STL [R1+0xb8], R11 ;  /* 0x0000b80b01007387 */ /* 0x000fe20000100800 */
[----:B------:R-:W-:-:S02]  /*1030*/  LOP3.LUT R5, R5, R228, RZ, 0x3c, !PT ;  /* 0x000000e405057212 */ /* 0x000fc400078e3cff */
[----:B------:R-:W-:Y:S01]  /*1040*/  LOP3.LUT R223, R223, 0x1c0, RZ, 0xc0, !PT ;  /* 0x000001c0dfdf7812 */ /* 0x000fe200078ec0ff */
[----:B------:R-:W-:Y:S01]  /*1050*/  STL [R1+0x78], RZ ;  /* 0x000078ff01007387 */ /* 0x000fe20000100800 */
[----:B------:R-:W-:Y:S02]  /*1060*/  LOP3.LUT R226, R2, 0xfffffe00, RZ, 0xc0, !PT ;  /* 0xfffffe0002e27812 */ /* 0x000fe400078ec0ff */
[----:B------:R-:W-:Y:S01]  /*1070*/  IADD3 R2, R5, R6, R227 ;  /* 0x0000000605027210 */ /* 0x000fe20007ffe0e3 */
[----:B------:R-:W-:Y:S01]  /*1080*/  IMAD.MOV.U32 R5, RZ, RZ, R13 ;  /* 0x000000ffff057224 */ /* 0x000fe200078e000d */
[----:B------:R-:W-:Y:S01]  /*1090*/  MOV R13, UR4 ;  /* 0x00000004000d7c02 */ /* 0x000fe20008000f00 */
[----:B------:R0:W-:Y:S01]  /*10a0*/  STL [R1+0x5c], R0 ;  /* 0x00005c0001007387 */ /* 0x0001e20000100800 */
[----:B------:R-:W-:Y:S02]  /*10b0*/  SHF.R.U32.HI R20, RZ, 0x3, R223 ;  /* 0x00000003ff147819 */ /* 0x000fe400000116df */
[----:B------:R-:W-:Y:S01]  /*10c0*/  LOP3.LUT R7, R223, 0x38, R8, 0xf8, !PT ;  /* 0x00000038df077812 */ /* 0x000fe200078ef808 */
[----:B------:R1:W-:Y:S01]  /*10d0*/  STL [R1+0x90], R13 ;  /* 0x0000900d01007387 */ /* 0x0003e20000100800 */
[----:B------:R-:W-:-:S02]  /*10e0*/  LOP3.LUT R222, R222, 0x1c0, RZ, 0xc0, !PT ;  /* 0x000001c0dede7812 */ /* 0x000fc400078ec0ff */
[----:B------:R-:W-:Y:S02]  /*10f0*/  LOP3.LUT R7, R7, R20, RZ, 0x3c, !PT ;  /* 0x0000001407077212 */ /* 0x000fe400078e3cff */
[----:B------:R-:W-:Y:S02]  /*1100*/  LOP3.LUT R236, R3, 0x38, R18, 0xf8, !PT ;  /* 0x0000003803ec7812 */ /* 0x000fe400078ef812 */
[----:B0-----:R-:W-:Y:S02]  /*1110*/  SHF.R.S32.HI R0, RZ, 0x1f, R10 ;  /* 0x0000001fff007819 */ /* 0x001fe4000001140a */
[----:B------:R-:W-:Y:S01]  /*1120*/  IADD3 R4, R7, R6, R226 ;  /* 0x0000000607047210 */ /* 0x000fe20007ffe0e2 */
[----:B------:R-:W-:Y:S01]  /*1130*/  IMAD.MOV.U32 R6, RZ, RZ, R14 ;  /* 0x000000ffff067224 */ /* 0x000fe200078e000e */
[----:B-1----:R-:W-:Y:S01]  /*1140*/  SHF.R.S32.HI R13, RZ, 0x1f, R215 ;  /* 0x0000001fff0d7819 */ /* 0x002fe200000114d7 */
[----:B------:R-:W-:Y:S01]  /*1150*/  IMAD.MOV.U32 R7, RZ, RZ, R15 ;  /* 0x000000ffff077224 */ /* 0x000fe200078e000f */
[----:B------:R-:W-:-:S02]  /*1160*/  LEA.HI R0, R0, R10, RZ, 0x3 ;  /* 0x0000000a00007211 */ /* 0x000fc400078f18ff */
[----:B------:R-:W-:Y:S01]  /*1170*/  SHF.R.S32.HI R14, RZ, 0x1f, R214 ;  /* 0x0000001fff0e7819 */ /* 0x000fe200000114d6 */
[----:B------:R0:W-:Y:S01]  /*1180*/  STL [R1+0x9c], R13 ;  /* 0x00009c0d01007387 */ /* 0x0001e20000100800 */
[----:B------:R-:W-:Y:S01]  /*1190*/  LOP3.LUT R3, R223, 0x38, R18, 0xf8, !PT ;  /* 0x00000038df037812 */ /* 0x000fe200078ef812 */
[----:B------:R-:W-:Y:S01]  /*11a0*/  IMAD.SHL.U32 R0, R0, 0x40, RZ ;  /* 0x0000004000007824 */ /* 0x000fe200078e00ff */
[----:B------:R-:W-:Y:S01]  /*11b0*/  SHF.R.S32.HI R12, RZ, 0x1f, R212 ;  /* 0x0000001fff0c7819 */ /* 0x000fe200000114d4 */
[----:B------:R1:W-:Y:S01]  /*11c0*/  STL [R1+0x98], R14 ;  /* 0x0000980e01007387 */ /* 0x0003e20000100800 */
[----:B------:R-:W-:Y:S02]  /*11d0*/  SHF.R.U32.HI R12, RZ, 0x3, R222 ;  /* 0x00000003ff0c7819 */ /* 0x000fe400000116de */
[----:B------:R-:W-:Y:S02]  /*11e0*/  LOP3.LUT R10, R222, 0x38, R18, 0xf8, !PT ;  /* 0x00000038de0a7812 */ /* 0x000fe400078ef812 */
[----:B------:R-:W-:-:S02]  /*11f0*/  LOP3.LUT R225, R0, 0xfffffe00, RZ, 0xc0, !PT ;  /* 0xfffffe0000e17812 */ /* 0x000fc400078ec0ff */
[----:B0-----:R-:W-:Y:S02]  /*1200*/  SHF.R.S32.HI R13, RZ, 0x1f, R217 ;  /* 0x0000001fff0d7819 */ /* 0x001fe400000114d9 */
[----:B------:R-:W-:Y:S02]  /*1210*/  LOP3.LUT R9, R9, 0x7ffffffc, RZ, 0xc0, !PT ;  /* 0x7ffffffc09097812 */ /* 0x000fe400078ec0ff */
[----:B-1----:R-:W-:Y:S01]  /*1220*/  SHF.R.S32.HI R14, RZ, 0x1f, R220 ;  /* 0x0000001fff0e7819 */ /* 0x002fe200000114dc */
[----:B------:R0:W-:Y:S01]  /*1230*/  STL [R1+0x94], R13 ;  /* 0x0000940d01007387 */ /* 0x0001e20000100800 */
[----:B------:R-:W-:Y:S02]  /*1240*/  LOP3.LUT R3, R226, R3, R20, 0xf6, !PT ;  /* 0x00000003e2037212 */ /* 0x000fe400078ef614 */
[----:B------:R-:W-:Y:S01]  /*1250*/  SHF.R.S32.HI R0, RZ, 0x3, R8 ;  /* 0x00000003ff007819 */ /* 0x000fe20000011408 */
[----:B------:R-:W-:Y:S01]  /*1260*/  STL [R1+0x84], R14 ;  /* 0x0000840e01007387 */ /* 0x000fe20000100800 */
[----:B------:R-:W-:-:S02]  /*1270*/  LOP3.LUT R10, R225, R10, R12, 0xf6, !PT ;  /* 0x0000000ae10a7212 */ /* 0x000fc400078ef60c */
[----:B------:R-:W-:Y:S02]  /*1280*/  IADD3 R9, R21, -R9, RZ ;  /* 0x8000000915097210 */ /* 0x000fe40007ffe0ff */
[----:B------:R-:W-:Y:S02]  /*1290*/  LEA R3, R3, UR4, 0x1 ;  /* 0x0000000403037c11 */ /* 0x000fe4000f8e08ff */
[----:B0-----:R-:W-:Y:S01]  /*12a0*/  SHF.R.S32.HI R13, RZ, 0x1f, R221 ;  /* 0x0000001fff0d7819 */ /* 0x001fe200000114dd */
[----:B------:R-:W-:Y:S01]  /*12b0*/  IMAD.SHL.U32 R234, R9, 0x2, RZ ;  /* 0x0000000209ea7824 */ /* 0x000fe200078e00ff */
[----:B------:R-:W-:Y:S02]  /*12c0*/  LOP3.LUT R44, R8, 0xfffffff8, RZ, 0xc0, !PT ;  /* 0xfffffff8082c7812 */ /* 0x000fe400078ec0ff */
[----:B------:R-:W-:Y:S01]  /*12d0*/  LOP3.LUT R236, R227, R236, R228, 0xf6, !PT ;  /* 0x000000ece3ec7212 */ /* 0x000fe200078ef6e4 */
[----:B------:R-:W-:Y:S01]  /*12e0*/  STL [R1+0x80], R13 ;  /* 0x0000800d01007387 */ /* 0x000fe20000100800 */
[C---:B------:R-:W-:Y:S01]  /*12f0*/  VIADD R42, R234.reuse, 0x18 ;  /* 0x00000018ea2a7836 */ /* 0x040fe20000000000 */
[C---:B------:R-:W-:Y:S01]  /*1300*/  IADD3 R40, R234.reuse, 0x28, RZ ;  /* 0x00000028ea287810 */ /* 0x040fe20007ffe0ff */
[C---:B------:R-:W-:Y:S01]  /*1310*/  VIADD R39, R234.reuse, 0x30 ;  /* 0x00000030ea277836 */ /* 0x040fe20000000000 */
[----:B------:R0:W-:Y:S01]  /*1320*/  STL [R1+0x64], R0 ;  /* 0x0000640001007387 */ /* 0x0001e20000100800 */
[C---:B------:R-:W-:Y:S01]  /*1330*/  VIADD R36, R234.reuse, 0x48 ;  /* 0x00000048ea247836 */ /* 0x040fe20000000000 */
[C---:B------:R-:W-:Y:S01]  /*1340*/  IADD3 R34, R234.reuse, 0x58, RZ ;  /* 0x00000058ea227810 */ /* 0x040fe20007ffe0ff */
[C---:B------:R-:W-:Y:S01]  /*1350*/  VIADD R33, R234.reuse, 0x60 ;  /* 0x00000060ea217836 */ /* 0x040fe20000000000 */
[----:B------:R1:W-:Y:S01]  /*1360*/  STL [R1+0xb0], R3 ;  /* 0x0000b00301007387 */ /* 0x0003e20000100800 */
[C---:B------:R-:W-:Y:S01]  /*1370*/  VIADD R30, R234.reuse, 0x78 ;  /* 0x00000078ea1e7836 */ /* 0x040fe20000000000 */
[C---:B------:R-:W-:Y:S01]  /*1380*/  IADD3 R28, R234.reuse, 0x88, RZ ;  /* 0x00000088ea1c7810 */ /* 0x040fe20007ffe0ff */
[C---:B------:R-:W-:Y:S01]  /*1390*/  VIADD R27, R234.reuse, 0x90 ;  /* 0x00000090ea1b7836 */ /* 0x040fe20000000000 */
[----:B------:R-:W-:Y:S01]  /*13a0*/  STL [R1+0x7c], R44 ;  /* 0x00007c2c01007387 */ /* 0x000fe20000100800 */
[----:B------:R-:W-:Y:S01]  /*13b0*/  VIADD R24, R234, 0xa8 ;  /* 0x000000a8ea187836 */ /* 0x000fe20000000000 */
[----:B0-----:R-:W-:Y:S01]  /*13c0*/  LEA R0, R10, UR4, 0x1 ;  /* 0x000000040a007c11 */ /* 0x001fe2000f8e08ff */
[C---:B------:R-:W-:Y:S01]  /*13d0*/  VIADD R15, R234.reuse, 0xc0 ;  /* 0x000000c0ea0f7836 */ /* 0x040fe20000000000 */
[----:B------:R-:W-:Y:S01]  /*13e0*/  SHF.R.S32.HI R10, RZ, 0x1f, R44 ;  /* 0x0000001fff0a7819 */ /* 0x000fe2000001142c */
[C---:B------:R-:W-:Y:S01]  /*13f0*/  VIADD R45, R234.reuse, 0x8 ;  /* 0x00000008ea2d7836 */ /* 0x040fe20000000000 */
[C---:B------:R-:W-:Y:S01]  /*1400*/  IADD3 R20, R234.reuse, 0xb8, RZ ;  /* 0x000000b8ea147810 */ /* 0x040fe20007ffe0ff */
[----:B------:R0:W-:Y:S01]  /*1410*/  STL [R1+0xa8], R0 ;  /* 0x0000a80001007387 */ /* 0x0001e20000100800 */
[C---:B-1----:R-:W-:Y:S01]  /*1420*/  VIADD R3, R234.reuse, 0xf0 ;  /* 0x000000f0ea037836 */ /* 0x042fe20000000000 */
[C---:B------:R-:W-:Y:S01]  /*1430*/  IADD3 R8, R234.reuse, 0xe8, RZ ;  /* 0x000000e8ea087810 */ /* 0x040fe20007ffe0ff */
[C---:B------:R-:W-:Y:S01]  /*1440*/  VIADD R43, R234.reuse, 0x10 ;  /* 0x00000010ea2b7836 */ /* 0x040fe20000000000 */
[----:B------:R1:W-:Y:S01]  /*1450*/  STL [R1+0xa0], R10 ;  /* 0x0000a00a01007387 */ /* 0x0003e20000100800 */
[C---:B------:R-:W-:Y:S01]  /*1460*/  VIADD R41, R234.reuse, 0x20 ;  /* 0x00000020ea297836 */ /* 0x040fe20000000000 */
[----:B------:R-:W-:Y:S01]  /*1470*/  SHF.R.S32.HI R3, RZ, 0x1f, R3 ;  /* 0x0000001fff037819 */ /* 0x000fe20000011403 */
[----:B------:R-:W-:Y:S01]  /*1480*/  VIADD R38, R234, 0x38 ;  /* 0x00000038ea267836 */ /* 0x000fe20000000000 */
[----:B------:R-:W-:Y:S01]  /*1490*/  LEA R3, R4, UR4, 0x1 ;  /* 0x0000000404037c11 */ /* 0x000fe2000f8e08ff */
[C---:B------:R-:W-:Y:S01]  /*14a0*/  VIADD R37, R234.reuse, 0x40 ;  /* 0x00000040ea257836 */ /* 0x040fe20000000000 */
[----:B------:R-:W-:Y:S01]  /*14b0*/  SHF.R.S32.HI R19, RZ, 0x1f, R18 ;  /* 0x0000001fff137819 */ /* 0x000fe20000011412 */
[----:B0-----:R-:W-:Y:S01]  /*14c0*/  VIADD R0, R234, 0xf8 ;  /* 0x000000f8ea007836 */ /* 0x001fe20000000000 */
[----:B------:R-:W-:Y:S01]  /*14d0*/  LEA R230, R236, UR4, 0x1 ;  /* 0x00000004ece67c11 */ /* 0x000fe2000f8e08ff */
[C---:B------:R-:W-:Y:S01]  /*14e0*/  VIADD R35, R234.reuse, 0x50 ;  /* 0x00000050ea237836 */ /* 0x040fe20000000000 */
[----:B-1----:R-:W-:Y:S01]  /*14f0*/  SHF.R.S32.HI R10, RZ, 0x1f, R42 ;  /* 0x0000001fff0a7819 */ /* 0x002fe2000001142a */
[C---:B------:R-:W-:Y:S01]  /*1500*/  VIADD R32, R234.reuse, 0x68 ;  /* 0x00000068ea207836 */ /* 0x040fe20000000000 */
[----:B------:R-:W-:Y:S01]  /*1510*/  SHF.R.S32.HI R0, RZ, 0x1f, R0 ;  /* 0x0000001fff007819 */ /* 0x000fe20000011400 */
[----:B------:R-:W-:Y:S01]  /*1520*/  VIADD R31, R234, 0x70 ;  /* 0x00000070ea1f7836 */ /* 0x000fe20000000000 */
[----:B------:R-:W-:Y:S01]  /*1530*/  LEA R0, R2, UR4, 0x1 ;  /* 0x0000000402007c11 */ /* 0x000fe2000f8e08ff */
[C---:B------:R-:W-:Y:S01]  /*1540*/  VIADD R29, R234.reuse, 0x80 ;  /* 0x00000080ea1d7836 */ /* 0x040fe20000000000 */
[----:B------:R-:W-:Y:S01]  /*1550*/  SHF.R.S32.HI R10, RZ, 0x1f, R39 ;  /* 0x0000001fff0a7819 */ /* 0x000fe20000011427 */
[C---:B------:R-:W-:Y:S01]  /*1560*/  VIADD R26, R234.reuse, 0x98 ;  /* 0x00000098ea1a7836 */ /* 0x040fe20000000000 */
[----:B------:R-:W-:Y:S01]  /*1570*/  SHF.R.S32.HI R10, RZ, 0x1f, R36 ;  /* 0x0000001fff0a7819 */ /* 0x000fe20000011424 */
[----:B------:R0:W-:Y:S01]  /*1580*/  STL [R1+0xb4], R0 ;  /* 0x0000b40001007387 */ /* 0x0001e20000100800 */
        /* <DEDUP_REMOVED lines=32> */
[----:B0-----:R-:W-:-:S07]  /*1790*/  SHF.R.S32.HI R8, RZ, 0x1f, R8 ;  /* 0x0000001fff087819 */ /* 0x001fce0000011408 */
.L_x_2885:
[----:B01--4-:R-:W0:Y:S01]  /*17a0*/  LDC.64 R2, c[0x0][0xc88] ;  /* 0x00032200ff027b82 */ /* 0x013e220000000a00 */
[----:B------:R-:W-:Y:S01]  /*17b0*/  ULDC.64 UR10, c[0x0][0x208] ;  /* 0x00008200000a7ab9 */ /* 0x000fe20000000a00 */
[----:B------:R-:W-:Y:S01]  /*17c0*/  ULDC.64 UR4, c[0x0][0xa28] ;  /* 0x00028a0000047ab9 */ /* 0x000fe20000000a00 */
[----:B------:R-:W-:Y:S01]  /*17d0*/  ULDC.64 UR8, c[0x0][0xa18] ;  /* 0x0002860000087ab9 */ /* 0x000fe20000000a00 */
[----:B------:R-:W-:Y:S01]  /*17e0*/  ULDC.64 UR6, c[0x0][0xa08] ;  /* 0x0002820000067ab9 */ /* 0x000fe20000000a00 */
[----:B0-----:R-:W-:-:S05]  /*17f0*/  IMAD.WIDE R2, R7, 0x4, R2 ;  /* 0x0000000407027825 */ /* 0x001fca00078e0202 */
[----:B--2--5:R-:W2:Y:S01]  /*1800*/  LDG.E R25, desc[UR10][R2.64] ;  /* 0x0000000a02197981 */ /* 0x024ea2000c1e1900 */
[----:B------:R-:W-:Y:S01]  /*1810*/  ISETP.NE.U32.AND P2, PT, RZ, UR4, PT ;  /* 0x00000004ff007c0c */ /* 0x000fe2000bf45070 */
[----:B------:R-:W-:Y:S01]  /*1820*/  IMAD.MOV.U32 R11, RZ, RZ, RZ ;  /* 0x000000ffff0b7224 */ /* 0x000fe200078e00ff */
[----:B------:R-:W-:Y:S02]  /*1830*/  ISETP.NE.U32.AND P1, PT, RZ, UR8, PT ;  /* 0x00000008ff007c0c */ /* 0x000fe4000bf25070 */
[----:B------:R-:W-:Y:S02]  /*1840*/  ISETP.NE.AND.EX P2, PT, RZ, UR5, PT, P2 ;  /* 0x00000005ff007c0c */ /* 0x000fe4000bf45320 */
[----:B------:R-:W-:Y:S02]  /*1850*/  ISETP.NE.AND.EX P1, PT, RZ, UR9, PT, P1 ;  /* 0x00000009ff007c0c */ /* 0x000fe4000bf25310 */
[----:B------:R-:W-:Y:S02]  /*1860*/  ISETP.NE.U32.AND P0, PT, RZ, UR6, PT ;  /* 0x00000006ff007c0c */ /* 0x000fe4000bf05070 */
[----:B------:R-:W-:-:S02]  /*1870*/  MOV R113, RZ ;  /* 0x000000ff00717202 */ /* 0x000fc40000000f00 */
[----:B------:R-:W-:Y:S02]  /*1880*/  ISETP.NE.AND.EX P0, PT, RZ, UR7, PT, P0 ;  /* 0x00000007ff007c0c */ /* 0x000fe4000bf05300 */
[C---:B---3--:R-:W-:Y:S02]  /*1890*/  LOP3.LUT R4, R6.reuse, 0xff000000, RZ, 0xc0, !PT ;  /* 0xff00000006047812 */ /* 0x048fe400078ec0ff */
[----:B------:R-:W-:Y:S02]  /*18a0*/  LOP3.LUT R237, R6, 0xffff, RZ, 0xc0, !PT ;  /* 0x0000ffff06ed7812 */ /* 0x000fe400078ec0ff */
[----:B--2---:R-:W-:Y:S01]  /*18b0*/  SHF.R.S32.HI R0, RZ, 0x1f, R25 ;  /* 0x0000001fff007819 */ /* 0x004fe20000011419 */
[C---:B------:R-:W-:Y:S01]  /*18c0*/  IMAD.SHL.U32 R28, R25.reuse, 0x4, RZ ;  /* 0x00000004191c7824 */ /* 0x040fe200078e00ff */
[C---:B------:R-:W-:Y:S01]  /*18d0*/  @P2 LEA R2, P3, R25.reuse, UR4, 0x2 ;  /* 0x0000000419022c11 */ /* 0x040fe2000f8610ff */
[----:B------:R-:W-:Y:S01]  /*18e0*/  STL [R1+0x6c], R25 ;  /* 0x00006c1901007387 */ /* 0x000fe20000100800 */
[C-C-:B------:R-:W-:Y:S01]  /*18f0*/  SHF.L.U64.HI R27, R25.reuse, 0x2, R0.reuse ;  /* 0x00000002191b7819 */ /* 0x140fe20000010200 */
[----:B------:R-:W-:Y:S01]  /*1900*/  ULDC UR4, c[0x0][0x288] ;  /* 0x0000a20000047ab9 */ /* 0x000fe20000000800 */
[----:B------:R-:W-:Y:S01]  /*1910*/  @P2 LEA.HI.X R3, R25, UR5, R0, 0x2, P3 ;  /* 0x0000000519032c11 */ /* 0x000fe200098f1400 */
[----:B------:R0:W-:Y:S01]  /*1920*/  STL [R1+0x8c], R0 ;  /* 0x00008c0001007387 */ /* 0x0001e20000100800 */
[----:B------:R-:W-:Y:S01]  /*1930*/  IMAD.U32 R232, RZ, RZ, UR4 ;  /* 0x00000004ffe87e24 */ /* 0x000fe2000f8e00ff */
[----:B------:R-:W-:Y:S01]  /*1940*/  ULDC.64 UR4, c[0x0][0x418] ;  /* 0x0001060000047ab9 */ /* 0x000fe20000000a00 */
[----:B------:R-:W-:Y:S01]  /*1950*/  IADD3 R8, P4, R28, UR6, RZ ;  /* 0x000000061c087c10 */ /* 0x000fe2000ff9e0ff */
[----:B------:R1:W-:Y:S01]  /*1960*/  STL [R1+0x70], R28 ;  /* 0x0000701c01007387 */ /* 0x0003e20000100800 */
[----:B------:R-:W-:-:S02]  /*1970*/  UISETP.NE.U32.AND UP0, UPT, UR4, URZ, UPT ;  /* 0x0000003f0400728c */ /* 0x000fc4000bf05070 */
[----:B------:R-:W-:Y:S01]  /*1980*/  IADD3.X R9, R27, UR7, RZ, P4, !PT ;  /* 0x000000071b097c10 */ /* 0x000fe2000a7fe4ff */
[----:B------:R1:W-:Y:S01]  /*1990*/  STL [R1+0x74], R27 ;  /* 0x0000741b01007387 */ /* 0x0003e20000100800 */
[----:B------:R-:W-:Y:S01]  /*19a0*/  UISETP.NE.AND.EX UP0, UPT, UR5, URZ, UPT, UP0 ;  /* 0x0000003f0500728c */ /* 0x000fe2000bf05300 */
[----:B------:R-:W-:Y:S02]  /*19b0*/  ULDC UR4, c[0x0][0x424] ;  /* 0x0001090000047ab9 */ /* 0x000fe40000000800 */
[----:B------:R2:W5:Y:S01]  /*19c0*/  @P2 LDG.E R11, desc[UR10][R2.64] ;  /* 0x0000000a020b2981 */ /* 0x000562000c1e1900 */
[----:B------:R-:W-:Y:S01]  /*19d0*/  ULDC.64 UR6, c[0x0][0xa20] ;  /* 0x0002880000067ab9 */ /* 0x000fe20000000a00 */
[----:B------:R-:W-:Y:S01]  /*19e0*/  USEL UR4, UR4, 0x1, UP0 ;  /* 0x0000000104047887 */ /* 0x000fe20008000000 */
[----:B------:R-:W-:Y:S01]  /*19f0*/  ULDC UR5, c[0x0][0x2f0] ;  /* 0x0000bc0000057ab9 */ /* 0x000fe20000000800 */
[----:B0-----:R-:W-:Y:S01]  /*1a00*/  LOP3.LUT R0, R6, 0xff0000, RZ, 0xc0, !PT ;  /* 0x00ff000006007812 */ /* 0x001fe200078ec0ff */
[----:B------:R-:W5:Y:S01]  /*1a10*/  @P0 LDG.E R113, desc[UR10][R8.64] ;  /* 0x0000000a08710981 */ /* 0x000f62000c1e1900 */
[----:B--2---:R-:W-:-:S04]  /*1a20*/  @P1 IADD3 R2, P2, R28, UR8, RZ ;  /* 0x000000081c021c10 */ /* 0x004fc8000ff5e0ff */
[----:B------:R-:W-:Y:S02]  /*1a30*/  @P1 IADD3.X R3, R27, UR9, RZ, P2, !PT ;  /* 0x000000091b031c10 */ /* 0x000fe400097fe4ff */
[----:B------:R-:W-:Y:S01]  /*1a40*/  ISETP.NE.U32.AND P2, PT, RZ, UR6, PT ;  /* 0x00000006ff007c0c */ /* 0x000fe2000bf45070 */
[----:B------:R-:W-:Y:S02]  /*1a50*/  UIMAD UR4, UR4, UR5, URZ ;  /* 0x00000005040472a4 */ /* 0x000fe4000f8e023f */
        /* <DEDUP_REMOVED lines=16> */
.L_x_2623:
[----:B------:R-:W-:Y:S02]  /*1b60*/  IMAD.U32 R2, RZ, RZ, UR5 ;  /* 0x00000005ff027e24 */ /* 0x000fe4000f8e00ff */
[----:B------:R-:W-:Y:S01]  /*1b70*/  IMAD.U32 R26, RZ, RZ, UR4 ;  /* 0x00000004ff1a7e24 */ /* 0x000fe2000f8e00ff */
[----:B------:R-:W-:Y:S06]  /*1b80*/  @!P2 BRA `(.L_x_2624) ;  /* 0x000000000014a947 */ /* 0x000fec0003800000 */
[----:B------:R-:W-:Y:S01]  /*1b90*/  IADD3 R6, P0, R28, UR6, RZ ;  /* 0x000000061c067c10 */ /* 0x000fe2000ff1e0ff */
[----:B------:R-:W-:-:S03]  /*1ba0*/  ULDC.64 UR4, c[0x0][0x208] ;  /* 0x0000820000047ab9 */ /* 0x000fc60000000a00 */
[----:B------:R-:W-:-:S05]  /*1bb0*/  IADD3.X R7, R27, UR7, RZ, P0, !PT ;  /* 0x000000071b077c10 */ /* 0x000fca00087fe4ff */
[----:B------:R0:W5:Y:S01]  /*1bc0*/  LDG.E R26, desc[UR4][R6.64] ;  /* 0x00000004061a7981 */ /* 0x000162000c1e1900 */
[----:B------:R-:W-:Y:S05]  /*1bd0*/  BRA `(.L_x_2625) ;  /* 0x0000000000147947 */ /* 0x000fea0003800000 */
.L_x_2624:
[----:B------:R-:W-:Y:S05]  /*1be0*/  @!P0 BRA `(.L_x_2625) ;  /* 0x0000000000108947 */ /* 0x000fea0003800000 */
[----:B------:R-:W-:Y:S02]  /*1bf0*/  ULDC.64 UR4, c[0x0][0x208] ;  /* 0x0000820000047ab9 */ /* 0x000fe40000000a00 */
[----:B------:R-:W2:Y:S04]  /*1c00*/  LDG.E R3, desc[UR4][R8.64] ;  /* 0x0000000408037981 */ /* 0x000ea8000c1e1900 */
[----:B------:R-:W2:Y:S02]  /*1c10*/  LDG.E R26, desc[UR4][R8.64+0x4] ;  /* 0x00000404081a7981 */ /* 0x000ea4000c1e1900 */
[----:B--2---:R-:W-:-:S07]  /*1c20*/  IMAD.IADD R26, R26, 0x1, -R3 ;  /* 0x000000011a1a7824 */ /* 0x004fce00078e0a03 */
.L_x_2625:
[----:B------:R-:W-:Y:S01]  /*1c30*/  ULDC.64 UR4, c[0x0][0xa10] ;  /* 0x0002840000047ab9 */ /* 0x000fe20000000a00 */
[----:B------:R-:W-:Y:S01]  /*1c40*/  ULDC.64 UR6, c[0x0][0x208] ;  /* 0x0000820000067ab9 */ /* 0x000fe20000000a00 */
[----:B------:R-:W-:Y:S01]  /*1c50*/  ISETP.NE.U32.AND P0, PT, RZ, UR4, PT ;  /* 0x00000004ff007c0c */ /* 0x000fe2000bf05070 */
[----:B------:R-:W1:Y:S03]  /*1c60*/  LDC R4, c[0x0][0x448] ;  /* 0x00011200ff047b82 */ /* 0x000e660000000800 */
[----:B------:R-:W-:Y:S01]  /*1c70*/  ISETP.NE.AND.EX P0, PT, RZ, UR5, PT, P0 ;  /* 0x00000005ff007c0c */ /* 0x000fe2000bf05300 */
[----:B------:R-:W-:-:S12]  /*1c80*/  ULDC.64 UR4, c[0x0][0xa30] ;  /* 0x00028c0000047ab9 */ /* 0x000fd80000000a00 */
[----:B0-----:R-:W0:Y:S02]  /*1c90*/  @P0 LDC.64 R6, c[0x0][0xa10] ;  /* 0x00028400ff060b82 */ /* 0x001e240000000a00 */
[----:B0-----:R-:W-:-:S05]  /*1ca0*/  @P0 IMAD.WIDE R6, R25, 0x4, R6 ;  /* 0x0000000419060825 */ /* 0x001fca00078e0206 */
[----:B------:R-:W2:Y:S04]  /*1cb0*/  @P0 LDG.E R0, desc[UR6][R6.64] ;  /* 0x0000000606000981 */ /* 0x000ea8000c1e1900 */
[----:B------:R0:W2:Y:S01]  /*1cc0*/  @P0 LDG.E R3, desc[UR6][R6.64+0x4] ;  /* 0x0000040606030981 */ /* 0x0000a2000c1e1900 */
[----:B------:R-:W-:Y:S02]  /*1cd0*/  ISETP.NE.U32.AND P1, PT, RZ, UR4, PT ;  /* 0x00000004ff007c0c */ /* 0x000fe4000bf25070 */
[----:B-----5:R-:W-:Y:S02]  /*1ce0*/  MOV R152, R26 ;  /* 0x0000001a00987202 */ /* 0x020fe40000000f00 */
[----:B------:R-:W-:-:S13]  /*1cf0*/  ISETP.NE.AND.EX P1, PT, RZ, UR5, PT, P1 ;  /* 0x00000005ff007c0c */ /* 0x000fda000bf25310 */
[----:B0-----:R-:W-:-:S04]  /*1d00*/  @P1 IADD3 R6, P2, R28, UR4, RZ ;  /* 0x000000041c061c10 */ /* 0x001fc8000ff5e0ff */
[----:B------:R-:W-:-:S05]  /*1d10*/  @P1 IADD3.X R7, R27, UR5, RZ, P2, !PT ;  /* 0x000000051b071c10 */ /* 0x000fca00097fe4ff */
[----:B------:R0:W5:Y:S01]  /*1d20*/  @P1 LDG.E R152, desc[UR6][R6.64] ;  /* 0x0000000606981981 */ /* 0x000162000c1e1900 */
[----:B-1----:R-:W-:Y:S01]  /*1d30*/  ISETP.NE.AND P1, PT, R4, 0x1, PT ;  /* 0x000000010400780c */ /* 0x002fe20003f25270 */
[----:B------:R-:W-:Y:S01]  /*1d40*/  IMAD.SHL.U32 R231, R5, 0x80, RZ ;  /* 0x0000008005e77824 */ /* 0x000fe200078e00ff */
[----:B------:R-:W-:Y:S01]  /*1d50*/  LOP3.LUT R14, R10, 0xff, RZ, 0xc0, !PT ;  /* 0x000000ff0a0e7812 */ /* 0x000fe200078ec0ff */
[----:B------:R-:W-:Y:S01]  /*1d60*/  IMAD.IADD R11, R26, 0x1, -R11 ;  /* 0x000000011a0b7824 */ /* 0x000fe200078e0a0b */
[----:B------:R-:W-:Y:S01]  /*1d70*/  SHF.R.U32.HI R8, RZ, 0x10, R10 ;  /* 0x00000010ff087819 */ /* 0x000fe2000001160a */
[----:B------:R-:W-:Y:S01]  /*1d80*/  VIADD R4, R231, 0x7f ;  /* 0x0000007fe7047836 */ /* 0x000fe20000000000 */
[----:B------:R-:W-:Y:S01]  /*1d90*/  BSSY B0, `(.L_x_2626) ;  /* 0x0000033000007945 */ /* 0x000fe20003800000 */
[----:B------:R0:W-:Y:S04]  /*1da0*/  STL [R1+0x88], R14 ;  /* 0x0000880e01007387 */ /* 0x0001e80000100800 */
[----:B------:R0:W-:Y:S02]  /*1db0*/  STL [R1+0x68], R8 ;  /* 0x0000680801007387 */ /* 0x0001e40000100800 */
[----:B------:R-:W1:Y:S08]  /*1dc0*/  @P1 LDC R9, c[0x0][0x44c] ;  /* 0x00011300ff091b82 */ /* 0x000e700000000800 */
[----:B------:R-:W3:Y:S01]  /*1dd0*/  @P1 LDC R13, c[0x0][0x450] ;  /* 0x00011400ff0d1b82 */ /* 0x000ee20000000800 */
[----:B--2---:R-:W-:-:S02]  /*1de0*/  @P0 IMAD.IADD R2, R3, 0x1, -R0 ;  /* 0x0000000103020824 */ /* 0x004fc400078e0a00 */
[----:B-1----:R-:W-:-:S04]  /*1df0*/  @P1 IMAD.HI.U32 R0, R4, R9, RZ ;  /* 0x0000000904001227 */ /* 0x002fc800078e00ff */
[----:B------:R-:W-:Y:S01]  /*1e00*/  IMAD.IADD R233, R11, 0x1, R2 ;  /* 0x000000010be97824 */ /* 0x000fe200078e0202 */
[----:B---3--:R-:W-:-:S04]  /*1e10*/  @P1 SHF.R.U32.HI R4, RZ, R13, R0 ;  /* 0x0000000dff041219 */ /* 0x008fc80000011600 */
[C---:B------:R-:W-:Y:S02]  /*1e20*/  IADD3 R143, R233.reuse, 0x50, -R232 ;  /* 0x00000050e98f7810 */ /* 0x040fe40007ffe8e8 */
[----:B------:R-:W-:-:S03]  /*1e30*/  IADD3 R0, R233, 0x4f, RZ ;  /* 0x0000004fe9007810 */ /* 0x000fc60007ffe0ff */
[----:B------:R-:W-:Y:S02]  /*1e40*/  IMAD.IADD R4, R143, 0x1, R4 ;  /* 0x000000018f047824 */ /* 0x000fe400078e0204 */
[----:B------:R-:W-:-:S04]  /*1e50*/  IMAD.HI R0, R0, 0x66666667, RZ ;  /* 0x6666666700007827 */ /* 0x000fc800078e02ff */
[----:B------:R-:W-:Y:S01]  /*1e60*/  IMAD.HI R4, R4, 0x66666667, RZ ;  /* 0x6666666704047827 */ /* 0x000fe200078e02ff */
[----:B------:R-:W-:-:S04]  /*1e70*/  SHF.R.U32.HI R3, RZ, 0x1f, R0 ;  /* 0x0000001fff037819 */ /* 0x000fc80000011600 */
[----:B------:R-:W-:Y:S02]  /*1e80*/  SHF.R.U32.HI R5, RZ, 0x1f, R4 ;  /* 0x0000001fff057819 */ /* 0x000fe40000011604 */
[----:B------:R-:W-:Y:S01]  /*1e90*/  LEA.HI.SX32 R144, R0, R3, 0x1b ;  /* 0x0000000300907211 */ /* 0x000fe200078fdaff */
[----:B------:R-:W-:Y:S01]  /*1ea0*/  IMAD.MOV.U32 R0, RZ, RZ, RZ ;  /* 0x000000ffff007224 */ /* 0x000fe200078e00ff */
[----:B------:R-:W-:-:S04]  /*1eb0*/  LEA.HI.SX32 R5, R4, R5, 0x1b ;  /* 0x0000000504057211 */ /* 0x000fc800078fdaff */
[----:B------:R-:W-:-:S04]  /*1ec0*/  VIMNMX R9, R144, R5, PT ;  /* 0x0000000590097248 */ /* 0x000fc80003fe0100 */
[----:B------:R-:W-:-:S13]  /*1ed0*/  ISETP.GE.AND P0, PT, R9, 0x1, PT ;  /* 0x000000010900780c */ /* 0x000fda0003f06270 */
        /* <DEDUP_REMOVED lines=8> */
[----:B------:R-:W-:Y:S02]  /*1f60*/  IABS R8, R0 ;  /* 0x0000000000087213 */ /* 0x000fe40000000000 */
[----:B------:R-:W-:-:S04]  /*1f70*/  LOP3.LUT R0, R0, R10, RZ, 0x3c, !PT ;  /* 0x0000000a00007212 */ /* 0x000fc800078e3cff */
[----:B------:R-:W-:Y:S01]  /*1f80*/  ISETP.GE.AND P2, PT, R0, RZ, PT ;  /* 0x000000ff0000720c */ /* 0x000fe20003f46270 */
[----:B0-----:R-:W0:Y:S02]  /*1f90*/  MUFU.RCP R3, R3 ;  /* 0x0000000300037308 */ /* 0x001e240000001000 */
[----:B0-----:R-:W-:Y:S02]  /*1fa0*/  VIADD R4, R3, 0xffffffe ;  /* 0x0ffffffe03047836 */ /* 0x001fe40000000000 */
[----:B------:R-:W-:-:S04]  /*1fb0*/  IMAD.MOV R3, RZ, RZ, -R12 ;  /* 0x000000ffff037224 */ /* 0x000fc800078e0a0c */
[----:B------:R0:W1:Y:S02]  /*1fc0*/  F2I.FTZ.U32.TRUNC.NTZ R5, R4 ;  /* 0x0000000400057305 */ /* 0x000064000021f000 */
[----:B0-----:R-:W-:Y:S01]  /*1fd0*/  MOV R4, RZ ;  /* 0x000000ff00047202 */ /* 0x001fe20000000f00 */
[----:B-1----:R-:W-:-:S04]  /*1fe0*/  IMAD.MOV R7, RZ, RZ, -R5 ;  /* 0x000000ffff077224 */ /* 0x002fc800078e0a05 */
[----:B------:R-:W-:-:S04]  /*1ff0*/  IMAD R7, R7, R6, RZ ;  /* 0x0000000607077224 */ /* 0x000fc800078e02ff */
[----:B------:R-:W-:-:S06]  /*2000*/  IMAD.HI.U32 R5, R5, R7, R4 ;  /* 0x0000000705057227 */ /* 0x000fcc00078e0004 */
        /* <DEDUP_REMOVED lines=8> */
[----:B------:R-:W-:-:S04]  /*2090*/  IMAD.MOV.U32 R0, RZ, RZ, R5 ;  /* 0x000000ffff007224 */ /* 0x000fc800078e0005 */
[----:B------:R-:W-:Y:S01]  /*20a0*/  @!P2 IMAD.MOV R0, RZ, RZ, -R0 ;  /* 0x000000ffff00a224 */ /* 0x000fe200078e0a00 */
[----:B------:R-:W-:-:S07]  /*20b0*/  @!P1 LOP3.LUT R0, RZ, R10, RZ, 0x33, !PT ;  /* 0x0000000aff009212 */ /* 0x000fce00078e33ff */
.L_x_2627:
[----:B------:R-:W-:Y:S05]  /*20c0*/  BSYNC B0 ;  /* 0x0000000000007941 */ /* 0x000fea0003800000 */
.L_x_2626:
        /* <DEDUP_REMOVED lines=11> */
[----:B------:R-:W-:-:S05]  /*2180*/  @P0 IADD3 R0, R0, 0x4f, RZ ;  /* 0x0000004f00000810 */ /* 0x000fca0007ffe0ff */
[----:B------:R-:W-:-:S05]  /*2190*/  @P0 IMAD.HI R0, R0, 0x66666667, RZ ;  /* 0x6666666700000827 */ /* 0x000fca00078e02ff */
[----:B------:R-:W-:-:S04]  /*21a0*/  @P0 SHF.R.U32.HI R3, RZ, 0x1f, R0 ;  /* 0x0000001fff030819 */ /* 0x000fc80000011600 */
[----:B------:R-:W-:-:S04]  /*21b0*/  @P0 LEA.HI.SX32 R24, R0, R3, 0x1b ;  /* 0x0000000300180211 */ /* 0x000fc800078fdaff */
[----:B------:R-:W-:-:S13]  /*21c0*/  ISETP.GT.AND P0, PT, R24, R118, PT ;  /* 0x000000761800720c */ /* 0x000fda0003f04270 */
[----:B------:R-:W-:Y:S05]  /*21d0*/  @!P0 BRA `(.L_x_2628) ;  /* 0x0000009000a88947 */ /* 0x000fea0003800000 */
[----:B------:R-:W-:Y:S01]  /*21e0*/  VIADD R0, R16, 0x24400 ;  /* 0x0002440010007836 */ /* 0x000fe20000000000 */
[----:B------:R-:W-:Y:S04]  /*21f0*/  BSSY B6, `(.L_x_2629) ;  /* 0x0000013000067945 */ /* 0x000fe80003800000 */
[----:B------:R-:W-:-:S13]  /*2200*/  LOP3.LUT P0, RZ, R0, 0x3ff, RZ, 0xc0, !PT ;  /* 0x000003ff00ff7812 */ /* 0x000fda000780c0ff */
[----:B------:R-:W-:Y:S05]  /*2210*/  @!P0 BRA `(.L_x_2630) ;  /* 0x0000000000408947 */ /* 0x000fea0003800000 */
        /* <DEDUP_REMOVED lines=16> */
.L_x_2630:
[----:B------:R-:W-:Y:S05]  /*2320*/  BSYNC B6 ;  /* 0x0000000000067941 */ /* 0x000fea0003800000 */
.L_x_2629:
        /* <DEDUP_REMOVED lines=8> */
[----:B------:R-:W-:Y:S01]  /*23b0*/  MOV R11, UR7 ;  /* 0x00000007000b7c02 */ /* 0x000fe20008000f00 */
[----:B------:R-:W-:Y:S01]  /*23c0*/  IMAD.U32 R5, RZ, RZ, UR5 ;  /* 0x00000005ff057e24 */ /* 0x000fe2000f8e00ff */
[----:B------:R-:W0:Y:S01]  /*23d0*/  LDC.64 R14, c[0x4][R14] ;  /* 0x010000000e0e7b82 */ /* 0x000e220000000a00 */
[----:B------:R-:W-:Y:S01]  /*23e0*/  ULDC.64 UR4, c[0x4][0xb0] ;  /* 0x01002c0000047ab9 */ /* 0x000fe20000000a00 */
[----:B------:R-:W-:Y:S02]  /*23f0*/  IMAD.U32 R10, RZ, RZ, UR6 ;  /* 0x00000006ff0a7e24 */ /* 0x000fe4000f8e00ff */
[----:B------:R-:W-:-:S02]  /*2400*/  IMAD.U32 R6, RZ, RZ, UR4 ;  /* 0x00000004ff067e24 */ /* 0x000fc4000f8e00ff */
[----:B------:R-:W-:Y:S02]  /*2410*/  IMAD.U32 R7, RZ, RZ, UR5 ;  /* 0x00000005ff077e24 */ /* 0x000fe4000f8e00ff */
[----:B------:R-:W-:Y:S02]  /*2420*/  IMAD.MOV.U32 R8, RZ, RZ, 0x70 ;  /* 0x00000070ff087424 */ /* 0x000fe400078e00ff */
[----:B------:R-:W-:Y:S02]  /*2430*/  IMAD.MOV.U32 R12, RZ, RZ, 0x1 ;  /* 0x00000001ff0c7424 */ /* 0x000fe400078e00ff */
[----:B------:R-:W-:-:S07]  /*2440*/  IMAD.MOV.U32 R13, RZ, RZ, RZ ;  /* 0x000000ffff0d7224 */ /* 0x000fce00078e00ff */
[----:B------:R-:W-:-:S07]  /*2450*/  LEPC R20, `(.L_x_2632) ;  /* 0x000000001014794e */ /* 0x000fce0000000000 */
[----:B0----5:R-:W-:Y:S05]  /*2460*/  CALL.ABS.NOINC R14 ;  /* 0x000000000e007343 */ /* 0x021fea0003c00000 */
.L_x_2632:
[----:B------:R-:W-:Y:S05]  /*2470*/  BSYNC B6 ;  /* 0x0000000000067941 */ /* 0x000fea0003800000 */
.L_x_2631:
[----:B------:R-:W-:Y:S01]  /*2480*/  ULDC.64 UR4, c[0x0][0x9f8] ;  /* 0x00027e0000047ab9 */ /* 0x000fe20000000a00 */
[----:B------:R-:W-:Y:S01]  /*2490*/  IMAD.MOV.U32 R0, RZ, RZ, R25 ;  /* 0x000000ffff007224 */ /* 0x000fe200078e0019 */
[----:B------:R-:W-:Y:S01]  /*24a0*/  ISETP.NE.U32.AND P0, PT, RZ, UR4, PT ;  /* 0x00000004ff007c0c */ /* 0x000fe2000bf05070 */
[----:B------:R-:W-:Y:S01]  /*24b0*/  ULDC.64 UR6, c[0x0][0x208] ;  /* 0x0000820000067ab9 */ /* 0x000fe20000000a00 */
[----:B------:R-:W0:Y:S01]  /*24c0*/  LDC.64 R98, c[0x0][0x300] ;  /* 0x0000c000ff627b82 */ /* 0x000e220000000a00 */
[----:B------:R-:W-:Y:S01]  /*24d0*/  IMAD.IADD R113, R113, 0x1, R26 ;  /* 0x0000000171717824 */ /* 0x000fe200078e021a */
[----:B------:R-:W-:Y:S01]  /*24e0*/  ISETP.NE.AND.EX P0, PT, RZ, UR5, PT, P0 ;  /* 0x00000005ff007c0c */ /* 0x000fe2000bf05300 */
[----:B------:R-:W-:-:S05]  /*24f0*/  ULDC.64 UR8, c[0x0][0xa08] ;  /* 0x0002820000087ab9 */ /* 0x000fca0000000a00 */
[----:B------:R-:W1:Y:S07]  /*2500*/  LDC R115, c[0x0][0x3f4] ;  /* 0x0000fd00ff737b82 */ /* 0x000e6e0000000800 */
[----:B------:R-:W-:Y:S01]  /*2510*/  @P0 IADD3 R4, P1, R28, UR4, RZ ;  /* 0x000000041c040c10 */ /* 0x000fe2000ff3e0ff */
[----:B------:R-:W2:Y:S03]  /*2520*/  LDC.64 R104, c[0x0][0x3f8] ;  /* 0x0000fe00ff687b82 */ /* 0x000ea60000000a00 */
[----:B------:R-:W-:Y:S01]  /*2530*/  @P0 IADD3.X R5, R27, UR5, RZ, P1, !PT ;  /* 0x000000051b050c10 */ /* 0x000fe20008ffe4ff */
[----:B------:R-:W-:-:S04]  /*2540*/  ULDC.64 UR4, c[0x0][0x330] ;  /* 0x0000cc0000047ab9 */ /* 0x000fc80000000a00 */
[----:B------:R3:W4:Y:S01]  /*2550*/  @P0 LDG.E R0, desc[UR6][R4.64] ;  /* 0x0000000604000981 */ /* 0x000722000c1e1900 */
[----:B------:R-:W-:Y:S01]  /*2560*/  ULDC UR6, c[0x0][0x2f4] ;  /* 0x0000bd0000067ab9 */ /* 0x000fe20000000800 */
[----:B------:R-:W-:Y:S01]  /*2570*/  SHF.R.S32.HI R3, RZ, 0x1f, R113 ;  /* 0x0000001fff037819 */ /* 0x000fe20000011471 */
[----:B------:R-:W-:Y:S01]  /*2580*/  IMAD.WIDE.U32 R94, R237, UR4, R18 ;  /* 0x00000004ed5e7c25 */ /* 0x000fe2000f8e0012 */
[----:B------:R-:W-:Y:S01]  /*2590*/  ISETP.GE.AND P1, PT, R213, UR6, PT ;  /* 0x00000006d5007c0c */ /* 0x000fe2000bf26270 */
[----:B------:R-:W1:Y:S01]  /*25a0*/  LDC.64 R110, c[0x0][0x408] ;  /* 0x00010200ff6e7b82 */ /* 0x000e620000000a00 */
[----:B------:R-:W-:Y:S01]  /*25b0*/  ISETP.GE.AND P0, PT, R18, UR6, PT ;  /* 0x0000000612007c0c */ /* 0x000fe2000bf06270 */
[-C--:B0-----:R-:W-:Y:S01]  /*25c0*/  IMAD R8, R3, R98.reuse, RZ ;  /* 0x0000006203087224 */ /* 0x081fe200078e02ff */
[----:B------:R-:W-:Y:S01]  /*25d0*/  SEL R7, RZ, 0xffffffff, P1 ;  /* 0xffffffffff077807 */ /* 0x000fe20000800000 */
[----:B------:R-:W-:Y:S01]  /*25e0*/  IMAD R95, R237, UR5, R95 ;  /* 0x00000005ed5f7c24 */ /* 0x000fe2000f8e025f */
[----:B------:R-:W-:Y:S01]  /*25f0*/  SEL R6, RZ, 0x1, P0 ;  /* 0x00000001ff067807 */ /* 0x000fe20000000000 */
[----:B---3--:R-:W-:Y:S01]  /*2600*/  IMAD.WIDE.U32 R4, R113, R98, RZ ;  /* 0x0000006271047225 */ /* 0x008fe200078e00ff */
[----:B------:R-:W-:Y:S01]  /*2610*/  SHF.L.U32 R9, R7, 0x1, RZ ;  /* 0x0000000107097819 */ /* 0x000fe200000006ff */
[----:B------:R-:W-:Y:S01]  /*2620*/  ULDC.64 UR4, c[0x0][0x308] ;  /* 0x0000c20000047ab9 */ /* 0x000fe20000000a00 */
[----:B------:R-:W-:Y:S01]  /*2630*/  ISETP.NE.U32.AND P0, PT, RZ, UR8, PT ;  /* 0x00000008ff007c0c */ /* 0x000fe2000bf05070 */
[----:B------:R-:W-:Y:S01]  /*2640*/  IMAD R7, R113, R99, R8 ;  /* 0x0000006371077224 */ /* 0x000fe200078e0208 */
[----:B------:R-:W-:Y:S01]  /*2650*/  ISETP.GE.AND P1, PT, R220, UR6, PT ;  /* 0x00000006dc007c0c */ /* 0x000fe2000bf26270 */
[CC--:B--2---:R-:W-:Y:S01]  /*2660*/  IMAD.WIDE.U32 R100, R212.reuse, R104.reuse, R22 ;  /* 0x00000068d4647225 */ /* 0x0c4fe200078e0016 */
[----:B------:R-:W-:Y:S01]  /*2670*/  ISETP.NE.AND.EX P0, PT, RZ, UR9, PT, P0 ;  /* 0x00000009ff007c0c */ /* 0x000fe2000bf05300 */
[----:B------:R-:W-:Y:S01]  /*2680*/  ULDC.64 UR8, c[0x0][0x338] ;  /* 0x0000ce0000087ab9 */ /* 0x000fe20000000a00 */
[----:B------:R-:W-:Y:S01]  /*2690*/  LOP3.LUT R6, R9, 0x2, R6, 0xe2, !PT ;  /* 0x0000000209067812 */ /* 0x000fe200078ee206 */
[----:B------:R-:W-:Y:S01]  /*26a0*/  IMAD.IADD R5, R5, 0x1, R7 ;  /* 0x0000000105057824 */ /* 0x000fe200078e0207 */
[----:B------:R-:W-:Y:S01]  /*26b0*/  SEL R7, RZ, 0x4, P1 ;  /* 0x00000004ff077807 */ /* 0x000fe20000800000 */
[----:B------:R-:W-:Y:S01]  /*26c0*/  IMAD.WIDE.U32 R102, R212, R104, R18 ;  /* 0x00000068d4667225 */ /* 0x000fe200078e0012 */
[----:B------:R-:W-:Y:S01]  /*26d0*/  SHF.R.S32.HI R12, RZ, 0x1f, R212 ;  /* 0x0000001fff0c7819 */ /* 0x000fe200000114d4 */
[----:B------:R-:W0:Y:S01]  /*26e0*/  S2R R172, SR_TID.X ;  /* 0x0000000000ac7919 */ /* 0x000e220000002100 */
[----:B------:R-:W-:Y:S01]  /*26f0*/  LOP3.LUT R26, R6, R7, RZ, 0xfc, !PT ;  /* 0x00000007061a7212 */ /* 0x000fe200078efcff */
[----:B------:R-:W-:Y:S01]  /*2700*/  IMAD.WIDE.U32 R96, R237, UR4, R4 ;  /* 0x00000004ed607c25 */ /* 0x000fe2000f8e0004 */
[----:B------:R-:W-:-:S02]  /*2710*/  SHF.R.U32.HI R15, RZ, 0x3, R223 ;  /* 0x00000003ff0f7819 */ /* 0x000fc400000116df */
[----:B------:R-:W-:Y:S01]  /*2720*/  SHF.R.U32.HI R14, RZ, 0x3, R222 ;  /* 0x00000003ff0e7819 */ /* 0x000fe200000116de */
[----:B------:R-:W-:Y:S01]  /*2730*/  IMAD R97, R237, UR5, R97 ;  /* 0x00000005ed617c24 */ /* 0x000fe2000f8e0261 */
[----:B------:R-:W-:Y:S01]  /*2740*/  ULDC.64 UR4, c[0x0][0x310] ;  /* 0x0000c40000047ab9 */ /* 0x000fe20000000a00 */
[----:B------:R-:W-:Y:S01]  /*2750*/  IMAD R7, R12, R98, RZ ;  /* 0x000000620c077224 */ /* 0x000fe200078e02ff */
[----:B------:R-:W-:Y:S01]  /*2760*/  IADD3 R112, P3, R212, R113, RZ ;  /* 0x00000071d4707210 */ /* 0x000fe20007f7e0ff */
[----:B------:R-:W-:Y:S01]  /*2770*/  IMAD R6, R12, R104, RZ ;  /* 0x000000680c067224 */ /* 0x000fe200078e02ff */
[----:B------:R-:W-:Y:S01]  /*2780*/  ISETP.GE.AND P2, PT, R221, UR6, PT ;  /* 0x00000006dd007c0c */ /* 0x000fe2000bf46270 */
[----:B------:R-:W-:Y:S01]  /*2790*/  IMAD R35, R212, R99, R7 ;  /* 0x00000063d4237224 */ /* 0x000fe200078e0207 */
[--C-:B------:R-:W-:Y:S01]  /*27a0*/  SHF.L.U64.HI R34, R104, 0x5, R105.reuse ;  /* 0x0000000568227819 */ /* 0x100fe20000010269 */
[----:B------:R-:W-:Y:S01]  /*27b0*/  IMAD R7, R212, R105, R6 ;  /* 0x00000069d4077224 */ /* 0x000fe200078e0206 */
[----:B------:R-:W-:Y:S01]  /*27c0*/  SHF.L.U64.HI R33, R104, 0x6, R105 ;  /* 0x0000000668217819 */ /* 0x000fe20000010269 */
[----:B-1----:R-:W-:Y:S01]  /*27d0*/  IMAD.WIDE.U32 R106, R212, R110, R22 ;  /* 0x0000006ed46a7225 */ /* 0x002fe200078e0016 */
[----:B------:R-:W-:-:S02]  /*27e0*/  SHF.L.U32 R32, R104, 0x5, RZ ;  /* 0x0000000568207819 */ /* 0x000fc400000006ff */
[C---:B------:R-:W-:Y:S01]  /*27f0*/  SHF.L.U64.HI R123, R98.reuse, 0x5, R99 ;  /* 0x00000005627b7819 */ /* 0x040fe20000010263 */
[----:B------:R-:W-:Y:S01]  /*2800*/  IMAD.IADD R101, R101, 0x1, R7 ;  /* 0x0000000165657824 */ /* 0x000fe200078e0207 */
[----:B------:R-:W-:Y:S01]  /*2810*/  SHF.L.U64.HI R129, R98, 0x6, R99 ;  /* 0x0000000662817819 */ /* 0x000fe20000010263 */
[----:B------:R-:W-:Y:S01]  /*2820*/  IMAD.IADD R103, R7, 0x1, R103 ;  /* 0x0000000107677824 */ /* 0x000fe200078e0267 */
[----:B------:R-:W-:Y:S01]  /*2830*/  SHF.L.U64.HI R30, R110, 0x5, R111 ;  /* 0x000000056e1e7819 */ /* 0x000fe2000001026f */
[----:B------:R-:W-:Y:S01]  /*2840*/  IMAD.WIDE.U32 R108, R212, R110, R18 ;  /* 0x0000006ed46c7225 */ /* 0x000fe200078e0012 */
[----:B------:R-:W-:-:S03]  /*2850*/  SHF.L.U64.HI R29, R110, 0x6, R111 ;  /* 0x000000066e1d7819 */ /* 0x000fc6000001026f */
[----:B------:R-:W-:Y:S02]  /*2860*/  IMAD.SHL.U32 R20, R212, 0x40, RZ ;  /* 0x00000040d4147824 */ /* 0x000fe400078e00ff */
[----:B------:R-:W-:Y:S01]  /*2870*/  IMAD.X R113, R12, 0x1, R3, P3 ;  /* 0x000000010c717824 */ /* 0x000fe200018e0603 */
[----:B------:R-:W-:Y:S01]  /*2880*/  SEL R3, RZ, 0x8, P2 ;  /* 0x00000008ff037807 */ /* 0x000fe20001000000 */
[----:B------:R-:W-:Y:S01]  /*2890*/  IMAD.SHL.U32 R31, R104, 0x40, RZ ;  /* 0x00000040681f7824 */ /* 0x000fe200078e00ff */
[----:B0-----:R-:W-:Y:S01]  /*28a0*/  LEA.HI R172, R172, 0x8, RZ, 0x19 ;  /* 0x00000008acac7811 */ /* 0x001fe200078fc8ff */
[-C--:B-----5:R-:W-:Y:S01]  /*28b0*/  IMAD.WIDE.U32 R100, R152, R104.reuse, R100 ;  /* 0x0000006898647225 */ /* 0x0a0fe200078e0064 */
[C---:B------:R-:W-:Y:S02]  /*28c0*/  LOP3.LUT R3, R26.reuse, R3, RZ, 0xfc, !PT ;  /* 0x000000031a037212 */ /* 0x040fe400078efcff */
[----:B------:R-:W-:Y:S01]  /*28d0*/  LOP3.LUT R26, R26, 0x1, RZ, 0xc0, !PT ;  /* 0x000000011a1a7812 */ /* 0x000fe200078ec0ff */
[----:B------:R-:W-:-:S04]  /*28e0*/  IMAD.WIDE.U32 R102, R152, R104, R102 ;  /* 0x0000006898667225 */ /* 0x000fc800078e0066 */
[----:B------:R-:W-:Y:S02]  /*28f0*/  IMAD R119, R99, 0x50, RZ ;  /* 0x0000005063777824 */ /* 0x000fe400078e02ff */
[C---:B------:R-:W-:Y:S02]  /*2900*/  IMAD.SHL.U32 R128, R98.reuse, 0x20, RZ ;  /* 0x0000002062807824 */ /* 0x040fe400078e00ff */
[----:B------:R-:W-:Y:S02]  /*2910*/  IMAD.SHL.U32 R130, R98, 0x40, RZ ;  /* 0x0000004062827824 */ /* 0x000fe400078e00ff */
[----:B------:R-:W-:Y:S02]  /*2920*/  IMAD R121, R111, 0x50, RZ ;  /* 0x000000506f797824 */ /* 0x000fe400078e02ff */
[C---:B------:R-:W-:Y:S02]  /*2930*/  IMAD.SHL.U32 R28, R110.reuse, 0x20, RZ ;  /* 0x000000206e1c7824 */ /* 0x040fe400078e00ff */
[----:B------:R-:W-:Y:S01]  /*2940*/  IMAD.SHL.U32 R27, R110, 0x40, RZ ;  /* 0x000000406e1b7824 */ /* 0x000fe200078e00ff */
[----:B----4-:R-:W-:-:S02]  /*2950*/  SHF.R.S32.HI R4, RZ, 0x1f, R0 ;  /* 0x0000001fff047819 */ /* 0x010fc40000011400 */
[----:B------:R-:W-:Y:S02]  /*2960*/  SEL R5, R0, RZ, !P0 ;  /* 0x000000ff00057207 */ /* 0x000fe40004000000 */
[----:B------:R-:W-:Y:S02]  /*2970*/  SEL R4, R4, RZ, !P0 ;  /* 0x000000ff04047207 */ /* 0x000fe40004000000 */
[----:B------:R-:W-:Y:S01]  /*2980*/  ISETP.GE.AND P0, PT, R18, R115, PT ;  /* 0x000000731200720c */ /* 0x000fe20003f06270 */
[----:B------:R-:W-:-:S04]  /*2990*/  IMAD.WIDE.U32 R94, R5, UR8, R94 ;  /* 0x00000008055e7c25 */ /* 0x000fc8000f8e005e */
[C---:B------:R-:W-:Y:S02]  /*29a0*/  IMAD R0, R4.reuse, UR8, RZ ;  /* 0x0000000804007c24 */ /* 0x040fe4000f8e02ff */
[----:B------:R-:W-:Y:S02]  /*29b0*/  IMAD R4, R4, UR4, RZ ;  /* 0x0000000404047c24 */ /* 0x000fe4000f8e02ff */
[C---:B------:R-:W-:Y:S02]  /*29c0*/  IMAD R0, R5.reuse, UR9, R0 ;  /* 0x0000000905007c24 */ /* 0x040fe4000f8e0200 */
[C---:B------:R-:W-:Y:S02]  /*29d0*/  IMAD R9, R5.reuse, UR5, R4 ;  /* 0x0000000505097c24 */ /* 0x040fe4000f8e0204 */
[----:B------:R-:W-:-:S04]  /*29e0*/  IMAD.WIDE.U32 R96, R5, UR4, R96 ;  /* 0x0000000405607c25 */ /* 0x000fc8000f8e0060 */
[----:B------:R-:W-:-:S04]  /*29f0*/  IMAD.WIDE.U32 R4, R212, R98, R18 ;  /* 0x00000062d4047225 */ /* 0x000fc800078e0012 */
[----:B------:R-:W-:Y:S01]  /*2a00*/  IMAD.IADD R92, R97, 0x1, R9 ;  /* 0x00000001615c7824 */ /* 0x000fe200078e0209 */
[----:B------:R-:W-:Y:S01]  /*2a10*/  IADD3 R93, P1, R96, R4, RZ ;  /* 0x00000004605d7210 */ /* 0x000fe20007f3e0ff */
[----:B------:R-:W-:Y:S02]  /*2a20*/  IMAD R4, R12, R110, RZ ;  /* 0x0000006e0c047224 */ /* 0x000fe400078e02ff */
[----:B------:R-:W-:Y:S01]  /*2a30*/  IMAD.WIDE.U32 R98, R98, 0x50, RZ ;  /* 0x0000005062627825 */ /* 0x000fe200078e00ff */
[----:B------:R-:W-:Y:S02]  /*2a40*/  IADD3.X R35, R92, R5, R35, P1, !PT ;  /* 0x000000055c237210 */ /* 0x000fe40000ffe423 */
[----:B------:R-:W-:Y:S01]  /*2a50*/  SEL R5, R115, RZ, P0 ;  /* 0x000000ff73057207 */ /* 0x000fe20000000000 */
[----:B------:R-:W-:Y:S01]  /*2a60*/  IMAD R7, R212, R111, R4 ;  /* 0x0000006fd4077224 */ /* 0x000fe200078e0204 */
[----:B------:R-:W-:Y:S01]  /*2a70*/  ISETP.GE.AND P1, PT, R213, R115, PT ;  /* 0x00000073d500720c */ /* 0x000fe20003f26270 */
[----:B------:R-:W-:-:S02]  /*2a80*/  IMAD.IADD R119, R99, 0x1, R119 ;  /* 0x0000000163777824 */ /* 0x000fc400078e0277 */
[----:B------:R-:W-:Y:S01]  /*2a90*/  IMAD.IADD R5, R18, 0x1, R5 ;  /* 0x0000000112057824 */ /* 0x000fe200078e0205 */
[----:B------:R-:W-:Y:S01]  /*2aa0*/  SEL R6, R115, RZ, P1 ;  /* 0x000000ff73067207 */ /* 0x000fe20000800000 */
[----:B------:R-:W-:Y:S01]  /*2ab0*/  IMAD.IADD R109, R7, 0x1, R109 ;  /* 0x00000001076d7824 */ /* 0x000fe200078e026d */
[----:B------:R-:W-:Y:S02]  /*2ac0*/  IADD3 R107, R107, R7, RZ ;  /* 0x000000076b6b7210 */ /* 0x000fe40007ffe0ff */
[----:B------:R-:W-:Y:S01]  /*2ad0*/  SHF.R.S32.HI R4, RZ, 0x1f, R5 ;  /* 0x0000001fff047819 */ /* 0x000fe20000011405 */
[----:B------:R-:W-:Y:S01]  /*2ae0*/  IMAD.IADD R11, R213, 0x1, R6 ;  /* 0x00000001d50b7824 */ /* 0x000fe200078e0206 */
[----:B------:R-:W-:Y:S01]  /*2af0*/  SHF.L.U32 R115, R115, 0x1, RZ ;  /* 0x0000000173737819 */ /* 0x000fe200000006ff */
[-C--:B------:R-:W-:Y:S01]  /*2b00*/  IMAD.WIDE.U32 R106, R152, R110.reuse, R106 ;  /* 0x0000006e986a7225 */ /* 0x080fe200078e006a */
[CC--:B------:R-:W-:Y:S02]  /*2b10*/  LEA.HI R13, R4.reuse, R5.reuse, RZ, 0x3 ;  /* 0x00000005040d7211 */ /* 0x0c0fe400078f18ff */
[----:B------:R-:W-:Y:S01]  /*2b20*/  LEA.HI R4, R4, R5, RZ, 0x6 ;  /* 0x0000000504047211 */ /* 0x000fe200078f30ff */
[----:B------:R-:W-:Y:S01]  /*2b30*/  IMAD.WIDE.U32 R108, R152, R110, R108 ;  /* 0x0000006e986c7225 */ /* 0x000fe200078e006c */
[----:B------:R-:W-:-:S02]  /*2b40*/  LOP3.LUT R5, R223, 0x38, R13, 0xf8, !PT ;  /* 0x00000038df057812 */ /* 0x000fc400078ef80d */
[----:B------:R-:W-:Y:S02]  /*2b50*/  SHF.R.S32.HI R6, RZ, 0x6, R4 ;  /* 0x00000006ff067819 */ /* 0x000fe40000011404 */
[----:B------:R-:W-:Y:S02]  /*2b60*/  SHF.R.S32.HI R4, RZ, 0x1f, R11 ;  /* 0x0000001fff047819 */ /* 0x000fe4000001140b */
[----:B------:R-:W-:Y:S01]  /*2b70*/  LOP3.LUT R7, R5, R15, RZ, 0x3c, !PT ;  /* 0x0000000f05077212 */ /* 0x000fe200078e3cff */
[----:B------:R-:W-:Y:S01]  /*2b80*/  IMAD R136, R6, 0x1400, R226 ;  /* 0x0000140006887824 */ /* 0x000fe200078e02e2 */
[----:B------:R-:W-:Y:S01]  /*2b90*/  LOP3.LUT R8, R222, 0x38, R13, 0xf8, !PT ;  /* 0x00000038de087812 */ /* 0x000fe200078ef80d */
[----:B------:R-:W-:Y:S01]  /*2ba0*/  IMAD R138, R6, 0x1400, R227 ;  /* 0x00001400068a7824 */ /* 0x000fe200078e02e3 */
[-C--:B------:R-:W-:Y:S01]  /*2bb0*/  LEA.HI R5, R4, R11.reuse, RZ, 0x6 ;  /* 0x0000000b04057211 */ /* 0x080fe200078f30ff */
[----:B------:R-:W-:Y:S01]  /*2bc0*/  IMAD.IADD R136, R136, 0x1, R7 ;  /* 0x0000000188887824 */ /* 0x000fe200078e0207 */
[----:B------:R-:W-:Y:S01]  /*2bd0*/  LEA.HI R11, R4, R11, RZ, 0x3 ;  /* 0x0000000b040b7211 */ /* 0x000fe200078f18ff */
[----:B------:R-:W-:Y:S01]  /*2be0*/  IMAD R132, R6, 0x1400, R225 ;  /* 0x0000140006847824 */ /* 0x000fe200078e02e1 */
[----:B------:R-:W-:-:S02]  /*2bf0*/  LOP3.LUT R4, R13, 0x38, RZ, 0xc0, !PT ;  /* 0x000000380d047812 */ /* 0x000fc400078ec0ff */
[----:B------:R-:W-:Y:S02]  /*2c00*/  LOP3.LUT R9, R8, R14, RZ, 0x3c, !PT ;  /* 0x0000000e08097212 */ /* 0x000fe400078e3cff */
[----:B------:R-:W-:Y:S02]  /*2c10*/  SHF.R.S32.HI R8, RZ, 0x6, R5 ;  /* 0x00000006ff087819 */ /* 0x000fe40000011405 */
[----:B------:R-:W-:Y:S01]  /*2c20*/  LOP3.LUT R5, R4, 0x1c0, R20, 0xf8, !PT ;  /* 0x000001c004057812 */ /* 0x000fe200078ef814 */
[----:B------:R-:W-:Y:S01]  /*2c30*/  IMAD.IADD R132, R132, 0x1, R9 ;  /* 0x0000000184847824 */ /* 0x000fe200078e0209 */
[----:B------:R-:W-:Y:S01]  /*2c40*/  LOP3.LUT R7, R11, 0x38, RZ, 0xc0, !PT ;  /* 0x000000380b077812 */ /* 0x000fe200078ec0ff */
[C---:B------:R-:W-:Y:S01]  /*2c50*/  IMAD R137, R8.reuse, 0x1400, R227 ;  /* 0x0000140008897824 */ /* 0x040fe200078e02e3 */
[-C--:B------:R-:W-:Y:S01]  /*2c60*/  LOP3.LUT R5, R5, R228.reuse, RZ, 0x3c, !PT ;  /* 0x000000e405057212 */ /* 0x080fe200078e3cff */
[C---:B------:R-:W-:Y:S01]  /*2c70*/  IMAD R133, R8.reuse, 0x1400, R226 ;  /* 0x0000140008857824 */ /* 0x040fe200078e02e2 */
[----:B------:R-:W-:Y:S01]  /*2c80*/  LOP3.LUT R7, R7, 0x1c0, R20, 0xf8, !PT ;  /* 0x000001c007077812 */ /* 0x000fe200078ef814 */
[----:B------:R-:W-:Y:S01]  /*2c90*/  IMAD R131, R8, 0x1400, R225 ;  /* 0x0000140008837824 */ /* 0x000fe200078e02e1 */
[----:B------:R-:W-:Y:S01]  /*2ca0*/  LOP3.LUT R9, R223, 0x38, R11, 0xf8, !PT ;  /* 0x00000038df097812 */ /* 0x000fe200078ef80b */
[----:B------:R-:W-:Y:S01]  /*2cb0*/  IMAD.IADD R138, R138, 0x1, R5 ;  /* 0x000000018a8a7824 */ /* 0x000fe200078e0205 */
[----:B------:R-:W-:Y:S01]  /*2cc0*/  LOP3.LUT R4, R7, R228, RZ, 0x3c, !PT ;  /* 0x000000e407047212 */ /* 0x000fe200078e3cff */
[----:B------:R-:W-:Y:S01]  /*2cd0*/  IMAD R7, R105, 0x50, RZ ;  /* 0x0000005069077824 */ /* 0x000fe200078e02ff */
[----:B------:R-:W-:Y:S01]  /*2ce0*/  SHF.R.S32.HI R5, RZ, 0x1f, R152 ;  /* 0x0000001fff057819 */ /* 0x000fe20000011498 */
[----:B------:R-:W-:Y:S01]  /*2cf0*/  VIADD R8, R212, 0x40 ;  /* 0x00000040d4087836 */ /* 0x000fe20000000000 */
[----:B------:R-:W-:Y:S01]  /*2d00*/  LOP3.LUT R10, R222, 0x38, R11, 0xf8, !PT ;  /* 0x00000038de0a7812 */ /* 0x000fe200078ef80b */
[----:B------:R-:W-:Y:S01]  /*2d10*/  IMAD.IADD R137, R137, 0x1, R4 ;  /* 0x0000000189897824 */ /* 0x000fe200078e0204 */
[----:B------:R-:W-:Y:S01]  /*2d20*/  LOP3.LUT R6, R9, R15, RZ, 0x3c, !PT ;  /* 0x0000000f09067212 */ /* 0x000fe200078e3cff */
[C---:B------:R-:W-:Y:S01]  /*2d30*/  IMAD R4, R5.reuse, R104, RZ ;  /* 0x0000006805047224 */ /* 0x040fe200078e02ff */
[----:B------:R-:W-:Y:S01]  /*2d40*/  LOP3.LUT R10, R10, R14, RZ, 0x3c, !PT ;  /* 0x0000000e0a0a7212 */ /* 0x000fe200078e3cff */
[----:B------:R-:W-:Y:S01]  /*2d50*/  IMAD R5, R5, R110, RZ ;  /* 0x0000006e05057224 */ /* 0x000fe200078e02ff */
[----:B------:R-:W-:Y:S01]  /*2d60*/  SHF.R.S32.HI R14, RZ, 0x3, R13 ;  /* 0x00000003ff0e7819 */ /* 0x000fe2000001140d */
[----:B------:R-:W-:Y:S01]  /*2d70*/  IMAD R21, R152, R105, R4 ;  /* 0x0000006998157224 */ /* 0x000fe200078e0204 */
[----:B------:R-:W-:Y:S01]  /*2d80*/  SHF.R.S32.HI R12, RZ, 0x3, R11 ;  /* 0x00000003ff0c7819 */ /* 0x000fe2000001140b */
[----:B------:R-:W-:Y:S01]  /*2d90*/  VIADD R9, R212, 0x20 ;  /* 0x00000020d4097836 */ /* 0x000fe20000000000 */
[----:B------:R-:W-:Y:S01]  /*2da0*/  LOP3.LUT R13, R13, 0xfffffff8, RZ, 0xc0, !PT ;  /* 0xfffffff80d0d7812 */ /* 0x000fe200078ec0ff */
[----:B------:R-:W-:Y:S01]  /*2db0*/  IMAD.WIDE.U32 R104, R104, 0x50, RZ ;  /* 0x0000005068687825 */ /* 0x000fe200078e00ff */
[----:B------:R-:W-:-:S02]  /*2dc0*/  LOP3.LUT R11, R11, 0xfffffff8, RZ, 0xc0, !PT ;  /* 0xfffffff80b0b7812 */ /* 0x000fc400078ec0ff */
[----:B------:R-:W-:Y:S01]  /*2dd0*/  IADD3 R133, R133, R6, RZ ;  /* 0x0000000685857210 */ /* 0x000fe20007ffe0ff */
[----:B------:R-:W-:Y:S01]  /*2de0*/  IMAD R5, R152, R111, R5 ;  /* 0x0000006f98057224 */ /* 0x000fe200078e0205 */
[----:B------:R-:W-:Y:S01]  /*2df0*/  SHF.R.S32.HI R141, RZ, 0x1f, R9 ;  /* 0x0000001fff8d7819 */ /* 0x000fe20000011409 */
[----:B------:R-:W-:Y:S01]  /*2e00*/  IMAD.WIDE.U32 R110, R110, 0x50, RZ ;  /* 0x000000506e6e7825 */ /* 0x000fe200078e00ff */
[----:B------:R-:W-:Y:S02]  /*2e10*/  SHF.R.S32.HI R139, RZ, 0x1f, R8 ;  /* 0x0000001fff8b7819 */ /* 0x000fe40000011408 */
[----:B------:R-:W-:Y:S01]  /*2e20*/  LOP3.LUT R9, R3, 0x4, RZ, 0xc0, !PT ;  /* 0x0000000403097812 */ /* 0x000fe200078ec0ff */
[----:B------:R-:W-:Y:S01]  /*2e30*/  IMAD.IADD R131, R131, 0x1, R10 ;  /* 0x0000000183837824 */ /* 0x000fe200078e020a */
[----:B------:R-:W-:Y:S01]  /*2e40*/  LOP3.LUT R10, R3, 0x2, RZ, 0xc0, !PT ;  /* 0x00000002030a7812 */ /* 0x000fe200078ec0ff */
[----:B------:R-:W-:Y:S01]  /*2e50*/  IMAD.IADD R120, R105, 0x1, R7 ;  /* 0x0000000169787824 */ /* 0x000fe200078e0207 */
[----:B------:R-:W-:Y:S01]  /*2e60*/  LOP3.LUT R8, R3, 0x8, RZ, 0xc0, !PT ;  /* 0x0000000803087812 */ /* 0x000fe200078ec0ff */
[----:B------:R-:W-:Y:S01]  /*2e70*/  IMAD.IADD R25, R101, 0x1, R21 ;  /* 0x0000000165197824 */ /* 0x000fe200078e0215 */
[----:B------:R-:W-:Y:S01]  /*2e80*/  IADD3 R21, R21, R103, RZ ;  /* 0x0000006715157210 */ /* 0x000fe20007ffe0ff */
[----:B------:R-:W-:Y:S01]  /*2e90*/  IMAD.IADD R20, R107, 0x1, R5 ;  /* 0x000000016b147824 */ /* 0x000fe200078e0205 */
[----:B------:R-:W-:Y:S01]  /*2ea0*/  SHF.R.S32.HI R7, RZ, 0x1f, R13 ;  /* 0x0000001fff077819 */ /* 0x000fe2000001140d */
[----:B------:R-:W-:Y:S01]  /*2eb0*/  IMAD.IADD R15, R5, 0x1, R109 ;  /* 0x00000001050f7824 */ /* 0x000fe200078e026d */
[----:B------:R-:W-:Y:S01]  /*2ec0*/  SHF.R.S32.HI R6, RZ, 0x1f, R11 ;  /* 0x0000001fff067819 */ /* 0x000fe2000001140b */
[----:B------:R-:W-:-:S02]  /*2ed0*/  IMAD.IADD R121, R111, 0x1, R121 ;  /* 0x000000016f797824 */ /* 0x000fc400078e0279 */
[----:B------:R-:W-:-:S07]  /*2ee0*/  IMAD.IADD R5, R95, 0x1, R0 ;  /* 0x000000015f057824 */ /* 0x000fce00078e0200 */
.L_x_2740:
[----:B------:R-:W2:Y:S01]  /*2ef0*/  LDL.LU R40, [R1+0x10] ;  /* 0x0000100001287983 */ /* 0x000ea20000300800 */
[----:B------:R-:W-:Y:S01]  /*2f00*/  VIADD R24, R24, 0xffffffff ;  /* 0xffffffff18187836 */ /* 0x000fe20000000000 */
[----:B------:R-:W0:Y:S01]  /*2f10*/  LDC.64 R116, c[0x0][0x2e8] ;  /* 0x0000ba00ff747b82 */ /* 0x000e220000000a00 */
[----:B------:R-:W-:Y:S05]  /*2f20*/  YIELD ;  /* 0x0000000000007946 */ /* 0x000fea0003800000 */
[----:B-1----:R-:W-:Y:S01]  /*2f30*/  SHF.R.S32.HI R37, RZ, 0x1f, R24 ;  /* 0x0000001fff257819 */ /* 0x002fe20000011418 */
[-C--:B------:R-:W-:Y:S01]  /*2f40*/  IMAD R0, R119, R24.reuse, RZ ;  /* 0x0000001877007224 */ /* 0x080fe200078e02ff */
[----:B------:R-:W1:Y:S01]  /*2f50*/  LDC R122, c[0x0][0x3f4] ;  /* 0x0000fd00ff7a7b82 */ /* 0x000e620000000800 */
[----:B------:R-:W-:Y:S01]  /*2f60*/  IMAD.WIDE.U32 R124, R98, R24, RZ ;  /* 0x00000018627c7225 */ /* 0x000fe200078e00ff */
[----:B------:R-:W-:Y:S03]  /*2f70*/  BSSY B0, `(.L_x_2633) ;  /* 0x00007c0000007945 */ /* 0x000fe60003800000 */
[----:B------:R-:W-:Y:S01]  /*2f80*/  IMAD R3, R37, R98, R0 ;  /* 0x0000006225037224 */ /* 0x000fe200078e0200 */
[----:B------:R-:W-:-:S02]  /*2f90*/  IADD3 R0, P3, P4, R93, R124, R130 ;  /* 0x0000007c5d007210 */ /* 0x000fc40007c7e082 */
[-C--:B------:R-:W-:Y:S01]  /*2fa0*/  IADD3 R38, P2, R93, R124.reuse, RZ ;  /* 0x0000007c5d267210 */ /* 0x080fe20007f5e0ff */
[----:B------:R-:W-:Y:S01]  /*2fb0*/  IMAD.IADD R88, R125, 0x1, R3 ;  /* 0x000000017d587824 */ /* 0x000fe200078e0203 */
[----:B------:R-:W-:-:S04]  /*2fc0*/  IADD3 R4, P5, P6, R93, R124, R128 ;  /* 0x0000007c5d047210 */ /* 0x000fc80007ebe080 */
[C---:B------:R-:W-:Y:S02]  /*2fd0*/  IADD3.X R3, R35.reuse, R88, R129, P3, P4 ;  /* 0x0000005823037210 */ /* 0x040fe40001fe8481 */
[----:B------:R-:W-:Y:S02]  /*2fe0*/  ISETP.GT.AND P3, PT, R24, R118, PT ;  /* 0x000000761800720c */ /* 0x000fe40003f64270 */
[----:B------:R-:W-:Y:S02]  /*2ff0*/  IADD3.X R39, R88, R35, RZ, P2, !PT ;  /* 0x0000002358277210 */ /* 0x000fe400017fe4ff */
[C---:B0-----:R-:W-:Y:S02]  /*3000*/  LEA R48, P2, R0.reuse, R116, 0x1 ;  /* 0x0000007400307211 */ /* 0x041fe400078408ff */
[----:B------:R-:W-:Y:S02]  /*3010*/  IADD3.X R36, R35, R88, R123, P5, P6 ;  /* 0x0000005823247210 */ /* 0x000fe40002fec47b */
[----:B------:R-:W-:Y:S01]  /*3020*/  LEA.HI.X R49, R0, R117, R3, 0x1, P2 ;  /* 0x0000007500317211 */ /* 0x000fe200010f0c03 */
[----:B------:R-:W-:Y:S01]  /*3030*/  IMAD R3, R17, 0x5000, R236 ;  /* 0x0000500011037824 */ /* 0x000fe200078e02ec */
[----:B-1----:R-:W-:-:S02]  /*3040*/  ISETP.GE.AND P2, PT, R122, 0x1, PT ;  /* 0x000000017a00780c */ /* 0x002fc40003f46270 */
[-C--:B------:R-:W-:Y:S02]  /*3050*/  LEA R50, P5, R4, R116.reuse, 0x1 ;  /* 0x0000007404327211 */ /* 0x080fe400078a08ff */
[----:B------:R-:W-:Y:S02]  /*3060*/  LEA R60, P6, R38, R116, 0x1 ;  /* 0x00000074263c7211 */ /* 0x000fe400078c08ff */
[-C--:B------:R-:W-:Y:S01]  /*3070*/  LEA.HI.X R51, R4, R117.reuse, R36, 0x1, P5 ;  /* 0x0000007504337211 */ /* 0x080fe200028f0c24 */
[----:B------:R-:W-:Y:S01]  /*3080*/  IMAD R4, R3, 0x2, R16 ;  /* 0x0000000203047824 */ /* 0x000fe200078e0210 */
[----:B------:R-:W-:Y:S02]  /*3090*/  LEA.HI.X R61, R38, R117, R39, 0x1, P6 ;  /* 0x00000075263d7211 */ /* 0x000fe400030f0c27 */
        /* <DEDUP_REMOVED lines=8> */
[C---:B------:R-:W-:Y:S02]  /*3120*/  IMAD R39, R37.reuse, R104, R39 ;  /* 0x0000006825277224 */ /* 0x040fe400078e0227 */
        /* <DEDUP_REMOVED lines=27> */
[----:B0-----:R-:W-:Y:S01]  /*32e0*/  IMAD.X R40, R114, 0x1, R20, P4 ;  /* 0x0000000172287824 */ /* 0x001fe200020e0614 */
        /* <DEDUP_REMOVED lines=23> */
.L_x_2637:
[----:B------:R-:W-:Y:S05]  /*3460*/  BSYNC B1 ;  /* 0x0000000000017941 */ /* 0x000fea0003800000 */
.L_x_2636:
[----:B-1---5:R-:W-:Y:S01]  /*3470*/  IMAD.MOV.U32 R36, RZ, RZ, R79 ;  /* 0x000000ffff247224 */ /* 0x022fe200078e004f */
[----:B------:R-:W-:Y:S01]  /*3480*/  MOV R37, R78 ;  /* 0x0000004e00257202 */ /* 0x000fe20000000f00 */
[----:B0-----:R-:W-:Y:S01]  /*3490*/  VIADD R40, R212, 0x20 ;  /* 0x00000020d4287836 */ /* 0x001fe20000000000 */
[----:B------:R-:W-:Y:S01]  /*34a0*/  BSSY B1, `(.L_x_2638) ;  /* 0x0000042000017945 */ /* 0x000fe20003800000 */
[----:B------:R-:W-:Y:S01]  /*34b0*/  IMAD.MOV.U32 R39, RZ, RZ, R82 ;  /* 0x000000ffff277224 */ /* 0x000fe200078e0052 */
[----:B------:R-:W-:Y:S01]  /*34c0*/  PRMT R159, R37, 0x7610, R159 ;  /* 0x00007610259f7816 */ /* 0x000fe2000000009f */
[----:B------:R-:W-:Y:S01]  /*34d0*/  IMAD.MOV.U32 R38, RZ, RZ, R83 ;  /* 0x000000ffff267224 */ /* 0x000fe200078e0053 */
[----:B------:R-:W-:Y:S01]  /*34e0*/  PRMT R158, R36, 0x7610, R158 ;  /* 0x00007610249e7816 */ /* 0x000fe2000000009e */
[----:B------:R-:W-:Y:S01]  /*34f0*/  IMAD.MOV.U32 R36, RZ, RZ, R90 ;  /* 0x000000ffff247224 */ /* 0x000fe200078e005a */
[----:B------:R-:W-:Y:S01]  /*3500*/  ISETP.GE.AND P4, PT, R40, R3, PT ;  /* 0x000000032800720c */ /* 0x000fe20003f86270 */
        /* <DEDUP_REMOVED lines=17> */
[----:B------:R-:W-:Y:S02]  /*3620*/  PRMT R161, R161, 0x5410, R39 ;  /* 0x00005410a1a17816 */ /* 0x000fe40000000027 */
[----:B------:R-:W-:Y:S02]  /*3630*/  CS2R R74, SRZ ;  /* 0x00000000004a7805 */ /* 0x000fe4000001ff00 */
[----:B------:R-:W-:Y:S02]  /*3640*/  PRMT R160, R160, 0x5410, R38 ;  /* 0x00005410a0a07816 */ /* 0x000fe40000000026 */
[----:B------:R-:W-:Y:S02]  /*3650*/  CS2R R64, SRZ ;  /* 0x0000000000407805 */ /* 0x000fe4000001ff00 */
[----:B------:R-:W-:Y:S02]  /*3660*/  PRMT R164, R36, 0x5410, R37 ;  /* 0x0000541024a47816 */ /* 0x000fe40000000025 */
[----:B------:R-:W-:-:S02]  /*3670*/  CS2R R68, SRZ ;  /* 0x0000000000447805 */ /* 0x000fc4000001ff00 */
[----:B------:R-:W-:Y:S01]  /*3680*/  CS2R R72, SRZ ;  /* 0x0000000000487805 */ /* 0x000fe2000001ff00 */
[----:B------:R-:W-:Y:S01]  /*3690*/  IMAD.MOV.U32 R40, RZ, RZ, R126 ;  /* 0x000000ffff287224 */ /* 0x000fe200078e007e */
[----:B------:R-:W-:Y:S01]  /*36a0*/  CS2R R76, SRZ ;  /* 0x00000000004c7805 */ /* 0x000fe2000001ff00 */
[----:B------:R-:W-:Y:S01]  /*36b0*/  IMAD.MOV.U32 R41, RZ, RZ, R127 ;  /* 0x000000ffff297224 */ /* 0x000fe200078e007f */
        /* <DEDUP_REMOVED lines=10> */
[----:B------:R-:W-:Y:S02]  /*3760*/  LEA R38, P2, R36, UR4, 0x1 ;  /* 0x0000000424267c11 */ /* 0x000fe4000f8408ff */
[----:B------:R-:W-:Y:S02]  /*3770*/  ISETP.GE.AND P5, PT, R22, R122, PT ;  /* 0x0000007a1600720c */ /* 0x000fe40003fa6270 */
[----:B------:R-:W-:Y:S02]  /*3780*/  LEA.HI.X R39, R36, UR5, R39, 0x1, P2 ;  /* 0x0000000524277c11 */ /* 0x000fe400090f0c27 */
[----:B------:R-:W-:-:S04]  /*3790*/  LEA R36, P2, R37, UR6, 0x1 ;  /* 0x0000000625247c11 */ /* 0x000fc8000f8408ff */
[----:B------:R-:W-:Y:S02]  /*37a0*/  LEA.HI.X R37, R37, UR7, R42, 0x1, P2 ;  /* 0x0000000725257c11 */ /* 0x000fe400090f0c2a */
[-C--:B------:R-:W-:Y:S02]  /*37b0*/  ISETP.GE.AND P2, PT, R215, R122.reuse, PT ;  /* 0x0000007ad700720c */ /* 0x080fe40003f46270 */
[----:B------:R-:W-:Y:S02]  /*37c0*/  CS2R R70, SRZ ;  /* 0x0000000000467805 */ /* 0x000fe4000001ff00 */
[----:B------:R-:W-:Y:S01]  /*37d0*/  CS2R R72, SRZ ;  /* 0x0000000000487805 */ /* 0x000fe2000001ff00 */
        /* <DEDUP_REMOVED lines=8> */
[----:B------:R-:W-:-:S02]  /*3860*/  CS2R R68, SRZ ;  /* 0x0000000000447805 */ /* 0x000fc4000001ff00 */
[----:B------:R-:W-:Y:S01]  /*3870*/  CS2R R64, SRZ ;  /* 0x0000000000407805 */ /* 0x000fe2000001ff00 */
[----:B------:R0:W5:Y:S04]  /*3880*/  @!P5 LDG.E.64 R66, desc[UR8][R38.64+0x80] ;  /* 0x000080082642d981 */ /* 0x000168000c1e1b00 */
[----:B------:R0:W5:Y:S04]  /*3890*/  @!P5 LDG.E.64 R68, desc[UR8][R36.64+0x80] ;  /* 0x000080082444d981 */ /* 0x000168000c1e1b00 */
[----:B------:R0:W5:Y:S04]  /*38a0*/  @!P2 LDG.E.64 R62, desc[UR8][R38.64+0xc0] ;  /* 0x0000c008263ea981 */ /* 0x000168000c1e1b00 */
[----:B------:R0:W5:Y:S02]  /*38b0*/  @!P2 LDG.E.64 R64, desc[UR8][R36.64+0xc0] ;  /* 0x0000c0082440a981 */ /* 0x000164000c1e1b00 */
.L_x_2639:
[----:B------:R-:W-:Y:S05]  /*38c0*/  BSYNC B1 ;  /* 0x0000000000017941 */ /* 0x000fea0003800000 */
.L_x_2638:
[----:B0----5:R-:W-:Y:S01]  /*38d0*/  IMAD.MOV.U32 R37, RZ, RZ, R62 ;  /* 0x000000ffff257224 */ /* 0x021fe200078e003e */
[----:B------:R-:W-:Y:S01]  /*38e0*/  MOV R36, R63 ;  /* 0x0000003f00247202 */ /* 0x000fe20000000f00 */
[----:B------:R-:W-:Y:S01]  /*38f0*/  VIADD R42, R212, 0x40 ;  /* 0x00000040d42a7836 */ /* 0x000fe20000000000 */
[----:B------:R-:W-:Y:S01]  /*3900*/  BSSY B1, `(.L_x_2640) ;  /* 0x0000043000017945 */ /* 0x000fe20003800000 */
        /* <DEDUP_REMOVED lines=19> */
[----:B------:R-:W-:Y:S02]  /*3a40*/  CS2R R44, SRZ ;  /* 0x00000000002c7805 */ /* 0x000fe4000001ff00 */
[----:B------:R-:W-:Y:S02]  /*3a50*/  CS2R R54, SRZ ;  /* 0x0000000000367805 */ /* 0x000fe4000001ff00 */
[----:B------:R-:W-:-:S02]  /*3a60*/  CS2R R56, SRZ ;  /* 0x0000000000387805 */ /* 0x000fc4000001ff00 */
[----:B------:R-:W-:Y:S02]  /*3a70*/  CS2R R40, SRZ ;  /* 0x0000000000287805 */ /* 0x000fe4000001ff00 */
[----:B------:R-:W-:Y:S01]  /*3a80*/  PRMT R149, R37, 0x5410, R36 ;  /* 0x0000541025957816 */ /* 0x000fe20000000024 */
[----:B------:R-:W-:Y:S01]  /*3a90*/  IMAD.MOV.U32 R37, RZ, RZ, R72 ;  /* 0x000000ffff257224 */ /* 0x000fe200078e0048 */
[----:B------:R-:W-:Y:S02]  /*3aa0*/  MOV R36, R73 ;  /* 0x0000004900247202 */ /* 0x000fe40000000f00 */
[----:B------:R-:W-:Y:S02]  /*3ab0*/  CS2R R46, SRZ ;  /* 0x00000000002e7805 */ /* 0x000fe4000001ff00 */
        /* <DEDUP_REMOVED lines=39> */
.L_x_2641:
[----:B------:R-:W-:Y:S05]  /*3d30*/  BSYNC B1 ;  /* 0x0000000000017941 */ /* 0x000fea0003800000 */
.L_x_2640:
[----:B------:R-:W2:Y:S01]  /*3d40*/  LDL R0, [R1+0x5c] ;  /* 0x00005c0001007983 */ /* 0x000ea20000100800 */
[----:B0----5:R-:W-:Y:S01]  /*3d50*/  IMAD.MOV.U32 R36, RZ, RZ, R42 ;  /* 0x000000ffff247224 */ /* 0x021fe200078e002a */
[----:B--2---:R-:W-:Y:S01]  /*3d60*/  R2UR UR4, R0 ;  /* 0x00000000000472ca */ /* 0x004fe200000e0000 */
[----:B------:R-:W-:-:S05]  /*3d70*/  IMAD.MOV.U32 R0, RZ, RZ, R43 ;  /* 0x000000ffff007224 */ /* 0x000fca00078e002b */
[----:B------:R-:W-:Y:S01]  /*3d80*/  PRMT R134, R0, 0x5410, R36 ;  /* 0x0000541000867816 */ /* 0x000fe20000000024 */
[----:B------:R-:W-:Y:S01]  /*3d90*/  IMAD.MOV.U32 R0, RZ, RZ, R45 ;  /* 0x000000ffff007224 */ /* 0x000fe200078e002d */
[----:B------:R-:W-:-:S04]  /*3da0*/  MOV R36, R44 ;  /* 0x0000002c00247202 */ /* 0x000fc80000000f00 */
[----:B------:R-:W-:Y:S01]  /*3db0*/  PRMT R140, R36, 0x5410, R0 ;  /* 0x00005410248c7816 */ /* 0x000fe20000000000 */
[----:B------:R-:W-:Y:S01]  /*3dc0*/  IMAD.MOV.U32 R36, RZ, RZ, R54 ;  /* 0x000000ffff247224 */ /* 0x000fe200078e0036 */
[----:B------:R-:W-:Y:S01]  /*3dd0*/  UISETP.NE.AND UP0, UPT, UR4, 0x3, UPT ;  /* 0x000000030400788c */ /* 0x000fe2000bf05270 */
[----:B------:R-:W-:-:S05]  /*3de0*/  IMAD.MOV.U32 R0, RZ, RZ, R55 ;  /* 0x000000ffff007224 */ /* 0x000fca00078e0037 */
[----:B------:R-:W-:Y:S01]  /*3df0*/  PRMT R147, R36, 0x5410, R0 ;  /* 0x0000541024937816 */ /* 0x000fe20000000000 */
[----:B------:R-:W-:Y:S01]  /*3e00*/  IMAD.MOV.U32 R0, RZ, RZ, R57 ;  /* 0x000000ffff007224 */ /* 0x000fe200078e0039 */
[----:B------:R-:W-:Y:S01]  /*3e10*/  PLOP3.LUT P2, PT, PT, PT, UP0, 0x80, 0x0 ;  /* 0x000000000000781c */ /* 0x000fe20003f4f008 */
[----:B------:R-:W-:-:S03]  /*3e20*/  IMAD.MOV.U32 R36, RZ, RZ, R56 ;  /* 0x000000ffff247224 */ /* 0x000fc600078e0038 */
[----:B------:R-:W-:Y:S01]  /*3e30*/  PRMT R153, R153, 0x5410, R0 ;  /* 0x0000541099997816 */ /* 0x000fe20000000000 */
[----:B------:R-:W-:Y:S01]  /*3e40*/  IMAD.MOV.U32 R0, RZ, RZ, R41 ;  /* 0x000000ffff007224 */ /* 0x000fe200078e0029 */
        /* <DEDUP_REMOVED lines=17> */
.L_x_2642:
[----:B------:R-:W-:Y:S01]  /*3f60*/  IMAD R0, R17, 0x8, R16 ;  /* 0x0000000811007824 */ /* 0x000fe200078e0210 */
[----:B------:R-:W-:Y:S01]  /*3f70*/  SHF.L.U32 R114, R219, 0x1f, RZ ;  /* 0x0000001fdb727819 */ /* 0x000fe200000006ff */
[----:B------:R-:W-:Y:S03]  /*3f80*/  BSSY B1, `(.L_x_2643) ;  /* 0x0000003000017945 */ /* 0x000fe60003800000 */
[----:B------:R-:W0:Y:S02]  /*3f90*/  SYNCS.PHASECHK.TRANS64.TRYWAIT P6, [R0+URZ+0x38890], R114 ;  /* 0x03889072000075a7 */ /* 0x000e2400080c017f */
[----:B0-----:R-:W-:Y:S05]  /*3fa0*/  @!P6 BRA `(.L_x_2644) ;  /* 0x000002f0007ce947 */ /* 0x001fea0003800000 */
.L_x_3067:
[----:B------:R-:W-:Y:S05]  /*3fb0*/  BSYNC B1 ;  /* 0x0000000000017941 */ /* 0x000fea0003800000 */
.L_x_2643:
        /* <DEDUP_REMOVED lines=30> */
[----:B------:R-:W-:Y:S01]  /*41a0*/  FMUL.FTZ R86, R86, R126 ;  /* 0x0000007e56567220 */ /* 0x000fe20000410000 */
[----:B------:R-:W-:-:S03]  /*41b0*/  HADD2.F32 R126, -RZ, R165.H1_H1 ;  /* 0x300000a5ff7e7230 */ /* 0x000fc60000004100 */
[----:B------:R-:W-:Y:S01]  /*41c0*/  FFMA.FTZ R85, R85, R124, R86 ;  /* 0x0000007c55557223 */ /* 0x000fe20000010056 */
[----:B------:R-:W-:Y:S02]  /*41d0*/  HADD2.F32 R124, -RZ, R165.H0_H0 ;  /* 0x200000a5ff7c7230 */ /* 0x000fe40000004100 */
[----:B------:R-:W-:Y:S02]  /*41e0*/  HADD2.F32 R86, -RZ, R36.H1_H1 ;  /* 0x30000024ff567230 */ /* 0x000fe40000004100 */
[----:B------:R-:W-:-:S03]  /*41f0*/  F2FP.F16.F32.PACK_AB R39, R85, R39 ;  /* 0x000000275527723e */ /* 0x000fc600000000ff */
[-C--:B------:R-:W-:Y:S01]  /*4200*/  FMUL.FTZ R36, R86, R124.reuse ;  /* 0x0000007c56247220 */ /* 0x080fe20000410000 */
[----:B------:R-:W-:-:S03]  /*4210*/  FMUL.FTZ R124, R125, R124 ;  /* 0x0000007c7d7c7220 */ /* 0x000fc60000410000 */
[-C--:B------:R-:W-:Y:S01]  /*4220*/  FFMA.FTZ R36, R125, R87.reuse, -R36 ;  /* 0x000000577d247223 */ /* 0x080fe20000010824 */
[----:B------:R-:W-:Y:S02]  /*4230*/  IMAD.MOV.U32 R125, RZ, RZ, R38 ;  /* 0x000000ffff7d7224 */ /* 0x000fe400078e0026 */
[----:B------:R-:W-:Y:S01]  /*4240*/  FFMA.FTZ R38, R86, R87, R124 ;  /* 0x0000005756267223 */ /* 0x000fe2000001007c */
[----:B------:R-:W-:Y:S02]  /*4250*/  HADD2.F32 R124, -RZ, R163.H1_H1 ;  /* 0x300000a3ff7c7230 */ /* 0x000fe40000004100 */
[--C-:B------:R-:W-:Y:S02]  /*4260*/  HADD2.F32 R87, -RZ, R125.reuse.H1_H1 ;  /* 0x3000007dff577230 */ /* 0x100fe40000004100 */
[----:B------:R-:W-:Y:S01]  /*4270*/  F2FP.F16.F32.PACK_AB R36, R38, R36 ;  /* 0x000000242624723e */ /* 0x000fe200000000ff */
[----:B------:R-:W-:Y:S02]  /*4280*/  HADD2.F32 R125, -RZ, R125.H0_H0 ;  /* 0x2000007dff7d7230 */ /* 0x000fe40000004100 */
[----:B------:R-:W-:-:S04]  /*4290*/  FMUL.FTZ R86, R87, R126 ;  /* 0x0000007e57567220 */ /* 0x000fc80000410000 */
[C---:B------:R-:W-:Y:S01]  /*42a0*/  FFMA.FTZ R86, R125.reuse, R124, -R86 ;  /* 0x0000007c7d567223 */ /* 0x040fe20000010856 */
[----:B------:R-:W-:-:S04]  /*42b0*/  FMUL.FTZ R125, R125, R126 ;  /* 0x0000007e7d7d7220 */ /* 0x000fc80000410000 */
[----:B------:R-:W-:-:S05]  /*42c0*/  FFMA.FTZ R125, R87, R124, R125 ;  /* 0x0000007c577d7223 */ /* 0x000fca000001007d */
[----:B------:R-:W-:-:S05]  /*42d0*/  F2FP.F16.F32.PACK_AB R86, R125, R86 ;  /* 0x000000567d56723e */ /* 0x000fca00000000ff */
[----:B------:R-:W-:-:S07]  /*42e0*/  IMAD.MOV.U32 R38, RZ, RZ, R86 ;  /* 0x000000ffff267224 */ /* 0x000fce00078e0056 */
.L_x_2650:
[----:B------:R-:W-:Y:S05]  /*42f0*/  BSYNC B3 ;  /* 0x0000000000037941 */ /* 0x000fea0003800000 */
.L_x_2649:
[----:B------:R-:W-:Y:S02]  /*4300*/  ULDC.64 UR4, c[0x0][0x208] ;  /* 0x0000820000047ab9 */ /* 0x000fe40000000a00 */
[----:B--2---:R1:W-:Y:S03]  /*4310*/  STG.E.128 desc[UR4][R60.64], R36 ;  /* 0x000000243c007986 */ /* 0x0043e6000c101d04 */
.L_x_2648:
[----:B------:R-:W-:Y:S05]  /*4320*/  BSYNC B2 ;  /* 0x0000000000027941 */ /* 0x000fea0003800000 */
.L_x_2647:
        /* <DEDUP_REMOVED lines=47> */
.L_x_2654:
[----:B------:R-:W-:Y:S05]  /*4620*/  BSYNC B3 ;  /* 0x0000000000037941 */ /* 0x000fea0003800000 */
.L_x_2653:
[----:B------:R-:W-:Y:S02]  /*4630*/  ULDC.64 UR4, c[0x0][0x208] ;  /* 0x0000820000047ab9 */ /* 0x000fe40000000a00 */
[----:B--2---:R2:W-:Y:S03]  /*4640*/  STG.E.128 desc[UR4][R60.64+0x80], R36 ;  /* 0x000080243c007986 */ /* 0x0045e6000c101d04 */
.L_x_2652:
[----:B------:R-:W-:Y:S05]  /*4650*/  BSYNC B2 ;  /* 0x0000000000027941 */ /* 0x000fea0003800000 */
.L_x_2651:
[----:B------:R-:W-:Y:S01]  /*4660*/  ISETP.NE.AND P3, PT, R9, RZ, PT ;  /* 0x000000ff0900720c */ /* 0x000fe20003f65270 */
[----:B------:R-:W-:-:S12]  /*4670*/  BSSY B2, `(.L_x_2655) ;  /* 0x0000034000027945 */ /* 0x000fd80003800000 */
[----:B------:R-:W-:Y:S05]  /*4680*/  @!P3 BRA `(.L_x_2656) ;  /* 0x0000000000c8b947 */ /* 0x000fea0003800000 */
[----:B-12---:R1:W2:Y:S01]  /*4690*/  LDS.128 R36, [R4+0x29400] ;  /* 0x0294000004247984 */ /* 0x0062a20000000c00 */
[----:B------:R-:W-:Y:S01]  /*46a0*/  ISETP.GE.AND P3, PT, R214, R122, PT ;  /* 0x0000007ad600720c */ /* 0x000fe20003f66270 */
[----:B------:R-:W-:-:S12]  /*46b0*/  BSSY B3, `(.L_x_2657) ;  /* 0x000002d000037945 */ /* 0x000fd80003800000 */
[----:B-1----:R-:W-:Y:S05]  /*46c0*/  @P3 BRA `(.L_x_2658) ;  /* 0x0000000000ac3947 */ /* 0x002fea0003800000 */
        /* <DEDUP_REMOVED lines=43> */
.L_x_2658:
[----:B------:R-:W-:Y:S05]  /*4980*/  BSYNC B3 ;  /* 0x0000000000037941 */ /* 0x000fea0003800000 */
.L_x_2657:
[----:B------:R-:W-:Y:S02]  /*4990*/  ULDC.64 UR4, c[0x0][0x208] ;  /* 0x0000820000047ab9 */ /* 0x000fe40000000a00 */
[----:B--2---:R3:W-:Y:S03]  /*49a0*/  STG.E.128 desc[UR4][R60.64+0x100], R36 ;  /* 0x000100243c007986 */ /* 0x0047e6000c101d04 */
.L_x_2656:
[----:B------:R-:W-:Y:S05]  /*49b0*/  BSYNC B2 ;  /* 0x0000000000027941 */ /* 0x000fea0003800000 */
.L_x_2655:
[----:B------:R-:W-:-:S13]  /*49c0*/  ISETP.NE.AND P3, PT, R8, RZ, PT ;  /* 0x000000ff0800720c */ /* 0x000fda0003f65270 */
[----:B------:R-:W-:Y:S05]  /*49d0*/  @!P3 BRA `(.L_x_2646) ;  /* 0x0000000000c8b947 */ /* 0x000fea0003800000 */
[----:B-123--:R1:W2:Y:S01]  /*49e0*/  LDS.128 R36, [R4+0x2bc00] ;  /* 0x02bc000004247984 */ /* 0x00e2a20000000c00 */
[----:B------:R-:W-:Y:S01]  /*49f0*/  ISETP.GE.AND P3, PT, R217, R122, PT ;  /* 0x0000007ad900720c */ /* 0x000fe20003f66270 */
[----:B------:R-:W-:-:S12]  /*4a00*/  BSSY B2, `(.L_x_2659) ;  /* 0x000002d000027945 */ /* 0x000fd80003800000 */
[----:B-1----:R-:W-:Y:S05]  /*4a10*/  @P3 BRA `(.L_x_2660) ;  /* 0x0000000000ac3947 */ /* 0x002fea0003800000 */
[--C-:B------:R-:W-:Y:S02]  /*4a20*/  SHF.R.U64 R82, R78, 0x10, R79.reuse ;  /* 0x000000104e527819 */ /* 0x100fe4000000124f */
[----:B------:R-:W-:Y:S01]  /*4a30*/  SHF.R.U32.HI R78, RZ, 0x10, R79 ;  /* 0x00000010ff4e7819 */ /* 0x000fe2000001164f */
[----:B--2---:R-:W-:Y:S01]  /*4a40*/  IMAD.MOV.U32 R79, RZ, RZ, R37 ;  /* 0x000000ffff4f7224 */ /* 0x004fe200078e0025 */
[--C-:B------:R-:W-:Y:S01]  /*4a50*/  SHF.R.U64 R83, R80, 0x10, R81.reuse ;  /* 0x0000001050537819 */ /* 0x100fe20000001251 */
[----:B------:R-:W-:Y:S01]  /*4a60*/  HADD2.F32 R82, -RZ, R82.H0_H0 ;  /* 0x20000052ff527230 */ /* 0x000fe20000004100 */
[----:B------:R-:W-:Y:S02]  /*4a70*/  SHF.R.U32.HI R80, RZ, 0x10, R81 ;  /* 0x00000010ff507819 */ /* 0x000fe40000011651 */
[----:B------:R-:W-:Y:S02]  /*4a80*/  HADD2.F32 R81, -RZ, R79.H1_H1 ;  /* 0x3000004fff517230 */ /* 0x000fe40000004100 */
[----:B------:R-:W-:-:S02]  /*4a90*/  HADD2.F32 R37, -RZ, R83.H0_H0 ;  /* 0x20000053ff257230 */ /* 0x000fc40000004100 */
        /* <DEDUP_REMOVED lines=35> */
.L_x_2660:
[----:B------:R-:W-:Y:S05]  /*4cd0*/  BSYNC B2 ;  /* 0x0000000000027941 */ /* 0x000fea0003800000 */
.L_x_2659:
[----:B------:R-:W-:Y:S02]  /*4ce0*/  ULDC.64 UR4, c[0x0][0x208] ;  /* 0x0000820000047ab9 */ /* 0x000fe40000000a00 */
[----:B--2---:R4:W-:Y:S03]  /*4cf0*/  STG.E.128 desc[UR4][R60.64+0x180], R36 ;  /* 0x000180243c007986 */ /* 0x0049e6000c101d04 */
.L_x_2646:
[----:B------:R-:W-:Y:S05]  /*4d00*/  BSYNC B1 ;  /* 0x0000000000017941 */ /* 0x000fea0003800000 */
.L_x_2645:
[----:B------:R-:W-:Y:S04]  /*4d10*/  BSSY B1, `(.L_x_2661) ;  /* 0x00000dc000017945 */ /* 0x000fe80003800000 */
        /* <DEDUP_REMOVED lines=52> */
.L_x_2666:
[----:B------:R-:W-:Y:S05]  /*5060*/  BSYNC B3 ;  /* 0x0000000000037941 */ /* 0x000fea0003800000 */
.L_x_2665:
[----:B------:R-:W-:Y:S02]  /*5070*/  ULDC.64 UR4, c[0x0][0x208] ;  /* 0x0000820000047ab9 */ /* 0x000fe40000000a00 */
[----:B--2---:R1:W-:Y:S03]  /*5080*/  STG.E.128 desc[UR4][R50.64], R36 ;  /* 0x0000002432007986 */ /* 0x0043e6000c101d04 */
.L_x_2664:
[----:B------:R-:W-:Y:S05]  /*5090*/  BSYNC B2 ;  /* 0x0000000000027941 */ /* 0x000fea0003800000 */
.L_x_2663:
        /* <DEDUP_REMOVED lines=23> */
[----:B------:R-:W-:-:S04]  /*5210*/  IMAD.MOV.U32 R37, RZ, RZ, R39 ;  /* 0x000000ffff257224 */ /* 0x000fc800078e0027 */
        /* <DEDUP_REMOVED lines=24> */
[----:B------:R-:W-:-:S03]  /*53a0*/  MOV R39, R61 ;  /* 0x0000003d00277202 */ /* 0x000fc60000000f00 */
[----:B------:R-:W-:-:S05]  /*53b0*/  FFMA.FTZ R38, R70, R151, R38 ;  /* 0x0000009746267223 */ /* 0x000fca0000010026 */
[----:B------:R-:W-:-:S07]  /*53c0*/  F2FP.F16.F32.PACK_AB R38, R38, R71 ;  /* 0x000000472626723e */ /* 0x000fce00000000ff */
.L_x_2670:
[----:B------:R-:W-:Y:S05]  /*53d0*/  BSYNC B3 ;  /* 0x0000000000037941 */ /* 0x000fea0003800000 */
.L_x_2669:
[----:B------:R-:W-:Y:S02]  /*53e0*/  ULDC.64 UR4, c[0x0][0x208] ;  /* 0x0000820000047ab9 */ /* 0x000fe40000000a00 */
[----:B--2---:R1:W-:Y:S03]  /*53f0*/  STG.E.128 desc[UR4][R50.64+0x80], R36 ;  /* 0x0000802432007986 */ /* 0x0043e6000c101d04 */
.L_x_2668:
[----:B------:R-:W-:Y:S05]  /*5400*/  BSYNC B2 ;  /* 0x0000000000027941 */ /* 0x000fea0003800000 */
.L_x_2667:
        /* <DEDUP_REMOVED lines=51> */
.L_x_2674:
[----:B------:R-:W-:Y:S05]  /*5740*/  BSYNC B3 ;  /* 0x0000000000037941 */ /* 0x000fea0003800000 */
.L_x_2673:
[----:B------:R-:W-:Y:S02]  /*5750*/  ULDC.64 UR4, c[0x0][0x208] ;  /* 0x0000820000047ab9 */ /* 0x000fe40000000a00 */
[----:B--2---:R1:W-:Y:S03]  /*5760*/  STG.E.128 desc[UR4][R50.64+0x100], R36 ;  /* 0x0001002432007986 */ /* 0x0043e6000c101d04 */
.L_x_2672:
[----:B------:R-:W-:Y:S05]  /*5770*/  BSYNC B2 ;  /* 0x0000000000027941 */ /* 0x000fea0003800000 */
.L_x_2671:
[----:B------:R-:W-:-:S13]  /*5780*/  ISETP.NE.AND P3, PT, R8, RZ, PT ;  /* 0x000000ff0800720c */ /* 0x000fda0003f65270 */
        /* <DEDUP_REMOVED lines=49> */
.L_x_2676:
[----:B------:R-:W-:Y:S05]  /*5aa0*/  BSYNC B2 ;  /* 0x0000000000027941 */ /* 0x000fea0003800000 */
.L_x_2675:
[----:B------:R-:W-:Y:S02]  /*5ab0*/  ULDC.64 UR4, c[0x0][0x208] ;  /* 0x0000820000047ab9 */ /* 0x000fe40000000a00 */
[----:B--2---:R1:W-:Y:S03]  /*5ac0*/  STG.E.128 desc[UR4][R50.64+0x180], R36 ;  /* 0x0001802432007986 */ /* 0x0043e6000c101d04 */
.L_x_2662:
[----:B------:R-:W-:Y:S05]  /*5ad0*/  BSYNC B1 ;  /* 0x0000000000017941 */ /* 0x000fea0003800000 */
.L_x_2661:
        /* <DEDUP_REMOVED lines=48> */
[----:B------:R-:W-:Y:S02]  /*5de0*/  IMAD.MOV.U32 R36, RZ, RZ, R39 ;  /* 0x000000ffff247224 */ /* 0x000fe400078e0027 */
[----:B------:R-:W-:Y:S02]  /*5df0*/  IMAD.MOV.U32 R39, RZ, RZ, R50 ;  /* 0x000000ffff277224 */ /* 0x000fe400078e0032 */
[----:B------:R-:W-:Y:S01]  /*5e00*/  F2FP.F16.F32.PACK_AB R157, R157, R37 ;  /* 0x000000259d9d723e */ /* 0x000fe200000000ff */
[----:B------:R-:W-:-:S03]  /*5e10*/  IMAD.MOV.U32 R37, RZ, RZ, R56 ;  /* 0x000000ffff257224 */ /* 0x000fc600078e0038 */
[----:B------:R-:W-:-:S07]  /*5e20*/  MOV R38, R157 ;  /* 0x0000009d00267202 */ /* 0x000fce0000000f00 */
.L_x_2681:
[----:B------:R-:W-:Y:S05]  /*5e30*/  BSYNC B2 ;  /* 0x0000000000027941 */ /* 0x000fea0003800000 */
.L_x_2680:
[----:B------:R-:W-:Y:S02]  /*5e40*/  ULDC.64 UR4, c[0x0][0x208] ;  /* 0x0000820000047ab9 */ /* 0x000fe40000000a00 */
[----:B--2---:R1:W-:Y:S03]  /*5e50*/  STG.E.128 desc[UR4][R48.64], R36 ;  /* 0x0000002430007986 */ /* 0x0043e6000c101d04 */
.L_x_2679:
[----:B------:R-:W-:Y:S05]  /*5e60*/  BSYNC B1 ;  /* 0x0000000000017941 */ /* 0x000fea0003800000 */
.L_x_2678:
        /* <DEDUP_REMOVED lines=9> */
[--C-:B------:R-:W-:Y:S02]  /*5f00*/  SHF.R.U64 R50, R54, 0x10, R55.reuse ;  /* 0x0000001036327819 */ /* 0x100fe40000001237 */
        /* <DEDUP_REMOVED lines=42> */
.L_x_2685:
[----:B------:R-:W-:Y:S05]  /*61b0*/  BSYNC B2 ;  /* 0x0000000000027941 */ /* 0x000fea0003800000 */
.L_x_2684:
[----:B------:R-:W-:Y:S02]  /*61c0*/  ULDC.64 UR4, c[0x0][0x208] ;  /* 0x0000820000047ab9 */ /* 0x000fe40000000a00 */
[----:B--2---:R1:W-:Y:S03]  /*61d0*/  STG.E.128 desc[UR4][R48.64+0x80], R36 ;  /* 0x0000802430007986 */ /* 0x0043e6000c101d04 */
.L_x_2683:
[----:B------:R-:W-:Y:S05]  /*61e0*/  BSYNC B1 ;  /* 0x0000000000017941 */ /* 0x000fea0003800000 */
.L_x_2682:
        /* <DEDUP_REMOVED lines=15> */
[----:B------:R-:W-:Y:S02]  /*62e0*/  HADD2.F32 R51, -RZ, R39.H1_H1 ;  /* 0x30000027ff337230 */ /* 0x000fe40000004100 */
[----:B------:R-:W-:Y:S01]  /*62f0*/  FMUL.FTZ R53, R37, R46 ;  /* 0x0000002e25357220 */ /* 0x000fe20000410000 */
[----:B------:R-:W-:-:S02]  /*6300*/  HADD2.F32 R44, -RZ, R44.H0_H0 ;  /* 0x2000002cff2c7230 */ /* 0x000fc40000004100 */
[----:B------:R-:W-:Y:S02]  /*6310*/  HADD2.F32 R52, -RZ, R45.H0_H0 ;  /* 0x2000002dff347230 */ /* 0x000fe40000004100 */
[C---:B------:R-:W-:Y:S01]  /*6320*/  FMUL.FTZ R45, R50.reuse, R46 ;  /* 0x0000002e322d7220 */ /* 0x040fe20000410000 */
[----:B------:R-:W-:Y:S02]  /*6330*/  HADD2.F32 R39, -RZ, R39.H0_H0 ;  /* 0x20000027ff277230 */ /* 0x000fe40000004100 */
[-C--:B------:R-:W-:Y:S01]  /*6340*/  FMUL.FTZ R46, R51, R47.reuse ;  /* 0x0000002f332e7220 */ /* 0x080fe20000410000 */
[-C--:B------:R-:W-:Y:S01]  /*6350*/  FFMA.FTZ R53, R50, R44.reuse, R53 ;  /* 0x0000002c32357223 */ /* 0x080fe20000010035 */
[----:B------:R-:W-:Y:S01]  /*6360*/  FFMA.FTZ R45, R37, R44, -R45 ;  /* 0x0000002c252d7223 */ /* 0x000fe2000001082d */
[----:B------:R-:W-:Y:S02]  /*6370*/  HADD2.F32 R44, -RZ, R36.H1_H1 ;  /* 0x30000024ff2c7230 */ /* 0x000fe40000004100 */
[C---:B------:R-:W-:Y:S01]  /*6380*/  FMUL.FTZ R47, R39.reuse, R47 ;  /* 0x0000002f272f7220 */ /* 0x040fe20000410000 */
[----:B------:R-:W-:Y:S01]  /*6390*/  FFMA.FTZ R46, R39, R52, -R46 ;  /* 0x00000034272e7223 */ /* 0x000fe2000001082e */
[----:B------:R-:W-:Y:S01]  /*63a0*/  HADD2.F32 R39, -RZ, R142.H0_H0 ;  /* 0x2000008eff277230 */ /* 0x000fe20000004100 */
[----:B------:R-:W-:Y:S01]  /*63b0*/  F2FP.F16.F32.PACK_AB R45, R53, R45 ;  /* 0x0000002d352d723e */ /* 0x000fe200000000ff */
[----:B------:R-:W-:-:S02]  /*63c0*/  HADD2.F32 R36, -RZ, R36.H0_H0 ;  /* 0x20000024ff247230 */ /* 0x000fc40000004100 */
[----:B------:R-:W-:Y:S01]  /*63d0*/  FFMA.FTZ R47, R51, R52, R47 ;  /* 0x00000034332f7223 */ /* 0x000fe2000001002f */
[----:B------:R-:W-:Y:S02]  /*63e0*/  HADD2.F32 R142, -RZ, R142.H1_H1 ;  /* 0x3000008eff8e7230 */ /* 0x000fe40000004100 */
[-C--:B------:R-:W-:Y:S01]  /*63f0*/  FMUL.FTZ R51, R44, R39.reuse ;  /* 0x000000272c337220 */ /* 0x080fe20000410000 */
[--C-:B------:R-:W-:Y:S02]  /*6400*/  HADD2.F32 R50, -RZ, R38.reuse.H1_H1 ;  /* 0x30000026ff327230 */ /* 0x100fe40000004100 */
[----:B------:R-:W-:Y:S01]  /*6410*/  FMUL.FTZ R52, R36, R39 ;  /* 0x0000002724347220 */ /* 0x000fe20000410000 */
[----:B------:R-:W-:Y:S01]  /*6420*/  HADD2.F32 R38, -RZ, R38.H0_H0 ;  /* 0x20000026ff267230 */ /* 0x000fe20000004100 */
[----:B------:R-:W-:Y:S01]  /*6430*/  F2FP.F16.F32.PACK_AB R46, R47, R46 ;  /* 0x0000002e2f2e723e */ /* 0x000fe200000000ff */
[--C-:B------:R-:W-:Y:S02]  /*6440*/  HADD2.F32 R37, -RZ, R140.reuse.H0_H0 ;  /* 0x2000008cff257230 */ /* 0x100fe40000004100 */
[----:B------:R-:W-:Y:S01]  /*6450*/  FMUL.FTZ R39, R50, R142 ;  /* 0x0000008e32277220 */ /* 0x000fe20000410000 */
[----:B------:R-:W-:-:S02]  /*6460*/  HADD2.F32 R140, -RZ, R140.H1_H1 ;  /* 0x3000008cff8c7230 */ /* 0x000fc40000004100 */
[----:B------:R-:W-:Y:S01]  /*6470*/  FMUL.FTZ R142, R38, R142 ;  /* 0x0000008e268e7220 */ /* 0x000fe20000410000 */
[-C--:B------:R-:W-:Y:S01]  /*6480*/  FFMA.FTZ R51, R36, R37.reuse, -R51 ;  /* 0x0000002524337223 */ /* 0x080fe20000010833 */
[----:B------:R-:W-:Y:S01]  /*6490*/  FFMA.FTZ R52, R44, R37, R52 ;  /* 0x000000252c347223 */ /* 0x000fe20000010034 */
[-C--:B------:R-:W-:Y:S01]  /*64a0*/  FFMA.FTZ R39, R38, R140.reuse, -R39 ;  /* 0x0000008c26277223 */ /* 0x080fe20000010827 */
[----:B------:R-:W-:Y:S01]  /*64b0*/  FFMA.FTZ R142, R50, R140, R142 ;  /* 0x0000008c328e7223 */ /* 0x000fe2000001008e */
[----:B------:R-:W-:Y:S02]  /*64c0*/  IMAD.MOV.U32 R37, RZ, RZ, R45 ;  /* 0x000000ffff257224 */ /* 0x000fe400078e002d */
[----:B------:R-:W-:Y:S02]  /*64d0*/  F2FP.F16.F32.PACK_AB R51, R52, R51 ;  /* 0x000000333433723e */ /* 0x000fe400000000ff */
[----:B------:R-:W-:-:S03]  /*64e0*/  F2FP.F16.F32.PACK_AB R39, R142, R39 ;  /* 0x000000278e27723e */ /* 0x000fc600000000ff */
[----:B------:R-:W-:Y:S02]  /*64f0*/  IMAD.MOV.U32 R36, RZ, RZ, R51 ;  /* 0x000000ffff247224 */ /* 0x000fe400078e0033 */
[----:B------:R-:W-:Y:S02]  /*6500*/  IMAD.MOV.U32 R38, RZ, RZ, R39 ;  /* 0x000000ffff267224 */ /* 0x000fe400078e0027 */
[----:B------:R-:W-:-:S07]  /*6510*/  IMAD.MOV.U32 R39, RZ, RZ, R46 ;  /* 0x000000ffff277224 */ /* 0x000fce00078e002e */
.L_x_2689:
[----:B------:R-:W-:Y:S05]  /*6520*/  BSYNC B2 ;  /* 0x0000000000027941 */ /* 0x000fea0003800000 */
.L_x_2688:
[----:B------:R-:W-:Y:S02]  /*6530*/  ULDC.64 UR4, c[0x0][0x208] ;  /* 0x0000820000047ab9 */ /* 0x000fe40000000a00 */
[----:B--2---:R1:W-:Y:S03]  /*6540*/  STG.E.128 desc[UR4][R48.64+0x100], R36 ;  /* 0x0001002430007986 */ /* 0x0043e6000c101d04 */
.L_x_2687:
[----:B------:R-:W-:Y:S05]  /*6550*/  BSYNC B1 ;  /* 0x0000000000017941 */ /* 0x000fea0003800000 */
.L_x_2686:
[----:B------:R-:W-:-:S13]  /*6560*/  ISETP.NE.AND P3, PT, R8, RZ, PT ;  /* 0x000000ff0800720c */ /* 0x000fda0003f65270 */
        /* <DEDUP_REMOVED lines=34> */
[----:B------:R-:W-:-:S02]  /*6790*/  HADD2.F32 R47, -RZ, R134.H0_H0 ;  /* 0x20000086ff2f7230 */ /* 0x000fc40000004100 */
[-C--:B------:R-:W-:Y:S01]  /*67a0*/  FMUL.FTZ R39, R46, R135.reuse ;  /* 0x000000872e277220 */ /* 0x080fe20000410000 */
[----:B------:R-:W-:Y:S02]  /*67b0*/  HADD2.F32 R37, -RZ, R134.H1_H1 ;  /* 0x30000086ff257230 */ /* 0x000fe40000004100 */
        /* <DEDUP_REMOVED lines=9> */
.L_x_2691:
[----:B------:R-:W-:Y:S05]  /*6850*/  BSYNC B1 ;  /* 0x0000000000017941 */ /* 0x000fea0003800000 */
.L_x_2690:
[----:B------:R-:W-:Y:S02]  /*6860*/  ULDC.64 UR4, c[0x0][0x208] ;  /* 0x0000820000047ab9 */ /* 0x000fe40000000a00 */
[----:B--2---:R1:W-:Y:S01]  /*6870*/  STG.E.128 desc[UR4][R48.64+0x180], R36 ;  /* 0x0001802430007986 */ /* 0x0043e2000c101d04 */
[----:B------:R-:W-:Y:S05]  /*6880*/  BRA `(.L_x_2677) ;  /* 0x0000004000b87947 */ /* 0x000fea0003800000 */
.L_x_2635:
[----:B------:R-:W-:Y:S01]  /*6890*/  ISETP.GE.AND P4, PT, R212, R3, PT ;  /* 0x00000003d400720c */ /* 0x000fe20003f86270 */
[----:B------:R-:W-:Y:S01]  /*68a0*/  BSSY B1, `(.L_x_2692) ;  /* 0x0000024000017945 */ /* 0x000fe20003800000 */
[----:B------:R-:W-:Y:S02]  /*68b0*/  CS2R R54, SRZ ;  /* 0x0000000000367805 */ /* 0x000fe4000001ff00 */
[----:B------:R-:W-:Y:S02]  /*68c0*/  CS2R R38, SRZ ;  /* 0x0000000000267805 */ /* 0x000fe4000001ff00 */
[----:B------:R-:W-:Y:S02]  /*68d0*/  CS2R R36, SRZ ;  /* 0x0000000000247805 */ /* 0x000fe4000001ff00 */
[----:B------:R-:W-:Y:S02]  /*68e0*/  CS2R R42, SRZ ;  /* 0x00000000002a7805 */ /* 0x000fe4000001ff00 */
[----:B0-----:R-:W-:-:S02]  /*68f0*/  CS2R R40, SRZ ;  /* 0x0000000000287805 */ /* 0x001fc4000001ff00 */
[----:B------:R-:W-:Y:S02]  /*6900*/  CS2R R46, SRZ ;  /* 0x00000000002e7805 */ /* 0x000fe4000001ff00 */
[----:B------:R-:W-:Y:S02]  /*6910*/  CS2R R44, SRZ ;  /* 0x00000000002c7805 */ /* 0x000fe4000001ff00 */
[----:B------:R-:W-:Y:S02]  /*6920*/  CS2R R50, SRZ ;  /* 0x0000000000327805 */ /* 0x000fe4000001ff00 */
[----:B------:R-:W-:Y:S01]  /*6930*/  CS2R R48, SRZ ;  /* 0x0000000000307805 */ /* 0x000fe2000001ff00 */
[----:B------:R-:W-:Y:S06]  /*6940*/  @P4 BRA `(.L_x_2693) ;  /* 0x0000000000644947 */ /* 0x000fec0003800000 */
[----:B------:R-:W-:Y:S01]  /*6950*/  IADD3 R36, P2, R102, R86, RZ ;  /* 0x0000005666247210 */ /* 0x000fe20007f5e0ff */
[----:B------:R-:W-:Y:S01]  /*6960*/  ULDC.64 UR4, c[0x0][0x3e8] ;  /* 0x0000fa0000047ab9 */ /* 0x000fe20000000a00 */
[----:B------:R-:W-:Y:S02]  /*6970*/  ISETP.GE.AND P3, PT, R18, R122, PT ;  /* 0x0000007a1200720c */ /* 0x000fe40003f66270 */
[----:B------:R-:W-:Y:S02]  /*6980*/  CS2R R42, SRZ ;  /* 0x00000000002a7805 */ /* 0x000fe4000001ff00 */
[----:B------:R-:W-:Y:S02]  /*6990*/  IADD3.X R37, R0, R21, RZ, P2, !PT ;  /* 0x0000001500257210 */ /* 0x000fe400017fe4ff */
[----:B------:R-:W-:Y:S02]  /*69a0*/  CS2R R40, SRZ ;  /* 0x0000000000287805 */ /* 0x000fe4000001ff00 */
[----:B------:R-:W-:-:S02]  /*69b0*/  LEA R44, P5, R36, UR4, 0x1 ;  /* 0x00000004242c7c11 */ /* 0x000fc4000f8a08ff */
[----:B------:R-:W-:Y:S02]  /*69c0*/  CS2R R38, SRZ ;  /* 0x0000000000267805 */ /* 0x000fe4000001ff00 */
[----:B------:R-:W-:Y:S01]  /*69d0*/  ISETP.GE.AND P2, PT, R213, R122, PT ;  /* 0x0000007ad500720c */ /* 0x000fe20003f46270 */
[----:B------:R-:W-:Y:S01]  /*69e0*/  ULDC.64 UR6, c[0x0][0x208] ;  /* 0x0000820000067ab9 */ /* 0x000fe20000000a00 */
[----:B------:R-:W-:Y:S01]  /*69f0*/  LEA.HI.X R45, R36, UR5, R37, 0x1, P5 ;  /* 0x00000005242d7c11 */ /* 0x000fe2000a8f0c25 */
[----:B------:R-:W-:Y:S01]  /*6a00*/  ULDC.64 UR4, c[0x0][0x400] ;  /* 0x0001000000047ab9 */ /* 0x000fe20000000a00 */
[----:B------:R-:W-:Y:S02]  /*6a10*/  IADD3 R46, P5, R108, R84, RZ ;  /* 0x000000546c2e7210 */ /* 0x000fe40007fbe0ff */
[----:B------:R-:W-:Y:S02]  /*6a20*/  CS2R R36, SRZ ;  /* 0x0000000000247805 */ /* 0x000fe4000001ff00 */
[----:B------:R-:W-:Y:S01]  /*6a30*/  CS2R R50, SRZ ;  /* 0x0000000000327805 */ /* 0x000fe2000001ff00 */
[----:B------:R-:W5:Y:S01]  /*6a40*/  @!P3 LDG.E.128 R40, desc[UR6][R44.64] ;  /* 0x000000062c28b981 */ /* 0x000f62000c1e1d00 */
[----:B------:R-:W-:Y:S01]  /*6a50*/  IMAD.X R47, R114, 0x1, R15, P5 ;  /* 0x00000001722f7824 */ /* 0x000fe200028e060f */
[----:B------:R-:W-:-:S02]  /*6a60*/  LEA R52, P5, R46, UR4, 0x1 ;  /* 0x000000042e347c11 */ /* 0x000fc4000f8a08ff */
[----:B------:R-:W-:Y:S01]  /*6a70*/  CS2R R48, SRZ ;  /* 0x0000000000307805 */ /* 0x000fe2000001ff00 */
[----:B------:R0:W5:Y:S01]  /*6a80*/  @!P2 LDG.E.128 R36, desc[UR6][R44.64+0x80] ;  /* 0x000080062c24a981 */ /* 0x000162000c1e1d00 */
[----:B------:R-:W-:Y:S02]  /*6a90*/  LEA.HI.X R53, R46, UR5, R47, 0x1, P5 ;  /* 0x000000052e357c11 */ /* 0x000fe4000a8f0c2f */
[----:B------:R-:W-:-:S03]  /*6aa0*/  CS2R R46, SRZ ;  /* 0x00000000002e7805 */ /* 0x000fc6000001ff00 */
[----:B------:R1:W5:Y:S01]  /*6ab0*/  @!P3 LDG.E.128 R48, desc[UR6][R52.64] ;  /* 0x000000063430b981 */ /* 0x000362000c1e1d00 */
[----:B0-----:R-:W-:-:S06]  /*6ac0*/  CS2R R44, SRZ ;  /* 0x00000000002c7805 */ /* 0x001fcc000001ff00 */
[----:B------:R1:W5:Y:S02]  /*6ad0*/  @!P2 LDG.E.128 R44, desc[UR6][R52.64+0x80] ;  /* 0x00008006342ca981 */ /* 0x000364000c1e1d00 */
.L_x_2693:
[----:B------:R-:W-:Y:S05]  /*6ae0*/  BSYNC B1 ;  /* 0x0000000000017941 */ /* 0x000fea0003800000 */
.L_x_2692:
[----:B------:R-:W2:Y:S01]  /*6af0*/  LDL.LU R60, [R1+0x10] ;  /* 0x00001000013c7983 */ /* 0x000ea20000300800 */
[----:B-1---5:R-:W-:Y:S01]  /*6b00*/  IMAD.MOV.U32 R53, RZ, RZ, R38 ;  /* 0x000000ffff357224 */ /* 0x022fe200078e0026 */
[----:B------:R-:W-:Y:S01]  /*6b10*/  BSSY B1, `(.L_x_2694) ;  /* 0x0000044000017945 */ /* 0x000fe20003800000 */
[----:B------:R-:W-:Y:S01]  /*6b20*/  VIADD R58, R212, 0x20 ;  /* 0x00000020d43a7836 */ /* 0x000fe20000000000 */
[----:B------:R-:W-:Y:S01]  /*6b30*/  CS2R R62, SRZ ;  /* 0x00000000003e7805 */ /* 0x000fe2000001ff00 */
[----:B------:R-:W-:Y:S01]  /*6b40*/  IMAD.MOV.U32 R52, RZ, RZ, R39 ;  /* 0x000000ffff347224 */ /* 0x000fe200078e0027 */
[----:B------:R-:W-:Y:S01]  /*6b50*/  PRMT R169, R53, 0x7610, R169 ;  /* 0x0000761035a97816 */ /* 0x000fe200000000a9 */
[----:B------:R-:W-:Y:S01]  /*6b60*/  IMAD.MOV.U32 R56, RZ, RZ, R37 ;  /* 0x000000ffff387224 */ /* 0x000fe200078e0025 */
[----:B------:R-:W-:Y:S01]  /*6b70*/  ISETP.GE.AND P2, PT, R58, R3, PT ;  /* 0x000000033a00720c */ /* 0x000fe20003f46270 */
        /* <DEDUP_REMOVED lines=21> */
[----:B------:R-:W-:Y:S01]  /*6cd0*/  MOV R57, R44 ;  /* 0x0000002c00397202 */ /* 0x000fe20000000f00 */
[----:B------:R-:W-:Y:S01]  /*6ce0*/  IMAD.MOV.U32 R70, RZ, RZ, R48 ;  /* 0x000000ffff467224 */ /* 0x000fe200078e0030 */
[----:B------:R-:W-:Y:S02]  /*6cf0*/  PRMT R173, R173, 0x5410, R56 ;  /* 0x00005410adad7816 */ /* 0x000fe40000000038 */
[----:B------:R-:W-:Y:S02]  /*6d00*/  CS2R R64, SRZ ;  /* 0x0000000000407805 */ /* 0x000fe4000001ff00 */
[----:B------:R-:W-:Y:S02]  /*6d10*/  PRMT R170, R170, 0x5410, R57 ;  /* 0x00005410aaaa7816 */ /* 0x000fe40000000039 */
[----:B------:R-:W-:-:S02]  /*6d20*/  CS2R R56, SRZ ;  /* 0x0000000000387805 */ /* 0x000fc4000001ff00 */
[----:B------:R-:W-:Y:S02]  /*6d30*/  PRMT R174, R174, 0x5410, R52 ;  /* 0x00005410aeae7816 */ /* 0x000fe40000000034 */
        /* <DEDUP_REMOVED lines=14> */
[----:B------:R-:W-:Y:S01]  /*6e20*/  LEA R60, P2, R52, UR4, 0x1 ;  /* 0x00000004343c7c11 */ /* 0x000fe2000f8408ff */
[----:B------:R-:W-:-:S03]  /*6e30*/  ULDC.64 UR6, c[0x0][0x208] ;  /* 0x0000820000067ab9 */ /* 0x000fc60000000a00 */
[----:B------:R-:W-:Y:S01]  /*6e40*/  LEA.HI.X R61, R52, UR5, R53, 0x1, P2 ;  /* 0x00000005343d7c11 */ /* 0x000fe200090f0c35 */
[----:B------:R-:W-:Y:S01]  /*6e50*/  ULDC.64 UR4, c[0x0][0x400] ;  /* 0x0001000000047ab9 */ /* 0x000fe20000000a00 */
[----:B------:R-:W-:-:S04]  /*6e60*/  IADD3 R52, P2, P3, R108, R84, R28 ;  /* 0x000000546c347210 */ /* 0x000fc80007b5e01c */
[----:B------:R-:W-:Y:S02]  /*6e70*/  IADD3.X R53, R15, R114, R30, P2, P3 ;  /* 0x000000720f357210 */ /* 0x000fe400017e641e */
[C---:B------:R-:W-:Y:S02]  /*6e80*/  LEA R68, P2, R52.reuse, UR4, 0x1 ;  /* 0x0000000434447c11 */ /* 0x040fe4000f8408ff */
[-C--:B------:R-:W-:Y:S02]  /*6e90*/  ISETP.GE.AND P3, PT, R213, R122.reuse, PT ;  /* 0x0000007ad500720c */ /* 0x080fe40003f66270 */
[----:B------:R-:W-:Y:S02]  /*6ea0*/  LEA.HI.X R69, R52, UR5, R53, 0x1, P2 ;  /* 0x0000000534457c11 */ /* 0x000fe400090f0c35 */
[----:B------:R-:W-:Y:S02]  /*6eb0*/  CS2R R52, SRZ ;  /* 0x0000000000347805 */ /* 0x000fe4000001ff00 */
[----:B------:R-:W-:-:S02]  /*6ec0*/  ISETP.GE.AND P2, PT, R18, R122, PT ;  /* 0x0000007a1200720c */ /* 0x000fc40003f46270 */
[----:B------:R-:W-:Y:S02]  /*6ed0*/  CS2R R66, SRZ ;  /* 0x0000000000427805 */ /* 0x000fe4000001ff00 */
[----:B------:R-:W-:Y:S02]  /*6ee0*/  CS2R R64, SRZ ;  /* 0x0000000000407805 */ /* 0x000fe4000001ff00 */
[----:B------:R-:W-:Y:S01]  /*6ef0*/  CS2R R62, SRZ ;  /* 0x00000000003e7805 */ /* 0x000fe2000001ff00 */
[----:B------:R-:W5:Y:S06]  /*6f00*/  @!P3 LDG.E.128 R52, desc[UR6][R60.64+0x80] ;  /* 0x000080063c34b981 */ /* 0x000f6c000c1e1d00 */
[----:B------:R0:W5:Y:S04]  /*6f10*/  @!P2 LDG.E.128 R56, desc[UR6][R60.64] ;  /* 0x000000063c38a981 */ /* 0x000168000c1e1d00 */
[----:B------:R1:W5:Y:S01]  /*6f20*/  @!P2 LDG.E.128 R64, desc[UR6][R68.64] ;  /* 0x000000064440a981 */ /* 0x000362000c1e1d00 */
[----:B0-----:R-:W-:-:S06]  /*6f30*/  CS2R R60, SRZ ;  /* 0x00000000003c7805 */ /* 0x001fcc000001ff00 */
[----:B------:R1:W5:Y:S02]  /*6f40*/  @!P3 LDG.E.128 R60, desc[UR6][R68.64+0x80] ;  /* 0x00008006443cb981 */ /* 0x000364000c1e1d00 */
.L_x_2695:
[----:B------:R-:W-:Y:S05]  /*6f50*/  BSYNC B1 ;  /* 0x0000000000017941 */ /* 0x000fea0003800000 */
.L_x_2694:
[----:B-1---5:R-:W-:Y:S01]  /*6f60*/  IMAD.MOV.U32 R69, RZ, RZ, R54 ;  /* 0x000000ffff457224 */ /* 0x022fe200078e0036 */
[----:B------:R-:W-:Y:S01]  /*6f70*/  PRMT R176, R176, 0x5410, R70 ;  /* 0x00005410b0b07816 */ /* 0x000fe20000000046 */
[----:B------:R-:W-:Y:S01]  /*6f80*/  IMAD.MOV.U32 R68, RZ, RZ, R55 ;  /* 0x000000ffff447224 */ /* 0x000fe200078e0037 */
[----:B------:R-:W-:Y:S01]  /*6f90*/  PRMT R155, R71, 0x7610, R155 ;  /* 0x00007610479b7816 */ /* 0x000fe2000000009b */
[----:B------:R-:W-:Y:S01]  /*6fa0*/  VIADD R72, R212, 0x40 ;  /* 0x00000040d4487836 */ /* 0x000fe20000000000 */
[----:B------:R-:W-:Y:S01]  /*6fb0*/  BSSY B1, `(.L_x_2696) ;  /* 0x0000036000017945 */ /* 0x000fe20003800000 */
[----:B------:R-:W-:Y:S01]  /*6fc0*/  IMAD.MOV.U32 R71, RZ, RZ, R52 ;  /* 0x000000ffff477224 */ /* 0x000fe200078e0034 */
[----:B------:R-:W-:Y:S01]  /*6fd0*/  PRMT R161, R69, 0x5410, R68 ;  /* 0x0000541045a17816 */ /* 0x000fe20000000044 */
[----:B------:R-:W-:Y:S01]  /*6fe0*/  IMAD.MOV.U32 R69, RZ, RZ, R58 ;  /* 0x000000ffff457224 */ /* 0x000fe200078e003a */
[----:B------:R-:W-:Y:S01]  /*6ff0*/  MOV R68, R59 ;  /* 0x0000003b00447202 */ /* 0x000fe20000000f00 */
[----:B------:R-:W-:Y:S01]  /*7000*/  IMAD.MOV.U32 R70, RZ, RZ, R53 ;  /* 0x000000ffff467224 */ /* 0x000fe200078e0035 */
[----:B------:R-:W-:-:S02]  /*7010*/  ISETP.GE.AND P3, PT, R72, R3, PT ;  /* 0x000000034800720c */ /* 0x000fc40003f66270 */
[----:B------:R-:W-:Y:S02]  /*7020*/  CS2R R74, SRZ ;  /* 0x00000000004a7805 */ /* 0x000fe4000001ff00 */
[----:B------:R-:W-:Y:S01]  /*7030*/  PRMT R165, R69, 0x5410, R68 ;  /* 0x0000541045a57816 */ /* 0x000fe20000000044 */
[----:B------:R-:W-:Y:S01]  /*7040*/  IMAD.MOV.U32 R69, RZ, RZ, R62 ;  /* 0x000000ffff457224 */ /* 0x000fe200078e003e */
[----:B------:R-:W-:Y:S01]  /*7050*/  PRMT R162, R71, 0x5410, R70 ;  /* 0x0000541047a27816 */ /* 0x000fe20000000046 */
[----:B------:R-:W-:Y:S01]  /*7060*/  IMAD.MOV.U32 R68, RZ, RZ, R63 ;  /* 0x000000ffff447224 */ /* 0x000fe200078e003f */
[----:B------:R-:W-:Y:S01]  /*7070*/  CS2R R72, SRZ ;  /* 0x0000000000487805 */ /* 0x000fe2000001ff00 */
[----:B------:R-:W-:Y:S01]  /*7080*/  IMAD.MOV.U32 R71, RZ, RZ, R56 ;  /* 0x000000ffff477224 */ /* 0x000fe200078e0038 */
[----:B------:R-:W-:Y:S01]  /*7090*/  CS2R R78, SRZ ;  /* 0x00000000004e7805 */ /* 0x000fe2000001ff00 */
[----:B------:R-:W-:Y:S01]  /*70a0*/  IMAD.MOV.U32 R70, RZ, RZ, R57 ;  /* 0x000000ffff467224 */ /* 0x000fe200078e0039 */
[----:B------:R-:W-:Y:S01]  /*70b0*/  PRMT R163, R69, 0x5410, R68 ;  /* 0x0000541045a37816 */ /* 0x000fe20000000044 */
[----:B------:R-:W-:Y:S01]  /*70c0*/  IMAD.MOV.U32 R69, RZ, RZ, R60 ;  /* 0x000000ffff457224 */ /* 0x000fe200078e003c */
[----:B------:R-:W-:-:S02]  /*70d0*/  MOV R68, R61 ;  /* 0x0000003d00447202 */ /* 0x000fc40000000f00 */
[----:B------:R-:W-:Y:S02]  /*70e0*/  CS2R R76, SRZ ;  /* 0x00000000004c7805 */ /* 0x000fe4000001ff00 */
[----:B------:R-:W-:Y:S02]  /*70f0*/  PRMT R166, R71, 0x5410, R70 ;  /* 0x0000541047a67816 */ /* 0x000fe40000000046 */
[----:B------:R-:W-:Y:S02]  /*7100*/  CS2R R70, SRZ ;  /* 0x0000000000467805 */ /* 0x000fe4000001ff00 */
[----:B------:R-:W-:Y:S01]  /*7110*/  PRMT R164, R69, 0x5410, R68 ;  /* 0x0000541045a47816 */ /* 0x000fe20000000044 */
[----:B------:R-:W-:Y:S01]  /*7120*/  IMAD.MOV.U32 R69, RZ, RZ, R66 ;  /* 0x000000ffff457224 */ /* 0x000fe200078e0042 */
[----:B------:R-:W-:Y:S01]  /*7130*/  CS2R R82, SRZ ;  /* 0x0000000000527805 */ /* 0x000fe2000001ff00 */
[----:B------:R-:W-:Y:S01]  /*7140*/  IMAD.MOV.U32 R68, RZ, RZ, R67 ;  /* 0x000000ffff447224 */ /* 0x000fe200078e0043 */
[----:B------:R-:W-:-:S04]  /*7150*/  CS2R R80, SRZ ;  /* 0x0000000000507805 */ /* 0x000fc8000001ff00 */
        /* <DEDUP_REMOVED lines=27> */
.L_x_2697:
[----:B------:R-:W-:Y:S05]  /*7310*/  BSYNC B1 ;  /* 0x0000000000017941 */ /* 0x000fea0003800000 */
.L_x_2696:
[----:B------:R-:W2:Y:S01]  /*7320*/  LDL R0, [R1+0x5c] ;  /* 0x00005c0001007983 */ /* 0x000ea20000100800 */
[----:B0----5:R-:W-:Y:S02]  /*7330*/  MOV R84, R70 ;  /* 0x0000004600547202 */ /* 0x021fe40000000f00 */
[----:B--2---:R-:W-:Y:S01]  /*7340*/  R2UR UR4, R0 ;  /* 0x00000000000472ca */ /* 0x004fe200000e0000 */
[----:B------:R-:W-:-:S05]  /*7350*/  IMAD.MOV.U32 R0, RZ, RZ, R71 ;  /* 0x000000ffff007224 */ /* 0x000fca00078e0047 */
[----:B------:R-:W-:Y:S01]  /*7360*/  PRMT R153, R0, 0x5410, R84 ;  /* 0x0000541000997816 */ /* 0x000fe20000000054 */
[----:B------:R-:W-:Y:S02]  /*7370*/  IMAD.MOV.U32 R84, RZ, RZ, R68 ;  /* 0x000000ffff547224 */ /* 0x000fe400078e0044 */
[----:B------:R-:W-:-:S04]  /*7380*/  IMAD.MOV.U32 R0, RZ, RZ, R69 ;  /* 0x000000ffff007224 */ /* 0x000fc800078e0045 */
[----:B------:R-:W-:Y:S01]  /*7390*/  UISETP.NE.AND UP0, UPT, UR4, 0x3, UPT ;  /* 0x000000030400788c */ /* 0x000fe2000bf05270 */
[----:B------:R-:W-:Y:S01]  /*73a0*/  PRMT R151, R0, 0x5410, R84 ;  /* 0x0000541000977816 */ /* 0x000fe20000000054 */
[----:B------:R-:W-:Y:S02]  /*73b0*/  IMAD.MOV.U32 R84, RZ, RZ, R74 ;  /* 0x000000ffff547224 */ /* 0x000fe400078e004a */
[----:B------:R-:W-:Y:S02]  /*73c0*/  IMAD.MOV.U32 R0, RZ, RZ, R75 ;  /* 0x000000ffff007224 */ /* 0x000fe400078e004b */
[----:B------:R-:W-:-:S03]  /*73d0*/  PLOP3.LUT P2, PT, PT, PT, UP0, 0x80, 0x0 ;  /* 0x000000000000781c */ /* 0x000fc60003f4f008 */
[----:B------:R-:W-:Y:S01]  /*73e0*/  PRMT R157, R84, 0x5410, R0 ;  /* 0x00005410549d7816 */ /* 0x000fe20000000000 */
[----:B------:R-:W-:Y:S01]  /*73f0*/  IMAD.MOV.U32 R0, RZ, RZ, R73 ;  /* 0x000000ffff007224 */ /* 0x000fe200078e0049 */
[----:B------:R-:W-:-:S04]  /*7400*/  MOV R84, R72 ;  /* 0x0000004800547202 */ /* 0x000fc80000000f00 */
[----:B------:R-:W-:Y:S01]  /*7410*/  PRMT R158, R84, 0x5410, R0 ;  /* 0x00005410549e7816 */ /* 0x000fe20000000000 */
[----:B------:R-:W-:Y:S02]  /*7420*/  IMAD.MOV.U32 R84, RZ, RZ, R78 ;  /* 0x000000ffff547224 */ /* 0x000fe400078e004e */
        /* <DEDUP_REMOVED lines=14> */
[----:B------:R-:W-:Y:S06]  /*7510*/  @!P2 BRA `(.L_x_2698) ;  /* 0x000000000004a947 */ /* 0x000fec0003800000 */
[----:B------:R-:W-:Y:S01]  /*7520*/  BPT.TRAP 0x1 ;  /* 0x000000040000795c */ /* 0x000fe20000300000 */
.L_x_2698:
[----:B------:R-:W-:Y:S01]  /*7530*/  IMAD R0, R17, 0x8, R16 ;  /* 0x0000000811007824 */ /* 0x000fe200078e0210 */
[----:B------:R-:W-:Y:S01]  /*7540*/  SHF.L.U32 R114, R219, 0x1f, RZ ;  /* 0x0000001fdb727819 */ /* 0x000fe200000006ff */
[----:B------:R-:W0:Y:S01]  /*7550*/  LDC R140, c[0x0][0x2f4] ;  /* 0x0000bd00ff8c7b82 */ /* 0x000e220000000800 */
[----:B------:R-:W-:Y:S01]  /*7560*/  BSSY B1, `(.L_x_2699) ;  /* 0x0000004000017945 */ /* 0x000fe20003800000 */
[----:B------:R-:W-:Y:S01]  /*7570*/  IMAD.MOV.U32 R125, RZ, RZ, R88 ;  /* 0x000000ffff7d7224 */ /* 0x000fe200078e0058 */
[----:B------:R-:W1:Y:S02]  /*7580*/  SYNCS.PHASECHK.TRANS64.TRYWAIT P5, [R0+URZ+0x38890], R114 ;  /* 0x03889072000075a7 */ /* 0x000e6400080a017f */
[----:B-1----:R-:W-:Y:S05]  /*7590*/  @!P5 BRA `(.L_x_2700) ;  /* 0x000002bc0014d947 */ /* 0x002fea0003800000 */
.L_x_3068:
[----:B------:R-:W-:Y:S05]  /*75a0*/  BSYNC B1 ;  /* 0x0000000000017941 */ /* 0x000fea0003800000 */
.L_x_2699:
[----:B------:R-:W2:Y:S01]  /*75b0*/  LDC.64 R126, c[0x0][0x300] ;  /* 0x0000c000ff7e7b82 */ /* 0x000ea20000000a00 */
[----:B------:R-:W-:Y:S01]  /*75c0*/  BSSY B1, `(.L_x_2701) ;  /* 0x000010a000017945 */ /* 0x000fe20003800000 */
[----:B0-----:R-:W-:-:S03]  /*75d0*/  IADD3 R142, -R115, R140, RZ ;  /* 0x0000008c738e7210 */ /* 0x001fc60007ffe1ff */
        /* <DEDUP_REMOVED lines=26> */
[----:B------:R-:W-:-:S03]  /*7780*/  IMAD R84, R17, 0x5000, R138 ;  /* 0x0000500011547824 */ /* 0x000fc600078e028a */
[----:B------:R-:W-:Y:S01]  /*7790*/  LEA R88, R88, R16, 0x1 ;  /* 0x0000001058587211 */ /* 0x000fe200078e08ff */
[----:B------:R-:W-:-:S05]  /*77a0*/  IMAD R84, R84, 0x2, R16 ;  /* 0x0000000254547824 */ /* 0x000fca00078e0210 */
[----:B------:R-:W0:Y:S04]  /*77b0*/  LDS.128 R88, [R88+0x24400] ;  /* 0x0244000058587984 */ /* 0x000e280000000c00 */
[----:B------:R-:W2:Y:S01]  /*77c0*/  LDS.128 R84, [R84+0x24400] ;  /* 0x0244000054547984 */ /* 0x000ea20000000c00 */
[----:B------:R-:W-:Y:S05]  /*77d0*/  @P4 BRA `(.L_x_2706) ;  /* 0x0000000400604947 */ /* 0x000fea0003800000 */
[----:B0-----:R-:W-:Y:S01]  /*77e0*/  IMAD.MOV.U32 R148, RZ, RZ, R89 ;  /* 0x000000ffff947224 */ /* 0x001fe200078e0059 */
[----:B------:R-:W-:Y:S01]  /*77f0*/  SHF.R.U64 R40, R40, 0x10, R41 ;  /* 0x0000001028287819 */ /* 0x000fe20000001229 */
[----:B--2---:R-:W-:Y:S01]  /*7800*/  IMAD.MOV.U32 R147, RZ, RZ, R85 ;  /* 0x000000ffff937224 */ /* 0x004fe200078e0055 */
[----:B------:R-:W-:Y:S01]  /*7810*/  SHF.R.U64 R48, R48, 0x10, R49 ;  /* 0x0000001030307819 */ /* 0x000fe20000001231 */
[----:B------:R-:W-:Y:S01]  /*7820*/  HADD2.F32 R155, -RZ, R155.H0_H0 ;  /* 0x2000009bff9b7230 */ /* 0x000fe20000004100 */
[----:B------:R-:W-:Y:S01]  /*7830*/  SHF.R.U64 R42, R42, 0x10, R43 ;  /* 0x000000102a2a7819 */ /* 0x000fe2000000122b */
[----:B------:R-:W-:Y:S02]  /*7840*/  HADD2.F32 R89, -RZ, R148.H0_H0 ;  /* 0x20000094ff597230 */ /* 0x000fe40000004100 */
[----:B------:R-:W-:Y:S02]  /*7850*/  HADD2.F32 R156, -RZ, R147.H0_H0 ;  /* 0x20000093ff9c7230 */ /* 0x000fe40000004100 */
[----:B------:R-:W-:-:S02]  /*7860*/  HADD2.F32 R154, -RZ, R154.H0_H0 ;  /* 0x2000009aff9a7230 */ /* 0x000fc40000004100 */
[CC--:B------:R-:W-:Y:S01]  /*7870*/  FMUL.FTZ R85, R89.reuse, R155.reuse ;  /* 0x0000009b59557220 */ /* 0x0c0fe20000410000 */
[----:B------:R-:W-:Y:S02]  /*7880*/  HADD2.F32 R48, -RZ, R48.H0_H0 ;  /* 0x20000030ff307230 */ /* 0x000fe40000004100 */
[C---:B------:R-:W-:Y:S01]  /*7890*/  FMUL.FTZ R155, R156.reuse, R155 ;  /* 0x0000009b9c9b7220 */ /* 0x040fe20000410000 */
[----:B------:R-:W-:Y:S02]  /*78a0*/  HADD2.F32 R42, -RZ, R42.H0_H0 ;  /* 0x2000002aff2a7230 */ /* 0x000fe40000004100 */
[-C--:B------:R-:W-:Y:S01]  /*78b0*/  FFMA.FTZ R85, R156, R154.reuse, -R85 ;  /* 0x0000009a9c557223 */ /* 0x080fe20000010855 */
[----:B------:R-:W-:Y:S01]  /*78c0*/  FFMA.FTZ R89, R89, R154, R155 ;  /* 0x0000009a59597223 */ /* 0x000fe2000001009b */
[----:B------:R-:W-:Y:S01]  /*78d0*/  SHF.R.U32.HI R155, RZ, 0x10, R49 ;  /* 0x00000010ff9b7819 */ /* 0x000fe20000011631 */
[----:B------:R-:W-:Y:S01]  /*78e0*/  HADD2.F32 R49, -RZ, R147.H1_H1 ;  /* 0x30000093ff317230 */ /* 0x000fe20000004100 */
[----:B------:R-:W-:Y:S01]  /*78f0*/  SHF.R.U32.HI R154, RZ, 0x10, R41 ;  /* 0x00000010ff9a7819 */ /* 0x000fe20000011629 */
[----:B------:R-:W-:-:S02]  /*7900*/  HADD2.F32 R41, -RZ, R148.H1_H1 ;  /* 0x30000094ff297230 */ /* 0x000fc40000004100 */
[----:B------:R-:W-:Y:S02]  /*7910*/  HADD2.F32 R155, -RZ, R155.H0_H0 ;  /* 0x2000009bff9b7230 */ /* 0x000fe40000004100 */
[----:B------:R-:W-:Y:S02]  /*7920*/  HADD2.F32 R154, -RZ, R154.H0_H0 ;  /* 0x2000009aff9a7230 */ /* 0x000fe40000004100 */
[----:B------:R-:W-:Y:S02]  /*7930*/  IMAD.MOV.U32 R148, RZ, RZ, R91 ;  /* 0x000000ffff947224 */ /* 0x000fe400078e005b */
[-C--:B------:R-:W-:Y:S01]  /*7940*/  FMUL.FTZ R147, R41, R155.reuse ;  /* 0x0000009b29937220 */ /* 0x080fe20000410000 */
[----:B------:R-:W-:-:S03]  /*7950*/  FMUL.FTZ R155, R49, R155 ;  /* 0x0000009b319b7220 */ /* 0x000fc60000410000 */
[-C--:B------:R-:W-:Y:S01]  /*7960*/  FFMA.FTZ R49, R49, R154.reuse, -R147 ;  /* 0x0000009a31317223 */ /* 0x080fe20000010893 */
[----:B------:R-:W-:Y:S02]  /*7970*/  IMAD.MOV.U32 R147, RZ, RZ, R87 ;  /* 0x000000ffff937224 */ /* 0x000fe400078e0057 */
[----:B------:R-:W-:Y:S01]  /*7980*/  FFMA.FTZ R41, R41, R154, R155 ;  /* 0x0000009a29297223 */ /* 0x000fe2000001009b */
[----:B------:R-:W-:Y:S02]  /*7990*/  HADD2.F32 R155, -RZ, R176.H0_H0 ;  /* 0x200000b0ff9b7230 */ /* 0x000fe40000004100 */
[----:B------:R-:W-:Y:S01]  /*79a0*/  HADD2.F32 R91, -RZ, R148.H0_H0 ;  /* 0x20000094ff5b7230 */ /* 0x000fe20000004100 */
[----:B------:R-:W-:Y:S01]  /*79b0*/  F2FP.F16.F32.PACK_AB R85, R49, R85 ;  /* 0x000000553155723e */ /* 0x000fe200000000ff */
[----:B------:R-:W-:Y:S01]  /*79c0*/  HADD2.F32 R156, -RZ, R147.H0_H0 ;  /* 0x20000093ff9c7230 */ /* 0x000fe20000004100 */
[----:B------:R-:W-:Y:S01]  /*79d0*/  F2FP.F16.F32.PACK_AB R89, R41, R89 ;  /* 0x000000592959723e */ /* 0x000fe200000000ff */
[----:B------:R-:W-:-:S02]  /*79e0*/  HADD2.F32 R154, -RZ, R175.H0_H0 ;  /* 0x200000afff9a7230 */ /* 0x000fc40000004100 */
[CC--:B------:R-:W-:Y:S01]  /*79f0*/  FMUL.FTZ R87, R91.reuse, R155.reuse ;  /* 0x0000009b5b577220 */ /* 0x0c0fe20000410000 */
[----:B------:R-:W-:Y:S02]  /*7a00*/  HADD2.F32 R147, -RZ, R147.H1_H1 ;  /* 0x30000093ff937230 */ /* 0x000fe40000004100 */
[C---:B------:R-:W-:Y:S01]  /*7a10*/  FMUL.FTZ R155, R156.reuse, R155 ;  /* 0x0000009b9c9b7220 */ /* 0x040fe20000410000 */
[-C--:B------:R-:W-:Y:S01]  /*7a20*/  FFMA.FTZ R87, R156, R154.reuse, -R87 ;  /* 0x0000009a9c577223 */ /* 0x080fe20000010857 */
[----:B------:R-:W-:Y:S02]  /*7a30*/  HADD2.F32 R156, -RZ, R176.H1_H1 ;  /* 0x300000b0ff9c7230 */ /* 0x000fe40000004100 */
[----:B------:R-:W-:Y:S01]  /*7a40*/  FFMA.FTZ R91, R91, R154, R155 ;  /* 0x0000009a5b5b7223 */ /* 0x000fe2000001009b */
[----:B------:R-:W-:Y:S02]  /*7a50*/  SHF.R.U32.HI R154, RZ, 0x10, R43 ;  /* 0x00000010ff9a7819 */ /* 0x000fe4000001162b */
[----:B------:R-:W-:-:S02]  /*7a60*/  SHF.R.U64 R43, R50, 0x10, R51 ;  /* 0x00000010322b7819 */ /* 0x000fc40000001233 */
[----:B------:R-:W-:Y:S01]  /*7a70*/  SHF.R.U32.HI R50, RZ, 0x10, R51 ;  /* 0x00000010ff327819 */ /* 0x000fe20000011633 */
[----:B------:R-:W-:Y:S02]  /*7a80*/  HADD2.F32 R51, -RZ, R148.H1_H1 ;  /* 0x30000094ff337230 */ /* 0x000fe40000004100 */
[----:B------:R-:W-:Y:S02]  /*7a90*/  HADD2.F32 R154, -RZ, R154.H0_H0 ;  /* 0x2000009aff9a7230 */ /* 0x000fe40000004100 */
[----:B------:R-:W-:Y:S02]  /*7aa0*/  HADD2.F32 R148, -RZ, R50.H0_H0 ;  /* 0x20000032ff947230 */ /* 0x000fe40000004100 */
[----:B------:R-:W-:-:S03]  /*7ab0*/  HADD2.F32 R43, -RZ, R43.H0_H0 ;  /* 0x2000002bff2b7230 */ /* 0x000fc60000004100 */
[----:B------:R-:W-:-:S04]  /*7ac0*/  FMUL.FTZ R50, R51, R148 ;  /* 0x0000009433327220 */ /* 0x000fc80000410000 */
[C---:B------:R-:W-:Y:S01]  /*7ad0*/  FFMA.FTZ R50, R147.reuse, R154, -R50 ;  /* 0x0000009a93327223 */ /* 0x040fe20000010832 */
        /* <DEDUP_REMOVED lines=37> */
[----:B------:R-:W-:-:S03]  /*7d30*/  F2FP.F16.F32.PACK_AB R43, R43, R156 ;  /* 0x0000009c2b2b723e */ /* 0x000fc600000000ff */
[----:B------:R-:W-:Y:S02]  /*7d40*/  IMAD.MOV.U32 R86, RZ, RZ, R155 ;  /* 0x000000ffff567224 */ /* 0x000fe400078e009b */
[----:B------:R-:W-:-:S07]  /*7d50*/  IMAD.MOV.U32 R90, RZ, RZ, R43 ;  /* 0x000000ffff5a7224 */ /* 0x000fce00078e002b */
.L_x_2706:
[----:B------:R-:W-:Y:S05]  /*7d60*/  BSYNC B3 ;  /* 0x0000000000037941 */ /* 0x000fea0003800000 */
.L_x_2705:
        /* <DEDUP_REMOVED lines=10> */
[----:B--2---:R2:W-:Y:S01]  /*7e10*/  STG.E.128 desc[UR4][R40.64], R84 ;  /* 0x0000005428007986 */ /* 0x0045e2000c101d04 */
[----:B------:R-:W-:-:S05]  /*7e20*/  @!P4 LEA.HI.X R43, R146, R117, R43, 0x1, P5 ;  /* 0x00000075922bc211 */ /* 0x000fca00028f0c2b */
[----:B0-----:R2:W-:Y:S04]  /*7e30*/  @!P4 STG.E.128 desc[UR4][R42.64], R88 ;  /* 0x000000582a00c986 */ /* 0x0015e8000c101d04 */
.L_x_2704:
[----:B------:R-:W-:Y:S05]  /*7e40*/  BSYNC B2 ;  /* 0x0000000000027941 */ /* 0x000fea0003800000 */
.L_x_2703:
[----:B------:R-:W-:-:S13]  /*7e50*/  ISETP.NE.AND P4, PT, R10, RZ, PT ;  /* 0x000000ff0a00720c */ /* 0x000fda0003f85270 */
[----:B------:R-:W-:Y:S05]  /*7e60*/  @!P4 BRA `(.L_x_2702) ;  /* 0x0000000400fcc947 */ /* 0x000fea0003800000 */
[----:B--2---:R-:W-:Y:S01]  /*7e70*/  SEL R40, R115, R142, !P1 ;  /* 0x0000008e73287207 */ /* 0x004fe20004800000 */
        /* <DEDUP_REMOVED lines=20> */
[----:B------:R-:W2:Y:S01]  /*7fc0*/  LDS.128 R40, [R40+0x24400] ;  /* 0x0244000028287984 */ /* 0x000ea20000000c00 */
[----:B------:R-:W-:Y:S05]  /*7fd0*/  @P4 BRA `(.L_x_2708) ;  /* 0x0000000400684947 */ /* 0x000fea0003800000 */
[----:B0-----:R-:W-:Y:S01]  /*7fe0*/  IMAD.MOV.U32 R86, RZ, RZ, R49 ;  /* 0x000000ffff567224 */ /* 0x001fe200078e0031 */
[----:B------:R-:W-:Y:S01]  /*7ff0*/  SHF.R.U64 R36, R36, 0x10, R37 ;  /* 0x0000001024247819 */ /* 0x000fe20000001225 */
[----:B--2---:R-:W-:Y:S01]  /*8000*/  IMAD.MOV.U32 R85, RZ, RZ, R41 ;  /* 0x000000ffff557224 */ /* 0x004fe200078e0029 */
        /* <DEDUP_REMOVED lines=87> */
.L_x_2708:
[----:B------:R-:W-:Y:S05]  /*8580*/  BSYNC B2 ;  /* 0x0000000000027941 */ /* 0x000fea0003800000 */
.L_x_2707:
        /* <DEDUP_REMOVED lines=13> */
.L_x_2702:
[----:B------:R-:W-:Y:S05]  /*8660*/  BSYNC B1 ;  /* 0x0000000000017941 */ /* 0x000fea0003800000 */
.L_x_2701:
[----:B---3--:R-:W3:Y:S01]  /*8670*/  LDL R36, [R1+0x10] ;  /* 0x0000100001247983 */ /* 0x008ee20000100800 */
[----:B------:R-:W-:Y:S01]  /*8680*/  BSSY B1, `(.L_x_2709) ;  /* 0x0000106000017945 */ /* 0x000fe20003800000 */
[----:B---3--:R-:W-:-:S13]  /*8690*/  LOP3.LUT P4, RZ, R36, 0x1, RZ, 0xc0, !PT ;  /* 0x0000000124ff7812 */ /* 0x008fda000788c0ff */
[----:B------:R-:W-:Y:S05]  /*86a0*/  @P4 BRA `(.L_x_2710) ;  /* 0x00000010000c4947 */ /* 0x000fea0003800000 */
[----:B------:R-:W-:Y:S01]  /*86b0*/  ISETP.NE.AND P4, PT, R26, RZ, PT ;  /* 0x000000ff1a00720c */ /* 0x000fe20003f85270 */
[-C--:B--2---:R-:W-:Y:S01]  /*86c0*/  IMAD R48, R141, R126.reuse, RZ ;  /* 0x0000007e8d307224 */ /* 0x084fe200078e02ff */
        /* <DEDUP_REMOVED lines=21> */
[C---:B------:R-:W-:Y:S02]  /*8820*/  IMAD R40, R17.reuse, 0x5000, R36 ;  /* 0x0000500011287824 */ /* 0x040fe400078e0224 */
        /* <DEDUP_REMOVED lines=8> */
[----:B0-----:R-:W-:Y:S02]  /*88b0*/  HADD2.F32 R47, -RZ, R41.H0_H0 ;  /* 0x20000029ff2f7230 */ /* 0x001fe40000004100 */
[----:B--2---:R-:W-:Y:S02]  /*88c0*/  HADD2.F32 R51, -RZ, R37.H0_H0 ;  /* 0x20000025ff337230 */ /* 0x004fe40000004100 */
        /* <DEDUP_REMOVED lines=84> */
.L_x_2714:
[----:B------:R-:W-:Y:S05]  /*8e10*/  BSYNC B3 ;  /* 0x0000000000037941 */ /* 0x000fea0003800000 */
.L_x_2713:
        /* <DEDUP_REMOVED lines=13> */
.L_x_2712:
[----:B------:R-:W-:Y:S05]  /*8ef0*/  BSYNC B2 ;  /* 0x0000000000027941 */ /* 0x000fea0003800000 */
.L_x_2711:
[----:B------:R-:W-:-:S13]  /*8f00*/  ISETP.NE.AND P4, PT, R10, RZ, PT ;  /* 0x000000ff0a00720c */ /* 0x000fda0003f85270 */
[----:B------:R-:W-:Y:S05]  /*8f10*/  @!P4 BRA `(.L_x_2710) ;  /* 0x0000000400f0c947 */ /* 0x000fea0003800000 */
[----:B0-----:R-:W-:Y:S01]  /*8f20*/  SEL R36, R115, R142, !P1 ;  /* 0x0000008e73247207 */ /* 0x001fe20004800000 */
        /* <DEDUP_REMOVED lines=109> */
.L_x_2716:
[----:B------:R-:W-:Y:S05]  /*9600*/  BSYNC B2 ;  /* 0x0000000000027941 */ /* 0x000fea0003800000 */
.L_x_2715:
        /* <DEDUP_REMOVED lines=13> */
.L_x_2710:
[----:B------:R-:W-:Y:S05]  /*96e0*/  BSYNC B1 ;  /* 0x0000000000017941 */ /* 0x000fea0003800000 */
.L_x_2709:
[----:B0--3--:R-:W-:Y:S02]  /*96f0*/  VIADD R37, R212, 0x40 ;  /* 0x00000040d4257836 */ /* 0x009fe40000000000 */
        /* <DEDUP_REMOVED lines=114> */
[----:B------:R-:W-:Y:S01]  /*9e20*/  F2FP.F16.F32.PACK_AB R51, R51, R159 ;  /* 0x0000009f3333723e */ /* 0x000fe200000000ff */
[----:B------:R-:W-:Y:S01]  /*9e30*/  IMAD.MOV.U32 R43, RZ, RZ, R48 ;  /* 0x000000ffff2b7224 */ /* 0x000fe200078e0030 */
[----:B------:R-:W-:-:S03]  /*9e40*/  MOV R38, R45 ;  /* 0x0000002d00267202 */ /* 0x000fc60000000f00 */
[----:B------:R-:W-:-:S07]  /*9e50*/  IMAD.MOV.U32 R42, RZ, RZ, R51 ;  /* 0x000000ffff2a7224 */ /* 0x000fce00078e0033 */
.L_x_2720:
[----:B------:R-:W-:Y:S05]  /*9e60*/  BSYNC B2 ;  /* 0x0000000000027941 */ /* 0x000fea0003800000 */
.L_x_2719:
[----:B------:R-:W-:Y:S01]  /*9e70*/  IADD3 R45, P3, P4, R96, R124, R13 ;  /* 0x0000007c602d7210 */ /* 0x000fe20007c7e00d */
[----:B------:R-:W-:-:S03]  /*9e80*/  ULDC.64 UR4, c[0x0][0x208] ;  /* 0x0000820000047ab9 */ /* 0x000fc60000000a00 */
[----:B------:R-:W-:Y:S02]  /*9e90*/  IADD3.X R48, R92, R46, R7, P3, P4 ;  /* 0x0000002e5c307210 */ /* 0x000fe40001fe8407 */
[----:B------:R-:W-:-:S04]  /*9ea0*/  LEA R44, P3, R45, R116, 0x1 ;  /* 0x000000742d2c7211 */ /* 0x000fc800078608ff */
[----:B------:R-:W-:Y:S02]  /*9eb0*/  LEA.HI.X R45, R45, R117, R48, 0x1, P3 ;  /* 0x000000752d2d7211 */ /* 0x000fe400018f0c30 */
[----:B------:R-:W-:-:S03]  /*9ec0*/  ISETP.GE.AND P3, PT, R47, R140, PT ;  /* 0x0000008c2f00720c */ /* 0x000fc60003f66270 */
[----:B--2---:R2:W-:Y:S10]  /*9ed0*/  STG.E.128 desc[UR4][R44.64], R36 ;  /* 0x000000242c007986 */ /* 0x0045f4000c101d04 */
[----:B--2---:R-:W-:-:S02]  /*9ee0*/  @!P3 SHF.R.S32.HI R37, RZ, 0x1f, R47 ;  /* 0x0000001fff25b819 */ /* 0x004fc4000001142f */
[----:B------:R-:W-:-:S04]  /*9ef0*/  @!P3 IADD3 R47, P4, P5, R96, R124, R47 ;  /* 0x0000007c602fb210 */ /* 0x000fc80007d9e02f */
[----:B------:R-:W-:Y:S02]  /*9f00*/  @!P3 IADD3.X R37, R92, R46, R37, P4, P5 ;  /* 0x0000002e5c25b210 */ /* 0x000fe400027ea425 */
[----:B------:R-:W-:-:S04]  /*9f10*/  @!P3 LEA R36, P4, R47, R116, 0x1 ;  /* 0x000000742f24b211 */ /* 0x000fc800078808ff */
[----:B------:R-:W-:-:S05]  /*9f20*/  @!P3 LEA.HI.X R37, R47, R117, R37, 0x1, P4 ;  /* 0x000000752f25b211 */ /* 0x000fca00020f0c25 */
[----:B0-----:R0:W-:Y:S04]  /*9f30*/  @!P3 STG.E.128 desc[UR4][R36.64], R40 ;  /* 0x000000282400b986 */ /* 0x0011e8000c101d04 */
.L_x_2718:
[----:B------:R-:W-:Y:S05]  /*9f40*/  BSYNC B1 ;  /* 0x0000000000017941 */ /* 0x000fea0003800000 */
.L_x_2717:
[----:B------:R-:W-:-:S13]  /*9f50*/  ISETP.NE.AND P3, PT, R10, RZ, PT ;  /* 0x000000ff0a00720c */ /* 0x000fda0003f65270 */
[----:B------:R-:W-:Y:S05]  /*9f60*/  @!P3 BRA `(.L_x_2677) ;  /* 0x0000000c0000b947 */ /* 0x000fea0003800000 */
[----:B------:R-:W-:Y:S01]  /*9f70*/  SEL R142, R115, R142, !P1 ;  /* 0x0000008e738e7207 */ /* 0x000fe20004800000 */
[----:B------:R-:W-:Y:S01]  /*9f80*/  BSSY B1, `(.L_x_2721) ;  /* 0x000006d000017945 */ /* 0x000fe20003800000 */
[----:B------:R-:W-:Y:S02]  /*9f90*/  SHF.R.U32.HI R38, RZ, 0x3, R222 ;  /* 0x00000003ff267819 */ /* 0x000fe400000116de */
[----:B0-----:R-:W-:Y:S02]  /*9fa0*/  SHF.R.S32.HI R36, RZ, 0x1f, R142 ;  /* 0x0000001fff247819 */ /* 0x001fe4000001148e */
        /* <DEDUP_REMOVED lines=10> */
[----:B------:R-:W-:Y:S02]  /*a050*/  IMAD.IADD R37, R37, 0x1, R36 ;  /* 0x0000000125257824 */ /* 0x000fe400078e0224 */
[C---:B------:R-:W-:Y:S02]  /*a060*/  IMAD R36, R17.reuse, 0x5000, R131 ;  /* 0x0000500011247824 */ /* 0x040fe400078e0283 */
[----:B------:R-:W-:-:S03]  /*a070*/  IMAD R40, R17, 0x5000, R37 ;  /* 0x0000500011287824 */ /* 0x000fc600078e0225 */
[----:B------:R-:W-:Y:S01]  /*a080*/  LEA R36, R36, R16, 0x1 ;  /* 0x0000001024247211 */ /* 0x000fe200078e08ff */
[----:B------:R-:W-:-:S05]  /*a090*/  IMAD R40, R40, 0x2, R16 ;  /* 0x0000000228287824 */ /* 0x000fca00078e0210 */
[----:B------:R-:W0:Y:S04]  /*a0a0*/  LDS.128 R36, [R36+0x24400] ;  /* 0x0244000024247984 */ /* 0x000e280000000c00 */
[----:B------:R-:W2:Y:S01]  /*a0b0*/  LDS.128 R40, [R40+0x24400] ;  /* 0x0244000028287984 */ /* 0x000ea20000000c00 */
[----:B------:R-:W-:Y:S05]  /*a0c0*/  @P3 BRA `(.L_x_2722) ;  /* 0x0000000400603947 */ /* 0x000fea0003800000 */
[----:B------:R-:W-:Y:S01]  /*a0d0*/  HADD2.F32 R49, -RZ, R149.H0_H0 ;  /* 0x20000095ff317230 */ /* 0x000fe20000004100 */
[----:B------:R-:W-:Y:S01]  /*a0e0*/  SHF.R.U64 R76, R76, 0x10, R77 ;  /* 0x000000104c4c7819 */ /* 0x000fe2000000124d */
[----:B--2---:R-:W-:Y:S01]  /*a0f0*/  HADD2.F32 R44, -RZ, R41.H0_H0 ;  /* 0x20000029ff2c7230 */ /* 0x004fe20000004100 */
[----:B------:R-:W-:Y:S01]  /*a100*/  SHF.R.U64 R68, R68, 0x10, R69 ;  /* 0x0000001044447819 */ /* 0x000fe20000001245 */
[----:B0-----:R-:W-:Y:S01]  /*a110*/  HADD2.F32 R45, -RZ, R37.H0_H0 ;  /* 0x20000025ff2d7230 */ /* 0x001fe20000004100 */
[----:B------:R-:W-:Y:S01]  /*a120*/  SHF.R.U64 R78, R78, 0x10, R79 ;  /* 0x000000104e4e7819 */ /* 0x000fe2000000124f */
[----:B------:R-:W-:Y:S02]  /*a130*/  HADD2.F32 R48, -RZ, R151.H0_H0 ;  /* 0x20000097ff307230 */ /* 0x000fe40000004100 */
[-C--:B------:R-:W-:Y:S01]  /*a140*/  FMUL.FTZ R50, R44, R49.reuse ;  /* 0x000000312c327220 */ /* 0x080fe20000410000 */
[----:B------:R-:W-:Y:S02]  /*a150*/  HADD2.F32 R149, -RZ, R149.H1_H1 ;  /* 0x30000095ff957230 */ /* 0x000fe40000004100 */
[----:B------:R-:W-:Y:S01]  /*a160*/  FMUL.FTZ R49, R45, R49 ;  /* 0x000000312d317220 */ /* 0x000fe20000410000 */
[----:B------:R-:W-:-:S02]  /*a170*/  HADD2.F32 R151, -RZ, R151.H1_H1 ;  /* 0x30000097ff977230 */ /* 0x000fc40000004100 */
        /* <DEDUP_REMOVED lines=15> */
[----:B------:R-:W-:Y:S02]  /*a270*/  HADD2.F32 R50, -RZ, R150.H0_H0 ;  /* 0x20000096ff327230 */ /* 0x000fe40000004100 */
[----:B------:R-:W-:Y:S01]  /*a280*/  FFMA.FTZ R37, R48, R37, R51 ;  /* 0x0000002530257223 */ /* 0x000fe20000010033 */
[----:B------:R-:W-:-:S02]  /*a290*/  HADD2.F32 R48, -RZ, R43.H0_H0 ;  /* 0x2000002bff307230 */ /* 0x000fc40000004100 */
[----:B------:R-:W-:Y:S01]  /*a2a0*/  HADD2.F32 R49, -RZ, R39.H0_H0 ;  /* 0x20000027ff317230 */ /* 0x000fe20000004100 */
[----:B------:R-:W-:Y:S01]  /*a2b0*/  F2FP.F16.F32.PACK_AB R41, R41, R45 ;  /* 0x0000002d2929723e */ /* 0x000fe200000000ff */
[----:B------:R-:W-:Y:S02]  /*a2c0*/  HADD2.F32 R51, -RZ, R153.H0_H0 ;  /* 0x20000099ff337230 */ /* 0x000fe40000004100 */
        /* <DEDUP_REMOVED lines=8> */
[----:B------:R-:W-:Y:S01]  /*a350*/  HADD2.F32 R150, -RZ, R150.H1_H1 ;  /* 0x30000096ff967230 */ /* 0x000fe20000004100 */
[----:B------:R-:W-:Y:S01]  /*a360*/  F2FP.F16.F32.PACK_AB R44, R37, R44 ;  /* 0x0000002c252c723e */ /* 0x000fe200000000ff */
[----:B------:R-:W-:-:S02]  /*a370*/  HADD2.F32 R49, -RZ, R49.H0_H0 ;  /* 0x20000031ff317230 */ /* 0x000fc40000004100 */
[----:B------:R-:W-:Y:S02]  /*a380*/  HADD2.F32 R48, -RZ, R48.H0_H0 ;  /* 0x20000030ff307230 */ /* 0x000fe40000004100 */
[----:B------:R-:W-:Y:S02]  /*a390*/  HADD2.F32 R153, -RZ, R153.H1_H1 ;  /* 0x30000099ff997230 */ /* 0x000fe40000004100 */
        /* <DEDUP_REMOVED lines=40> */
[----:B------:R-:W-:Y:S01]  /*a620*/  MOV R38, R43 ;  /* 0x0000002b00267202 */ /* 0x000fe20000000f00 */
[----:B------:R-:W-:Y:S02]  /*a630*/  IMAD.MOV.U32 R43, RZ, RZ, R48 ;  /* 0x000000ffff2b7224 */ /* 0x000fe400078e0030 */
[----:B------:R-:W-:-:S07]  /*a640*/  IMAD.MOV.U32 R42, RZ, RZ, R78 ;  /* 0x000000ffff2a7224 */ /* 0x000fce00078e004e */
.L_x_2722:
[----:B------:R-:W-:Y:S05]  /*a650*/  BSYNC B1 ;  /* 0x0000000000017941 */ /* 0x000fea0003800000 */
.L_x_2721:
[----:B------:R-:W-:Y:S01]  /*a660*/  IADD3 R45, P3, P4, R96, R124, R11 ;  /* 0x0000007c602d7210 */ /* 0x000fe20007c7e00b */
[----:B------:R-:W-:-:S03]  /*a670*/  ULDC.64 UR4, c[0x0][0x208] ;  /* 0x0000820000047ab9 */ /* 0x000fc60000000a00 */
[----:B------:R-:W-:Y:S02]  /*a680*/  IADD3.X R48, R92, R46, R6, P3, P4 ;  /* 0x0000002e5c307210 */ /* 0x000fe40001fe8406 */
[----:B------:R-:W-:-:S04]  /*a690*/  LEA R44, P3, R45, R116, 0x1 ;  /* 0x000000742d2c7211 */ /* 0x000fc800078608ff */
[----:B------:R-:W-:Y:S02]  /*a6a0*/  LEA.HI.X R45, R45, R117, R48, 0x1, P3 ;  /* 0x000000752d2d7211 */ /* 0x000fe400018f0c30 */
[----:B------:R-:W-:-:S03]  /*a6b0*/  ISETP.GE.AND P3, PT, R47, R140, PT ;  /* 0x0000008c2f00720c */ /* 0x000fc60003f66270 */
        /* <DEDUP_REMOVED lines=10> */
.L_x_2634:
[----:B------:R-:W2:Y:S02]  /*a760*/  LDL R36, [R1+0x5c] ;  /* 0x00005c0001247983 */ /* 0x000ea40000100800 */
[----:B--2---:R-:W-:-:S13]  /*a770*/  R2UR UR4, R36 ;  /* 0x00000000240472ca */ /* 0x004fda00000e0000 */
[----:B------:R-:W-:-:S06]  /*a780*/  UISETP.NE.AND UP0, UPT, UR4, 0x3, UPT ;  /* 0x000000030400788c */ /* 0x000fcc000bf05270 */
[----:B------:R-:W-:-:S13]  /*a790*/  PLOP3.LUT P2, PT, PT, PT, UP0, 0x80, 0x0 ;  /* 0x000000000000781c */ /* 0x000fda0003f4f008 */
[----:B------:R-:W-:Y:S05]  /*a7a0*/  @!P2 BRA `(.L_x_2723) ;  /* 0x000000000004a947 */ /* 0x000fea0003800000 */
[----:B------:R-:W-:Y:S01]  /*a7b0*/  BPT.TRAP 0x1 ;  /* 0x000000040000795c */ /* 0x000fe20000300000 */
.L_x_2723:
[----:B------:R-:W-:Y:S01]  /*a7c0*/  IMAD R0, R17, 0x8, R16 ;  /* 0x0000000811007824 */ /* 0x000fe200078e0210 */
[----:B------:R-:W-:Y:S01]  /*a7d0*/  SHF.L.U32 R114, R219, 0x1f, RZ ;  /* 0x0000001fdb727819 */ /* 0x000fe200000006ff */
[----:B------:R-:W-:Y:S01]  /*a7e0*/  IMAD R3, R24, -0x50, R2 ;  /* 0xffffffb018037824 */ /* 0x000fe200078e0202 */
[----:B------:R-:W-:Y:S02]  /*a7f0*/  BSSY B1, `(.L_x_2724) ;  /* 0x0000005000017945 */ /* 0x000fe40003800000 */
[----:B------:R-:W1:Y:S02]  /*a800*/  SYNCS.PHASECHK.TRANS64.TRYWAIT P3, [R0+URZ+0x38890], R114 ;  /* 0x03889072000075a7 */ /* 0x000e64000806017f */
[----:B------:R-:W-:-:S04]  /*a810*/  VIMNMX R3, R3, 0x50, PT ;  /* 0x0000005003037848 */ /* 0x000fc80003fe0100 */
[----:B------:R-:W-:Y:S01]  /*a820*/  ISETP.GE.AND P4, PT, R212, R3, PT ;  /* 0x00000003d400720c */ /* 0x000fe20003f86270 */
[----:B-1----:R-:W-:-:S12]  /*a830*/  @!P3 BRA `(.L_x_2725) ;  /* 0x000002880080b947 */ /* 0x002fd80003800000 */
.L_x_3069:
[----:B------:R-:W-:Y:S05]  /*a840*/  BSYNC B1 ;  /* 0x0000000000017941 */ /* 0x000fea0003800000 */
.L_x_2724:
[----:B------:R-:W-:Y:S04]  /*a850*/  BSSY B1, `(.L_x_2726) ;  /* 0x000000f000017945 */ /* 0x000fe80003800000 */
[----:B------:R-:W-:Y:S05]  /*a860*/  @P4 BRA `(.L_x_2727) ;  /* 0x0000000000344947 */ /* 0x000fea0003800000 */
[----:B------:R-:W-:Y:S01]  /*a870*/  ISETP.NE.AND P5, PT, R26, RZ, PT ;  /* 0x000000ff1a00720c */ /* 0x000fe20003fa5270 */
[----:B------:R-:W-:Y:S01]  /*a880*/  ULDC.64 UR4, c[0x0][0x208] ;  /* 0x0000820000047ab9 */ /* 0x000fe20000000a00 */
[----:B------:R-:W-:Y:S02]  /*a890*/  ISETP.NE.AND P4, PT, R10, RZ, PT ;  /* 0x000000ff0a00720c */ /* 0x000fe40003f85270 */
[----:B------:R-:W-:-:S09]  /*a8a0*/  ISETP.NE.AND P3, PT, R9, RZ, PT ;  /* 0x000000ff0900720c */ /* 0x000fd20003f65270 */
[----:B------:R-:W2:Y:S04]  /*a8b0*/  @P5 LDS.128 R36, [R4+0x24400] ;  /* 0x0244000004245984 */ /* 0x000ea80000000c00 */
[----:B0-----:R-:W0:Y:S04]  /*a8c0*/  @P3 LDS.128 R40, [R4+0x29400] ;  /* 0x0294000004283984 */ /* 0x001e280000000c00 */
[----:B--2---:R-:W-:Y:S01]  /*a8d0*/  @P5 STG.E.128 desc[UR4][R60.64], R36 ;  /* 0x000000243c005986 */ /* 0x004fe2000c101d04 */
[----:B------:R-:W-:-:S03]  /*a8e0*/  ISETP.NE.AND P5, PT, R8, RZ, PT ;  /* 0x000000ff0800720c */ /* 0x000fc60003fa5270 */
[----:B------:R-:W2:Y:S04]  /*a8f0*/  @P4 LDS.128 R36, [R4+0x26c00] ;  /* 0x026c000004244984 */ /* 0x000ea80000000c00 */
[----:B0-----:R-:W-:Y:S06]  /*a900*/  @P3 STG.E.128 desc[UR4][R60.64+0x100], R40 ;  /* 0x000100283c003986 */ /* 0x001fec000c101d04 */
[----:B------:R-:W0:Y:S04]  /*a910*/  @P5 LDS.128 R44, [R4+0x2bc00] ;  /* 0x02bc0000042c5984 */ /* 0x000e280000000c00 */
[----:B--2---:R2:W-:Y:S04]  /*a920*/  @P4 STG.E.128 desc[UR4][R60.64+0x80], R36 ;  /* 0x000080243c004986 */ /* 0x0045e8000c101d04 */
[----:B0-----:R2:W-:Y:S02]  /*a930*/  @P5 STG.E.128 desc[UR4][R60.64+0x180], R44 ;  /* 0x0001802c3c005986 */ /* 0x0015e4000c101d04 */
.L_x_2727:
[----:B------:R-:W-:Y:S05]  /*a940*/  BSYNC B1 ;  /* 0x0000000000017941 */ /* 0x000fea0003800000 */
.L_x_2726:
[----:B--2---:R-:W-:Y:S01]  /*a950*/  VIADD R36, R212, 0x20 ;  /* 0x00000020d4247836 */ /* 0x004fe20000000000 */
[----:B------:R-:W-:Y:S04]  /*a960*/  BSSY B1, `(.L_x_2728) ;  /* 0x0000010000017945 */ /* 0x000fe80003800000 */
[----:B------:R-:W-:-:S13]  /*a970*/  ISETP.GE.AND P3, PT, R36, R3, PT ;  /* 0x000000032400720c */ /* 0x000fda0003f66270 */
        /* <DEDUP_REMOVED lines=14> */
.L_x_2729:
[----:B------:R-:W-:Y:S05]  /*aa60*/  BSYNC B1 ;  /* 0x0000000000017941 */ /* 0x000fea0003800000 */
.L_x_2728:
[----:B--2---:R-:W-:-:S04]  /*aa70*/  IADD3 R36, R212, 0x40, RZ ;  /* 0x00000040d4247810 */ /* 0x004fc80007ffe0ff */
        /* <DEDUP_REMOVED lines=15> */
.L_x_2677:
[----:B------:R-:W-:Y:S05]  /*ab70*/  BSYNC B0 ;  /* 0x0000000000007941 */ /* 0x000fea0003800000 */
.L_x_2633:
[----:B01234-:R-:W0:Y:S01]  /*ab80*/  S2R R36, SR_TID.X ;  /* 0x0000000000247919 */ /* 0x01fe220000002100 */
[----:B------:R-:W-:Y:S01]  /*ab90*/  @!PT LDS RZ, [RZ] ;  /* 0x00000000fffff984 */ /* 0x000fe20000000800 */
[----:B------:R-:W-:Y:S01]  /*aba0*/  @!PT LDS RZ, [RZ] ;  /* 0x00000000fffff984 */ /* 0x000fe20000000800 */
[----:B------:R-:W-:Y:S01]  /*abb0*/  @!PT LDS RZ, [RZ] ;  /* 0x00000000fffff984 */ /* 0x000fe20000000800 */
[----:B------:R-:W-:Y:S01]  /*abc0*/  @!PT LDS RZ, [RZ] ;  /* 0x00000000fffff984 */ /* 0x000fe20000000800 */
[----:B------:R1:W-:Y:S06]  /*abd0*/  MEMBAR.ALL.CTA ;  /* 0x0000000000007992 */ /* 0x0003ec0000008000 */
[----:B-1----:R-:W1:Y:S01]  /*abe0*/  FENCE.VIEW.ASYNC.S ;  /* 0x00000000000073c6 */ /* 0x002e620000000000 */
[----:B------:R-:W-:Y:S05]  /*abf0*/  WARPSYNC.ALL ;  /* 0x0000000000007948 */ /* 0x000fea0003800000 */
[----:B------:R-:W-:Y:S01]  /*ac00*/  BSSY B0, `(.L_x_2730) ;  /* 0x0000009000007945 */ /* 0x000fe20003800000 */
[----:B0-----:R-:W-:Y:S01]  /*ac10*/  LOP3.LUT R36, R36, 0x7f, RZ, 0xc0, !PT ;  /* 0x0000007f24247812 */ /* 0x001fe200078ec0ff */
[----:B-1----:R0:W-:Y:S03]  /*ac20*/  BAR.SYNC.DEFER_BLOCKING R172, 0x80 ;  /* 0x000200ac0000751d */ /* 0x0021e60000010000 */
[----:B------:R-:W-:-:S13]  /*ac30*/  ISETP.NE.AND P3, PT, R36, RZ, PT ;  /* 0x000000ff2400720c */ /* 0x000fda0003f65270 */
[----:B------:R-:W-:-:S05]  /*ac40*/  @!P3 VIADD R36, R0, 0x388a0 ;  /* 0x000388a00024b836 */ /* 0x000fca0000000000 */
[----:B------:R-:W-:-:S04]  /*ac50*/  @!P3 PRMT R36, RZ, 0x654, R36 ;  /* 0x00000654ff24b816 */ /* 0x000fc80000000024 */
[----:B------:R0:W-:Y:S01]  /*ac60*/  @!P3 SYNCS.ARRIVE.TRANS64.RED.A1T0 RZ, [R36+URZ], RZ ;  /* 0x000000ff24ffb9a7 */ /* 0x0001e2000810043f */
[----:B------:R-:W-:Y:S05]  /*ac70*/  @!P2 BRA `(.L_x_2731) ;  /* 0x000000000004a947 */ /* 0x000fea0003800000 */
[----:B------:R-:W-:Y:S01]  /*ac80*/  BPT.TRAP 0x1 ;  /* 0x000000040000795c */ /* 0x000fe20000300000 */
.L_x_2731:
[----:B------:R-:W-:Y:S05]  /*ac90*/  BSYNC B0 ;  /* 0x0000000000007941 */ /* 0x000fea0003800000 */
.L_x_2730:
[----:B------:R-:W1:Y:S01]  /*aca0*/  SYNCS.PHASECHK.TRANS64.TRYWAIT P2, [R0+URZ+0x388b0], R114 ;  /* 0x0388b072000075a7 */ /* 0x000e62000804017f */
[----:B------:R-:W-:Y:S01]  /*acb0*/  ULDC.64 UR4, c[0x0][0x318] ;  /* 0x0000c60000047ab9 */ /* 0x000fe20000000a00 */
[----:B------:R-:W-:Y:S01]  /*acc0*/  ULDC.64 UR60, c[0x0][0x328] ;  /* 0x0000ca00003c7ab9 */ /* 0x000fe20000000a00 */
[----:B0-----:R-:W-:Y:S01]  /*acd0*/  IMAD.U32 R36, RZ, RZ, UR5 ;  /* 0x00000005ff247e24 */ /* 0x001fe2000f8e00ff */
[----:B------:R-:W-:Y:S01]  /*ace0*/  BSSY B0, `(.L_x_2732) ;  /* 0x0000007000007945 */ /* 0x000fe20003800000 */
[----:B------:R-:W-:Y:S01]  /*acf0*/  IMAD.U32 R37, RZ, RZ, UR4 ;  /* 0x00000004ff257e24 */ /* 0x000fe2000f8e00ff */
[----:B------:R-:W-:Y:S01]  /*ad00*/  ISETP.GE.AND P4, PT, R212, R3, PT ;  /* 0x00000003d400720c */ /* 0x000fe20003f86270 */
[----:B------:R-:W-:Y:S01]  /*ad10*/  IMAD.WIDE R48, R24, 0x50, R112 ;  /* 0x0000005018307825 */ /* 0x000fe200078e0270 */
[----:B------:R0:W-:Y:S04]  /*ad20*/  STL [R1+0x14], R36 ;  /* 0x0000142401007387 */ /* 0x0001e80000100800 */
[----:B------:R0:W-:Y:S02]  /*ad30*/  STL [R1+0x58], R37 ;  /* 0x0000582501007387 */ /* 0x0001e40000100800 */
[----:B01----:R-:W-:Y:S05]  /*ad40*/  @!P2 BRA `(.L_x_2733) ;  /* 0x000002840050a947 */ /* 0x003fea0003800000 */
.L_x_3070:
[----:B------:R-:W-:Y:S05]  /*ad50*/  BSYNC B0 ;  /* 0x0000000000007941 */ /* 0x000fea0003800000 */
.L_x_2732:
[----:B------:R-:W-:Y:S04]  /*ad60*/  BSSY B0, `(.L_x_2734) ;  /* 0x000001c000007945 */ /* 0x000fe80003800000 */
[----:B------:R-:W-:Y:S05]  /*ad70*/  @P4 BRA `(.L_x_2735) ;  /* 0x0000000000684947 */ /* 0x000fea0003800000 */
[----:B------:R-:W2:Y:S01]  /*ad80*/  LDL R37, [R1+0x58] ;  /* 0x0000580001257983 */ /* 0x000ea20000100800 */
[----:B------:R-:W-:-:S03]  /*ad90*/  ULDC UR6, c[0x0][0x2f4] ;  /* 0x0000bd0000067ab9 */ /* 0x000fc60000000800 */
[----:B------:R-:W3:Y:S01]  /*ada0*/  LDL R36, [R1+0x14] ;  /* 0x0000140001247983 */ /* 0x000ee20000100800 */
[----:B------:R-:W-:Y:S01]  /*adb0*/  ISETP.GE.AND P5, PT, R18, UR6, PT ;  /* 0x0000000612007c0c */ /* 0x000fe2000bfa6270 */
[----:B------:R-:W-:Y:S01]  /*adc0*/  IMAD R43, R49, UR60, RZ ;  /* 0x0000003c312b7c24 */ /* 0x000fe2000f8e02ff */
[----:B------:R-:W-:Y:S01]  /*add0*/  ISETP.GE.AND P4, PT, R213, UR6, PT ;  /* 0x00000006d5007c0c */ /* 0x000fe2000bf86270 */
[----:B------:R-:W-:Y:S02]  /*ade0*/  IMAD.MOV.U32 R40, RZ, RZ, R94 ;  /* 0x000000ffff287224 */ /* 0x000fe400078e005e */
[----:B------:R-:W-:Y:S02]  /*adf0*/  IMAD.MOV.U32 R41, RZ, RZ, R5 ;  /* 0x000000ffff297224 */ /* 0x000fe400078e0005 */
[C---:B------:R-:W-:Y:S02]  /*ae00*/  IMAD R43, R48.reuse, UR61, R43 ;  /* 0x0000003d302b7c24 */ /* 0x040fe4000f8e022b */
[----:B------:R-:W-:-:S05]  /*ae10*/  IMAD.WIDE.U32 R40, R48, UR60, R40 ;  /* 0x0000003c30287c25 */ /* 0x000fca000f8e0028 */
[----:B------:R-:W-:Y:S02]  /*ae20*/  IADD3 R41, R41, R43, RZ ;  /* 0x0000002b29297210 */ /* 0x000fe40007ffe0ff */
[----:B--2---:R-:W-:Y:S02]  /*ae30*/  R2UR UR4, R37 ;  /* 0x00000000250472ca */ /* 0x004fe400000e0000 */
[----:B---3--:R-:W-:Y:S02]  /*ae40*/  R2UR UR7, R36 ;  /* 0x00000000240772ca */ /* 0x008fe400000e0000 */
[----:B------:R-:W1:Y:S09]  /*ae50*/  @!P5 LDS.128 R36, [R4+0x400] ;  /* 0x000400000424d984 */ /* 0x000e720000000c00 */
[----:B------:R-:W-:Y:S01]  /*ae60*/  LEA R50, P2, R40, UR4, 0x1 ;  /* 0x0000000428327c11 */ /* 0x000fe2000f8408ff */
[----:B------:R-:W-:-:S03]  /*ae70*/  ULDC.64 UR4, c[0x0][0x208] ;  /* 0x0000820000047ab9 */ /* 0x000fc60000000a00 */
[----:B------:R-:W-:Y:S02]  /*ae80*/  LEA.HI.X R51, R40, UR7, R41, 0x1, P2 ;  /* 0x0000000728337c11 */ /* 0x000fe400090f0c29 */
[----:B------:R-:W-:-:S13]  /*ae90*/  ISETP.GE.AND P2, PT, R220, UR6, PT ;  /* 0x00000006dc007c0c */ /* 0x000fda000bf46270 */
[----:B------:R-:W2:Y:S04]  /*aea0*/  @!P2 LDS.128 R40, [R4+0x5400] ;  /* 0x005400000428a984 */ /* 0x000ea80000000c00 */
[----:B-1----:R-:W-:Y:S01]  /*aeb0*/  @!P5 STG.E.128 desc[UR4][R50.64], R36 ;  /* 0x000000243200d986 */ /* 0x002fe2000c101d04 */
[----:B------:R-:W-:-:S03]  /*aec0*/  ISETP.GE.AND P5, PT, R221, UR6, PT ;  /* 0x00000006dd007c0c */ /* 0x000fc6000bfa6270 */
[----:B------:R-:W1:Y:S10]  /*aed0*/  @!P4 LDS.128 R36, [R4+0x2c00] ;  /* 0x002c00000424c984 */ /* 0x000e740000000c00 */
[----:B------:R-:W3:Y:S04]  /*aee0*/  @!P5 LDS.128 R44, [R4+0x7c00] ;  /* 0x007c0000042cd984 */ /* 0x000ee80000000c00 */
[----:B--2---:R2:W-:Y:S04]  /*aef0*/  @!P2 STG.E.128 desc[UR4][R50.64+0x100], R40 ;  /* 0x000100283200a986 */ /* 0x0045e8000c101d04 */
[----:B-1----:R2:W-:Y:S04]  /*af00*/  @!P4 STG.E.128 desc[UR4][R50.64+0x80], R36 ;  /* 0x000080243200c986 */ /* 0x0025e8000c101d04 */
[----:B---3--:R2:W-:Y:S02]  /*af10*/  @!P5 STG.E.128 desc[UR4][R50.64+0x180], R44 ;  /* 0x0001802c3200d986 */ /* 0x0085e4000c101d04 */
.L_x_2735:
[----:B------:R-:W-:Y:S05]  /*af20*/  BSYNC B0 ;  /* 0x0000000000007941 */ /* 0x000fea0003800000 */
.L_x_2734:
[----:B--2---:R-:W2:Y:S04]  /*af30*/  LDL R38, [R1+0x58] ;  /* 0x0000580001267983 */ /* 0x004ea80000100800 */
[----:B------:R-:W3:Y:S01]  /*af40*/  LDL R37, [R1+0x14] ;  /* 0x0000140001257983 */ /* 0x000ee20000100800 */
[----:B------:R-:W-:Y:S01]  /*af50*/  VIADD R36, R212, 0x20 ;  /* 0x00000020d4247836 */ /* 0x000fe20000000000 */
[----:B------:R-:W-:Y:S04]  /*af60*/  BSSY B0, `(.L_x_2736) ;  /* 0x000001f000007945 */ /* 0x000fe80003800000 */
[----:B------:R-:W-:Y:S01]  /*af70*/  ISETP.GE.AND P2, PT, R36, R3, PT ;  /* 0x000000032400720c */ /* 0x000fe20003f46270 */
[----:B--2---:R-:W-:-:S02]  /*af80*/  IMAD.MOV.U32 R53, RZ, RZ, R38 ;  /* 0x000000ffff357224 */ /* 0x004fc400078e0026 */
[----:B---3--:R-:W-:-:S10]  /*af90*/  IMAD.MOV.U32 R52, RZ, RZ, R37 ;  /* 0x000000ffff347224 */ /* 0x008fd400078e0025 */
[----:B------:R-:W-:Y:S05]  /*afa0*/  @P2 BRA `(.L_x_2737) ;  /* 0x0000000000682947 */ /* 0x000fea0003800000 */
[----:B------:R-:W-:Y:S01]  /*afb0*/  ULDC UR6, c[0x0][0x2f4] ;  /* 0x0000bd0000067ab9 */ /* 0x000fe20000000800 */
[----:B------:R-:W-:Y:S02]  /*afc0*/  IADD3 R43, P4, R48, 0x20, RZ ;  /* 0x00000020302b7810 */ /* 0x000fe40007f9e0ff */
[----:B------:R-:W-:Y:S02]  /*afd0*/  ISETP.GE.AND P2, PT, R18, UR6, PT ;  /* 0x0000000612007c0c */ /* 0x000fe4000bf46270 */
[----:B------:R-:W-:Y:S01]  /*afe0*/  R2UR UR4, R53 ;  /* 0x00000000350472ca */ /* 0x000fe200000e0000 */
[----:B------:R-:W-:Y:S01]  /*aff0*/  IMAD.X R40, RZ, RZ, R49, P4 ;  /* 0x000000ffff287224 */ /* 0x000fe200020e0631 */
[----:B------:R-:W-:Y:S02]  /*b000*/  MOV R41, R5 ;  /* 0x0000000500297202 */ /* 0x000fe40000000f00 */
[----:B------:R-:W-:Y:S01]  /*b010*/  R2UR UR7, R52 ;  /* 0x00000000340772ca */ /* 0x000fe200000e0000 */
[----:B------:R-:W-:Y:S01]  /*b020*/  IMAD R42, R40, UR60, RZ ;  /* 0x0000003c282a7c24 */ /* 0x000fe2000f8e02ff */
[----:B------:R-:W-:Y:S01]  /*b030*/  ISETP.GE.AND P5, PT, R213, UR6, PT ;  /* 0x00000006d5007c0c */ /* 0x000fe2000bfa6270 */
[----:B------:R-:W-:-:S04]  /*b040*/  IMAD.MOV.U32 R40, RZ, RZ, R94 ;  /* 0x000000ffff287224 */ /* 0x000fc800078e005e */
[----:B------:R-:W1:Y:S01]  /*b050*/  @!P2 LDS.128 R36, [R4+0x1400] ;  /* 0x001400000424a984 */ /* 0x000e620000000c00 */
[----:B------:R-:W-:-:S04]  /*b060*/  IMAD.WIDE.U32 R40, R43, UR60, R40 ;  /* 0x0000003c2b287c25 */ /* 0x000fc8000f8e0028 */
[----:B------:R-:W-:Y:S01]  /*b070*/  IMAD R43, R43, UR61, R42 ;  /* 0x0000003d2b2b7c24 */ /* 0x000fe2000f8e022a */
[----:B------:R-:W-:Y:S01]  /*b080*/  LEA R50, P4, R40, UR4, 0x1 ;  /* 0x0000000428327c11 */ /* 0x000fe2000f8808ff */
[----:B------:R-:W-:Y:S02]  /*b090*/  ULDC.64 UR4, c[0x0][0x208] ;  /* 0x0000820000047ab9 */ /* 0x000fe40000000a00 */
[----:B------:R-:W-:-:S05]  /*b0a0*/  IMAD.IADD R41, R41, 0x1, R43 ;  /* 0x0000000129297824 */ /* 0x000fca00078e022b */
        /* <DEDUP_REMOVED lines=10> */
.L_x_2737:
[----:B------:R-:W-:Y:S05]  /*b150*/  BSYNC B0 ;  /* 0x0000000000007941 */ /* 0x000fea0003800000 */
.L_x_2736:
[----:B--2---:R-:W-:Y:S01]  /*b160*/  VIADD R36, R212, 0x40 ;  /* 0x00000040d4247836 */ /* 0x004fe20000000000 */
[----:B------:R-:W-:Y:S04]  /*b170*/  BSSY B0, `(.L_x_2738) ;  /* 0x000001d000007945 */ /* 0x000fe80003800000 */
[----:B------:R-:W-:-:S13]  /*b180*/  ISETP.GE.AND P2, PT, R36, R3, PT ;  /* 0x000000032400720c */ /* 0x000fda0003f46270 */
[----:B------:R-:W-:Y:S05]  /*b190*/  @P2 BRA `(.L_x_2739) ;  /* 0x0000000000682947 */ /* 0x000fea0003800000 */
[----:B------:R-:W-:Y:S01]  /*b1a0*/  ULDC UR6, c[0x0][0x2f4] ;  /* 0x0000bd0000067ab9 */ /* 0x000fe20000000800 */
[----:B------:R-:W-:Y:S01]  /*b1b0*/  IADD3 R3, P4, R48, 0x40, RZ ;  /* 0x0000004030037810 */ /* 0x000fe20007f9e0ff */
[----:B------:R-:W-:Y:S01]  /*b1c0*/  IMAD.MOV.U32 R40, RZ, RZ, R94 ;  /* 0x000000ffff287224 */ /* 0x000fe200078e005e */
[----:B------:R-:W-:Y:S01]  /*b1d0*/  ISETP.GE.AND P2, PT, R18, UR6, PT ;  /* 0x0000000612007c0c */ /* 0x000fe2000bf46270 */
[----:B------:R-:W-:Y:S01]  /*b1e0*/  IMAD.MOV.U32 R41, RZ, RZ, R5 ;  /* 0x000000ffff297224 */ /* 0x000fe200078e0005 */
[----:B------:R-:W-:Y:S01]  /*b1f0*/  R2UR UR4, R53 ;  /* 0x00000000350472ca */ /* 0x000fe200000e0000 */
[----:B------:R-:W-:Y:S01]  /*b200*/  IMAD.X R48, RZ, RZ, R49, P4 ;  /* 0x000000ffff307224 */ /* 0x000fe200020e0631 */
[----:B------:R-:W-:Y:S01]  /*b210*/  R2UR UR7, R52 ;  /* 0x00000000340772ca */ /* 0x000fe200000e0000 */
[----:B------:R-:W-:Y:S01]  /*b220*/  IMAD.WIDE.U32 R40, R3, UR60, R40 ;  /* 0x0000003c03287c25 */ /* 0x000fe2000f8e0028 */
[----:B------:R-:W-:-:S03]  /*b230*/  ISETP.GE.AND P5, PT, R213, UR6, PT ;  /* 0x00000006d5007c0c */ /* 0x000fc6000bfa6270 */
[----:B------:R-:W-:-:S04]  /*b240*/  IMAD R48, R48, UR60, RZ ;  /* 0x0000003c30307c24 */ /* 0x000fc8000f8e02ff */
[----:B------:R-:W1:Y:S01]  /*b250*/  @!P2 LDS.128 R36, [R4+0x2400] ;  /* 0x002400000424a984 */ /* 0x000e620000000c00 */
[----:B------:R-:W-:Y:S01]  /*b260*/  IMAD R3, R3, UR61, R48 ;  /* 0x0000003d03037c24 */ /* 0x000fe2000f8e0230 */
[----:B------:R-:W-:Y:S01]  /*b270*/  LEA R48, P4, R40, UR4, 0x1 ;  /* 0x0000000428307c11 */ /* 0x000fe2000f8808ff */
[----:B------:R-:W-:-:S03]  /*b280*/  ULDC.64 UR4, c[0x0][0x208] ;  /* 0x0000820000047ab9 */ /* 0x000fc60000000a00 */
[----:B------:R-:W-:-:S04]  /*b290*/  IADD3 R3, R41, R3, RZ ;  /* 0x0000000329037210 */ /* 0x000fc80007ffe0ff */
[----:B------:R-:W-:Y:S02]  /*b2a0*/  LEA.HI.X R49, R40, UR7, R3, 0x1, P4 ;  /* 0x0000000728317c11 */ /* 0x000fe4000a0f0c03 */
[----:B------:R-:W-:Y:S01]  /*b2b0*/  ISETP.GE.AND P4, PT, R220, UR6, PT ;  /* 0x00000006dc007c0c */ /* 0x000fe2000bf86270 */
[----:B------:R-:W2:Y:S04]  /*b2c0*/  @!P5 LDS.128 R40, [R4+0x4c00] ;  /* 0x004c00000428d984 */ /* 0x000ea80000000c00 */
[----:B-1----:R-:W-:Y:S01]  /*b2d0*/  @!P2 STG.E.128 desc[UR4][R48.64], R36 ;  /* 0x000000243000a986 */ /* 0x002fe2000c101d04 */
[----:B------:R-:W-:-:S07]  /*b2e0*/  ISETP.GE.AND P2, PT, R221, UR6, PT ;  /* 0x00000006dd007c0c */ /* 0x000fce000bf46270 */
[----:B------:R-:W1:Y:S04]  /*b2f0*/  @!P4 LDS.128 R36, [R4+0x7400] ;  /* 0x007400000424c984 */ /* 0x000e680000000c00 */
[----:B--2---:R-:W-:Y:S04]  /*b300*/  @!P5 STG.E.128 desc[UR4][R48.64+0x80], R40 ;  /* 0x000080283000d986 */ /* 0x004fe8000c101d04 */
[----:B------:R-:W2:Y:S04]  /*b310*/  @!P2 LDS.128 R44, [R4+0x9c00] ;  /* 0x009c0000042ca984 */ /* 0x000ea80000000c00 */
[----:B-1----:R1:W-:Y:S04]  /*b320*/  @!P4 STG.E.128 desc[UR4][R48.64+0x100], R36 ;  /* 0x000100243000c986 */ /* 0x0023e8000c101d04 */
[----:B--2---:R1:W-:Y:S02]  /*b330*/  @!P2 STG.E.128 desc[UR4][R48.64+0x180], R44 ;  /* 0x0001802c3000a986 */ /* 0x0043e4000c101d04 */
.L_x_2739:
[----:B------:R-:W-:Y:S05]  /*b340*/  BSYNC B0 ;  /* 0x0000000000007941 */ /* 0x000fea0003800000 */
.L_x_2738:
[----:B------:R-:W2:Y:S01]  /*b350*/  LDL R3, [R1+0x10] ;  /* 0x0000100001037983 */ /* 0x000ea20000100800 */
[----:B0-----:R-:W-:Y:S01]  /*b360*/  @!P3 VIADD R0, R0, 0x388c0 ;  /* 0x000388c00000b836 */ /* 0x001fe20000000000 */
[----:B------:R-:W-:Y:S01]  /*b370*/  PLOP3.LUT P2, PT, PT, PT, PT, 0x8, 0x0 ;  /* 0x000000000000781c */ /* 0x000fe20003f4e170 */
[----:B------:R-:W-:Y:S01]  /*b380*/  VIADD R17, R17, 0x1 ;  /* 0x0000000111117836 */ /* 0x000fe20000000000 */
[----:B------:R-:W-:Y:S01]  /*b390*/  @!PT LDS RZ, [RZ] ;  /* 0x00000000fffff984 */ /* 0x000fe20000000800 */
[----:B------:R-:W-:Y:S01]  /*b3a0*/  @!PT LDS RZ, [RZ] ;  /* 0x00000000fffff984 */ /* 0x000fe20000000800 */
[----:B------:R-:W-:Y:S01]  /*b3b0*/  @!PT LDS RZ, [RZ] ;  /* 0x00000000fffff984 */ /* 0x000fe20000000800 */
[----:B------:R-:W-:Y:S01]  /*b3c0*/  @!PT LDS RZ, [RZ] ;  /* 0x00000000fffff984 */ /* 0x000fe20000000800 */
[----:B------:R0:W-:Y:S06]  /*b3d0*/  MEMBAR.ALL.CTA ;  /* 0x0000000000007992 */ /* 0x0001ec0000008000 */
[----:B0-----:R-:W0:Y:S01]  /*b3e0*/  FENCE.VIEW.ASYNC.S ;  /* 0x00000000000073c6 */ /* 0x001e220000000000 */
[----:B------:R-:W-:Y:S01]  /*b3f0*/  @!P3 PRMT R0, RZ, 0x654, R0 ;  /* 0x00000654ff00b816 */ /* 0x000fe20000000000 */
[----:B0-----:R0:W-:Y:S06]  /*b400*/  BAR.SYNC.DEFER_BLOCKING R172, 0x80 ;  /* 0x000200ac0000751d */ /* 0x0011ec0000010000 */
[----:B------:R3:W-:Y:S01]  /*b410*/  @!P3 SYNCS.ARRIVE.TRANS64.RED.A1T0 RZ, [R0+URZ], RZ ;  /* 0x000000ff00ffb9a7 */ /* 0x0007e2000810043f */
[----:B------:R-:W-:-:S04]  /*b420*/  ISETP.NE.AND P3, PT, R17, 0x2, PT ;  /* 0x000000021100780c */ /* 0x000fc80003f65270 */
[----:B------:R-:W-:Y:S02]  /*b430*/  SEL R17, R17, RZ, P3 ;  /* 0x000000ff11117207 */ /* 0x000fe40001800000 */
[----:B---3--:R-:W-:-:S04]  /*b440*/  SEL R0, RZ, 0x1, P3 ;  /* 0x00000001ff007807 */ /* 0x008fc80001800000 */
[----:B------:R-:W-:Y:S02]  /*b450*/  LOP3.LUT R219, R219, R0, RZ, 0x3c, !PT ;  /* 0x00000000dbdb7212 */ /* 0x000fe400078e3cff */
[----:B--2---:R-:W-:-:S13]  /*b460*/  LOP3.LUT P4, RZ, R3, 0x2, RZ, 0xc0, !PT ;  /* 0x0000000203ff7812 */ /* 0x004fda000788c0ff */
[----:B0-----:R-:W-:Y:S05]  /*b470*/  @P4 BRA `(.L_x_2740) ;  /* 0xffffff78009c4947 */ /* 0x001fea000383ffff */
.L_x_2628:
[----:B------:R-:W0:Y:S01]  /*b480*/  LDC R0, c[0x0][0x448] ;  /* 0x00011200ff007b82 */ /* 0x000e220000000800 */
[----:B------:R-:W-:Y:S01]  /*b490*/  BSSY B0, `(.L_x_2741) ;  /* 0x0000011000007945 */ /* 0x000fe20003800000 */
[----:B0-----:R-:W-:Y:S01]  /*b4a0*/  ISETP.NE.AND P0, PT, R0, 0x1, PT ;  /* 0x000000010000780c */ /* 0x001fe20003f05270 */
[----:B------:R-:W-:-:S12]  /*b4b0*/  VIADD R0, R231, 0x7f ;  /* 0x0000007fe7007836 */ /* 0x000fd80000000000 */
[----:B------:R-:W0:Y:S08]  /*b4c0*/  @P0 LDC R3, c[0x0][0x44c] ;  /* 0x00011300ff030b82 */ /* 0x000e300000000800 */
[----:B------:R-:W2:Y:S01]  /*b4d0*/  @P0 LDC R2, c[0x0][0x450] ;  /* 0x00011400ff020b82 */ /* 0x000ea20000000800 */
[----:B0-----:R-:W-:-:S05]  /*b4e0*/  @P0 IMAD.HI.U32 R3, R0, R3, RZ ;  /* 0x0000000300030227 */ /* 0x001fca00078e00ff */
[----:B--2---:R-:W-:Y:S01]  /*b4f0*/  @P0 SHF.R.U32.HI R0, RZ, R2, R3 ;  /* 0x00000002ff000219 */ /* 0x004fe20000011603 */
[----:B------:R-:W-:-:S04]  /*b500*/  IMAD.MOV.U32 R2, RZ, RZ, RZ ;  /* 0x000000ffff027224 */ /* 0x000fc800078e00ff */
[----:B------:R-:W-:-:S04]  /*b510*/  IMAD.IADD R0, R143, 0x1, R0 ;  /* 0x000000018f007824 */ /* 0x000fc800078e0200 */
[----:B------:R-:W-:-:S05]  /*b520*/  IMAD.HI R0, R0, 0x66666667, RZ ;  /* 0x6666666700007827 */ /* 0x000fca00078e02ff */
[----:B------:R-:W-:-:S04]  /*b530*/  SHF.R.U32.HI R3, RZ, 0x1f, R0 ;  /* 0x0000001fff037819 */ /* 0x000fc80000011600 */
[----:B------:R-:W-:-:S04]  /*b540*/  LEA.HI.SX32 R3, R0, R3, 0x1b ;  /* 0x0000000300037211 */ /* 0x000fc800078fdaff */
[----:B------:R-:W-:-:S04]  /*b550*/  VIMNMX R144, R144, R3, PT ;  /* 0x0000000390907248 */ /* 0x000fc80003fe0100 */
[----:B------:R-:W-:Y:S01]  /*b560*/  ISETP.GE.AND P0, PT, R144, 0x1, PT ;  /* 0x000000019000780c */ /* 0x000fe20003f06270 */
[----:B------:R-:W-:-:S12]  /*b570*/  @P2 BRA `(.L_x_2742) ;  /* 0x0000000000082947 */ /* 0x000fd80003800000 */
[----:B------:R-:W0:Y:S02]  /*b580*/  FENCE.VIEW.ASYNC.G ;  /* 0x00000000000073c6 */ /* 0x000e240000000100 */
[----:B0-----:R-:W-:Y:S06]  /*b590*/  BAR.ARV 0xc, 0x180 ;  /* 0x0306000000007b1d */ /* 0x001fec0000002000 */
.L_x_2742:
[----:B------:R-:W-:Y:S05]  /*b5a0*/  BSYNC B0 ;  /* 0x0000000000007941 */ /* 0x000fea0003800000 */
.L_x_2741:
[----:B------:R-:W-:Y:S04]  /*b5b0*/  BSSY B0, `(.L_x_2743) ;  /* 0x0000021000007945 */ /* 0x000fe80003800000 */
        /* <DEDUP_REMOVED lines=8> */
[----:B------:R-:W-:-:S05]  /*b640*/  IABS R8, R9 ;  /* 0x0000000900087213 */ /* 0x000fca0000000000 */
[----:B------:R-:W-:Y:S02]  /*b650*/  IMAD.MOV R8, RZ, RZ, -R8 ;  /* 0x000000ffff087224 */ /* 0x000fe400078e0a08 */
[----:B0-----:R-:W0:Y:S02]  /*b660*/  MUFU.RCP R4, R4 ;  /* 0x0000000400047308 */ /* 0x001e240000001000 */
[----:B0-----:R-:W-:Y:S02]  /*b670*/  IADD3 R2, R4, 0xffffffe, RZ ;  /* 0x0ffffffe04027810 */ /* 0x001fe40007ffe0ff */
[----:B------:R-:W-:-:S04]  /*b680*/  IABS R4, R0 ;  /* 0x0000000000047213 */ /* 0x000fc80000000000 */
[----:B------:R0:W2:Y:S01]  /*b690*/  F2I.FTZ.U32.TRUNC.NTZ R3, R2 ;  /* 0x0000000200037305 */ /* 0x0000a2000021f000 */
[----:B------:R-:W-:-:S04]  /*b6a0*/  LOP3.LUT R0, R0, R9, RZ, 0x3c, !PT ;  /* 0x0000000900007212 */ /* 0x000fc800078e3cff */
[----:B------:R-:W-:Y:S01]  /*b6b0*/  ISETP.GE.AND P2, PT, R0, RZ, PT ;  /* 0x000000ff0000720c */ /* 0x000fe20003f46270 */
[----:B0-----:R-:W-:Y:S02]  /*b6c0*/  IMAD.MOV.U32 R2, RZ, RZ, RZ ;  /* 0x000000ffff027224 */ /* 0x001fe400078e00ff */
[----:B--2---:R-:W-:-:S04]  /*b6d0*/  IMAD.MOV R6, RZ, RZ, -R3 ;  /* 0x000000ffff067224 */ /* 0x004fc800078e0a03 */
[----:B------:R-:W-:-:S04]  /*b6e0*/  IMAD R7, R6, R5, RZ ;  /* 0x0000000506077224 */ /* 0x000fc800078e02ff */
[----:B------:R-:W-:-:S04]  /*b6f0*/  IMAD.HI.U32 R3, R3, R7, R2 ;  /* 0x0000000703037227 */ /* 0x000fc800078e0002 */
[----:B------:R-:W-:Y:S02]  /*b700*/  IMAD.MOV.U32 R2, RZ, RZ, R8 ;  /* 0x000000ffff027224 */ /* 0x000fe400078e0008 */
[----:B------:R-:W-:-:S04]  /*b710*/  IMAD.HI.U32 R3, R3, R4, RZ ;  /* 0x0000000403037227 */ /* 0x000fc800078e00ff */
[----:B------:R-:W-:-:S05]  /*b720*/  IMAD R2, R3, R2, R4 ;  /* 0x0000000203027224 */ /* 0x000fca00078e0204 */
[----:B------:R-:W-:-:S13]  /*b730*/  ISETP.GT.U32.AND P1, PT, R5, R2, PT ;  /* 0x000000020500720c */ /* 0x000fda0003f24070 */
[----:B------:R-:W-:Y:S01]  /*b740*/  @!P1 IMAD.IADD R2, R2, 0x1, -R5 ;  /* 0x0000000102029824 */ /* 0x000fe200078e0a05 */
[----:B------:R-:W-:Y:S02]  /*b750*/  @!P1 IADD3 R3, R3, 0x1, RZ ;  /* 0x0000000103039810 */ /* 0x000fe40007ffe0ff */
[----:B------:R-:W-:Y:S02]  /*b760*/  ISETP.NE.AND P1, PT, R9, RZ, PT ;  /* 0x000000ff0900720c */ /* 0x000fe40003f25270 */
[----:B------:R-:W-:-:S13]  /*b770*/  ISETP.GE.U32.AND P0, PT, R2, R5, PT ;  /* 0x000000050200720c */ /* 0x000fda0003f06070 */
[----:B------:R-:W-:-:S04]  /*b780*/  @P0 VIADD R3, R3, 0x1 ;  /* 0x0000000103030836 */ /* 0x000fc80000000000 */
[----:B------:R-:W-:-:S04]  /*b790*/  IMAD.MOV.U32 R2, RZ, RZ, R3 ;  /* 0x000000ffff027224 */ /* 0x000fc800078e0003 */
[----:B------:R-:W-:Y:S01]  /*b7a0*/  @!P2 IMAD.MOV R2, RZ, RZ, -R2 ;  /* 0x000000ffff02a224 */ /* 0x000fe200078e0a02 */
[----:B------:R-:W-:-:S07]  /*b7b0*/  @!P1 LOP3.LUT R2, RZ, R9, RZ, 0x33, !PT ;  /* 0x00000009ff029212 */ /* 0x000fce00078e33ff */
.L_x_2744:
[----:B------:R-:W-:Y:S05]  /*b7c0*/  BSYNC B0 ;  /* 0x0000000000007941 */ /* 0x000fea0003800000 */
.L_x_2743:
[----:B------:R-:W2:Y:S01]  /*b7d0*/  LDL R0, [R1+0x88] ;  /* 0x0000880001007983 */ /* 0x000ea20000100800 */
[----:B------:R-:W-:Y:S01]  /*b7e0*/  PLOP3.LUT P0, PT, PT, PT, PT, 0x80, 0x0 ;  /* 0x000000000000781c */ /* 0x000fe20003f0f070 */
[----:B------:R-:W-:Y:S01]  /*b7f0*/  IMAD.MOV.U32 R153, RZ, RZ, RZ ;  /* 0x000000ffff997224 */ /* 0x000fe200078e00ff */
[----:B------:R-:W-:Y:S01]  /*b800*/  CS2R R150, SRZ ;  /* 0x0000000000967805 */ /* 0x000fe2000001ff00 */
[----:B------:R-:W-:Y:S01]  /*b810*/  IMAD.MOV.U32 R154, RZ, RZ, RZ ;  /* 0x000000ffff9a7224 */ /* 0x000fe200078e00ff */
        /* <DEDUP_REMOVED lines=49> */
[----:B-1----:R-:W-:Y:S02]  /*bb30*/  CS2R R48, SRZ ;  /* 0x0000000000307805 */ /* 0x002fe4000001ff00 */
        /* <DEDUP_REMOVED lines=12> */
[----:B--2---:R-:W-:-:S05]  /*bc00*/  IMAD R229, R0, R2, RZ ;  /* 0x0000000200e57224 */ /* 0x004fca00078e02ff */
[----:B------:R-:W-:Y:S02]  /*bc10*/  VIADDMNMX R2, R229, R2, R144, PT ;  /* 0x00000002e5027246 */ /* 0x000fe40003800190 */
[----:B------:R-:W-:Y:S02]  /*bc20*/  CS2R R144, SRZ ;  /* 0x0000000000907805 */ /* 0x000fe4000001ff00 */
[----:B------:R-:W-:-:S13]  /*bc30*/  ISETP.GT.AND P1, PT, R2, R229, PT ;  /* 0x000000e50200720c */ /* 0x000fda0003f24270 */
[----:B------:R-:W-:Y:S05]  /*bc40*/  @!P1 BRA `(.L_x_2745) ;  /* 0x0000018c00c49947 */ /* 0x000fea0003800000 */
[----:B------:R-:W2:Y:S02]  /*bc50*/  LDL R0, [R1+0x90] ;  /* 0x0000900001007983 */ /* 0x000ea40000100800 */
[----:B--2---:R-:W-:Y:S02]  /*bc60*/  R2UR UR4, R0 ;  /* 0x00000000000472ca */ /* 0x004fe400000e0000 */
[----:B------:R-:W0:Y:S11]  /*bc70*/  S2R R0, SR_TID.X ;  /* 0x0000000000007919 */ /* 0x000e360000002100 */
[----:B------:R-:W-:-:S06]  /*bc80*/  ULOP3.LUT UP0, URZ, UR4, 0x9f, URZ, 0xc0, !UPT ;  /* 0x0000009f043f7892 */ /* 0x000fcc000f80c03f */
[----:B------:R-:W-:Y:S02]  /*bc90*/  PLOP3.LUT P0, PT, PT, PT, UP0, 0x80, 0x0 ;  /* 0x000000000000781c */ /* 0x000fe40003f0f008 */
[----:B0-----:R-:W-:-:S04]  /*bca0*/  IADD3 R0, R0, -0x80, RZ ;  /* 0xffffff8000007810 */ /* 0x001fc80007ffe0ff */
        /* <DEDUP_REMOVED lines=27> */
.L_x_2746:
        /* <DEDUP_REMOVED lines=13> */
.L_x_2750:
[----:B-1----:R1:W2:Y:S02]  /*bf30*/  SYNCS.PHASECHK.TRANS64.TRYWAIT P0, [R16+URZ+0x38800], R3 ;  /* 0x03880003100075a7 */ /* 0x0022a4000800017f */
[----:B--2---:R-:W-:Y:S05]  /*bf40*/  @!P0 NANOSLEEP.SYNCS 0x989680 ;  /* 0x009896800000895d */ /* 0x004fea0003900000 */
[----:B------:R-:W2:Y:S02]  /*bf50*/  @!P0 SYNCS.PHASECHK.TRANS64 P0, [R16+URZ+0x38800], R3 ;  /* 0x03880003100085a7 */ /* 0x000ea4000800007f */
[----:B--2---:R-:W-:Y:S05]  /*bf60*/  @!P0 BRA `(.L_x_2750) ;  /* 0xfffffffc00f08947 */ /* 0x004fea000383ffff */
.L_x_2749:
[----:B------:R-:W-:Y:S05]  /*bf70*/  BSYNC B0 ;  /* 0x0000000000007941 */ /* 0x000fea0003800000 */
.L_x_2748:
[----:B------:R-:W-:Y:S05]  /*bf80*/  BRA `(.L_x_2751) ;  /* 0x0000009400807947 */ /* 0x000fea0003800000 */
.L_x_2747:
[----:B------:R-:W2:Y:S01]  /*bf90*/  LDL R0, [R1+0x90] ;  /* 0x0000900001007983 */ /* 0x000ea20000100800 */
[----:B------:R-:W-:Y:S01]  /*bfa0*/  ULDC.64 UR6, c[0x0][0x408] ;  /* 0x0001020000067ab9 */ /* 0x000fe20000000a00 */
[----:B--2---:R-:W-:Y:S02]  /*bfb0*/  R2UR UR4, R0 ;  /* 0x00000000000472ca */ /* 0x004fe400000e0000 */
[----:B-----5:R-:W-:-:S05]  /*bfc0*/  SHF.R.S32.HI R0, RZ, 0x1f, R152 ;  /* 0x0000001fff007819 */ /* 0x020fca0000011498 */
[----:B------:R-:W-:-:S04]  /*bfd0*/  IMAD R5, R0, UR6, RZ ;  /* 0x0000000600057c24 */ /* 0x000fc8000f8e02ff */
[----:B------:R-:W-:Y:S02]  /*bfe0*/  IMAD R5, R152, UR7, R5 ;  /* 0x0000000798057c24 */ /* 0x000fe4000f8e0205 */
[----:B------:R-:W-:-:S03]  /*bff0*/  ULOP3.LUT UP0, URZ, UR4, 0x3ff, URZ, 0xc0, !UPT ;  /* 0x000003ff043f7892 */ /* 0x000fc6000f80c03f */
[----:B------:R-:W-:Y:S02]  /*c000*/  ULDC.64 UR4, c[0x0][0x3f8] ;  /* 0x0000fe0000047ab9 */ /* 0x000fe40000000a00 */
[----:B------:R-:W-:Y:S01]  /*c010*/  IMAD R3, R0, UR4, RZ ;  /* 0x0000000400037c24 */ /* 0x000fe2000f8e02ff */
[----:B------:R-:W-:Y:S01]  /*c020*/  PLOP3.LUT P0, PT, PT, PT, UP0, 0x80, 0x0 ;  /* 0x000000000000781c */ /* 0x000fe20003f0f008 */
[----:B------:R-:W-:-:S04]  /*c030*/  IMAD.WIDE.U32 R24, R152, UR4, RZ ;  /* 0x0000000498187c25 */ /* 0x000fc8000f8e00ff */
[C---:B------:R-:W-:Y:S02]  /*c040*/  IMAD R3, R152.reuse, UR5, R3 ;  /* 0x0000000598037c24 */ /* 0x040fe4000f8e0203 */
[----:B------:R-:W-:-:S03]  /*c050*/  IMAD.WIDE.U32 R152, R152, UR6, RZ ;  /* 0x0000000698987c25 */ /* 0x000fc6000f8e00ff */
[----:B------:R-:W-:Y:S01]  /*c060*/  IADD3 R73, R3, R25, RZ ;  /* 0x0000001903497210 */ /* 0x000fe20007ffe0ff */
[----:B------:R-:W-:Y:S02]  /*c070*/  IMAD.IADD R27, R5, 0x1, R153 ;  /* 0x00000001051b7824 */ /* 0x000fe400078e0299 */
        /* <DEDUP_REMOVED lines=16> */
[----:B0-----:R-:W-:Y:S05]  /*c180*/  CALL.ABS.NOINC R14 ;  /* 0x000000000e007343 */ /* 0x001fea0003c00000 */
.L_x_2752:
[----:B------:R-:W2:Y:S01]  /*c190*/  LDL R20, [R1+0x60] ;  /* 0x0000600001147983 */ /* 0x000ea20000100800 */
[----:B------:R-:W-:Y:S01]  /*c1a0*/  ULDC.U8 UR4, c[0x0][0x410] ;  /* 0x0001040000047ab9 */ /* 0x000fe20000000000 */
[----:B------:R-:W-:Y:S01]  /*c1b0*/  IMAD.IADD R0, R212, 0x1, R231 ;  /* 0x00000001d4007824 */ /* 0x000fe200078e02e7 */
[----:B------:R-:W-:Y:S01]  /*c1c0*/  ISETP.NE.AND P0, PT, RZ, UR4, PT ;  /* 0x00000004ff007c0c */ /* 0x000fe2000bf05270 */
[----:B------:R-:W-:Y:S03]  /*c1d0*/  BSSY B0, `(.L_x_2753) ;  /* 0x0000933000007945 */ /* 0x000fe60003800000 */
[----:B--2---:R-:W-:-:S09]  /*c1e0*/  LEA R3, R20, R0, 0x5 ;  /* 0x0000000014037211 */ /* 0x004fd200078e28ff */
[----:B------:R-:W-:Y:S05]  /*c1f0*/  @!P0 BRA `(.L_x_2754) ;  /* 0x00000048002c8947 */ /* 0x000fea0003800000 */
        /* <DEDUP_REMOVED lines=16> */
[----:B------:R-:W-:-:S04]  /*c300*/  IMAD.WIDE.U32 R4, R3, UR4, R4 ;  /* 0x0000000403047c25 */ /* 0x000fc8000f8e0004 */
[C---:B------:R-:W-:Y:S01]  /*c310*/  IMAD R9, R3.reuse, UR5, R10 ;  /* 0x0000000503097c24 */ /* 0x040fe2000f8e020a */
[----:B------:R-:W-:Y:S01]  /*c320*/  ULDC.64 UR4, c[0x0][0x3e8] ;  /* 0x0000fa0000047ab9 */ /* 0x000fe20000000a00 */
[----:B------:R-:W-:Y:S01]  /*c330*/  IMAD R33, R3, UR7, R8 ;  /* 0x0000000703217c24 */ /* 0x000fe2000f8e0208 */
[----:B------:R-:W-:Y:S01]  /*c340*/  ULDC.64 UR6, c[0x0][0x400] ;  /* 0x0001000000067ab9 */ /* 0x000fe20000000a00 */
[----:B------:R-:W-:Y:S01]  /*c350*/  IMAD.IADD R3, R5, 0x1, R9 ;  /* 0x0000000105037824 */ /* 0x000fe200078e0209 */
[----:B------:R-:W-:Y:S01]  /*c360*/  LEA R30, P0, R4, UR4, 0x1 ;  /* 0x00000004041e7c11 */ /* 0x000fe2000f8008ff */
[----:B------:R-:W-:Y:S01]  /*c370*/  UMOV UR4, 0xffffffff ;  /* 0xffffffff00047882 */ /* 0x000fe20000000000 */
[----:B------:R-:W-:Y:S02]  /*c380*/  LEA R31, P1, R6, UR6, 0x1 ;  /* 0x00000006061f7c11 */ /* 0x000fe4000f8208ff */
[----:B------:R-:W-:Y:S02]  /*c390*/  IADD3 R33, R7, R33, RZ ;  /* 0x0000002107217210 */ /* 0x000fe40007ffe0ff */
[----:B------:R-:W-:-:S02]  /*c3a0*/  LEA.HI.X R32, R4, UR5, R3, 0x1, P0 ;  /* 0x0000000504207c11 */ /* 0x000fc400080f0c03 */
[----:B------:R-:W-:Y:S01]  /*c3b0*/  LEA.HI.X R33, R6, UR7, R33, 0x1, P1 ;  /* 0x0000000706217c11 */ /* 0x000fe200088f0c21 */
[----:B------:R-:W-:Y:S06]  /*c3c0*/  BRA.DIV UR4, `(.L_x_2755) ;  /* 0x0000026e04c47947 */ /* 0x000fec000b800000 */
[----:B------:R0:W1:Y:S04]  /*c3d0*/  SHFL.IDX PT, R7, R32, RZ, 0x181f ;  /* 0x00181fff20077589 */ /* 0x00006800000e0000 */
[----:B------:R0:W2:Y:S04]  /*c3e0*/  SHFL.IDX PT, R6, R30, RZ, 0x181f ;  /* 0x00181fff1e067589 */ /* 0x0000a800000e0000 */
[----:B------:R0:W3:Y:S04]  /*c3f0*/  SHFL.IDX PT, R9, R33, RZ, 0x181f ;  /* 0x00181fff21097589 */ /* 0x0000e800000e0000 */
[----:B------:R0:W4:Y:S02]  /*c400*/  SHFL.IDX PT, R8, R31, RZ, 0x181f ;  /* 0x00181fff1f087589 */ /* 0x00012400000e0000 */
.L_x_3076:
        /* <DEDUP_REMOVED lines=23> */
[C---:B------:R-:W-:Y:S01]  /*c580*/  @!P3 IMAD.SHL.U32 R21, R22.reuse, 0x2, RZ ;  /* 0x000000021615b824 */ /* 0x040fe200078e00ff */
[----:B------:R-:W-:-:S03]  /*c590*/  @!P3 SHF.L.U64.HI R4, R22, 0x1, R23 ;  /* 0x000000011604b819 */ /* 0x000fc60000010217 */
[----:B------:R-:W-:Y:S01]  /*c5a0*/  @!P2 IMAD.SHL.U32 R13, R215, 0x2, RZ ;  /* 0x00000002d70da824 */ /* 0x000fe200078e00ff */
[-C--:B--2---:R-:W-:Y:S02]  /*c5b0*/  @!P3 IADD3 R24, P5, R6, R21.reuse, RZ ;  /* 0x000000150618b210 */ /* 0x084fe40007fbe0ff */
[----:B----4-:R-:W-:Y:S02]  /*c5c0*/  @!P3 IADD3 R20, P4, R8, R21, RZ ;  /* 0x000000150814b210 */ /* 0x010fe40007f9e0ff */
[-C--:B------:R-:W-:Y:S01]  /*c5d0*/  @!P2 IADD3 R14, P6, R6, R13.reuse, RZ ;  /* 0x0000000d060ea210 */ /* 0x080fe20007fde0ff */
[----:B-1----:R-:W-:Y:S01]  /*c5e0*/  @!P3 IMAD.X R25, R7, 0x1, R4, P5 ;  /* 0x000000010719b824 */ /* 0x002fe200028e0604 */
[----:B------:R-:W-:Y:S02]  /*c5f0*/  @!P2 IADD3 R12, P5, R8, R13, RZ ;  /* 0x0000000d080ca210 */ /* 0x000fe40007fbe0ff */
[----:B---3--:R-:W-:Y:S02]  /*c600*/  @!P3 IADD3.X R21, R9, R4, RZ, P4, !PT ;  /* 0x000000040915b210 */ /* 0x008fe400027fe4ff */
[----:B------:R-:W-:-:S02]  /*c610*/  CS2R R70, SRZ ;  /* 0x0000000000467805 */ /* 0x000fc4000001ff00 */
[----:B------:R-:W-:Y:S02]  /*c620*/  CS2R R72, SRZ ;  /* 0x0000000000487805 */ /* 0x000fe4000001ff00 */
[----:B------:R-:W-:Y:S02]  /*c630*/  CS2R R66, SRZ ;  /* 0x0000000000427805 */ /* 0x000fe4000001ff00 */
[----:B------:R-:W-:Y:S02]  /*c640*/  CS2R R68, SRZ ;  /* 0x0000000000447805 */ /* 0x000fe4000001ff00 */
[----:B------:R-:W-:Y:S02]  /*c650*/  CS2R R62, SRZ ;  /* 0x00000000003e7805 */ /* 0x000fe4000001ff00 */
[----:B------:R-:W-:Y:S01]  /*c660*/  CS2R R64, SRZ ;  /* 0x0000000000407805 */ /* 0x000fe2000001ff00 */
[----:B------:R1:W5:Y:S04]  /*c670*/  @!P3 LD.E.64 R74, desc[UR6][R24.64] ;  /* 0x00000006184ab980 */ /* 0x000368000c101b00 */
[----:B------:R1:W5:Y:S01]  /*c680*/  @!P3 LD.E.64 R76, desc[UR6][R20.64] ;  /* 0x00000006144cb980 */ /* 0x000362000c101b00 */
[----:B------:R-:W-:Y:S01]  /*c690*/  @!P2 SHF.L.U64.HI R34, R215, 0x1, R11 ;  /* 0x00000001d722a819 */ /* 0x000fe2000001020b */
[C---:B------:R-:W-:Y:S01]  /*c6a0*/  @!P1 IMAD.SHL.U32 R11, R214.reuse, 0x2, RZ ;  /* 0x00000002d60b9824 */ /* 0x040fe200078e00ff */
[----:B------:R-:W-:-:S03]  /*c6b0*/  @!P1 SHF.L.U64.HI R28, R214, 0x1, R10 ;  /* 0x00000001d61c9819 */ /* 0x000fc6000001020a */
[--C-:B------:R-:W-:Y:S01]  /*c6c0*/  @!P2 IMAD.X R15, R7, 0x1, R34.reuse, P6 ;  /* 0x00000001070fa824 */ /* 0x100fe200030e0622 */
[-C--:B------:R-:W-:Y:S01]  /*c6d0*/  @!P1 IADD3 R10, P4, R6, R11.reuse, RZ ;  /* 0x0000000b060a9210 */ /* 0x080fe20007f9e0ff */
[----:B------:R-:W-:Y:S01]  /*c6e0*/  @!P2 IMAD.X R13, R9, 0x1, R34, P5 ;  /* 0x00000001090da824 */ /* 0x000fe200028e0622 */
[C---:B------:R-:W-:Y:S01]  /*c6f0*/  @!P0 SHF.L.U64.HI R26, R217.reuse, 0x1, R5 ;  /* 0x00000001d91a8819 */ /* 0x040fe20000010205 */
[----:B------:R-:W-:Y:S01]  /*c700*/  @!P0 IMAD.SHL.U32 R5, R217, 0x2, RZ ;  /* 0x00000002d9058824 */ /* 0x000fe200078e00ff */
[----:B------:R-:W-:Y:S01]  /*c710*/  @!P1 IADD3 R4, P6, R8, R11, RZ ;  /* 0x0000000b08049210 */ /* 0x000fe20007fde0ff */
[--C-:B------:R-:W-:Y:S01]  /*c720*/  @!P1 IMAD.X R11, R7, 0x1, R28.reuse, P4 ;  /* 0x00000001070b9824 */ /* 0x100fe200020e061c */
[----:B------:R1:W5:Y:S02]  /*c730*/  @!P2 LD.E.64 R70, desc[UR6][R14.64] ;  /* 0x000000060e46a980 */ /* 0x000364000c101b00 */
[-C--:B------:R-:W-:Y:S02]  /*c740*/  @!P0 IADD3 R6, P5, R6, R5.reuse, RZ ;  /* 0x0000000506068210 */ /* 0x080fe40007fbe0ff */
[----:B------:R-:W-:Y:S01]  /*c750*/  @!P0 IADD3 R8, P4, R8, R5, RZ ;  /* 0x0000000508088210 */ /* 0x000fe20007f9e0ff */
[----:B------:R-:W-:Y:S01]  /*c760*/  @!P1 IMAD.X R5, R9, 0x1, R28, P6 ;  /* 0x0000000109059824 */ /* 0x000fe200030e061c */
[----:B------:R1:W5:Y:S01]  /*c770*/  @!P2 LD.E.64 R72, desc[UR6][R12.64] ;  /* 0x000000060c48a980 */ /* 0x000362000c101b00 */
[----:B------:R-:W-:Y:S01]  /*c780*/  @!P0 IMAD.X R7, R7, 0x1, R26, P5 ;  /* 0x0000000107078824 */ /* 0x000fe200028e061a */
[----:B------:R-:W-:-:S02]  /*c790*/  @!P0 IADD3.X R9, R9, R26, RZ, P4, !PT ;  /* 0x0000001a09098210 */ /* 0x000fc400027fe4ff */
[----:B------:R1:W5:Y:S04]  /*c7a0*/  @!P1 LD.E.64 R66, desc[UR6][R10.64] ;  /* 0x000000060a429980 */ /* 0x000368000c101b00 */
[----:B------:R1:W5:Y:S04]  /*c7b0*/  @!P1 LD.E.64 R68, desc[UR6][R4.64] ;  /* 0x0000000604449980 */ /* 0x000368000c101b00 */
[----:B------:R1:W5:Y:S04]  /*c7c0*/  @!P0 LD.E.64 R62, desc[UR6][R6.64] ;  /* 0x00000006063e8980 */ /* 0x000368000c101b00 */
[----:B------:R1:W5:Y:S02]  /*c7d0*/  @!P0 LD.E.64 R64, desc[UR6][R8.64] ;  /* 0x0000000608408980 */ /* 0x000364000c101b00 */
.L_x_2757:
[----:B------:R-:W-:Y:S05]  /*c7e0*/  BSYNC B1 ;  /* 0x0000000000017941 */ /* 0x000fea0003800000 */
.L_x_2756:
[----:B-1---5:R-:W-:Y:S01]  /*c7f0*/  IMAD.MOV.U32 R4, RZ, RZ, R62 ;  /* 0x000000ffff047224 */ /* 0x022fe200078e003e */
[----:B------:R-:W-:Y:S01]  /*c800*/  UMOV UR4, 0xffffffff ;  /* 0xffffffff00047882 */ /* 0x000fe20000000000 */
[----:B--2---:R-:W-:Y:S01]  /*c810*/  IMAD.MOV.U32 R6, RZ, RZ, R66 ;  /* 0x000000ffff067224 */ /* 0x004fe200078e0042 */
[----:B------:R-:W-:Y:S01]  /*c820*/  CS2R R58, SRZ ;  /* 0x00000000003a7805 */ /* 0x000fe2000001ff00 */
        /* <DEDUP_REMOVED lines=10> */
[----:B------:R-:W-:Y:S01]  /*c8d0*/  PRMT R112, R4, 0x7610, R112 ;  /* 0x0000761004707816 */ /* 0x000fe20000000070 */
[----:B------:R-:W-:Y:S01]  /*c8e0*/  IMAD.MOV.U32 R4, RZ, RZ, R64 ;  /* 0x000000ffff047224 */ /* 0x000fe200078e0040 */
[----:B------:R-:W-:Y:S01]  /*c8f0*/  PRMT R111, R111, 0x5410, R5 ;  /* 0x000054106f6f7816 */ /* 0x000fe20000000005 */
[----:B------:R-:W-:Y:S01]  /*c900*/  IMAD.MOV.U32 R5, RZ, RZ, R65 ;  /* 0x000000ffff057224 */ /* 0x000fe200078e0041 */
[----:B------:R-:W-:Y:S01]  /*c910*/  PRMT R96, R6, 0x7610, R96 ;  /* 0x0000761006607816 */ /* 0x000fe20000000060 */
[----:B------:R-:W-:Y:S01]  /*c920*/  IMAD.MOV.U32 R6, RZ, RZ, R68 ;  /* 0x000000ffff067224 */ /* 0x000fe200078e0044 */
[----:B------:R-:W-:Y:S02]  /*c930*/  PRMT R113, R7, 0x7610, R113 ;  /* 0x0000761007717816 */ /* 0x000fe40000000071 */
        /* <DEDUP_REMOVED lines=14> */
[----:B------:R1:W2:Y:S04]  /*ca20*/  SHFL.IDX PT, R7, R32, 0x1, 0x181f ;  /* 0x00381f0020077f89 */ /* 0x0002a800000e0000 */
[----:B------:R1:W0:Y:S04]  /*ca30*/  SHFL.IDX PT, R6, R30, 0x1, 0x181f ;  /* 0x00381f001e067f89 */ /* 0x00022800000e0000 */
[----:B---3--:R1:W3:Y:S04]  /*ca40*/  SHFL.IDX PT, R9, R33, 0x1, 0x181f ;  /* 0x00381f0021097f89 */ /* 0x0082e800000e0000 */
[----:B----4-:R1:W4:Y:S02]  /*ca50*/  SHFL.IDX PT, R8, R31, 0x1, 0x181f ;  /* 0x00381f001f087f89 */ /* 0x01032400000e0000 */
.L_x_3082:
        /* <DEDUP_REMOVED lines=19> */
[C---:B------:R-:W-:Y:S02]  /*cb90*/  @!P3 SHF.L.U32 R21, R22.reuse, 0x1, RZ ;  /* 0x000000011615b819 */ /* 0x040fe400000006ff */
[----:B------:R-:W-:Y:S02]  /*cba0*/  @!P3 SHF.L.U64.HI R4, R22, 0x1, R23 ;  /* 0x000000011604b819 */ /* 0x000fe40000010217 */
[-C--:B0-----:R-:W-:Y:S01]  /*cbb0*/  @!P3 IADD3 R24, P5, R6, R21.reuse, RZ ;  /* 0x000000150618b210 */ /* 0x081fe20007fbe0ff */
[----:B------:R-:W-:Y:S01]  /*cbc0*/  @!P2 IMAD.SHL.U32 R13, R215, 0x2, RZ ;  /* 0x00000002d70da824 */ /* 0x000fe200078e00ff */
[----:B----4-:R-:W-:Y:S01]  /*cbd0*/  @!P3 IADD3 R20, P4, R8, R21, RZ ;  /* 0x000000150814b210 */ /* 0x010fe20007f9e0ff */
[----:B------:R-:W-:Y:S02]  /*cbe0*/  @!P0 IMAD.SHL.U32 R27, R217, 0x2, RZ ;  /* 0x00000002d91b8824 */ /* 0x000fe400078e00ff */
[--C-:B--2---:R-:W-:Y:S01]  /*cbf0*/  @!P3 IMAD.X R25, R7, 0x1, R4.reuse, P5 ;  /* 0x000000010719b824 */ /* 0x104fe200028e0604 */
[-C--:B------:R-:W-:Y:S01]  /*cc00*/  @!P2 IADD3 R14, P6, R6, R13.reuse, RZ ;  /* 0x0000000d060ea210 */ /* 0x080fe20007fde0ff */
[----:B---3--:R-:W-:Y:S01]  /*cc10*/  @!P3 IMAD.X R21, R9, 0x1, R4, P4 ;  /* 0x000000010915b824 */ /* 0x008fe200020e0604 */
[----:B------:R-:W-:-:S02]  /*cc20*/  @!P2 IADD3 R12, P5, R8, R13, RZ ;  /* 0x0000000d080ca210 */ /* 0x000fc40007fbe0ff */
        /* <DEDUP_REMOVED lines=8> */
[----:B------:R-:W-:Y:S02]  /*ccb0*/  ULDC.64 UR6, c[0x0][0x208] ;  /* 0x0000820000067ab9 */ /* 0x000fe40000000a00 */
[----:B------:R0:W5:Y:S04]  /*ccc0*/  @!P3 LD.E.64 R58, desc[UR6][R24.64] ;  /* 0x00000006183ab980 */ /* 0x000168000c101b00 */
[----:B------:R0:W5:Y:S01]  /*ccd0*/  @!P3 LD.E.64 R60, desc[UR6][R20.64] ;  /* 0x00000006143cb980 */ /* 0x000162000c101b00 */
[C---:B------:R-:W-:Y:S01]  /*cce0*/  @!P1 SHF.L.U64.HI R28, R214.reuse, 0x1, R5 ;  /* 0x00000001d61c9819 */ /* 0x040fe20000010205 */
[----:B------:R-:W-:Y:S01]  /*ccf0*/  @!P1 IMAD.SHL.U32 R5, R214, 0x2, RZ ;  /* 0x00000002d6059824 */ /* 0x000fe200078e00ff */
[----:B------:R-:W-:-:S04]  /*cd00*/  @!P0 SHF.L.U64.HI R34, R217, 0x1, R10 ;  /* 0x00000001d9228819 */ /* 0x000fc8000001020a */
[----:B------:R-:W-:Y:S02]  /*cd10*/  @!P1 IADD3 R10, P4, R6, R5, RZ ;  /* 0x00000005060a9210 */ /* 0x000fe40007f9e0ff */
[----:B------:R-:W-:-:S03]  /*cd20*/  @!P2 SHF.L.U64.HI R26, R215, 0x1, R11 ;  /* 0x00000001d71aa819 */ /* 0x000fc6000001020b */
[C---:B------:R-:W-:Y:S01]  /*cd30*/  @!P1 IMAD.X R11, R7.reuse, 0x1, R28, P4 ;  /* 0x00000001070b9824 */ /* 0x040fe200020e061c */
[----:B------:R-:W-:Y:S01]  /*cd40*/  @!P2 IADD3.X R15, R7, R26, RZ, P6, !PT ;  /* 0x0000001a070fa210 */ /* 0x000fe200037fe4ff */
[C---:B------:R-:W-:Y:S01]  /*cd50*/  @!P2 IMAD.X R13, R9.reuse, 0x1, R26, P5 ;  /* 0x00000001090da824 */ /* 0x040fe200028e061a */
[----:B------:R-:W-:Y:S02]  /*cd60*/  @!P1 IADD3 R4, P6, R8, R5, RZ ;  /* 0x0000000508049210 */ /* 0x000fe40007fde0ff */
[-C--:B------:R-:W-:Y:S01]  /*cd70*/  @!P0 IADD3 R6, P5, R6, R27.reuse, RZ ;  /* 0x0000001b06068210 */ /* 0x080fe20007fbe0ff */
[----:B------:R0:W5:Y:S01]  /*cd80*/  @!P2 LD.E.64 R56, desc[UR6][R14.64] ;  /* 0x000000060e38a980 */ /* 0x000162000c101b00 */
[----:B------:R-:W-:Y:S01]  /*cd90*/  @!P0 IADD3 R8, P4, R8, R27, RZ ;  /* 0x0000001b08088210 */ /* 0x000fe20007f9e0ff */
[----:B------:R-:W-:Y:S02]  /*cda0*/  @!P1 IMAD.X R5, R9, 0x1, R28, P6 ;  /* 0x0000000109059824 */ /* 0x000fe400030e061c */
[--C-:B------:R-:W-:Y:S01]  /*cdb0*/  @!P0 IMAD.X R7, R7, 0x1, R34.reuse, P5 ;  /* 0x0000000107078824 */ /* 0x100fe200028e0622 */
[----:B------:R0:W5:Y:S01]  /*cdc0*/  @!P2 LD.E.64 R54, desc[UR6][R12.64] ;  /* 0x000000060c36a980 */ /* 0x000162000c101b00 */
[----:B------:R-:W-:-:S03]  /*cdd0*/  @!P0 IMAD.X R9, R9, 0x1, R34, P4 ;  /* 0x0000000109098824 */ /* 0x000fc600020e0622 */
[----:B------:R0:W5:Y:S04]  /*cde0*/  @!P1 LD.E.64 R52, desc[UR6][R10.64] ;  /* 0x000000060a349980 */ /* 0x000168000c101b00 */
[----:B------:R0:W5:Y:S04]  /*cdf0*/  @!P1 LD.E.64 R50, desc[UR6][R4.64] ;  /* 0x0000000604329980 */ /* 0x000168000c101b00 */
[----:B------:R0:W5:Y:S04]  /*ce00*/  @!P0 LD.E.64 R48, desc[UR6][R6.64] ;  /* 0x0000000606308980 */ /* 0x000168000c101b00 */
[----:B------:R0:W5:Y:S02]  /*ce10*/  @!P0 LD.E.64 R46, desc[UR6][R8.64] ;  /* 0x00000006082e8980 */ /* 0x000164000c101b00 */
.L_x_2760:
[----:B------:R-:W-:Y:S05]  /*ce20*/  BSYNC B1 ;  /* 0x0000000000017941 */ /* 0x000fea0003800000 */
.L_x_2759:
[----:B0----5:R-:W-:Y:S01]  /*ce30*/  IMAD.MOV.U32 R5, RZ, RZ, R59 ;  /* 0x000000ffff057224 */ /* 0x021fe200078e003b */
[----:B------:R-:W-:Y:S01]  /*ce40*/  MOV R4, R58 ;  /* 0x0000003a00047202 */ /* 0x000fe20000000f00 */
[----:B------:R-:W-:Y:S01]  /*ce50*/  IMAD.MOV.U32 R6, RZ, RZ, R46 ;  /* 0x000000ffff067224 */ /* 0x000fe200078e002e */
[----:B------:R-:W-:Y:S01]  /*ce60*/  UMOV UR4, 0xffffffff ;  /* 0xffffffff00047882 */ /* 0x000fe20000000000 */
[----:B--2---:R-:W-:Y:S01]  /*ce70*/  IMAD.MOV.U32 R7, RZ, RZ, R47 ;  /* 0x000000ffff077224 */ /* 0x004fe200078e002f */
        /* <DEDUP_REMOVED lines=18> */
[----:B------:R-:W-:-:S05]  /*cfa0*/  IMAD.MOV.U32 R7, RZ, RZ, R49 ;  /* 0x000000ffff077224 */ /* 0x000fca00078e0031 */
[----:B------:R-:W-:Y:S01]  /*cfb0*/  PRMT R91, R7, 0x5410, R6 ;  /* 0x00005410075b7816 */ /* 0x000fe20000000006 */
[----:B------:R-:W-:Y:S06]  /*cfc0*/  BRA.DIV UR4, `(.L_x_2761) ;  /* 0x0000026604ac7947 */ /* 0x000fec000b800000 */
[----:B------:R0:W2:Y:S04]  /*cfd0*/  SHFL.IDX PT, R7, R32, 0x2, 0x181f ;  /* 0x00581f0020077f89 */ /* 0x0000a800000e0000 */
[----:B------:R0:W0:Y:S04]  /*cfe0*/  SHFL.IDX PT, R6, R30, 0x2, 0x181f ;  /* 0x00581f001e067f89 */ /* 0x00002800000e0000 */
[----:B---3--:R3:W0:Y:S04]  /*cff0*/  SHFL.IDX PT, R9, R33, 0x2, 0x181f ;  /* 0x00581f0021097f89 */ /* 0x00862800000e0000 */
[----:B----4-:R3:W4:Y:S02]  /*d000*/  SHFL.IDX PT, R8, R31, 0x2, 0x181f ;  /* 0x00581f001f087f89 */ /* 0x01072400000e0000 */
.L_x_3088:
        /* <DEDUP_REMOVED lines=25> */
[----:B------:R-:W-:Y:S02]  /*d1a0*/  @!P2 SHF.L.U32 R13, R215, 0x1, RZ ;  /* 0x00000001d70da819 */ /* 0x000fe400000006ff */
[-C--:B----4-:R-:W-:Y:S02]  /*d1b0*/  @!P3 IADD3 R20, P4, R8, R21.reuse, RZ ;  /* 0x000000150814b210 */ /* 0x090fe40007f9e0ff */
[C---:B0-----:R-:W-:Y:S02]  /*d1c0*/  @!P3 IADD3 R24, P5, R6.reuse, R21, RZ ;  /* 0x000000150618b210 */ /* 0x041fe40007fbe0ff */
[-C--:B------:R-:W-:Y:S01]  /*d1d0*/  @!P2 IADD3 R14, P6, R6, R13.reuse, RZ ;  /* 0x0000000d060ea210 */ /* 0x080fe20007fde0ff */
[--C-:B------:R-:W-:Y:S02]  /*d1e0*/  @!P3 IMAD.X R21, R9, 0x1, R4.reuse, P4 ;  /* 0x000000010915b824 */ /* 0x100fe400020e0604 */
[----:B--2---:R-:W-:Y:S01]  /*d1f0*/  @!P3 IMAD.X R25, R7, 0x1, R4, P5 ;  /* 0x000000010719b824 */ /* 0x004fe200028e0604 */
[----:B------:R-:W-:-:S02]  /*d200*/  @!P2 IADD3 R12, P5, R8, R13, RZ ;  /* 0x0000000d080ca210 */ /* 0x000fc40007fbe0ff */
[----:B------:R-:W-:Y:S02]  /*d210*/  CS2R R40, SRZ ;  /* 0x0000000000287805 */ /* 0x000fe4000001ff00 */
[----:B------:R-:W-:Y:S02]  /*d220*/  CS2R R38, SRZ ;  /* 0x0000000000267805 */ /* 0x000fe4000001ff00 */
[----:B------:R-:W-:Y:S01]  /*d230*/  CS2R R36, SRZ ;  /* 0x0000000000247805 */ /* 0x000fe2000001ff00 */
[----:B------:R0:W5:Y:S04]  /*d240*/  @!P3 LD.E.64 R44, desc[UR6][R24.64] ;  /* 0x00000006182cb980 */ /* 0x000168000c101b00 */
[----:B------:R0:W5:Y:S01]  /*d250*/  @!P3 LD.E.64 R42, desc[UR6][R20.64] ;  /* 0x00000006142ab980 */ /* 0x000162000c101b00 */
[----:B---3--:R-:W-:Y:S01]  /*d260*/  @!P2 SHF.L.U64.HI R34, R215, 0x1, R11 ;  /* 0x00000001d722a819 */ /* 0x008fe2000001020b */
[C---:B------:R-:W-:Y:S01]  /*d270*/  @!P1 IMAD.SHL.U32 R11, R214.reuse, 0x2, RZ ;  /* 0x00000002d60b9824 */ /* 0x040fe200078e00ff */
[----:B------:R-:W-:-:S03]  /*d280*/  @!P1 SHF.L.U64.HI R26, R214, 0x1, R10 ;  /* 0x00000001d61a9819 */ /* 0x000fc6000001020a */
[----:B------:R-:W-:Y:S01]  /*d290*/  @!P2 IMAD.X R15, R7, 0x1, R34, P6 ;  /* 0x00000001070fa824 */ /* 0x000fe200030e0622 */
[-C--:B------:R-:W-:Y:S02]  /*d2a0*/  @!P1 IADD3 R10, P4, R6, R11.reuse, RZ ;  /* 0x0000000b060a9210 */ /* 0x080fe40007f9e0ff */
[C---:B------:R-:W-:Y:S01]  /*d2b0*/  @!P0 SHF.L.U64.HI R28, R217.reuse, 0x1, R5 ;  /* 0x00000001d91c8819 */ /* 0x040fe20000010205 */
[----:B------:R-:W-:Y:S01]  /*d2c0*/  @!P0 IMAD.SHL.U32 R5, R217, 0x2, RZ ;  /* 0x00000002d9058824 */ /* 0x000fe200078e00ff */
[----:B------:R-:W-:Y:S01]  /*d2d0*/  @!P1 IADD3 R4, P6, R8, R11, RZ ;  /* 0x0000000b08049210 */ /* 0x000fe20007fde0ff */
[--C-:B------:R-:W-:Y:S01]  /*d2e0*/  @!P1 IMAD.X R11, R7, 0x1, R26.reuse, P4 ;  /* 0x00000001070b9824 */ /* 0x100fe200020e061a */
[C---:B------:R-:W-:Y:S01]  /*d2f0*/  @!P2 IADD3.X R13, R9.reuse, R34, RZ, P5, !PT ;  /* 0x00000022090da210 */ /* 0x040fe20002ffe4ff */
[----:B------:R0:W5:Y:S01]  /*d300*/  @!P2 LD.E.64 R40, desc[UR6][R14.64] ;  /* 0x000000060e28a980 */ /* 0x000162000c101b00 */
[-C--:B------:R-:W-:Y:S02]  /*d310*/  @!P0 IADD3 R6, P5, R6, R5.reuse, RZ ;  /* 0x0000000506068210 */ /* 0x080fe40007fbe0ff */
[----:B------:R-:W-:Y:S01]  /*d320*/  @!P0 IADD3 R8, P4, R8, R5, RZ ;  /* 0x0000000508088210 */ /* 0x000fe20007f9e0ff */
[----:B------:R-:W-:Y:S01]  /*d330*/  @!P1 IMAD.X R5, R9, 0x1, R26, P6 ;  /* 0x0000000109059824 */ /* 0x000fe200030e061a */
[----:B------:R-:W-:Y:S01]  /*d340*/  CS2R R34, SRZ ;  /* 0x0000000000227805 */ /* 0x000fe2000001ff00 */
[--C-:B------:R-:W-:Y:S01]  /*d350*/  @!P0 IMAD.X R7, R7, 0x1, R28.reuse, P5 ;  /* 0x0000000107078824 */ /* 0x100fe200028e061c */
[----:B------:R-:W-:Y:S01]  /*d360*/  CS2R R26, SRZ ;  /* 0x00000000001a7805 */ /* 0x000fe2000001ff00 */
[----:B------:R-:W-:Y:S01]  /*d370*/  @!P0 IMAD.X R9, R9, 0x1, R28, P4 ;  /* 0x0000000109098824 */ /* 0x000fe200020e061c */
[----:B------:R-:W-:Y:S01]  /*d380*/  CS2R R28, SRZ ;  /* 0x00000000001c7805 */ /* 0x000fe2000001ff00 */
[----:B------:R0:W5:Y:S04]  /*d390*/  @!P2 LD.E.64 R38, desc[UR6][R12.64] ;  /* 0x000000060c26a980 */ /* 0x000168000c101b00 */
[----:B------:R0:W5:Y:S04]  /*d3a0*/  @!P1 LD.E.64 R36, desc[UR6][R10.64] ;  /* 0x000000060a249980 */ /* 0x000168000c101b00 */
[----:B------:R0:W5:Y:S04]  /*d3b0*/  @!P1 LD.E.64 R34, desc[UR6][R4.64] ;  /* 0x0000000604229980 */ /* 0x000168000c101b00 */
[----:B------:R0:W5:Y:S04]  /*d3c0*/  @!P0 LD.E.64 R26, desc[UR6][R6.64] ;  /* 0x00000006061a8980 */ /* 0x000168000c101b00 */
[----:B------:R0:W5:Y:S02]  /*d3d0*/  @!P0 LD.E.64 R28, desc[UR6][R8.64] ;  /* 0x00000006081c8980 */ /* 0x000164000c101b00 */
.L_x_2763:
[----:B------:R-:W-:Y:S05]  /*d3e0*/  BSYNC B1 ;  /* 0x0000000000017941 */ /* 0x000fea0003800000 */
.L_x_2762:
[----:B0----5:R-:W-:Y:S01]  /*d3f0*/  IMAD.MOV.U32 R5, RZ, RZ, R34 ;  /* 0x000000ffff057224 */ /* 0x021fe200078e0022 */
[----:B------:R-:W-:Y:S01]  /*d400*/  MOV R6, R29 ;  /* 0x0000001d00067202 */ /* 0x000fe20000000f00 */
[----:B------:R-:W-:Y:S01]  /*d410*/  IMAD.MOV.U32 R4, RZ, RZ, R35 ;  /* 0x000000ffff047224 */ /* 0x000fe200078e0023 */
[----:B------:R-:W-:Y:S01]  /*d420*/  UMOV UR4, 0xffffffff ;  /* 0xffffffff00047882 */ /* 0x000fe20000000000 */
[----:B--2---:R-:W-:-:S03]  /*d430*/  IMAD.MOV.U32 R7, RZ, RZ, R28 ;  /* 0x000000ffff077224 */ /* 0x004fc600078e001c */
[----:B------:R-:W-:Y:S01]  /*d440*/  PRMT R82, R5, 0x5410, R4 ;  /* 0x0000541005527816 */ /* 0x000fe20000000004 */
[----:B------:R-:W-:Y:S01]  /*d450*/  IMAD.MOV.U32 R5, RZ, RZ, R42 ;  /* 0x000000ffff057224 */ /* 0x000fe200078e002a */
[----:B------:R-:W-:Y:S01]  /*d460*/  PRMT R79, R7, 0x5410, R6 ;  /* 0x00005410074f7816 */ /* 0x000fe20000000006 */
[----:B------:R-:W-:Y:S01]  /*d470*/  IMAD.MOV.U32 R7, RZ, RZ, R38 ;  /* 0x000000ffff077224 */ /* 0x000fe200078e0026 */
[----:B------:R-:W-:Y:S01]  /*d480*/  MOV R4, R43 ;  /* 0x0000002b00047202 */ /* 0x000fe20000000f00 */
[----:B------:R-:W-:-:S03]  /*d490*/  IMAD.MOV.U32 R6, RZ, RZ, R39 ;  /* 0x000000ffff067224 */ /* 0x000fc600078e0027 */
        /* <DEDUP_REMOVED lines=10> */
[----:B------:R-:W-:Y:S01]  /*d540*/  IMAD.MOV.U32 R7, RZ, RZ, R36 ;  /* 0x000000ffff077224 */ /* 0x000fe200078e0024 */
[----:B------:R-:W-:-:S02]  /*d550*/  MOV R6, R37 ;  /* 0x0000002500067202 */ /* 0x000fc40000000f00 */
[----:B------:R-:W-:Y:S02]  /*d560*/  PRMT R80, R5, 0x5410, R4 ;  /* 0x0000541005507816 */ /* 0x000fe40000000004 */
[----:B------:R-:W-:Y:S02]  /*d570*/  CS2R R4, SRZ ;  /* 0x0000000000047805 */ /* 0x000fe4000001ff00 */
[----:B------:R-:W-:Y:S01]  /*d580*/  PRMT R83, R7, 0x5410, R6 ;  /* 0x0000541007537816 */ /* 0x000fe20000000006 */
[----:B------:R-:W-:Y:S06]  /*d590*/  BRA.DIV UR4, `(.L_x_2764) ;  /* 0x0000026204ac7947 */ /* 0x000fec000b800000 */
[----:B------:R0:W2:Y:S04]  /*d5a0*/  SHFL.IDX PT, R9, R32, 0x3, 0x181f ;  /* 0x00781f0020097f89 */ /* 0x0000a800000e0000 */
[----:B----4-:R0:W4:Y:S04]  /*d5b0*/  SHFL.IDX PT, R8, R30, 0x3, 0x181f ;  /* 0x00781f001e087f89 */ /* 0x01012800000e0000 */
[----:B------:R0:W0:Y:S04]  /*d5c0*/  SHFL.IDX PT, R78, R33, 0x3, 0x181f ;  /* 0x00781f00214e7f89 */ /* 0x00002800000e0000 */
[----:B------:R0:W0:Y:S02]  /*d5d0*/  SHFL.IDX PT, R10, R31, 0x3, 0x181f ;  /* 0x00781f001f0a7f89 */ /* 0x00002400000e0000 */
.L_x_3094:
[----:B------:R-:W5:Y:S01]  /*d5e0*/  LDL R11, [R1+0x78] ;  /* 0x00007800010b7983 */ /* 0x000f620000100800 */
[----:B------:R-:W-:Y:S01]  /*d5f0*/  VIADD R7, R0, 0x60 ;  /* 0x0000006000077836 */ /* 0x000fe20000000000 */
[----:B------:R-:W-:Y:S01]  /*d600*/  BSSY B1, `(.L_x_2765) ;  /* 0x000003f000017945 */ /* 0x000fe20003800000 */
[----:B------:R-:W-:Y:S02]  /*d610*/  CS2R R12, SRZ ;  /* 0x00000000000c7805 */ /* 0x000fe4000001ff00 */
[----:B------:R-:W-:Y:S02]  /*d620*/  CS2R R20, SRZ ;  /* 0x0000000000147805 */ /* 0x000fe4000001ff00 */
[----:B01-3--:R-:W-:Y:S02]  /*d630*/  CS2R R30, SRZ ;  /* 0x00000000001e7805 */ /* 0x00bfe4000001ff00 */
[----:B------:R-:W-:Y:S02]  /*d640*/  ISETP.GE.AND P0, PT, R7, R3, PT ;  /* 0x000000030700720c */ /* 0x000fe40003f06270 */
[----:B------:R-:W-:-:S02]  /*d650*/  CS2R R32, SRZ ;  /* 0x0000000000207805 */ /* 0x000fc4000001ff00 */
[----:B------:R-:W-:Y:S02]  /*d660*/  CS2R R24, SRZ ;  /* 0x0000000000187805 */ /* 0x000fe4000001ff00 */
[----:B------:R-:W-:Y:S02]  /*d670*/  CS2R R14, SRZ ;  /* 0x00000000000e7805 */ /* 0x000fe4000001ff00 */
[----:B-----5:R-:W-:-:S04]  /*d680*/  LEA.HI R6, R11, R11, RZ, 0x1 ;  /* 0x0000000b0b067211 */ /* 0x020fc800078f08ff */
[----:B------:R-:W-:Y:S02]  /*d690*/  LOP3.LUT R0, R6, 0xfffffffe, RZ, 0xc0, !PT ;  /* 0xfffffffe06007812 */ /* 0x000fe400078ec0ff */
[----:B------:R-:W-:-:S03]  /*d6a0*/  CS2R R6, SRZ ;  /* 0x0000000000067805 */ /* 0x000fc6000001ff00 */
[----:B------:R-:W-:-:S05]  /*d6b0*/  IMAD.IADD R0, R11, 0x1, -R0 ;  /* 0x000000010b007824 */ /* 0x000fca00078e0a00 */
[----:B------:R-:W-:Y:S01]  /*d6c0*/  SHF.L.U32 R0, R0, 0x1f, RZ ;  /* 0x0000001f00007819 */ /* 0x000fe200000006ff */
[----:B------:R-:W-:Y:S06]  /*d6d0*/  @P0 BRA `(.L_x_2766) ;  /* 0x0000000000c40947 */ /* 0x000fec0003800000 */
[----:B------:R-:W3:Y:S01]  /*d6e0*/  LDL R85, [R1+0x9c] ;  /* 0x00009c0001557983 */ /* 0x000ee20000100800 */
[----:B------:R-:W-:-:S03]  /*d6f0*/  ULDC UR4, c[0x0][0x3f4] ;  /* 0x0000fd0000047ab9 */ /* 0x000fc60000000800 */
[----:B------:R-:W3:Y:S04]  /*d700*/  LDL R81, [R1+0x98] ;  /* 0x0000980001517983 */ /* 0x000ee80000100800 */
[----:B------:R-:W3:Y:S01]  /*d710*/  LDL R11, [R1+0x94] ;  /* 0x00009400010b7983 */ /* 0x000ee20000100800 */
[----:B------:R-:W-:Y:S02]  /*d720*/  ISETP.GE.AND P3, PT, R22, UR4, PT ;  /* 0x0000000416007c0c */ /* 0x000fe4000bf66270 */
[----:B------:R-:W-:Y:S02]  /*d730*/  CS2R R32, SRZ ;  /* 0x0000000000207805 */ /* 0x000fe4000001ff00 */
[----:B------:R-:W-:Y:S01]  /*d740*/  ISETP.GE.AND P2, PT, R215, UR4, PT ;  /* 0x00000004d7007c0c */ /* 0x000fe2000bf46270 */
[----:B------:R-:W-:Y:S01]  /*d750*/  ULDC.64 UR6, c[0x0][0x208] ;  /* 0x0000820000067ab9 */ /* 0x000fe20000000a00 */
[----:B------:R-:W-:-:S02]  /*d760*/  ISETP.GE.AND P1, PT, R214, UR4, PT ;  /* 0x00000004d6007c0c */ /* 0x000fc4000bf26270 */
[----:B------:R-:W-:-:S05]  /*d770*/  ISETP.GE.AND P0, PT, R217, UR4, PT ;  /* 0x00000004d9007c0c */ /* 0x000fca000bf06270 */
[C---:B------:R-:W-:Y:S01]  /*d780*/  @!P3 IMAD.SHL.U32 R20, R22.reuse, 0x2, RZ ;  /* 0x000000021614b824 */ /* 0x040fe200078e00ff */
[----:B------:R-:W-:-:S03]  /*d790*/  @!P3 SHF.L.U64.HI R6, R22, 0x1, R23 ;  /* 0x000000011606b819 */ /* 0x000fc60000010217 */
[----:B------:R-:W-:Y:S02]  /*d7a0*/  @!P2 SHF.L.U32 R12, R215, 0x1, RZ ;  /* 0x00000001d70ca819 */ /* 0x000fe400000006ff */
[----:B------:R-:W-:Y:S01]  /*d7b0*/  @!P1 IMAD.SHL.U32 R4, R214, 0x2, RZ ;  /* 0x00000002d6049824 */ /* 0x000fe200078e00ff */
[-C--:B----4-:R-:W-:Y:S01]  /*d7c0*/  @!P3 IADD3 R24, P5, R8, R20.reuse, RZ ;  /* 0x000000140818b210 */ /* 0x090fe20007fbe0ff */
[----:B------:R-:W-:Y:S01]  /*d7d0*/  @!P0 IMAD.SHL.U32 R30, R217, 0x2, RZ ;  /* 0x00000002d91e8824 */ /* 0x000fe200078e00ff */
[----:B------:R-:W-:Y:S02]  /*d7e0*/  @!P3 IADD3 R20, P4, R10, R20, RZ ;  /* 0x000000140a14b210 */ /* 0x000fe40007f9e0ff */
[-C--:B------:R-:W-:Y:S01]  /*d7f0*/  @!P2 IADD3 R14, P6, R8, R12.reuse, RZ ;  /* 0x0000000c080ea210 */ /* 0x080fe20007fde0ff */
[--C-:B--2---:R-:W-:Y:S01]  /*d800*/  @!P3 IMAD.X R25, R9, 0x1, R6.reuse, P5 ;  /* 0x000000010919b824 */ /* 0x104fe200028e0606 */
[----:B------:R-:W-:Y:S01]  /*d810*/  @!P2 IADD3 R12, P5, R10, R12, RZ ;  /* 0x0000000c0a0ca210 */ /* 0x000fe20007fbe0ff */
[----:B------:R-:W-:Y:S01]  /*d820*/  @!P3 IMAD.X R21, R78, 0x1, R6, P4 ;  /* 0x000000014e15b824 */ /* 0x000fe200020e0606 */
[----:B------:R-:W-:-:S02]  /*d830*/  @!P1 IADD3 R6, P4, R8, R4, RZ ;  /* 0x0000000408069210 */ /* 0x000fc40007f9e0ff */
[----:B------:R0:W5:Y:S02]  /*d840*/  @!P3 LD.E.64 R32, desc[UR6][R24.64] ;  /* 0x000000061820b980 */ /* 0x000164000c101b00 */
[----:B0-----:R-:W-:Y:S02]  /*d850*/  CS2R R24, SRZ ;  /* 0x0000000000187805 */ /* 0x001fe4000001ff00 */
[----:B---3--:R-:W-:Y:S02]  /*d860*/  @!P2 SHF.L.U64.HI R7, R215, 0x1, R85 ;  /* 0x00000001d707a819 */ /* 0x008fe40000010255 */
[----:B------:R-:W-:-:S03]  /*d870*/  @!P1 SHF.L.U64.HI R5, R214, 0x1, R81 ;  /* 0x00000001d6059819 */ /* 0x000fc60000010251 */
[C---:B------:R-:W-:Y:S01]  /*d880*/  @!P2 IMAD.X R15, R9.reuse, 0x1, R7, P6 ;  /* 0x00000001090fa824 */ /* 0x040fe200030e0607 */
[----:B------:R-:W-:Y:S02]  /*d890*/  @!P2 IADD3.X R13, R78, R7, RZ, P5, !PT ;  /* 0x000000074e0da210 */ /* 0x000fe40002ffe4ff */
[----:B------:R-:W-:Y:S01]  /*d8a0*/  @!P1 IADD3 R4, P6, R10, R4, RZ ;  /* 0x000000040a049210 */ /* 0x000fe20007fde0ff */
[--C-:B------:R-:W-:Y:S01]  /*d8b0*/  @!P1 IMAD.X R7, R9, 0x1, R5.reuse, P4 ;  /* 0x0000000109079824 */ /* 0x100fe200020e0605 */
[-C--:B------:R-:W-:Y:S01]  /*d8c0*/  @!P0 IADD3 R8, P5, R8, R30.reuse, RZ ;  /* 0x0000001e08088210 */ /* 0x080fe20007fbe0ff */
[----:B------:R0:W5:Y:S01]  /*d8d0*/  @!P2 LD.E.64 R24, desc[UR6][R14.64] ;  /* 0x000000060e18a980 */ /* 0x000162000c101b00 */
[----:B------:R-:W-:Y:S02]  /*d8e0*/  @!P0 IADD3 R10, P4, R10, R30, RZ ;  /* 0x0000001e0a0a8210 */ /* 0x000fe40007f9e0ff */
[----:B------:R-:W-:Y:S01]  /*d8f0*/  CS2R R30, SRZ ;  /* 0x00000000001e7805 */ /* 0x000fe2000001ff00 */
[----:B------:R-:W-:Y:S01]  /*d900*/  @!P1 IMAD.X R5, R78, 0x1, R5, P6 ;  /* 0x000000014e059824 */ /* 0x000fe200030e0605 */
[----:B------:R-:W-:-:S04]  /*d910*/  @!P0 SHF.L.U64.HI R11, R217, 0x1, R11 ;  /* 0x00000001d90b8819 */ /* 0x000fc8000001020b */
[----:B------:R1:W5:Y:S01]  /*d920*/  @!P3 LD.E.64 R30, desc[UR6][R20.64] ;  /* 0x00000006141eb980 */ /* 0x000362000c101b00 */
[--C-:B------:R-:W-:Y:S01]  /*d930*/  @!P0 IMAD.X R9, R9, 0x1, R11.reuse, P5 ;  /* 0x0000000109098824 */ /* 0x100fe200028e060b */
[----:B0-----:R-:W-:Y:S01]  /*d940*/  CS2R R14, SRZ ;  /* 0x00000000000e7805 */ /* 0x001fe2000001ff00 */
[----:B------:R-:W-:-:S05]  /*d950*/  @!P0 IMAD.X R11, R78, 0x1, R11, P4 ;  /* 0x000000014e0b8824 */ /* 0x000fca00020e060b */
[----:B------:R0:W5:Y:S01]  /*d960*/  @!P1 LD.E.64 R14, desc[UR6][R6.64] ;  /* 0x00000006060e9980 */ /* 0x000162000c101b00 */
[----:B-1----:R-:W-:-:S06]  /*d970*/  CS2R R20, SRZ ;  /* 0x0000000000147805 */ /* 0x002fcc000001ff00 */
[----:B------:R1:W5:Y:S01]  /*d980*/  @!P2 LD.E.64 R20, desc[UR6][R12.64] ;  /* 0x000000060c14a980 */ /* 0x000362000c101b00 */
[----:B0-----:R-:W-:-:S06]  /*d990*/  CS2R R6, SRZ ;  /* 0x0000000000067805 */ /* 0x001fcc000001ff00 */
[----:B------:R-:W5:Y:S01]  /*d9a0*/  @!P0 LD.E.64 R6, desc[UR6][R8.64] ;  /* 0x0000000608068980 */ /* 0x000f62000c101b00 */
[----:B-1----:R-:W-:-:S06]  /*d9b0*/  CS2R R12, SRZ ;  /* 0x00000000000c7805 */ /* 0x002fcc000001ff00 */
[----:B------:R0:W5:Y:S02]  /*d9c0*/  @!P1 LD.E.64 R12, desc[UR6][R4.64] ;  /* 0x00000006040c9980 */ /* 0x000164000c101b00 */
[----:B0-----:R-:W-:-:S06]  /*d9d0*/  CS2R R4, SRZ ;  /* 0x0000000000047805 */ /* 0x001fcc000001ff00 */
[----:B------:R0:W5:Y:S02]  /*d9e0*/  @!P0 LD.E.64 R4, desc[UR6][R10.64] ;  /* 0x000000060a048980 */ /* 0x000164000c101b00 */
.L_x_2766:
[----:B------:R-:W-:Y:S05]  /*d9f0*/  BSYNC B1 ;  /* 0x0000000000017941 */ /* 0x000fea0003800000 */
.L_x_2765:
[----:B------:R-:W1:Y:S01]  /*da00*/  SYNCS.PHASECHK.TRANS64.TRYWAIT P0, [R16+URZ+0x38800], R0 ;  /* 0x03880000100075a7 */ /* 0x000e62000800017f */
[----:B--2--5:R-:W-:Y:S01]  /*da10*/  IMAD.MOV.U32 R9, RZ, RZ, R4 ;  /* 0x000000ffff097224 */ /* 0x024fe200078e0004 */
[----:B----4-:R-:W-:Y:S01]  /*da20*/  MOV R8, R5 ;  /* 0x0000000500087202 */ /* 0x010fe20000000f00 */
[----:B0-----:R-:W-:Y:S01]  /*da30*/  IMAD.MOV.U32 R11, RZ, RZ, R12 ;  /* 0x000000ffff0b7224 */ /* 0x001fe200078e000c */
[----:B------:R-:W-:Y:S01]  /*da40*/  BSSY B1, `(.L_x_2767) ;  /* 0x000000b000017945 */ /* 0x000fe20003800000 */
[----:B------:R-:W-:Y:S01]  /*da50*/  IMAD.MOV.U32 R10, RZ, RZ, R13 ;  /* 0x000000ffff0a7224 */ /* 0x000fe200078e000d */
[----:B------:R-:W-:Y:S01]  /*da60*/  PRMT R78, R9, 0x5410, R8 ;  /* 0x00005410094e7816 */ /* 0x000fe20000000008 */
[----:B------:R-:W-:Y:S02]  /*da70*/  IMAD.MOV.U32 R9, RZ, RZ, R20 ;  /* 0x000000ffff097224 */ /* 0x000fe400078e0014 */
[----:B------:R-:W-:Y:S01]  /*da80*/  IMAD.MOV.U32 R8, RZ, RZ, R21 ;  /* 0x000000ffff087224 */ /* 0x000fe200078e0015 */
[----:B------:R-:W-:-:S04]  /*da90*/  PRMT R81, R10, 0x5410, R11 ;  /* 0x000054100a517816 */ /* 0x000fc8000000000b */
[----:B------:R-:W-:Y:S01]  /*daa0*/  PRMT R87, R9, 0x5410, R8 ;  /* 0x0000541009577816 */ /* 0x000fe20000000008 */
[----:B------:R-:W-:Y:S01]  /*dab0*/  IMAD.MOV.U32 R9, RZ, RZ, R30 ;  /* 0x000000ffff097224 */ /* 0x000fe200078e001e */
[----:B------:R-:W-:-:S04]  /*dac0*/  MOV R8, R31 ;  /* 0x0000001f00087202 */ /* 0x000fc80000000f00 */
[----:B------:R-:W-:Y:S01]  /*dad0*/  PRMT R97, R9, 0x5410, R8 ;  /* 0x0000541009617816 */ /* 0x000fe20000000008 */
[----:B-1----:R-:W-:Y:S06]  /*dae0*/  @!P0 BRA `(.L_x_2768) ;  /* 0x0000025c00cc8947 */ /* 0x002fec0003800000 */
.L_x_3095:
[----:B------:R-:W-:Y:S05]  /*daf0*/  BSYNC B1 ;  /* 0x0000000000017941 */ /* 0x000fea0003800000 */
.L_x_2767:
[----:B------:R-:W-:Y:S01]  /*db00*/  IMAD.MOV.U32 R8, RZ, RZ, R32 ;  /* 0x000000ffff087224 */ /* 0x000fe200078e0020 */
[----:B------:R-:W-:Y:S01]  /*db10*/  BSSY B1, `(.L_x_2769) ;  /* 0x00000c6000017945 */ /* 0x000fe20003800000 */
[----:B0-----:R-:W-:-:S05]  /*db20*/  IMAD.MOV.U32 R0, RZ, RZ, R33 ;  /* 0x000000ffff007224 */ /* 0x001fca00078e0021 */
[----:B------:R-:W-:Y:S01]  /*db30*/  PRMT R98, R8, 0x5410, R0 ;  /* 0x0000541008627816 */ /* 0x000fe20000000000 */
[----:B------:R-:W-:Y:S02]  /*db40*/  IMAD.MOV.U32 R8, RZ, RZ, R24 ;  /* 0x000000ffff087224 */ /* 0x000fe400078e0018 */
[----:B------:R-:W-:-:S05]  /*db50*/  IMAD.MOV.U32 R0, RZ, RZ, R25 ;  /* 0x000000ffff007224 */ /* 0x000fca00078e0019 */
[----:B------:R-:W-:Y:S01]  /*db60*/  PRMT R88, R8, 0x5410, R0 ;  /* 0x0000541008587816 */ /* 0x000fe20000000000 */
[----:B------:R-:W-:Y:S01]  /*db70*/  IMAD.MOV.U32 R8, RZ, RZ, R14 ;  /* 0x000000ffff087224 */ /* 0x000fe200078e000e */
[----:B------:R-:W-:Y:S02]  /*db80*/  VIADDMNMX R0, R3, -R231, 0x80, PT ;  /* 0x0000008003007446 */ /* 0x000fe400038009e7 */
[----:B------:R-:W-:Y:S02]  /*db90*/  MOV R3, R15 ;  /* 0x0000000f00037202 */ /* 0x000fe40000000f00 */
[----:B------:R-:W-:Y:S02]  /*dba0*/  ISETP.GE.AND P0, PT, R212, R0, PT ;  /* 0x00000000d400720c */ /* 0x000fe40003f06270 */
[----:B------:R-:W-:Y:S01]  /*dbb0*/  PRMT R85, R8, 0x5410, R3 ;  /* 0x0000541008557816 */ /* 0x000fe20000000003 */
[----:B------:R-:W-:Y:S02]  /*dbc0*/  IMAD.MOV.U32 R3, RZ, RZ, R6 ;  /* 0x000000ffff037224 */ /* 0x000fe400078e0006 */
[----:B------:R-:W-:-:S05]  /*dbd0*/  IMAD.MOV.U32 R8, RZ, RZ, R7 ;  /* 0x000000ffff087224 */ /* 0x000fca00078e0007 */
[----:B------:R-:W-:-:S03]  /*dbe0*/  PRMT R3, R3, 0x5410, R8 ;  /* 0x0000541003037816 */ /* 0x000fc60000000008 */
        /* <DEDUP_REMOVED lines=8> */
[----:B------:R-:W0:Y:S01]  /*dc70*/  LDS.128 R8, [R230] ;  /* 0x00000000e6087984 */ /* 0x000e220000000c00 */
[----:B------:R-:W-:Y:S02]  /*dc80*/  SHF.R.U32.HI R86, RZ, 0x10, R77 ;  /* 0x00000010ff567819 */ /* 0x000fe4000001164d */
[----:B------:R-:W-:Y:S02]  /*dc90*/  SHF.R.U32.HI R93, RZ, 0x10, R75 ;  /* 0x00000010ff5d7819 */ /* 0x000fe4000001164b */
        /* <DEDUP_REMOVED lines=8> */
[--C-:B0-----:R-:W-:Y:S02]  /*dd20*/  HADD2.F32 R95, -RZ, R11.reuse.H1_H1 ;  /* 0x3000000bff5f7230 */ /* 0x101fe40000004100 */
[----:B------:R-:W-:-:S03]  /*dd30*/  HADD2.F32 R94, -RZ, R11.H0_H0 ;  /* 0x2000000bff5e7230 */ /* 0x000fc60000004100 */
[C---:B------:R-:W-:Y:S01]  /*dd40*/  FMUL.FTZ R11, R95.reuse, R86 ;  /* 0x000000565f0b7220 */ /* 0x040fe20000410000 */
[----:B------:R-:W-:-:S03]  /*dd50*/  FMUL.FTZ R95, R95, R93 ;  /* 0x0000005d5f5f7220 */ /* 0x000fc60000410000 */
[C---:B------:R-:W-:Y:S01]  /*dd60*/  FFMA.FTZ R11, R94.reuse, R93, -R11 ;  /* 0x0000005d5e0b7223 */ /* 0x040fe2000001080b */
[----:B------:R-:W-:Y:S01]  /*dd70*/  FFMA.FTZ R86, R94, R86, R95 ;  /* 0x000000565e567223 */ /* 0x000fe2000001005f */
[--C-:B------:R-:W-:Y:S02]  /*dd80*/  HADD2.F32 R94, -RZ, R96.reuse.H0_H0 ;  /* 0x20000060ff5e7230 */ /* 0x100fe40000004100 */
[----:B------:R-:W-:Y:S02]  /*dd90*/  HADD2.F32 R93, -RZ, R96.H1_H1 ;  /* 0x30000060ff5d7230 */ /* 0x000fe40000004100 */
[--C-:B------:R-:W-:Y:S01]  /*dda0*/  HADD2.F32 R96, -RZ, R8.reuse.H1_H1 ;  /* 0x30000008ff607230 */ /* 0x100fe20000004100 */
[----:B------:R-:W-:Y:S01]  /*ddb0*/  F2FP.F16.F32.PACK_AB R11, R86, R11 ;  /* 0x0000000b560b723e */ /* 0x000fe200000000ff */
[----:B------:R-:W-:-:S03]  /*ddc0*/  HADD2.F32 R95, -RZ, R8.H0_H0 ;  /* 0x20000008ff5f7230 */ /* 0x000fc60000004100 */
[C---:B------:R-:W-:Y:S01]  /*ddd0*/  FMUL.FTZ R8, R96.reuse, R93 ;  /* 0x0000005d60087220 */ /* 0x040fe20000410000 */
[----:B------:R-:W-:-:S03]  /*dde0*/  FMUL.FTZ R96, R96, R94 ;  /* 0x0000005e60607220 */ /* 0x000fc60000410000 */
[C---:B------:R-:W-:Y:S01]  /*ddf0*/  FFMA.FTZ R8, R95.reuse, R94, -R8 ;  /* 0x0000005e5f087223 */ /* 0x040fe20000010808 */
[--C-:B------:R-:W-:Y:S02]  /*de00*/  HADD2.F32 R94, -RZ, R10.reuse.H1_H1 ;  /* 0x3000000aff5e7230 */ /* 0x100fe40000004100 */
[----:B------:R-:W-:Y:S01]  /*de10*/  FFMA.FTZ R93, R95, R93, R96 ;  /* 0x0000005d5f5d7223 */ /* 0x000fe20000010060 */
[----:B------:R-:W-:Y:S02]  /*de20*/  HADD2.F32 R10, -RZ, R10.H0_H0 ;  /* 0x2000000aff0a7230 */ /* 0x000fe40000004100 */
[C---:B------:R-:W-:Y:S01]  /*de30*/  FMUL.FTZ R95, R94.reuse, R77 ;  /* 0x0000004d5e5f7220 */ /* 0x040fe20000410000 */
[-C--:B------:R-:W-:Y:S01]  /*de40*/  FMUL.FTZ R94, R94, R75.reuse ;  /* 0x0000004b5e5e7220 */ /* 0x080fe20000410000 */
[----:B------:R-:W-:Y:S02]  /*de50*/  F2FP.F16.F32.PACK_AB R8, R93, R8 ;  /* 0x000000085d08723e */ /* 0x000fe400000000ff */
[----:B------:R-:W-:Y:S01]  /*de60*/  FFMA.FTZ R95, R10, R75, -R95 ;  /* 0x0000004b0a5f7223 */ /* 0x000fe2000001085f */
[----:B------:R-:W-:-:S02]  /*de70*/  HADD2.F32 R75, -RZ, R9.H1_H1 ;  /* 0x30000009ff4b7230 */ /* 0x000fc40000004100 */
[----:B------:R-:W-:Y:S01]  /*de80*/  FFMA.FTZ R10, R10, R77, R94 ;  /* 0x0000004d0a0a7223 */ /* 0x000fe2000001005e */
[----:B------:R-:W-:Y:S02]  /*de90*/  HADD2.F32 R9, -RZ, R9.H0_H0 ;  /* 0x20000009ff097230 */ /* 0x000fe40000004100 */
[C---:B------:R-:W-:Y:S01]  /*dea0*/  FMUL.FTZ R77, R75.reuse, R76 ;  /* 0x0000004c4b4d7220 */ /* 0x040fe20000410000 */
[-C--:B------:R-:W-:Y:S01]  /*deb0*/  FMUL.FTZ R75, R75, R74.reuse ;  /* 0x0000004a4b4b7220 */ /* 0x080fe20000410000 */
[----:B------:R-:W-:Y:S02]  /*dec0*/  F2FP.F16.F32.PACK_AB R10, R10, R95 ;  /* 0x0000005f0a0a723e */ /* 0x000fe400000000ff */
[C---:B------:R-:W-:Y:S01]  /*ded0*/  FFMA.FTZ R74, R9.reuse, R74, -R77 ;  /* 0x0000004a094a7223 */ /* 0x040fe2000001084d */
[----:B------:R-:W-:-:S05]  /*dee0*/  FFMA.FTZ R9, R9, R76, R75 ;  /* 0x0000004c09097223 */ /* 0x000fca000001004b */
[----:B------:R-:W-:-:S05]  /*def0*/  F2FP.F16.F32.PACK_AB R9, R9, R74 ;  /* 0x0000004a0909723e */ /* 0x000fca00000000ff */
[----:B------:R0:W-:Y:S02]  /*df00*/  STS.128 [R230], R8 ;  /* 0x00000008e6007388 */ /* 0x0001e40000000c00 */
.L_x_2772:
[----:B------:R-:W-:Y:S05]  /*df10*/  BSYNC B2 ;  /* 0x0000000000027941 */ /* 0x000fea0003800000 */
.L_x_2771:
[----:B------:R-:W-:Y:S04]  /*df20*/  BSSY B2, `(.L_x_2773) ;  /* 0x000002c000027945 */ /* 0x000fe80003800000 */
[----:B------:R-:W-:Y:S05]  /*df30*/  @P1 BRA `(.L_x_2774) ;  /* 0x0000000000a81947 */ /* 0x000fea0003800000 */
[----:B0-----:R-:W0:Y:S01]  /*df40*/  LDS.128 R8, [R230+0x4000] ;  /* 0x00400000e6087984 */ /* 0x001e220000000c00 */
        /* <DEDUP_REMOVED lines=16> */
[----:B------:R-:W-:Y:S02]  /*e050*/  HADD2.F32 R75, -RZ, R112.H1_H1 ;  /* 0x30000070ff4b7230 */ /* 0x000fe40000004100 */
[----:B------:R-:W-:Y:S02]  /*e060*/  HADD2.F32 R77, -RZ, R8.H1_H1 ;  /* 0x30000008ff4d7230 */ /* 0x000fe40000004100 */
        /* <DEDUP_REMOVED lines=22> */
[----:B------:R1:W-:Y:S02]  /*e1d0*/  STS.128 [R230+0x4000], R8 ;  /* 0x00400008e6007388 */ /* 0x0003e40000000c00 */
.L_x_2774:
[----:B------:R-:W-:Y:S05]  /*e1e0*/  BSYNC B2 ;  /* 0x0000000000027941 */ /* 0x000fea0003800000 */
.L_x_2773:
[----:B------:R-:W-:Y:S04]  /*e1f0*/  BSSY B2, `(.L_x_2775) ;  /* 0x000002c000027945 */ /* 0x000fe80003800000 */
[----:B------:R-:W-:Y:S05]  /*e200*/  @P2 BRA `(.L_x_2776) ;  /* 0x0000000000a82947 */ /* 0x000fea0003800000 */
[----:B01----:R-:W0:Y:S01]  /*e210*/  LDS.128 R8, [R230+0x8000] ;  /* 0x00800000e6087984 */ /* 0x003e220000000c00 */
[----:B------:R-:W-:Y:S01]  /*e220*/  SHF.R.U32.HI R70, RZ, 0x10, R69 ;  /* 0x00000010ff467819 */ /* 0x000fe20000011645 */
[----:B------:R-:W-:Y:S01]  /*e230*/  HADD2.F32 R75, -RZ, R109.H0_H0 ;  /* 0x2000006dff4b7230 */ /* 0x000fe20000004100 */
        /* <DEDUP_REMOVED lines=8> */
[--C-:B0-----:R-:W-:Y:S02]  /*e2c0*/  HADD2.F32 R72, -RZ, R11.reuse.H1_H1 ;  /* 0x3000000bff487230 */ /* 0x101fe40000004100 */
[----:B------:R-:W-:-:S03]  /*e2d0*/  HADD2.F32 R11, -RZ, R11.H0_H0 ;  /* 0x2000000bff0b7230 */ /* 0x000fc60000004100 */
[C---:B------:R-:W-:Y:S01]  /*e2e0*/  FMUL.FTZ R73, R72.reuse, R70 ;  /* 0x0000004648497220 */ /* 0x040fe20000410000 */
[----:B------:R-:W-:-:S03]  /*e2f0*/  FMUL.FTZ R72, R72, R71 ;  /* 0x0000004748487220 */ /* 0x000fc60000410000 */
[C---:B------:R-:W-:Y:S01]  /*e300*/  FFMA.FTZ R67, R11.reuse, R71, -R73 ;  /* 0x000000470b437223 */ /* 0x040fe20000010849 */
[----:B------:R-:W-:Y:S02]  /*e310*/  HADD2.F32 R71, -RZ, R8.H1_H1 ;  /* 0x30000008ff477230 */ /* 0x000fe40000004100 */
[----:B------:R-:W-:Y:S01]  /*e320*/  FFMA.FTZ R11, R11, R70, R72 ;  /* 0x000000460b0b7223 */ /* 0x000fe20000010048 */
[----:B------:R-:W-:Y:S02]  /*e330*/  HADD2.F32 R70, -RZ, R110.H0_H0 ;  /* 0x2000006eff467230 */ /* 0x000fe40000004100 */
[----:B------:R-:W-:Y:S02]  /*e340*/  HADD2.F32 R72, -RZ, R8.H0_H0 ;  /* 0x20000008ff487230 */ /* 0x000fe40000004100 */
[C---:B------:R-:W-:Y:S01]  /*e350*/  FMUL.FTZ R74, R71.reuse, R69 ;  /* 0x00000045474a7220 */ /* 0x040fe20000410000 */
[--C-:B------:R-:W-:Y:S02]  /*e360*/  HADD2.F32 R8, -RZ, R10.reuse.H0_H0 ;  /* 0x2000000aff087230 */ /* 0x100fe40000004100 */
[----:B------:R-:W-:Y:S01]  /*e370*/  FMUL.FTZ R71, R71, R70 ;  /* 0x0000004647477220 */ /* 0x000fe20000410000 */
[----:B------:R-:W-:-:S02]  /*e380*/  HADD2.F32 R10, -RZ, R10.H1_H1 ;  /* 0x3000000aff0a7230 */ /* 0x000fc40000004100 */
[C---:B------:R-:W-:Y:S01]  /*e390*/  FFMA.FTZ R74, R72.reuse, R70, -R74 ;  /* 0x00000046484a7223 */ /* 0x040fe2000001084a */
[----:B------:R-:W-:Y:S02]  /*e3a0*/  HADD2.F32 R73, -RZ, R9.H0_H0 ;  /* 0x20000009ff497230 */ /* 0x000fe40000004100 */
[----:B------:R-:W-:Y:S01]  /*e3b0*/  FFMA.FTZ R71, R72, R69, R71 ;  /* 0x0000004548477223 */ /* 0x000fe20000010047 */
[----:B------:R-:W-:Y:S02]  /*e3c0*/  HADD2.F32 R70, -RZ, R109.H1_H1 ;  /* 0x3000006dff467230 */ /* 0x000fe40000004100 */
[C---:B------:R-:W-:Y:S01]  /*e3d0*/  FMUL.FTZ R72, R10.reuse, R75 ;  /* 0x0000004b0a487220 */ /* 0x040fe20000410000 */
[----:B------:R-:W-:Y:S01]  /*e3e0*/  HADD2.F32 R9, -RZ, R9.H1_H1 ;  /* 0x30000009ff097230 */ /* 0x000fe20000004100 */
[----:B------:R-:W-:Y:S01]  /*e3f0*/  F2FP.F16.F32.PACK_AB R11, R11, R67 ;  /* 0x000000430b0b723e */ /* 0x000fe200000000ff */
[-C--:B------:R-:W-:Y:S01]  /*e400*/  FMUL.FTZ R69, R10, R70.reuse ;  /* 0x000000460a457220 */ /* 0x080fe20000410000 */
[----:B------:R-:W-:-:S02]  /*e410*/  FFMA.FTZ R72, R8, R70, R72 ;  /* 0x0000004608487223 */ /* 0x000fc40000010048 */
[C---:B------:R-:W-:Y:S01]  /*e420*/  FMUL.FTZ R10, R9.reuse, R68 ;  /* 0x00000044090a7220 */ /* 0x040fe20000410000 */
[----:B------:R-:W-:Y:S01]  /*e430*/  FMUL.FTZ R9, R9, R66 ;  /* 0x0000004209097220 */ /* 0x000fe20000410000 */
[----:B------:R-:W-:Y:S01]  /*e440*/  FFMA.FTZ R69, R8, R75, -R69 ;  /* 0x0000004b08457223 */ /* 0x000fe20000010845 */
[----:B------:R-:W-:Y:S01]  /*e450*/  F2FP.F16.F32.PACK_AB R8, R71, R74 ;  /* 0x0000004a4708723e */ /* 0x000fe200000000ff */
[C---:B------:R-:W-:Y:S01]  /*e460*/  FFMA.FTZ R66, R73.reuse, R66, -R10 ;  /* 0x0000004249427223 */ /* 0x040fe2000001080a */
[----:B------:R-:W-:Y:S02]  /*e470*/  FFMA.FTZ R9, R73, R68, R9 ;  /* 0x0000004449097223 */ /* 0x000fe40000010009 */
[----:B------:R-:W-:-:S03]  /*e480*/  F2FP.F16.F32.PACK_AB R10, R72, R69 ;  /* 0x00000045480a723e */ /* 0x000fc600000000ff */
[----:B------:R-:W-:-:S05]  /*e490*/  F2FP.F16.F32.PACK_AB R9, R9, R66 ;  /* 0x000000420909723e */ /* 0x000fca00000000ff */
[----:B------:R2:W-:Y:S02]  /*e4a0*/  STS.128 [R230+0x8000], R8 ;  /* 0x00800008e6007388 */ /* 0x0005e40000000c00 */
.L_x_2776:
[----:B------:R-:W-:Y:S05]  /*e4b0*/  BSYNC B2 ;  /* 0x0000000000027941 */ /* 0x000fea0003800000 */
.L_x_2775:
[----:B------:R-:W-:Y:S05]  /*e4c0*/  @P3 BRA `(.L_x_2770) ;  /* 0x0000000000a83947 */ /* 0x000fea0003800000 */
[----:B012---:R-:W0:Y:S01]  /*e4d0*/  LDS.128 R8, [R230+0xc000] ;  /* 0x00c00000e6087984 */ /* 0x007e220000000c00 */
        /* <DEDUP_REMOVED lines=41> */
.L_x_2770:
[----:B------:R-:W-:Y:S05]  /*e770*/  BSYNC B1 ;  /* 0x0000000000017941 */ /* 0x000fea0003800000 */
.L_x_2769:
        /* <DEDUP_REMOVED lines=12> */
[--C-:B------:R-:W-:Y:S01]  /*e840*/  SHF.R.U64 R58, R58, 0x10, R59.reuse ;  /* 0x000000103a3a7819 */ /* 0x100fe2000000123b */
[--C-:B------:R-:W-:Y:S01]  /*e850*/  HADD2.F32 R64, -RZ, R106.reuse.H0_H0 ;  /* 0x2000006aff407230 */ /* 0x100fe20000004100 */
        /* <DEDUP_REMOVED lines=8> */
[----:B------:R-:W-:Y:S02]  /*e8e0*/  HADD2.F32 R105, -RZ, R105.H1_H1 ;  /* 0x30000069ff697230 */ /* 0x000fe40000004100 */
[----:B------:R-:W-:Y:S02]  /*e8f0*/  HADD2.F32 R59, -RZ, R59.H0_H0 ;  /* 0x2000003bff3b7230 */ /* 0x000fe40000004100 */
[--C-:B0-----:R-:W-:Y:S02]  /*e900*/  HADD2.F32 R63, -RZ, R11.reuse.H0_H0 ;  /* 0x2000000bff3f7230 */ /* 0x101fe40000004100 */
[----:B------:R-:W-:Y:S02]  /*e910*/  HADD2.F32 R11, -RZ, R11.H1_H1 ;  /* 0x3000000bff0b7230 */ /* 0x000fe40000004100 */
[----:B------:R-:W-:-:S02]  /*e920*/  HADD2.F32 R65, -RZ, R8.H0_H0 ;  /* 0x20000008ff417230 */ /* 0x000fc40000004100 */
[----:B------:R-:W-:Y:S02]  /*e930*/  HADD2.F32 R8, -RZ, R8.H1_H1 ;  /* 0x30000008ff087230 */ /* 0x000fe40000004100 */
[C---:B------:R-:W-:Y:S01]  /*e940*/  FMUL.FTZ R68, R11.reuse, R60 ;  /* 0x0000003c0b447220 */ /* 0x040fe20000410000 */
[--C-:B------:R-:W-:Y:S02]  /*e950*/  HADD2.F32 R66, -RZ, R10.reuse.H0_H0 ;  /* 0x2000000aff427230 */ /* 0x100fe40000004100 */
[----:B------:R-:W-:Y:S01]  /*e960*/  FMUL.FTZ R11, R11, R62 ;  /* 0x0000003e0b0b7220 */ /* 0x000fe20000410000 */
[----:B------:R-:W-:Y:S02]  /*e970*/  HADD2.F32 R10, -RZ, R10.H1_H1 ;  /* 0x3000000aff0a7230 */ /* 0x000fe40000004100 */
[----:B------:R-:W-:Y:S01]  /*e980*/  FMUL.FTZ R69, R8, R64 ;  /* 0x0000004008457220 */ /* 0x000fe20000410000 */
[--C-:B------:R-:W-:Y:S02]  /*e990*/  HADD2.F32 R67, -RZ, R9.reuse.H0_H0 ;  /* 0x20000009ff437230 */ /* 0x100fe40000004100 */
[----:B------:R-:W-:Y:S01]  /*e9a0*/  FFMA.FTZ R11, R63, R60, R11 ;  /* 0x0000003c3f0b7223 */ /* 0x000fe2000001000b */
[----:B------:R-:W-:-:S02]  /*e9b0*/  HADD2.F32 R9, -RZ, R9.H1_H1 ;  /* 0x30000009ff097230 */ /* 0x000fc40000004100 */
[-C--:B------:R-:W-:Y:S01]  /*e9c0*/  FMUL.FTZ R8, R8, R61.reuse ;  /* 0x0000003d08087220 */ /* 0x080fe20000410000 */
[----:B------:R-:W-:Y:S01]  /*e9d0*/  FFMA.FTZ R69, R65, R61, -R69 ;  /* 0x0000003d41457223 */ /* 0x000fe20000010845 */
[C---:B------:R-:W-:Y:S01]  /*e9e0*/  FMUL.FTZ R60, R10.reuse, R106 ;  /* 0x0000006a0a3c7220 */ /* 0x040fe20000410000 */
[----:B------:R-:W-:Y:S01]  /*e9f0*/  FMUL.FTZ R61, R10, R105 ;  /* 0x000000690a3d7220 */ /* 0x000fe20000410000 */
[C---:B------:R-:W-:Y:S01]  /*ea00*/  FMUL.FTZ R10, R9.reuse, R59 ;  /* 0x0000003b090a7220 */ /* 0x040fe20000410000 */
[----:B------:R-:W-:Y:S01]  /*ea10*/  FMUL.FTZ R9, R9, R58 ;  /* 0x0000003a09097220 */ /* 0x000fe20000410000 */
[----:B------:R-:W-:Y:S01]  /*ea20*/  FFMA.FTZ R68, R63, R62, -R68 ;  /* 0x0000003e3f447223 */ /* 0x000fe20000010844 */
[----:B------:R-:W-:Y:S01]  /*ea30*/  FFMA.FTZ R8, R65, R64, R8 ;  /* 0x0000004041087223 */ /* 0x000fe20000010008 */
        /* <DEDUP_REMOVED lines=9> */
.L_x_2780:
[----:B------:R-:W-:Y:S05]  /*ead0*/  BSYNC B2 ;  /* 0x0000000000027941 */ /* 0x000fea0003800000 */
.L_x_2779:
[----:B------:R-:W-:Y:S04]  /*eae0*/  BSSY B2, `(.L_x_2781) ;  /* 0x000002c000027945 */ /* 0x000fe80003800000 */
[----:B------:R-:W-:Y:S05]  /*eaf0*/  @P1 BRA `(.L_x_2782) ;  /* 0x0000000000a81947 */ /* 0x000fea0003800000 */
[----:B0-----:R-:W0:Y:S01]  /*eb00*/  LDS.128 R8, [R230+0x5000] ;  /* 0x00500000e6087984 */ /* 0x001e220000000c00 */
[----:B------:R-:W-:Y:S01]  /*eb10*/  SHF.R.U64 R54, R54, 0x10, R55 ;  /* 0x0000001036367819 */ /* 0x000fe20000001237 */
[--C-:B------:R-:W-:Y:S01]  /*eb20*/  HADD2.F32 R58, -RZ, R104.reuse.H0_H0 ;  /* 0x20000068ff3a7230 */ /* 0x100fe20000004100 */
[----:B------:R-:W-:Y:S01]  /*eb30*/  SHF.R.U64 R56, R56, 0x10, R57 ;  /* 0x0000001038387819 */ /* 0x000fe20000001239 */
[--C-:B------:R-:W-:Y:S01]  /*eb40*/  HADD2.F32 R60, -RZ, R103.reuse.H0_H0 ;  /* 0x20000067ff3c7230 */ /* 0x100fe20000004100 */
[----:B------:R-:W-:Y:S01]  /*eb50*/  SHF.R.U32.HI R55, RZ, 0x10, R55 ;  /* 0x00000010ff377819 */ /* 0x000fe20000011637 */
[----:B------:R-:W-:Y:S01]  /*eb60*/  HADD2.F32 R103, -RZ, R103.H1_H1 ;  /* 0x30000067ff677230 */ /* 0x000fe20000004100 */
[----:B------:R-:W-:Y:S01]  /*eb70*/  SHF.R.U32.HI R57, RZ, 0x10, R57 ;  /* 0x00000010ff397819 */ /* 0x000fe20000011639 */
[----:B------:R-:W-:Y:S02]  /*eb80*/  HADD2.F32 R104, -RZ, R104.H1_H1 ;  /* 0x30000068ff687230 */ /* 0x000fe40000004100 */
[----:B------:R-:W-:-:S02]  /*eb90*/  HADD2.F32 R55, -RZ, R55.H0_H0 ;  /* 0x20000037ff377230 */ /* 0x000fc40000004100 */
[----:B------:R-:W-:Y:S02]  /*eba0*/  HADD2.F32 R57, -RZ, R57.H0_H0 ;  /* 0x20000039ff397230 */ /* 0x000fe40000004100 */
[----:B------:R-:W-:Y:S02]  /*ebb0*/  HADD2.F32 R54, -RZ, R54.H0_H0 ;  /* 0x20000036ff367230 */ /* 0x000fe40000004100 */
[----:B------:R-:W-:Y:S02]  /*ebc0*/  HADD2.F32 R56, -RZ, R56.H0_H0 ;  /* 0x20000038ff387230 */ /* 0x000fe40000004100 */
[--C-:B0-----:R-:W-:Y:S02]  /*ebd0*/  HADD2.F32 R59, -RZ, R11.reuse.H0_H0 ;  /* 0x2000000bff3b7230 */ /* 0x101fe40000004100 */
[----:B------:R-:W-:Y:S02]  /*ebe0*/  HADD2.F32 R11, -RZ, R11.H1_H1 ;  /* 0x3000000bff0b7230 */ /* 0x000fe40000004100 */
[----:B------:R-:W-:-:S02]  /*ebf0*/  HADD2.F32 R62, -RZ, R10.H0_H0 ;  /* 0x2000000aff3e7230 */ /* 0x000fc40000004100 */
[----:B------:R-:W-:Y:S02]  /*ec00*/  HADD2.F32 R61, -RZ, R8.H0_H0 ;  /* 0x20000008ff3d7230 */ /* 0x000fe40000004100 */
[C---:B------:R-:W-:Y:S01]  /*ec10*/  FMUL.FTZ R64, R11.reuse, R55 ;  /* 0x000000370b407220 */ /* 0x040fe20000410000 */
[----:B------:R-:W-:Y:S02]  /*ec20*/  HADD2.F32 R10, -RZ, R10.H1_H1 ;  /* 0x3000000aff0a7230 */ /* 0x000fe40000004100 */
[-C--:B------:R-:W-:Y:S01]  /*ec30*/  FMUL.FTZ R11, R11, R57.reuse ;  /* 0x000000390b0b7220 */ /* 0x080fe20000410000 */
[--C-:B------:R-:W-:Y:S02]  /*ec40*/  HADD2.F32 R63, -RZ, R9.reuse.H0_H0 ;  /* 0x20000009ff3f7230 */ /* 0x100fe40000004100 */
[C---:B------:R-:W-:Y:S01]  /*ec50*/  FFMA.FTZ R64, R59.reuse, R57, -R64 ;  /* 0x000000393b407223 */ /* 0x040fe20000010840 */
[----:B------:R-:W-:Y:S02]  /*ec60*/  HADD2.F32 R8, -RZ, R8.H1_H1 ;  /* 0x30000008ff087230 */ /* 0x000fe40000004100 */
[----:B------:R-:W-:Y:S01]  /*ec70*/  FFMA.FTZ R11, R59, R55, R11 ;  /* 0x000000373b0b7223 */ /* 0x000fe2000001000b */
[----:B------:R-:W-:-:S02]  /*ec80*/  HADD2.F32 R9, -RZ, R9.H1_H1 ;  /* 0x30000009ff097230 */ /* 0x000fc40000004100 */
[CC--:B------:R-:W-:Y:S01]  /*ec90*/  FMUL.FTZ R55, R10.reuse, R103.reuse ;  /* 0x000000670a377220 */ /* 0x0c0fe20000410000 */
[----:B------:R-:W-:Y:S01]  /*eca0*/  FMUL.FTZ R57, R10, R104 ;  /* 0x000000680a397220 */ /* 0x000fe20000410000 */
[C---:B------:R-:W-:Y:S01]  /*ecb0*/  FMUL.FTZ R65, R8.reuse, R60 ;  /* 0x0000003c08417220 */ /* 0x040fe20000410000 */
[----:B------:R-:W-:Y:S01]  /*ecc0*/  FMUL.FTZ R8, R8, R58 ;  /* 0x0000003a08087220 */ /* 0x000fe20000410000 */
[C---:B------:R-:W-:Y:S01]  /*ecd0*/  FMUL.FTZ R10, R9.reuse, R54 ;  /* 0x00000036090a7220 */ /* 0x040fe20000410000 */
[----:B------:R-:W-:Y:S01]  /*ece0*/  FMUL.FTZ R9, R9, R56 ;  /* 0x0000003809097220 */ /* 0x000fe20000410000 */
[C---:B------:R-:W-:Y:S01]  /*ecf0*/  FFMA.FTZ R65, R61.reuse, R58, -R65 ;  /* 0x0000003a3d417223 */ /* 0x040fe20000010841 */
        /* <DEDUP_REMOVED lines=10> */
.L_x_2782:
[----:B------:R-:W-:Y:S05]  /*eda0*/  BSYNC B2 ;  /* 0x0000000000027941 */ /* 0x000fea0003800000 */
.L_x_2781:
[----:B------:R-:W-:Y:S04]  /*edb0*/  BSSY B2, `(.L_x_2783) ;  /* 0x000002c000027945 */ /* 0x000fe80003800000 */
[----:B------:R-:W-:Y:S05]  /*edc0*/  @P2 BRA `(.L_x_2784) ;  /* 0x0000000000a82947 */ /* 0x000fea0003800000 */
[----:B01----:R-:W0:Y:S01]  /*edd0*/  LDS.128 R8, [R230+0x9000] ;  /* 0x00900000e6087984 */ /* 0x003e220000000c00 */
        /* <DEDUP_REMOVED lines=31> */
[C---:B------:R-:W-:Y:S01]  /*efd0*/  FFMA.FTZ R61, R57.reuse, R54, -R61 ;  /* 0x00000036393d7223 */ /* 0x040fe2000001083d */
[----:B------:R-:W-:Y:S01]  /*efe0*/  FFMA.FTZ R8, R57, R56, R8 ;  /* 0x0000003839087223 */ /* 0x000fe20000010008 */
        /* <DEDUP_REMOVED lines=8> */
.L_x_2784:
[----:B------:R-:W-:Y:S05]  /*f070*/  BSYNC B2 ;  /* 0x0000000000027941 */ /* 0x000fea0003800000 */
.L_x_2783:
[----:B------:R-:W-:Y:S05]  /*f080*/  @P3 BRA `(.L_x_2778) ;  /* 0x0000000000a83947 */ /* 0x000fea0003800000 */
[----:B012---:R-:W0:Y:S01]  /*f090*/  LDS.128 R8, [R230+0xd000] ;  /* 0x00d00000e6087984 */ /* 0x007e220000000c00 */
[----:B------:R-:W-:Y:S02]  /*f0a0*/  SHF.R.U32.HI R53, RZ, 0x10, R47 ;  /* 0x00000010ff357819 */ /* 0x000fe4000001162f */
[----:B------:R-:W-:Y:S02]  /*f0b0*/  SHF.R.U32.HI R51, RZ, 0x10, R49 ;  /* 0x00000010ff337819 */ /* 0x000fe40000011631 */
[----:B------:R-:W-:Y:S01]  /*f0c0*/  SHF.R.U64 R46, R46, 0x10, R47 ;  /* 0x000000102e2e7819 */ /* 0x000fe2000000122f */
[----:B------:R-:W-:Y:S01]  /*f0d0*/  HADD2.F32 R53, -RZ, R53.H0_H0 ;  /* 0x20000035ff357230 */ /* 0x000fe20000004100 */
[----:B------:R-:W-:Y:S01]  /*f0e0*/  SHF.R.U64 R48, R48, 0x10, R49 ;  /* 0x0000001030307819 */ /* 0x000fe20000001231 */
[----:B------:R-:W-:Y:S02]  /*f0f0*/  HADD2.F32 R51, -RZ, R51.H0_H0 ;  /* 0x20000033ff337230 */ /* 0x000fe40000004100 */
[----:B------:R-:W-:-:S02]  /*f100*/  HADD2.F32 R47, -RZ, R92.H1_H1 ;  /* 0x3000005cff2f7230 */ /* 0x000fc40000004100 */
[--C-:B------:R-:W-:Y:S02]  /*f110*/  HADD2.F32 R49, -RZ, R91.reuse.H1_H1 ;  /* 0x3000005bff317230 */ /* 0x100fe40000004100 */
[----:B------:R-:W-:Y:S02]  /*f120*/  HADD2.F32 R91, -RZ, R91.H0_H0 ;  /* 0x2000005bff5b7230 */ /* 0x000fe40000004100 */
[----:B------:R-:W-:Y:S02]  /*f130*/  HADD2.F32 R46, -RZ, R46.H0_H0 ;  /* 0x2000002eff2e7230 */ /* 0x000fe40000004100 */
[----:B------:R-:W-:Y:S02]  /*f140*/  HADD2.F32 R48, -RZ, R48.H0_H0 ;  /* 0x20000030ff307230 */ /* 0x000fe40000004100 */
[--C-:B0-----:R-:W-:Y:S02]  /*f150*/  HADD2.F32 R56, -RZ, R11.reuse.H1_H1 ;  /* 0x3000000bff387230 */ /* 0x101fe40000004100 */
[----:B------:R-:W-:-:S02]  /*f160*/  HADD2.F32 R52, -RZ, R11.H0_H0 ;  /* 0x2000000bff347230 */ /* 0x000fc40000004100 */
[--C-:B------:R-:W-:Y:S02]  /*f170*/  HADD2.F32 R54, -RZ, R8.reuse.H1_H1 ;  /* 0x30000008ff367230 */ /* 0x100fe40000004100 */
[C---:B------:R-:W-:Y:S01]  /*f180*/  FMUL.FTZ R57, R56.reuse, R53 ;  /* 0x0000003538397220 */ /* 0x040fe20000410000 */
[-C--:B------:R-:W-:Y:S01]  /*f190*/  FMUL.FTZ R56, R56, R51.reuse ;  /* 0x0000003338387220 */ /* 0x080fe20000410000 */
[----:B------:R-:W-:Y:S02]  /*f1a0*/  HADD2.F32 R50, -RZ, R8.H0_H0 ;  /* 0x20000008ff327230 */ /* 0x000fe40000004100 */
[C---:B------:R-:W-:Y:S01]  /*f1b0*/  FFMA.FTZ R51, R52.reuse, R51, -R57 ;  /* 0x0000003334337223 */ /* 0x040fe20000010839 */
[--C-:B------:R-:W-:Y:S02]  /*f1c0*/  HADD2.F32 R8, -RZ, R10.reuse.H0_H0 ;  /* 0x2000000aff087230 */ /* 0x100fe40000004100 */
[----:B------:R-:W-:Y:S01]  /*f1d0*/  FFMA.FTZ R52, R52, R53, R56 ;  /* 0x0000003534347223 */ /* 0x000fe20000010038 */
[----:B------:R-:W-:-:S02]  /*f1e0*/  HADD2.F32 R10, -RZ, R10.H1_H1 ;  /* 0x3000000aff0a7230 */ /* 0x000fc40000004100 */
[C---:B------:R-:W-:Y:S01]  /*f1f0*/  FMUL.FTZ R55, R54.reuse, R47 ;  /* 0x0000002f36377220 */ /* 0x040fe20000410000 */
[--C-:B------:R-:W-:Y:S02]  /*f200*/  HADD2.F32 R11, -RZ, R9.reuse.H0_H0 ;  /* 0x20000009ff0b7230 */ /* 0x100fe40000004100 */
[-C--:B------:R-:W-:Y:S01]  /*f210*/  FMUL.FTZ R57, R54, R49.reuse ;  /* 0x0000003136397220 */ /* 0x080fe20000410000 */
[----:B------:R-:W-:Y:S02]  /*f220*/  HADD2.F32 R53, -RZ, R92.H0_H0 ;  /* 0x2000005cff357230 */ /* 0x000fe40000004100 */
[C---:B------:R-:W-:Y:S01]  /*f230*/  FFMA.FTZ R49, R50.reuse, R49, -R55 ;  /* 0x0000003132317223 */ /* 0x040fe20000010837 */
[----:B------:R-:W-:Y:S02]  /*f240*/  HADD2.F32 R9, -RZ, R9.H1_H1 ;  /* 0x30000009ff097230 */ /* 0x000fe40000004100 */
[----:B------:R-:W-:Y:S01]  /*f250*/  FFMA.FTZ R50, R50, R47, R57 ;  /* 0x0000002f32327223 */ /* 0x000fe20000010039 */
[C---:B------:R-:W-:Y:S01]  /*f260*/  FMUL.FTZ R54, R10.reuse, R91 ;  /* 0x0000005b0a367220 */ /* 0x040fe20000410000 */
[----:B------:R-:W-:Y:S01]  /*f270*/  FMUL.FTZ R55, R10, R53 ;  /* 0x000000350a377220 */ /* 0x000fe20000410000 */
[C---:B------:R-:W-:Y:S01]  /*f280*/  FMUL.FTZ R10, R9.reuse, R46 ;  /* 0x0000002e090a7220 */ /* 0x040fe20000410000 */
[----:B------:R-:W-:-:S02]  /*f290*/  FMUL.FTZ R47, R9, R48 ;  /* 0x00000030092f7220 */ /* 0x000fc40000410000 */
[C---:B------:R-:W-:Y:S01]  /*f2a0*/  FFMA.FTZ R55, R8.reuse, R91, -R55 ;  /* 0x0000005b08377223 */ /* 0x040fe20000010837 */
[----:B------:R-:W-:Y:S01]  /*f2b0*/  FFMA.FTZ R54, R8, R53, R54 ;  /* 0x0000003508367223 */ /* 0x000fe20000010036 */
[C---:B------:R-:W-:Y:S01]  /*f2c0*/  FFMA.FTZ R9, R11.reuse, R48, -R10 ;  /* 0x000000300b097223 */ /* 0x040fe2000001080a */
[----:B------:R-:W-:Y:S01]  /*f2d0*/  FFMA.FTZ R46, R11, R46, R47 ;  /* 0x0000002e0b2e7223 */ /* 0x000fe2000001002f */
[----:B------:R-:W-:Y:S02]  /*f2e0*/  F2FP.F16.F32.PACK_AB R11, R52, R51 ;  /* 0x00000033340b723e */ /* 0x000fe400000000ff */
[----:B------:R-:W-:Y:S02]  /*f2f0*/  F2FP.F16.F32.PACK_AB R10, R54, R55 ;  /* 0x00000037360a723e */ /* 0x000fe400000000ff */
[----:B------:R-:W-:Y:S02]  /*f300*/  F2FP.F16.F32.PACK_AB R8, R50, R49 ;  /* 0x000000313208723e */ /* 0x000fe400000000ff */
[----:B------:R-:W-:-:S05]  /*f310*/  F2FP.F16.F32.PACK_AB R9, R46, R9 ;  /* 0x000000092e09723e */ /* 0x000fca00000000ff */
[----:B------:R3:W-:Y:S02]  /*f320*/  STS.128 [R230+0xd000], R8 ;  /* 0x00d00008e6007388 */ /* 0x0007e40000000c00 */
.L_x_2778:
[----:B------:R-:W-:Y:S05]  /*f330*/  BSYNC B1 ;  /* 0x0000000000017941 */ /* 0x000fea0003800000 */
.L_x_2777:
        /* <DEDUP_REMOVED lines=23> */
[--C-:B0-----:R-:W-:Y:S02]  /*f4b0*/  HADD2.F32 R47, -RZ, R11.reuse.H1_H1 ;  /* 0x3000000bff2f7230 */ /* 0x101fe40000004100 */
        /* <DEDUP_REMOVED lines=29> */
.L_x_2788:
[----:B------:R-:W-:Y:S05]  /*f690*/  BSYNC B2 ;  /* 0x0000000000027941 */ /* 0x000fea0003800000 */
.L_x_2787:
[----:B------:R-:W-:Y:S04]  /*f6a0*/  BSSY B2, `(.L_x_2789) ;  /* 0x000002c000027945 */ /* 0x000fe80003800000 */
[----:B------:R-:W-:Y:S05]  /*f6b0*/  @P1 BRA `(.L_x_2790) ;  /* 0x0000000000a81947 */ /* 0x000fea0003800000 */
[----:B0-----:R-:W0:Y:S01]  /*f6c0*/  LDS.128 R8, [R230+0x6000] ;  /* 0x00600000e6087984 */ /* 0x001e220000000c00 */
[----:B------:R-:W-:Y:S01]  /*f6d0*/  SHF.R.U32.HI R46, RZ, 0x10, R39 ;  /* 0x00000010ff2e7819 */ /* 0x000fe20000011627 */
[----:B------:R-:W-:Y:S01]  /*f6e0*/  HADD2.F32 R43, -RZ, R89.H1_H1 ;  /* 0x30000059ff2b7230 */ /* 0x000fe20000004100 */
        /* <DEDUP_REMOVED lines=39> */
.L_x_2790:
[----:B------:R-:W-:Y:S05]  /*f960*/  BSYNC B2 ;  /* 0x0000000000027941 */ /* 0x000fea0003800000 */
.L_x_2789:
[----:B------:R-:W-:Y:S04]  /*f970*/  BSSY B2, `(.L_x_2791) ;  /* 0x000002c000027945 */ /* 0x000fe80003800000 */
[----:B------:R-:W-:Y:S05]  /*f980*/  @P2 BRA `(.L_x_2792) ;  /* 0x0000000000a82947 */ /* 0x000fea0003800000 */
[----:B01----:R-:W0:Y:S01]  /*f990*/  LDS.128 R8, [R230+0xa000] ;  /* 0x00a00000e6087984 */ /* 0x003e220000000c00 */
        /* <DEDUP_REMOVED lines=10> */
[--C-:B0-----:R-:W-:Y:S02]  /*fa40*/  HADD2.F32 R37, -RZ, R11.reuse.H1_H1 ;  /* 0x3000000bff257230 */ /* 0x101fe40000004100 */
        /* <DEDUP_REMOVED lines=30> */
.L_x_2792:
[----:B------:R-:W-:Y:S05]  /*fc30*/  BSYNC B2 ;  /* 0x0000000000027941 */ /* 0x000fea0003800000 */
.L_x_2791:
[----:B------:R-:W-:Y:S05]  /*fc40*/  @P3 BRA `(.L_x_2786) ;  /* 0x0000000000a83947 */ /* 0x000fea0003800000 */
[----:B012---:R-:W0:Y:S01]  /*fc50*/  LDS.128 R8, [R230+0xe000] ;  /* 0x00e00000e6087984 */ /* 0x007e220000000c00 */
        /* <DEDUP_REMOVED lines=41> */
.L_x_2786:
[----:B------:R-:W-:Y:S05]  /*fef0*/  BSYNC B1 ;  /* 0x0000000000017941 */ /* 0x000fea0003800000 */
.L_x_2785:
        /* <DEDUP_REMOVED lines=21> */
[--C-:B0-----:R-:W-:Y:S02]  /*10050*/  HADD2.F32 R28, -RZ, R11.reuse.H1_H1 ;  /* 0x3000000bff1c7230 */ /* 0x101fe40000004100 */
        /* <DEDUP_REMOVED lines=30> */
.L_x_2795:
[----:B------:R-:W-:Y:S05]  /*10240*/  BSYNC B1 ;  /* 0x0000000000017941 */ /* 0x000fea0003800000 */
.L_x_2794:
[----:B------:R-:W-:Y:S04]  /*10250*/  BSSY B1, `(.L_x_2796) ;  /* 0x000002c000017945 */ /* 0x000fe80003800000 */
[----:B------:R-:W-:Y:S05]  /*10260*/  @P1 BRA `(.L_x_2797) ;  /* 0x0000000000a81947 */ /* 0x000fea0003800000 */
[----:B0-----:R-:W0:Y:S01]  /*10270*/  LDS.128 R8, [R230+0x7000] ;  /* 0x00700000e6087984 */ /* 0x001e220000000c00 */
        /* <DEDUP_REMOVED lines=41> */
.L_x_2797:
[----:B------:R-:W-:Y:S05]  /*10510*/  BSYNC B1 ;  /* 0x0000000000017941 */ /* 0x000fea0003800000 */
.L_x_2796:
[----:B------:R-:W-:Y:S04]  /*10520*/  BSSY B1, `(.L_x_2798) ;  /* 0x000002c000017945 */ /* 0x000fe80003800000 */
[----:B------:R-:W-:Y:S05]  /*10530*/  @P2 BRA `(.L_x_2799) ;  /* 0x0000000000a82947 */ /* 0x000fea0003800000 */
[----:B01----:R-:W0:Y:S01]  /*10540*/  LDS.128 R8, [R230+0xb000] ;  /* 0x00b00000e6087984 */ /* 0x003e220000000c00 */
        /* <DEDUP_REMOVED lines=28> */
[----:B------:R-:W-:Y:S01]  /*10710*/  FMUL.FTZ R20, R12, R85 ;  /* 0x000000550c147220 */ /* 0x000fe20000410000 */
        /* <DEDUP_REMOVED lines=12> */
.L_x_2799:
[----:B------:R-:W-:Y:S05]  /*107e0*/  BSYNC B1 ;  /* 0x0000000000017941 */ /* 0x000fea0003800000 */
.L_x_2798:
[----:B------:R-:W-:Y:S05]  /*107f0*/  @P3 BRA `(.L_x_2793) ;  /* 0x0000004c00403947 */ /* 0x000fea0003800000 */
[----:B012---:R-:W0:Y:S01]  /*10800*/  LDS.128 R8, [R230+0xf000] ;  /* 0x00f00000e6087984 */ /* 0x007e220000000c00 */
        /* <DEDUP_REMOVED lines=9> */
[--C-:B0-----:R-:W-:Y:S02]  /*108a0*/  HADD2.F32 R6, -RZ, R11.reuse.H0_H0 ;  /* 0x2000000bff067230 */ /* 0x101fe40000004100 */
        /* <DEDUP_REMOVED lines=32> */
.L_x_2754:
[----:B------:R-:W0:Y:S01]  /*10ab0*/  LDC R9, c[0x0][0x448] ;  /* 0x00011200ff097b82 */ /* 0x000e220000000800 */
[----:B------:R-:W-:Y:S01]  /*10ac0*/  ULDC.64 UR4, c[0x0][0x3f8] ;  /* 0x0000fe0000047ab9 */ /* 0x000fe20000000a00 */
[----:B------:R-:W-:Y:S01]  /*10ad0*/  ULDC.64 UR6, c[0x0][0x408] ;  /* 0x0001020000067ab9 */ /* 0x000fe20000000a00 */
[----:B------:R-:W-:Y:S02]  /*10ae0*/  MOV R72, R24 ;  /* 0x0000001800487202 */ /* 0x000fe40000000f00 */
        /* <DEDUP_REMOVED lines=28> */
.L_x_3101:
        /* <DEDUP_REMOVED lines=18> */
[----:B------:R-:W-:Y:S02]  /*10dd0*/  CS2R R58, SRZ ;  /* 0x00000000003a7805 */ /* 0x000fe4000001ff00 */
[----:B------:R-:W-:Y:S01]  /*10de0*/  CS2R R64, SRZ ;  /* 0x0000000000407805 */ /* 0x000fe2000001ff00 */
[----:B------:R-:W-:-:S04]  /*10df0*/  ULDC.64 UR6, c[0x0][0x208] ;  /* 0x0000820000067ab9 */ /* 0x000fc80000000a00 */
[C---:B------:R-:W-:Y:S02]  /*10e00*/  @!P2 SHF.L.U32 R11, R18.reuse, 0x1, RZ ;  /* 0x00000001120ba819 */ /* 0x040fe400000006ff */
[----:B------:R-:W-:Y:S02]  /*10e10*/  @!P2 SHF.L.U64.HI R12, R18, 0x1, R19 ;  /* 0x00000001120ca819 */ /* 0x000fe40000010213 */
[----:B----4-:R-:W-:Y:S02]  /*10e20*/  @!P2 IADD3 R6, P1, R14, R11, RZ ;  /* 0x0000000b0e06a210 */ /* 0x010fe40007f3e0ff */
[----:B------:R-:W-:Y:S02]  /*10e30*/  CS2R R66, SRZ ;  /* 0x0000000000427805 */ /* 0x000fe4000001ff00 */
[----:B------:R-:W-:Y:S02]  /*10e40*/  CS2R R60, SRZ ;  /* 0x00000000003c7805 */ /* 0x000fe4000001ff00 */
[----:B------:R-:W-:-:S02]  /*10e50*/  CS2R R62, SRZ ;  /* 0x00000000003e7805 */ /* 0x000fc4000001ff00 */
[----:B------:R-:W-:Y:S02]  /*10e60*/  CS2R R68, SRZ ;  /* 0x0000000000447805 */ /* 0x000fe4000001ff00 */
        /* <DEDUP_REMOVED lines=13> */
.L_x_2802:
[----:B------:R-:W-:Y:S05]  /*10f40*/  BSYNC B1 ;  /* 0x0000000000017941 */ /* 0x000fea0003800000 */
.L_x_2801:
[----:B-1---5:R-:W-:Y:S01]  /*10f50*/  IMAD.MOV.U32 R5, RZ, RZ, R69 ;  /* 0x000000ffff057224 */ /* 0x022fe200078e0045 */
[----:B------:R-:W-:Y:S01]  /*10f60*/  MOV R4, R68 ;  /* 0x0000004400047202 */ /* 0x000fe20000000f00 */
[----:B------:R-:W-:Y:S01]  /*10f70*/  IMAD.MOV.U32 R6, RZ, RZ, R70 ;  /* 0x000000ffff067224 */ /* 0x000fe200078e0046 */
[----:B------:R-:W-:Y:S01]  /*10f80*/  UMOV UR4, 0xffffffff ;  /* 0xffffffff00047882 */ /* 0x000fe20000000000 */
[----:B---3--:R-:W-:Y:S01]  /*10f90*/  IMAD.MOV.U32 R7, RZ, RZ, R71 ;  /* 0x000000ffff077224 */ /* 0x008fe200078e0047 */
        /* <DEDUP_REMOVED lines=23> */
[----:B------:R-:W-:Y:S02]  /*11110*/  PRMT R120, R120, 0x5410, R5 ;  /* 0x0000541078787816 */ /* 0x000fe40000000005 */
        /* <DEDUP_REMOVED lines=8> */
.L_x_3107:
        /* <DEDUP_REMOVED lines=11> */
[----:B------:R-:W2:Y:S01]  /*11250*/  LDL R4, [R1+0x64] ;  /* 0x0000640001047983 */ /* 0x000ea20000100800 */
[----:B------:R-:W-:Y:S01]  /*11260*/  ULDC UR4, c[0x0][0x3f4] ;  /* 0x0000fd0000047ab9 */ /* 0x000fe20000000800 */
[----:B---3--:R-:W-:Y:S01]  /*11270*/  IMAD.MOV.U32 R9, RZ, RZ, R5 ;  /* 0x000000ffff097224 */ /* 0x008fe200078e0005 */
        /* <DEDUP_REMOVED lines=19> */
[----:B0-----:R-:W-:Y:S02]  /*113b0*/  IMAD.MOV.U32 R9, RZ, RZ, R7 ;  /* 0x000000ffff097224 */ /* 0x001fe400078e0007 */
[----:B------:R-:W-:Y:S02]  /*113c0*/  @!P2 IMAD.X R5, R5, 0x1, R12, P0 ;  /* 0x000000010505a824 */ /* 0x000fe400000e060c */
[----:B------:R-:W-:-:S03]  /*113d0*/  @!P3 IMAD.WIDE R8, R13, 0x2, R8 ;  /* 0x000000020d08b825 */ /* 0x000fc600078e0208 */
[----:B------:R2:W5:Y:S01]  /*113e0*/  @!P2 LD.E.128 R44, desc[UR6][R4.64] ;  /* 0x00000006042ca980 */ /* 0x000562000c101d00 */
[----:B------:R-:W-:-:S03]  /*113f0*/  @!P2 IMAD.X R7, R7, 0x1, R12, P1 ;  /* 0x000000010707a824 */ /* 0x000fc600008e060c */
[----:B------:R2:W5:Y:S04]  /*11400*/  @!P3 LD.E.128 R48, desc[UR6][R8.64] ;  /* 0x000000060830b980 */ /* 0x000568000c101d00 */
[----:B------:R2:W5:Y:S02]  /*11410*/  @!P2 LD.E.128 R52, desc[UR6][R6.64] ;  /* 0x000000060634a980 */ /* 0x000564000c101d00 */
.L_x_2805:
[----:B------:R-:W-:Y:S05]  /*11420*/  BSYNC B1 ;  /* 0x0000000000017941 */ /* 0x000fea0003800000 */
.L_x_2804:
[----:B--23-5:R-:W-:Y:S01]  /*11430*/  IMAD.MOV.U32 R5, RZ, RZ, R53 ;  /* 0x000000ffff057224 */ /* 0x02cfe200078e0035 */
[----:B------:R-:W-:Y:S01]  /*11440*/  MOV R4, R52 ;  /* 0x0000003400047202 */ /* 0x000fe20000000f00 */
[----:B------:R-:W-:Y:S01]  /*11450*/  IMAD.MOV.U32 R6, RZ, RZ, R54 ;  /* 0x000000ffff067224 */ /* 0x000fe200078e0036 */
[----:B------:R-:W-:Y:S01]  /*11460*/  UMOV UR4, 0xffffffff ;  /* 0xffffffff00047882 */ /* 0x000fe20000000000 */
[----:B0-----:R-:W-:Y:S01]  /*11470*/  IMAD.MOV.U32 R7, RZ, RZ, R55 ;  /* 0x000000ffff077224 */ /* 0x001fe200078e0037 */
        /* <DEDUP_REMOVED lines=26> */
[----:B------:R0:W0:Y:S02]  /*11620*/  SHFL.IDX PT, R12, R3, 0x2, 0x181f ;  /* 0x00581f00030c7f89 */ /* 0x00002400000e0000 */
.L_x_3113:
        /* <DEDUP_REMOVED lines=14> */
[----:B--2---:R-:W-:Y:S01]  /*11710*/  MOV R9, R5 ;  /* 0x0000000500097202 */ /* 0x004fe20000000f00 */
[----:B---3--:R-:W-:Y:S01]  /*11720*/  IMAD.MOV.U32 R8, RZ, RZ, R4 ;  /* 0x000000ffff087224 */ /* 0x008fe200078e0004 */
[----:B------:R-:W-:Y:S02]  /*11730*/  ISETP.GE.AND P2, PT, R18, UR4, PT ;  /* 0x0000000412007c0c */ /* 0x000fe4000bf46270 */
[----:B------:R-:W-:Y:S02]  /*11740*/  CS2R R24, SRZ ;  /* 0x0000000000187805 */ /* 0x000fe4000001ff00 */
[----:B------:R-:W-:Y:S02]  /*11750*/  ISETP.GE.AND P3, PT, R213, UR4, PT ;  /* 0x00000004d5007c0c */ /* 0x000fe4000bf66270 */
[----:B------:R-:W-:Y:S01]  /*11760*/  CS2R R26, SRZ ;  /* 0x00000000001a7805 */ /* 0x000fe2000001ff00 */
[----:B------:R-:W-:-:S06]  /*11770*/  ULDC.64 UR6, c[0x0][0x208] ;  /* 0x0000820000067ab9 */ /* 0x000fcc0000000a00 */
[C---:B------:R-:W-:Y:S01]  /*11780*/  @!P2 IMAD.SHL.U32 R11, R18.reuse, 0x2, RZ ;  /* 0x00000002120ba824 */ /* 0x040fe200078e00ff */
[----:B----4-:R-:W-:-:S04]  /*11790*/  @!P2 SHF.L.U64.HI R14, R18, 0x1, R19 ;  /* 0x00000001120ea819 */ /* 0x010fc80000010213 */
[----:B------:R-:W-:Y:S02]  /*117a0*/  @!P2 IADD3 R4, P0, R4, R11, RZ ;  /* 0x0000000b0404a210 */ /* 0x000fe40007f1e0ff */
        /* <DEDUP_REMOVED lines=8> */
[----:B------:R-:W-:Y:S01]  /*11830*/  @!P3 IMAD.SHL.U32 R13, R6, 0x8, RZ ;  /* 0x00000008060db824 */ /* 0x000fe200078e00ff */
[----:B0-----:R-:W-:-:S03]  /*11840*/  @!P2 IADD3 R6, P1, R12, R11, RZ ;  /* 0x0000000b0c06a210 */ /* 0x001fc60007f3e0ff */
[----:B------:R-:W-:-:S04]  /*11850*/  @!P3 IMAD.WIDE R10, R13, 0x2, R8 ;  /* 0x000000020d0ab825 */ /* 0x000fc800078e0208 */
[----:B------:R-:W-:Y:S01]  /*11860*/  IMAD.MOV.U32 R8, RZ, RZ, R12 ;  /* 0x000000ffff087224 */ /* 0x000fe200078e000c */
[----:B------:R2:W5:Y:S01]  /*11870*/  @!P3 LD.E.128 R24, desc[UR6][R10.64] ;  /* 0x000000060a18b980 */ /* 0x000562000c101d00 */
[----:B------:R-:W-:Y:S01]  /*11880*/  IMAD.MOV.U32 R9, RZ, RZ, R7 ;  /* 0x000000ffff097224 */ /* 0x000fe200078e0007 */
[----:B------:R-:W-:Y:S01]  /*11890*/  @!P2 IADD3.X R7, R7, R14, RZ, P1, !PT ;  /* 0x0000000e0707a210 */ /* 0x000fe20000ffe4ff */
[----:B------:R-:W-:-:S04]  /*118a0*/  @!P3 IMAD.WIDE R8, R13, 0x2, R8 ;  /* 0x000000020d08b825 */ /* 0x000fc800078e0208 */
[----:B------:R2:W5:Y:S04]  /*118b0*/  @!P2 LD.E.128 R36, desc[UR6][R6.64] ;  /* 0x000000060624a980 */ /* 0x000568000c101d00 */
[----:B------:R2:W5:Y:S02]  /*118c0*/  @!P3 LD.E.128 R32, desc[UR6][R8.64] ;  /* 0x000000060820b980 */ /* 0x000564000c101d00 */
.L_x_2808:
[----:B------:R-:W-:Y:S05]  /*118d0*/  BSYNC B1 ;  /* 0x0000000000017941 */ /* 0x000fea0003800000 */
.L_x_2807:
[----:B--2--5:R-:W-:Y:S01]  /*118e0*/  IMAD.MOV.U32 R5, RZ, RZ, R38 ;  /* 0x000000ffff057224 */ /* 0x024fe200078e0026 */
[----:B------:R-:W-:Y:S01]  /*118f0*/  UMOV UR4, 0xffffffff ;  /* 0xffffffff00047882 */ /* 0x000fe20000000000 */
[----:B---3--:R-:W-:Y:S02]  /*11900*/  IMAD.MOV.U32 R4, RZ, RZ, R39 ;  /* 0x000000ffff047224 */ /* 0x008fe400078e0027 */
[----:B0-----:R-:W-:Y:S02]  /*11910*/  IMAD.MOV.U32 R7, RZ, RZ, R36 ;  /* 0x000000ffff077224 */ /* 0x001fe400078e0024 */
[----:B------:R-:W-:Y:S01]  /*11920*/  IMAD.MOV.U32 R6, RZ, RZ, R37 ;  /* 0x000000ffff067224 */ /* 0x000fe200078e0025 */
        /* <DEDUP_REMOVED lines=22> */
[----:B------:R0:W2:Y:S04]  /*11a90*/  SHFL.IDX PT, R77, R72, 0x3, 0x181f ;  /* 0x00781f00484d7f89 */ /* 0x0000a800000e0000 */
[----:B-1----:R-:W1:Y:S04]  /*11aa0*/  SHFL.IDX PT, R21, R21, 0x3, 0x181f ;  /* 0x00781f0015157f89 */ /* 0x002e6800000e0000 */
[----:B------:R0:W3:Y:S04]  /*11ab0*/  SHFL.IDX PT, R79, R20, 0x3, 0x181f ;  /* 0x00781f00144f7f89 */ /* 0x0000e800000e0000 */
[----:B------:R-:W0:Y:S02]  /*11ac0*/  SHFL.IDX PT, R3, R3, 0x3, 0x181f ;  /* 0x00781f0003037f89 */ /* 0x000e2400000e0000 */
.L_x_3119:
[----:B------:R-:W5:Y:S01]  /*11ad0*/  LDL R12, [R1+0x78] ;  /* 0x00007800010c7983 */ /* 0x000f620000100800 */
[----:B------:R-:W-:Y:S01]  /*11ae0*/  VIADD R9, R0, 0x60 ;  /* 0x0000006000097836 */ /* 0x000fe20000000000 */
[----:B------:R-:W-:Y:S01]  /*11af0*/  BSSY B1, `(.L_x_2810) ;  /* 0x000002c000017945 */ /* 0x000fe20003800000 */
[----:B------:R-:W-:Y:S02]  /*11b00*/  CS2R R6, SRZ ;  /* 0x0000000000067805 */ /* 0x000fe4000001ff00 */
[----:B------:R-:W-:Y:S02]  /*11b10*/  CS2R R10, SRZ ;  /* 0x00000000000a7805 */ /* 0x000fe4000001ff00 */
[----:B----4-:R-:W-:Y:S02]  /*11b20*/  CS2R R14, SRZ ;  /* 0x00000000000e7805 */ /* 0x010fe4000001ff00 */
[----:B------:R-:W-:Y:S02]  /*11b30*/  ISETP.GE.AND P0, PT, R9, R78, PT ;  /* 0x0000004e0900720c */ /* 0x000fe40003f06270 */
[----:B0-----:R-:W-:-:S02]  /*11b40*/  CS2R R72, SRZ ;  /* 0x0000000000487805 */ /* 0x001fc4000001ff00 */
[----:B------:R-:W-:Y:S02]  /*11b50*/  CS2R R74, SRZ ;  /* 0x00000000004a7805 */ /* 0x000fe4000001ff00 */
[----:B-----5:R-:W-:-:S04]  /*11b60*/  LEA.HI R8, R12, R12, RZ, 0x1 ;  /* 0x0000000c0c087211 */ /* 0x020fc800078f08ff */
[----:B------:R-:W-:Y:S02]  /*11b70*/  LOP3.LUT R0, R8, 0xfffffffe, RZ, 0xc0, !PT ;  /* 0xfffffffe08007812 */ /* 0x000fe400078ec0ff */
[----:B------:R-:W-:Y:S02]  /*11b80*/  CS2R R8, SRZ ;  /* 0x0000000000087805 */ /* 0x000fe4000001ff00 */
[----:B------:R-:W-:Y:S02]  /*11b90*/  IADD3 R0, R12, -R0, RZ ;  /* 0x800000000c007210 */ /* 0x000fe40007ffe0ff */
[----:B------:R-:W-:Y:S02]  /*11ba0*/  CS2R R12, SRZ ;  /* 0x00000000000c7805 */ /* 0x000fe4000001ff00 */
[----:B------:R-:W-:Y:S01]  /*11bb0*/  SHF.L.U32 R0, R0, 0x1f, RZ ;  /* 0x0000001f00007819 */ /* 0x000fe200000006ff */
[----:B------:R-:W-:Y:S06]  /*11bc0*/  @P0 BRA `(.L_x_2811) ;  /* 0x0000000000780947 */ /* 0x000fec0003800000 */
[----:B------:R-:W4:Y:S01]  /*11bd0*/  LDL R20, [R1+0x64] ;  /* 0x0000640001147983 */ /* 0x000f220000100800 */
[----:B------:R-:W-:Y:S01]  /*11be0*/  ULDC UR4, c[0x0][0x3f4] ;  /* 0x0000fd0000047ab9 */ /* 0x000fe20000000800 */
[----:B---3--:R-:W-:Y:S01]  /*11bf0*/  MOV R7, R79 ;  /* 0x0000004f00077202 */ /* 0x008fe20000000f00 */
[----:B-1----:R-:W-:Y:S01]  /*11c00*/  IMAD.MOV.U32 R4, RZ, RZ, R21 ;  /* 0x000000ffff047224 */ /* 0x002fe200078e0015 */
[----:B------:R-:W-:Y:S01]  /*11c10*/  ISETP.GE.AND P2, PT, R18, UR4, PT ;  /* 0x0000000412007c0c */ /* 0x000fe2000bf46270 */
[----:B--2---:R-:W-:Y:S01]  /*11c20*/  IMAD.MOV.U32 R5, RZ, RZ, R77 ;  /* 0x000000ffff057224 */ /* 0x004fe200078e004d */
[----:B------:R-:W-:Y:S01]  /*11c30*/  ISETP.GE.AND P3, PT, R213, UR4, PT ;  /* 0x00000004d5007c0c */ /* 0x000fe2000bf66270 */
[----:B------:R-:W-:Y:S01]  /*11c40*/  IMAD.MOV.U32 R6, RZ, RZ, R3 ;  /* 0x000000ffff067224 */ /* 0x000fe200078e0003 */
[----:B------:R-:W-:Y:S02]  /*11c50*/  CS2R R72, SRZ ;  /* 0x0000000000487805 */ /* 0x000fe4000001ff00 */
[----:B------:R-:W-:-:S02]  /*11c60*/  CS2R R74, SRZ ;  /* 0x00000000004a7805 */ /* 0x000fc4000001ff00 */
[----:B------:R-:W-:Y:S01]  /*11c70*/  CS2R R10, SRZ ;  /* 0x00000000000a7805 */ /* 0x000fe2000001ff00 */
[----:B------:R-:W-:-:S04]  /*11c80*/  ULDC.64 UR6, c[0x0][0x208] ;  /* 0x0000820000067ab9 */ /* 0x000fc80000000a00 */
[----:B------:R-:W-:Y:S01]  /*11c90*/  @!P2 IMAD.SHL.U32 R76, R18, 0x2, RZ ;  /* 0x00000002124ca824 */ /* 0x000fe200078e00ff */
[----:B------:R-:W-:Y:S02]  /*11ca0*/  CS2R R12, SRZ ;  /* 0x00000000000c7805 */ /* 0x000fe4000001ff00 */
[----:B------:R-:W-:Y:S01]  /*11cb0*/  CS2R R14, SRZ ;  /* 0x00000000000e7805 */ /* 0x000fe2000001ff00 */
[----:B----4-:R-:W-:Y:S01]  /*11cc0*/  @!P3 IMAD.SHL.U32 R8, R20, 0x8, RZ ;  /* 0x000000081408b824 */ /* 0x010fe200078e00ff */
[-C--:B------:R-:W-:Y:S02]  /*11cd0*/  @!P2 IADD3 R20, P0, R21, R76.reuse, RZ ;  /* 0x0000004c1514a210 */ /* 0x080fe40007f1e0ff */
[----:B------:R-:W-:Y:S01]  /*11ce0*/  @!P2 IADD3 R76, P1, R3, R76, RZ ;  /* 0x0000004c034ca210 */ /* 0x000fe20007f3e0ff */
[----:B------:R-:W-:Y:S01]  /*11cf0*/  @!P3 IMAD.WIDE R4, R8, 0x2, R4 ;  /* 0x000000020804b825 */ /* 0x000fe200078e0204 */
[----:B------:R-:W-:-:S03]  /*11d00*/  @!P2 SHF.L.U64.HI R3, R18, 0x1, R19 ;  /* 0x000000011203a819 */ /* 0x000fc60000010213 */
[----:B------:R-:W-:Y:S01]  /*11d10*/  @!P3 IMAD.WIDE R6, R8, 0x2, R6 ;  /* 0x000000020806b825 */ /* 0x000fe200078e0206 */
[----:B------:R-:W-:Y:S01]  /*11d20*/  CS2R R8, SRZ ;  /* 0x0000000000087805 */ /* 0x000fe2000001ff00 */
[----:B------:R0:W5:Y:S02]  /*11d30*/  @!P3 LD.E.128 R72, desc[UR6][R4.64] ;  /* 0x000000060448b980 */ /* 0x000164000c101d00 */
[--C-:B------:R-:W-:Y:S02]  /*11d40*/  @!P2 IMAD.X R21, R77, 0x1, R3.reuse, P0 ;  /* 0x000000014d15a824 */ /* 0x100fe400000e0603 */
[----:B------:R-:W-:Y:S01]  /*11d50*/  @!P2 IMAD.X R77, R79, 0x1, R3, P1 ;  /* 0x000000014f4da824 */ /* 0x000fe200008e0603 */
[----:B------:R1:W5:Y:S04]  /*11d60*/  @!P3 LD.E.128 R8, desc[UR6][R6.64] ;  /* 0x000000060608b980 */ /* 0x000368000c101d00 */
[----:B------:R4:W5:Y:S01]  /*11d70*/  @!P2 LD.E.128 R12, desc[UR6][R20.64] ;  /* 0x00000006140ca980 */ /* 0x000962000c101d00 */
[----:B0-----:R-:W-:-:S02]  /*11d80*/  CS2R R4, SRZ ;  /* 0x0000000000047805 */ /* 0x001fc4000001ff00 */
[----:B-1----:R-:W-:-:S06]  /*11d90*/  CS2R R6, SRZ ;  /* 0x0000000000067805 */ /* 0x002fcc000001ff00 */
[----:B------:R4:W5:Y:S02]  /*11da0*/  @!P2 LD.E.128 R4, desc[UR6][R76.64] ;  /* 0x000000064c04a980 */ /* 0x000964000c101d00 */
.L_x_2811:
[----:B------:R-:W-:Y:S05]  /*11db0*/  BSYNC B1 ;  /* 0x0000000000017941 */ /* 0x000fea0003800000 */
.L_x_2810:
[----:B------:R-:W0:Y:S01]  /*11dc0*/  SYNCS.PHASECHK.TRANS64.TRYWAIT P0, [R16+URZ+0x38800], R0 ;  /* 0x03880000100075a7 */ /* 0x000e22000800017f */
[----:B----45:R-:W-:Y:S01]  /*11dd0*/  IMAD.MOV.U32 R20, RZ, RZ, R4 ;  /* 0x000000ffff147224 */ /* 0x030fe200078e0004 */
[----:B-1----:R-:W-:Y:S01]  /*11de0*/  MOV R21, R7 ;  /* 0x0000000700157202 */ /* 0x002fe20000000f00 */
[----:B------:R-:W-:Y:S01]  /*11df0*/  IMAD.MOV.U32 R3, RZ, RZ, R5 ;  /* 0x000000ffff037224 */ /* 0x000fe200078e0005 */
[----:B------:R-:W-:Y:S01]  /*11e00*/  BSSY B1, `(.L_x_2812) ;  /* 0x000000b000017945 */ /* 0x000fe20003800000 */
        /* <DEDUP_REMOVED lines=9> */
[----:B0-----:R-:W-:Y:S06]  /*11ea0*/  @!P0 BRA `(.L_x_2813) ;  /* 0x0000022000b88947 */ /* 0x001fec0003800000 */
.L_x_3120:
[----:B------:R-:W-:Y:S05]  /*11eb0*/  BSYNC B1 ;  /* 0x0000000000017941 */ /* 0x000fea0003800000 */
.L_x_2812:
[----:B------:R-:W-:Y:S01]  /*11ec0*/  IMAD.MOV.U32 R3, RZ, RZ, R12 ;  /* 0x000000ffff037224 */ /* 0x000fe200078e000c */
[----:B0-----:R-:W-:Y:S01]  /*11ed0*/  MOV R0, R13 ;  /* 0x0000000d00007202 */ /* 0x001fe20000000f00 */
[----:B------:R-:W-:Y:S01]  /*11ee0*/  IMAD.MOV.U32 R20, RZ, RZ, R72 ;  /* 0x000000ffff147224 */ /* 0x000fe200078e0048 */
[----:B------:R-:W-:Y:S02]  /*11ef0*/  BSSY B1, `(.L_x_2814) ;  /* 0x00000d6000017945 */ /* 0x000fe40003800000 */
[----:B------:R-:W-:Y:S01]  /*11f00*/  PRMT R101, R3, 0x5410, R0 ;  /* 0x0000541003657816 */ /* 0x000fe20000000000 */
[----:B------:R-:W-:Y:S02]  /*11f10*/  IMAD.MOV.U32 R3, RZ, RZ, R14 ;  /* 0x000000ffff037224 */ /* 0x000fe400078e000e */
[----:B------:R-:W-:-:S05]  /*11f20*/  IMAD.MOV.U32 R0, RZ, RZ, R15 ;  /* 0x000000ffff007224 */ /* 0x000fca00078e000f */
[----:B------:R-:W-:Y:S01]  /*11f30*/  PRMT R102, R3, 0x5410, R0 ;  /* 0x0000541003667816 */ /* 0x000fe20000000000 */
[----:B------:R-:W-:Y:S01]  /*11f40*/  IMAD.MOV.U32 R3, RZ, RZ, R73 ;  /* 0x000000ffff037224 */ /* 0x000fe200078e0049 */
[----:B------:R-:W-:-:S04]  /*11f50*/  VIADDMNMX R0, R78, -R231, 0x80, PT ;  /* 0x000000804e007446 */ /* 0x000fc800038009e7 */
[----:B------:R-:W-:Y:S02]  /*11f60*/  ISETP.GE.AND P0, PT, R212, R0, PT ;  /* 0x00000000d400720c */ /* 0x000fe40003f06270 */
[----:B------:R-:W-:Y:S01]  /*11f70*/  PRMT R89, R20, 0x5410, R3 ;  /* 0x0000541014597816 */ /* 0x000fe20000000003 */
[----:B------:R-:W-:Y:S01]  /*11f80*/  IMAD.MOV.U32 R20, RZ, RZ, R74 ;  /* 0x000000ffff147224 */ /* 0x000fe200078e004a */
[----:B------:R-:W-:-:S04]  /*11f90*/  MOV R3, R75 ;  /* 0x0000004b00037202 */ /* 0x000fc80000000f00 */
[----:B------:R-:W-:-:S05]  /*11fa0*/  PRMT R90, R20, 0x5410, R3 ;  /* 0x00005410145a7816 */ /* 0x000fca0000000003 */
[----:B------:R-:W-:Y:S05]  /*11fb0*/  @P0 BRA `(.L_x_2815) ;  /* 0x0000000c00240947 */ /* 0x000fea0003800000 */
[----:B------:R-:W0:Y:S01]  /*11fc0*/  LDC R3, c[0x0][0x3f4] ;  /* 0x0000fd00ff037b82 */ /* 0x000e220000000800 */
[----:B------:R-:W-:Y:S01]  /*11fd0*/  BSSY B2, `(.L_x_2816) ;  /* 0x0000064000027945 */ /* 0x000fe20003800000 */
[----:B------:R-:W-:Y:S01]  /*11fe0*/  IMAD.SHL.U32 R121, R212, 0x40, RZ ;  /* 0x00000040d4797824 */ /* 0x000fe200078e00ff */
[----:B0-----:R-:W-:-:S13]  /*11ff0*/  ISETP.GE.AND P0, PT, R18, R3, PT ;  /* 0x000000031200720c */ /* 0x001fda0003f06270 */
[----:B------:R-:W-:Y:S05]  /*12000*/  @P0 BRA `(.L_x_2817) ;  /* 0x0000000400800947 */ /* 0x000fea0003800000 */
[----:B------:R-:W4:Y:S01]  /*12010*/  LDL R21, [R1+0x60] ;  /* 0x0000600001157983 */ /* 0x000f220000100800 */
[----:B------:R-:W-:Y:S01]  /*12020*/  HADD2.F32 R91, -RZ, R91.H0_H0 ;  /* 0x2000005bff5b7230 */ /* 0x000fe20000004100 */
[----:B------:R-:W-:Y:S01]  /*12030*/  SHF.R.U64 R60, R60, 0x10, R61 ;  /* 0x000000103c3c7819 */ /* 0x000fe2000000123d */
[----:B------:R-:W-:Y:S01]  /*12040*/  HADD2.F32 R104, -RZ, R104.H0_H0 ;  /* 0x20000068ff687230 */ /* 0x000fe20000004100 */
[----:B------:R-:W0:Y:S01]  /*12050*/  LDS.128 R80, [R230] ;  /* 0x00000000e6507984 */ /* 0x000e220000000c00 */
[----:B------:R-:W-:Y:S02]  /*12060*/  SHF.R.U64 R62, R62, 0x10, R63 ;  /* 0x000000103e3e7819 */ /* 0x000fe4000000123f */
[----:B------:R-:W-:-:S03]  /*12070*/  HADD2.F32 R60, -RZ, R60.H0_H0 ;  /* 0x2000003cff3c7230 */ /* 0x000fc60000004100 */
[----:B------:R-:W-:Y:S02]  /*12080*/  HADD2.F32 R62, -RZ, R62.H0_H0 ;  /* 0x2000003eff3e7230 */ /* 0x000fe40000004100 */
[--C-:B0-----:R-:W-:Y:S02]  /*12090*/  HADD2.F32 R86, -RZ, R81.reuse.H0_H0 ;  /* 0x20000051ff567230 */ /* 0x101fe40000004100 */
[----:B------:R-:W-:Y:S01]  /*120a0*/  HADD2.F32 R81, -RZ, R81.H1_H1 ;  /* 0x30000051ff517230 */ /* 0x000fe20000004100 */
[----:B----4-:R-:W-:-:S04]  /*120b0*/  LEA.HI R20, R3, R21, RZ, 0x1d ;  /* 0x0000001503147211 */ /* 0x010fc800078fe8ff */
[----:B------:R-:W-:Y:S01]  /*120c0*/  SHF.R.S32.HI R21, RZ, 0x1f, R20 ;  /* 0x0000001fff157819 */ /* 0x000fe20000011414 */
[----:B------:R-:W-:-:S03]  /*120d0*/  IMAD.SHL.U32 R76, R20, 0x8, RZ ;  /* 0x00000008144c7824 */ /* 0x000fc600078e00ff */
[----:B------:R-:W-:Y:S02]  /*120e0*/  LEA.HI R21, R21, R20, RZ, 0x3 ;  /* 0x0000001415157211 */ /* 0x000fe400078f18ff */
[----:B------:R-:W-:-:S03]  /*120f0*/  LOP3.LUT R20, R76, 0x38, RZ, 0xc0, !PT ;  /* 0x000000384c147812 */ /* 0x000fc600078ec0ff */
[----:B------:R-:W-:Y:S01]  /*12100*/  IMAD.SHL.U32 R21, R21, 0x400, RZ ;  /* 0x0000040015157824 */ /* 0x000fe200078e00ff */
[----:B------:R-:W-:-:S04]  /*12110*/  LOP3.LUT R20, R20, 0x1c0, R121, 0xf8, !PT ;  /* 0x000001c014147812 */ /* 0x000fc800078ef879 */
[----:B------:R-:W-:Y:S02]  /*12120*/  LOP3.LUT R20, R20, R228, RZ, 0x3c, !PT ;  /* 0x000000e414147212 */ /* 0x000fe400078e3cff */
[----:B------:R-:W-:-:S04]  /*12130*/  LOP3.LUT R21, R21, 0x7fffe000, RZ, 0xc0, !PT ;  /* 0x7fffe00015157812 */ /* 0x000fc800078ec0ff */
[----:B------:R-:W-:Y:S01]  /*12140*/  IADD3 R20, R20, R21, R227 ;  /* 0x0000001514147210 */ /* 0x000fe20007ffe0e3 */
[----:B------:R-:W-:-:S04]  /*12150*/  HADD2.F32 R21, -RZ, R85.H0_H0 ;  /* 0x20000055ff157230 */ /* 0x000fc80000004100 */
[----:B------:R-:W-:-:S05]  /*12160*/  IMAD R20, R20, 0x2, R16 ;  /* 0x0000000214147824 */ /* 0x000fca00078e0210 */
[----:B--23--:R-:W0:Y:S02]  /*12170*/  LDS.128 R76, [R20+0x14400] ;  /* 0x01440000144c7984 */ /* 0x00ce240000000c00 */
[--C-:B0-----:R-:W-:Y:S02]  /*12180*/  HADD2.F32 R92, -RZ, R77.reuse.H0_H0 ;  /* 0x2000004dff5c7230 */ /* 0x101fe40000004100 */
[----:B------:R-:W-:-:S03]  /*12190*/  HADD2.F32 R77, -RZ, R77.H1_H1 ;  /* 0x3000004dff4d7230 */ /* 0x000fc60000004100 */
[----:B------:R-:W-:-:S04]  /*121a0*/  FMUL.FTZ R85, R92, R91 ;  /* 0x0000005b5c557220 */ /* 0x000fc80000410000 */
[-C--:B------:R-:W-:Y:S01]  /*121b0*/  FFMA.FTZ R85, R86, R21.reuse, -R85 ;  /* 0x0000001556557223 */ /* 0x080fe20000010855 */
[----:B------:R-:W-:Y:S01]  /*121c0*/  FMUL.FTZ R21, R92, R21 ;  /* 0x000000155c157220 */ /* 0x000fe20000410000 */
[--C-:B------:R-:W-:Y:S02]  /*121d0*/  HADD2.F32 R92, -RZ, R76.reuse.H0_H0 ;  /* 0x2000004cff5c7230 */ /* 0x100fe40000004100 */
[----:B------:R-:W-:Y:S02]  /*121e0*/  HADD2.F32 R76, -RZ, R76.H1_H1 ;  /* 0x3000004cff4c7230 */ /* 0x000fe40000004100 */
[----:B------:R-:W-:Y:S01]  /*121f0*/  FFMA.FTZ R21, R86, R91, R21 ;  /* 0x0000005b56157223 */ /* 0x000fe20000010015 */
[----:B------:R-:W-:Y:S02]  /*12200*/  SHF.R.U32.HI R91, RZ, 0x10, R69 ;  /* 0x00000010ff5b7819 */ /* 0x000fe40000011645 */
[----:B------:R-:W-:Y:S02]  /*12210*/  SHF.R.U32.HI R86, RZ, 0x10, R61 ;  /* 0x00000010ff567819 */ /* 0x000fe4000001163d */
[----:B------:R-:W-:Y:S01]  /*12220*/  SHF.R.U64 R61, R68, 0x10, R69 ;  /* 0x00000010443d7819 */ /* 0x000fe20000001245 */
[----:B------:R-:W-:-:S02]  /*12230*/  HADD2.F32 R69, -RZ, R91.H0_H0 ;  /* 0x2000005bff457230 */ /* 0x000fc40000004100 */
[----:B------:R-:W-:Y:S02]  /*12240*/  HADD2.F32 R86, -RZ, R86.H0_H0 ;  /* 0x20000056ff567230 */ /* 0x000fe40000004100 */
[----:B------:R-:W-:Y:S02]  /*12250*/  HADD2.F32 R68, -RZ, R98.H0_H0 ;  /* 0x20000062ff447230 */ /* 0x000fe40000004100 */
[C---:B------:R-:W-:Y:S01]  /*12260*/  FMUL.FTZ R91, R77.reuse, R69 ;  /* 0x000000454d5b7220 */ /* 0x040fe20000410000 */
[----:B------:R-:W-:Y:S02]  /*12270*/  HADD2.F32 R61, -RZ, R61.H0_H0 ;  /* 0x2000003dff3d7230 */ /* 0x000fe40000004100 */
[-C--:B------:R-:W-:Y:S01]  /*12280*/  FMUL.FTZ R77, R77, R86.reuse ;  /* 0x000000564d4d7220 */ /* 0x080fe20000410000 */
[----:B------:R-:W-:-:S03]  /*12290*/  FFMA.FTZ R91, R81, R86, -R91 ;  /* 0x00000056515b7223 */ /* 0x000fc6000001085b */
[----:B------:R-:W-:Y:S01]  /*122a0*/  FFMA.FTZ R69, R81, R69, R77 ;  /* 0x0000004551457223 */ /* 0x000fe2000001004d */
[----:B------:R-:W-:Y:S02]  /*122b0*/  HADD2.F32 R81, -RZ, R93.H0_H0 ;  /* 0x2000005dff517230 */ /* 0x000fe40000004100 */
[--C-:B------:R-:W-:Y:S02]  /*122c0*/  HADD2.F32 R77, -RZ, R80.reuse.H0_H0 ;  /* 0x20000050ff4d7230 */ /* 0x100fe40000004100 */
[----:B------:R-:W-:Y:S02]  /*122d0*/  HADD2.F32 R80, -RZ, R80.H1_H1 ;  /* 0x30000050ff507230 */ /* 0x000fe40000004100 */
[----:B------:R-:W-:Y:S01]  /*122e0*/  FMUL.FTZ R86, R92, R81 ;  /* 0x000000515c567220 */ /* 0x000fe20000410000 */
[----:B------:R-:W-:-:S03]  /*122f0*/  F2FP.F16.F32.PACK_AB R69, R69, R21 ;  /* 0x000000154545723e */ /* 0x000fc600000000ff */
[CC--:B------:R-:W-:Y:S01]  /*12300*/  FFMA.FTZ R86, R77.reuse, R68.reuse, -R86 ;  /* 0x000000444d567223 */ /* 0x0c0fe20000010856 */
[----:B------:R-:W-:Y:S01]  /*12310*/  FMUL.FTZ R68, R92, R68 ;  /* 0x000000445c447220 */ /* 0x000fe20000410000 */
[--C-:B------:R-:W-:Y:S02]  /*12320*/  HADD2.F32 R92, -RZ, R78.reuse.H0_H0 ;  /* 0x2000004eff5c7230 */ /* 0x100fe40000004100 */
[----:B------:R-:W-:Y:S02]  /*12330*/  HADD2.F32 R78, -RZ, R78.H1_H1 ;  /* 0x3000004eff4e7230 */ /* 0x000fe40000004100 */
[----:B------:R-:W-:Y:S01]  /*12340*/  FFMA.FTZ R68, R77, R81, R68 ;  /* 0x000000514d447223 */ /* 0x000fe20000010044 */
[----:B------:R-:W-:Y:S02]  /*12350*/  HADD2.F32 R77, -RZ, R93.H1_H1 ;  /* 0x3000005dff4d7230 */ /* 0x000fe40000004100 */
[----:B------:R-:W-:Y:S02]  /*12360*/  HADD2.F32 R93, -RZ, R98.H1_H1 ;  /* 0x30000062ff5d7230 */ /* 0x000fe40000004100 */
[----:B------:R-:W-:-:S02]  /*12370*/  HADD2.F32 R98, -RZ, R82.H0_H0 ;  /* 0x20000052ff627230 */ /* 0x000fc40000004100 */
[C---:B------:R-:W-:Y:S01]  /*12380*/  FMUL.FTZ R81, R92.reuse, R77 ;  /* 0x0000004d5c517220 */ /* 0x040fe20000410000 */
[----:B------:R-:W-:Y:S02]  /*12390*/  HADD2.F32 R82, -RZ, R82.H1_H1 ;  /* 0x30000052ff527230 */ /* 0x000fe40000004100 */
[-C--:B------:R-:W-:Y:S01]  /*123a0*/  FMUL.FTZ R92, R92, R93.reuse ;  /* 0x0000005d5c5c7220 */ /* 0x080fe20000410000 */
[C---:B------:R-:W-:Y:S01]  /*123b0*/  FFMA.FTZ R81, R98.reuse, R93, -R81 ;  /* 0x0000005d62517223 */ /* 0x040fe20000010851 */
[----:B------:R-:W-:Y:S02]  /*123c0*/  HADD2.F32 R93, -RZ, R83.H0_H0 ;  /* 0x20000053ff5d7230 */ /* 0x000fe40000004100 */
[----:B------:R-:W-:Y:S01]  /*123d0*/  FFMA.FTZ R77, R98, R77, R92 ;  /* 0x0000004d624d7223 */ /* 0x000fe2000001005c */
[----:B------:R-:W-:Y:S02]  /*123e0*/  HADD2.F32 R98, -RZ, R103.H0_H0 ;  /* 0x20000067ff627230 */ /* 0x000fe40000004100 */
[----:B------:R-:W-:-:S02]  /*123f0*/  HADD2.F32 R103, -RZ, R79.H0_H0 ;  /* 0x2000004fff677230 */ /* 0x000fc40000004100 */
[----:B------:R-:W-:Y:S02]  /*12400*/  HADD2.F32 R79, -RZ, R79.H1_H1 ;  /* 0x3000004fff4f7230 */ /* 0x000fe40000004100 */
[----:B------:R-:W-:Y:S02]  /*12410*/  HADD2.F32 R83, -RZ, R83.H1_H1 ;  /* 0x30000053ff537230 */ /* 0x000fe40000004100 */
[C---:B------:R-:W-:Y:S01]  /*12420*/  FMUL.FTZ R92, R103.reuse, R98 ;  /* 0x00000062675c7220 */ /* 0x040fe20000410000 */
[----:B------:R-:W-:-:S03]  /*12430*/  FMUL.FTZ R103, R103, R104 ;  /* 0x0000006867677220 */ /* 0x000fc60000410000 */
[C---:B------:R-:W-:Y:S01]  /*12440*/  FFMA.FTZ R92, R93.reuse, R104, -R92 ;  /* 0x000000685d5c7223 */ /* 0x040fe2000001085c */
[----:B------:R-:W-:Y:S01]  /*12450*/  FFMA.FTZ R93, R93, R98, R103 ;  /* 0x000000625d5d7223 */ /* 0x000fe20000010067 */
[----:B------:R-:W-:Y:S02]  /*12460*/  SHF.R.U32.HI R98, RZ, 0x10, R63 ;  /* 0x00000010ff627819 */ /* 0x000fe4000001163f */
[--C-:B------:R-:W-:Y:S02]  /*12470*/  SHF.R.U64 R63, R70, 0x10, R71.reuse ;  /* 0x00000010463f7819 */ /* 0x100fe40000001247 */
[----:B------:R-:W-:Y:S01]  /*12480*/  SHF.R.U32.HI R70, RZ, 0x10, R71 ;  /* 0x00000010ff467819 */ /* 0x000fe20000011647 */
[----:B------:R-:W-:Y:S02]  /*12490*/  HADD2.F32 R98, -RZ, R98.H0_H0 ;  /* 0x20000062ff627230 */ /* 0x000fe40000004100 */
[----:B------:R-:W-:Y:S02]  /*124a0*/  HADD2.F32 R63, -RZ, R63.H0_H0 ;  /* 0x2000003fff3f7230 */ /* 0x000fe40000004100 */
[----:B------:R-:W-:-:S05]  /*124b0*/  HADD2.F32 R70, -RZ, R70.H0_H0 ;  /* 0x20000046ff467230 */ /* 0x000fca0000004100 */
[C---:B------:R-:W-:Y:S01]  /*124c0*/  FMUL.FTZ R71, R79.reuse, R70 ;  /* 0x000000464f477220 */ /* 0x040fe20000410000 */
[----:B------:R-:W-:-:S03]  /*124d0*/  FMUL.FTZ R79, R79, R98 ;  /* 0x000000624f4f7220 */ /* 0x000fc60000410000 */
[C---:B------:R-:W-:Y:S01]  /*124e0*/  FFMA.FTZ R71, R83.reuse, R98, -R71 ;  /* 0x0000006253477223 */ /* 0x040fe20000010847 */
[----:B------:R-:W-:Y:S01]  /*124f0*/  FFMA.FTZ R70, R83, R70, R79 ;  /* 0x0000004653467223 */ /* 0x000fe2000001004f */
[C---:B------:R-:W-:Y:S01]  /*12500*/  FMUL.FTZ R79, R76.reuse, R61 ;  /* 0x0000003d4c4f7220 */ /* 0x040fe20000410000 */
[----:B------:R-:W-:-:S03]  /*12510*/  FMUL.FTZ R76, R76, R60 ;  /* 0x0000003c4c4c7220 */ /* 0x000fc60000410000 */
[C---:B------:R-:W-:Y:S01]  /*12520*/  FFMA.FTZ R60, R80.reuse, R60, -R79 ;  /* 0x0000003c503c7223 */ /* 0x040fe2000001084f */
[----:B------:R-:W-:Y:S01]  /*12530*/  FFMA.FTZ R76, R80, R61, R76 ;  /* 0x0000003d504c7223 */ /* 0x000fe2000001004c */
[CC--:B------:R-:W-:Y:S01]  /*12540*/  FMUL.FTZ R61, R78.reuse, R63.reuse ;  /* 0x0000003f4e3d7220 */ /* 0x0c0fe20000410000 */
[----:B------:R-:W-:Y:S02]  /*12550*/  FMUL.FTZ R78, R78, R62 ;  /* 0x0000003e4e4e7220 */ /* 0x000fe40000410000 */
[----:B------:R-:W-:Y:S01]  /*12560*/  F2FP.F16.F32.PACK_AB R60, R60, R86 ;  /* 0x000000563c3c723e */ /* 0x000fe200000000ff */
        /* <DEDUP_REMOVED lines=8> */
[----:B------:R0:W-:Y:S04]  /*125f0*/  STS.128 [R230], R60 ;  /* 0x0000003ce6007388 */ /* 0x0001e80000000c00 */
[----:B------:R0:W-:Y:S02]  /*12600*/  STS.128 [R20+0x14400], R68 ;  /* 0x0144004414007388 */ /* 0x0001e40000000c00 */
.L_x_2817:
[----:B------:R-:W-:Y:S05]  /*12610*/  BSYNC B2 ;  /* 0x0000000000027941 */ /* 0x000fea0003800000 */
.L_x_2816:
[----:B------:R-:W-:-:S13]  /*12620*/  ISETP.GE.AND P0, PT, R213, R3, PT ;  /* 0x00000003d500720c */ /* 0x000fda0003f06270 */
[----:B------:R-:W-:Y:S05]  /*12630*/  @P0 BRA `(.L_x_2815) ;  /* 0x0000000400840947 */ /* 0x000fea0003800000 */
[----:B0-----:R-:W4:Y:S04]  /*12640*/  LDL R20, [R1+0x64] ;  /* 0x0000640001147983 */ /* 0x001f280000100800 */
[----:B------:R-:W5:Y:S01]  /*12650*/  LDL R86, [R1+0xb4] ;  /* 0x0000b40001567983 */ /* 0x000f620000100800 */
[----:B------:R-:W-:Y:S01]  /*12660*/  HADD2.F32 R78, -RZ, R120.H1_H1 ;  /* 0x30000078ff4e7230 */ /* 0x000fe20000004100 */
[----:B---3--:R-:W-:Y:S02]  /*12670*/  SHF.R.U32.HI R79, RZ, 0x10, R57 ;  /* 0x00000010ff4f7819 */ /* 0x008fe40000011639 */
[----:B------:R-:W-:Y:S02]  /*12680*/  SHF.R.U64 R64, R64, 0x10, R65 ;  /* 0x0000001040407819 */ /* 0x000fe40000001241 */
        /* <DEDUP_REMOVED lines=8> */
[----:B----4-:R-:W-:-:S04]  /*12710*/  LEA.HI R20, R3, R20, RZ, 0x1d ;  /* 0x0000001403147211 */ /* 0x010fc800078fe8ff */
[----:B------:R-:W-:Y:S01]  /*12720*/  SHF.R.S32.HI R3, RZ, 0x1f, R20 ;  /* 0x0000001fff037819 */ /* 0x000fe20000011414 */
[----:B------:R-:W-:Y:S01]  /*12730*/  IMAD.SHL.U32 R21, R20, 0x8, RZ ;  /* 0x0000000814157824 */ /* 0x000fe200078e00ff */
[----:B-----5:R-:W0:Y:S02]  /*12740*/  LDS.128 R68, [R86] ;  /* 0x0000000056447984 */ /* 0x020e240000000c00 */
[----:B------:R-:W-:Y:S01]  /*12750*/  LEA.HI R3, R3, R20, RZ, 0x3 ;  /* 0x0000001403037211 */ /* 0x000fe200078f18ff */
[----:B------:R-:W-:Y:S01]  /*12760*/  HADD2.F32 R20, -RZ, R120.H0_H0 ;  /* 0x20000078ff147230 */ /* 0x000fe20000004100 */
[----:B------:R-:W-:Y:S02]  /*12770*/  LOP3.LUT R21, R21, 0x38, RZ, 0xc0, !PT ;  /* 0x0000003815157812 */ /* 0x000fe400078ec0ff */
[----:B------:R-:W-:Y:S02]  /*12780*/  SHF.L.U32 R3, R3, 0xa, RZ ;  /* 0x0000000a03037819 */ /* 0x000fe400000006ff */
[----:B------:R-:W-:-:S02]  /*12790*/  LOP3.LUT R21, R21, 0x1c0, R121, 0xf8, !PT ;  /* 0x000001c015157812 */ /* 0x000fc400078ef879 */
[----:B------:R-:W-:Y:S02]  /*127a0*/  LOP3.LUT R3, R3, 0x7fffe000, RZ, 0xc0, !PT ;  /* 0x7fffe00003037812 */ /* 0x000fe400078ec0ff */
[----:B------:R-:W-:-:S04]  /*127b0*/  LOP3.LUT R21, R21, R228, RZ, 0x3c, !PT ;  /* 0x000000e415157212 */ /* 0x000fc800078e3cff */
[----:B------:R-:W-:-:S05]  /*127c0*/  IADD3 R3, R21, R3, R227 ;  /* 0x0000000315037210 */ /* 0x000fca0007ffe0e3 */
[----:B------:R-:W-:-:S05]  /*127d0*/  IMAD R3, R3, 0x2, R16 ;  /* 0x0000000203037824 */ /* 0x000fca00078e0210 */
[----:B------:R-:W1:Y:S01]  /*127e0*/  LDS.128 R60, [R3+0x14400] ;  /* 0x01440000033c7984 */ /* 0x000e620000000c00 */
[----:B0-----:R-:W-:Y:S02]  /*127f0*/  HADD2.F32 R76, -RZ, R69.H0_H0 ;  /* 0x20000045ff4c7230 */ /* 0x001fe40000004100 */
[----:B-1----:R-:W-:Y:S02]  /*12800*/  HADD2.F32 R21, -RZ, R61.H0_H0 ;  /* 0x2000003dff157230 */ /* 0x002fe40000004100 */
[--C-:B------:R-:W-:Y:S02]  /*12810*/  HADD2.F32 R81, -RZ, R62.reuse.H0_H0 ;  /* 0x2000003eff517230 */ /* 0x100fe40000004100 */
[----:B------:R-:W-:Y:S02]  /*12820*/  HADD2.F32 R83, -RZ, R63.H0_H0 ;  /* 0x2000003fff537230 */ /* 0x000fe40000004100 */
[C---:B--2---:R-:W-:Y:S01]  /*12830*/  FMUL.FTZ R77, R21.reuse, R20 ;  /* 0x00000014154d7220 */ /* 0x044fe20000410000 */
[----:B------:R-:W-:Y:S01]  /*12840*/  FMUL.FTZ R21, R21, R78 ;  /* 0x0000004e15157220 */ /* 0x000fe20000410000 */
[----:B------:R-:W-:-:S02]  /*12850*/  HADD2.F32 R62, -RZ, R62.H1_H1 ;  /* 0x3000003eff3e7230 */ /* 0x000fc40000004100 */
[C---:B------:R-:W-:Y:S01]  /*12860*/  FFMA.FTZ R78, R76.reuse, R78, -R77 ;  /* 0x0000004e4c4e7223 */ /* 0x040fe2000001084d */
[----:B------:R-:W-:Y:S01]  /*12870*/  FFMA.FTZ R76, R76, R20, R21 ;  /* 0x000000144c4c7223 */ /* 0x000fe20000010015 */
[----:B------:R-:W-:Y:S01]  /*12880*/  SHF.R.U32.HI R20, RZ, 0x10, R65 ;  /* 0x00000010ff147819 */ /* 0x000fe20000011641 */
[----:B------:R-:W-:Y:S02]  /*12890*/  HADD2.F32 R21, -RZ, R61.H1_H1 ;  /* 0x3000003dff157230 */ /* 0x000fe40000004100 */
[----:B------:R-:W-:Y:S02]  /*128a0*/  HADD2.F32 R61, -RZ, R69.H1_H1 ;  /* 0x30000045ff3d7230 */ /* 0x000fe40000004100 */
[----:B------:R-:W-:Y:S02]  /*128b0*/  HADD2.F32 R20, -RZ, R20.H0_H0 ;  /* 0x20000014ff147230 */ /* 0x000fe40000004100 */
[----:B------:R-:W-:-:S03]  /*128c0*/  HADD2.F32 R77, -RZ, R119.H1_H1 ;  /* 0x30000077ff4d7230 */ /* 0x000fc60000004100 */
[C---:B------:R-:W-:Y:S01]  /*128d0*/  FMUL.FTZ R69, R21.reuse, R20 ;  /* 0x0000001415457220 */ /* 0x040fe20000410000 */
[----:B------:R-:W-:-:S03]  /*128e0*/  FMUL.FTZ R21, R21, R79 ;  /* 0x0000004f15157220 */ /* 0x000fc60000410000 */
[C---:B------:R-:W-:Y:S01]  /*128f0*/  FFMA.FTZ R79, R61.reuse, R79, -R69 ;  /* 0x0000004f3d4f7223 */ /* 0x040fe20000010845 */
[----:B------:R-:W-:Y:S01]  /*12900*/  FFMA.FTZ R61, R61, R20, R21 ;  /* 0x000000143d3d7223 */ /* 0x000fe20000010015 */
[----:B------:R-:W-:Y:S02]  /*12910*/  HADD2.F32 R20, -RZ, R119.H0_H0 ;  /* 0x20000077ff147230 */ /* 0x000fe40000004100 */
[----:B------:R-:W-:Y:S02]  /*12920*/  HADD2.F32 R21, -RZ, R60.H0_H0 ;  /* 0x2000003cff157230 */ /* 0x000fe40000004100 */
[----:B------:R-:W-:Y:S01]  /*12930*/  HADD2.F32 R69, -RZ, R68.H0_H0 ;  /* 0x20000044ff457230 */ /* 0x000fe20000004100 */
[----:B------:R-:W-:Y:S01]  /*12940*/  F2FP.F16.F32.PACK_AB R61, R61, R76 ;  /* 0x0000004c3d3d723e */ /* 0x000fe200000000ff */
[----:B------:R-:W-:Y:S02]  /*12950*/  HADD2.F32 R60, -RZ, R60.H1_H1 ;  /* 0x3000003cff3c7230 */ /* 0x000fe40000004100 */
[C---:B------:R-:W-:Y:S01]  /*12960*/  FMUL.FTZ R80, R21.reuse, R20 ;  /* 0x0000001415507220 */ /* 0x040fe20000410000 */
[----:B------:R-:W-:Y:S01]  /*12970*/  FMUL.FTZ R21, R21, R77 ;  /* 0x0000004d15157220 */ /* 0x000fe20000410000 */
[----:B------:R-:W-:-:S02]  /*12980*/  HADD2.F32 R68, -RZ, R68.H1_H1 ;  /* 0x30000044ff447230 */ /* 0x000fc40000004100 */
[C---:B------:R-:W-:Y:S01]  /*12990*/  FFMA.FTZ R77, R69.reuse, R77, -R80 ;  /* 0x0000004d454d7223 */ /* 0x040fe20000010850 */
[----:B------:R-:W-:Y:S01]  /*129a0*/  FFMA.FTZ R69, R69, R20, R21 ;  /* 0x0000001445457223 */ /* 0x000fe20000010015 */
[--C-:B------:R-:W-:Y:S02]  /*129b0*/  HADD2.F32 R80, -RZ, R118.reuse.H0_H0 ;  /* 0x20000076ff507230 */ /* 0x100fe40000004100 */
[C---:B------:R-:W-:Y:S01]  /*129c0*/  FMUL.FTZ R57, R60.reuse, R64 ;  /* 0x000000403c397220 */ /* 0x040fe20000410000 */
[----:B------:R-:W-:Y:S02]  /*129d0*/  HADD2.F32 R21, -RZ, R118.H1_H1 ;  /* 0x30000076ff157230 */ /* 0x000fe40000004100 */
[----:B------:R-:W-:Y:S01]  /*129e0*/  FMUL.FTZ R60, R60, R56 ;  /* 0x000000383c3c7220 */ /* 0x000fe20000410000 */
[--C-:B------:R-:W-:Y:S02]  /*129f0*/  HADD2.F32 R20, -RZ, R70.reuse.H0_H0 ;  /* 0x20000046ff147230 */ /* 0x100fe40000004100 */
[C---:B------:R-:W-:Y:S01]  /*12a00*/  FMUL.FTZ R82, R81.reuse, R80 ;  /* 0x0000005051527220 */ /* 0x040fe20000410000 */
[----:B------:R-:W-:Y:S01]  /*12a10*/  FFMA.FTZ R56, R68, R56, -R57 ;  /* 0x0000003844387223 */ /* 0x000fe20000010839 */
[----:B------:R-:W-:Y:S01]  /*12a20*/  FMUL.FTZ R81, R81, R21 ;  /* 0x0000001551517220 */ /* 0x000fe20000410000 */
[----:B------:R-:W-:-:S02]  /*12a30*/  HADD2.F32 R70, -RZ, R70.H1_H1 ;  /* 0x30000046ff467230 */ /* 0x000fc40000004100 */
[C---:B------:R-:W-:Y:S01]  /*12a40*/  FFMA.FTZ R21, R20.reuse, R21, -R82 ;  /* 0x0000001514157223 */ /* 0x040fe20000010852 */
[--C-:B------:R-:W-:Y:S02]  /*12a50*/  HADD2.F32 R82, -RZ, R117.reuse.H0_H0 ;  /* 0x20000075ff527230 */ /* 0x100fe40000004100 */
[----:B------:R-:W-:Y:S01]  /*12a60*/  FFMA.FTZ R20, R20, R80, R81 ;  /* 0x0000005014147223 */ /* 0x000fe20000010051 */
[----:B------:R-:W-:Y:S02]  /*12a70*/  HADD2.F32 R80, -RZ, R117.H1_H1 ;  /* 0x30000075ff507230 */ /* 0x000fe40000004100 */
[----:B------:R-:W-:Y:S01]  /*12a80*/  FMUL.FTZ R57, R62, R66 ;  /* 0x000000423e397220 */ /* 0x000fe20000410000 */
[--C-:B------:R-:W-:Y:S02]  /*12a90*/  HADD2.F32 R81, -RZ, R71.reuse.H0_H0 ;  /* 0x20000047ff517230 */ /* 0x100fe40000004100 */
[----:B------:R-:W-:Y:S01]  /*12aa0*/  FMUL.FTZ R85, R83, R82 ;  /* 0x0000005253557220 */ /* 0x000fe20000410000 */
[----:B------:R-:W-:-:S02]  /*12ab0*/  HADD2.F32 R71, -RZ, R71.H1_H1 ;  /* 0x30000047ff477230 */ /* 0x000fc40000004100 */
[----:B------:R-:W-:Y:S01]  /*12ac0*/  FMUL.FTZ R83, R83, R80 ;  /* 0x0000005053537220 */ /* 0x000fe20000410000 */
[----:B------:R-:W-:Y:S01]  /*12ad0*/  FMUL.FTZ R62, R62, R58 ;  /* 0x0000003a3e3e7220 */ /* 0x000fe20000410000 */
[C---:B------:R-:W-:Y:S01]  /*12ae0*/  FFMA.FTZ R80, R81.reuse, R80, -R85 ;  /* 0x0000005051507223 */ /* 0x040fe20000010855 */
[----:B------:R-:W-:Y:S01]  /*12af0*/  SHF.R.U32.HI R85, RZ, 0x10, R59 ;  /* 0x00000010ff557819 */ /* 0x000fe2000001163b */
[----:B------:R-:W-:Y:S01]  /*12b00*/  FFMA.FTZ R81, R81, R82, R83 ;  /* 0x0000005251517223 */ /* 0x000fe20000010053 */
[----:B------:R-:W-:Y:S01]  /*12b10*/  SHF.R.U32.HI R82, RZ, 0x10, R67 ;  /* 0x00000010ff527819 */ /* 0x000fe20000011643 */
[----:B------:R-:W-:Y:S02]  /*12b20*/  HADD2.F32 R83, -RZ, R63.H1_H1 ;  /* 0x3000003fff537230 */ /* 0x000fe40000004100 */
[----:B------:R-:W-:Y:S01]  /*12b30*/  FFMA.FTZ R58, R70, R58, -R57 ;  /* 0x0000003a463a7223 */ /* 0x000fe20000010839 */
[----:B------:R-:W-:Y:S02]  /*12b40*/  HADD2.F32 R63, -RZ, R85.H0_H0 ;  /* 0x20000055ff3f7230 */ /* 0x000fe40000004100 */
[----:B------:R-:W-:Y:S01]  /*12b50*/  FFMA.FTZ R60, R68, R64, R60 ;  /* 0x00000040443c7223 */ /* 0x000fe2000001003c */
[----:B------:R-:W-:-:S02]  /*12b60*/  HADD2.F32 R82, -RZ, R82.H0_H0 ;  /* 0x20000052ff527230 */ /* 0x000fc40000004100 */
[----:B------:R-:W-:Y:S01]  /*12b70*/  FFMA.FTZ R62, R70, R66, R62 ;  /* 0x00000042463e7223 */ /* 0x000fe2000001003e */
[----:B------:R-:W-:Y:S02]  /*12b80*/  F2FP.F16.F32.PACK_AB R57, R79, R78 ;  /* 0x0000004e4f39723e */ /* 0x000fe400000000ff */
[----:B------:R-:W-:Y:S01]  /*12b90*/  F2FP.F16.F32.PACK_AB R56, R56, R77 ;  /* 0x0000004d3838723e */ /* 0x000fe200000000ff */
[CC--:B------:R-:W-:Y:S01]  /*12ba0*/  FMUL.FTZ R85, R83.reuse, R82.reuse ;  /* 0x0000005253557220 */ /* 0x0c0fe20000410000 */
[----:B------:R-:W-:Y:S01]  /*12bb0*/  FMUL.FTZ R83, R83, R63 ;  /* 0x0000003f53537220 */ /* 0x000fe20000410000 */
[----:B------:R-:W-:Y:S02]  /*12bc0*/  F2FP.F16.F32.PACK_AB R58, R58, R21 ;  /* 0x000000153a3a723e */ /* 0x000fe400000000ff */
[C---:B------:R-:W-:Y:S01]  /*12bd0*/  FFMA.FTZ R85, R71.reuse, R63, -R85 ;  /* 0x0000003f47557223 */ /* 0x040fe20000010855 */
[----:B------:R-:W-:Y:S01]  /*12be0*/  FFMA.FTZ R63, R71, R82, R83 ;  /* 0x00000052473f7223 */ /* 0x000fe20000010053 */
[----:B------:R-:W-:-:S02]  /*12bf0*/  F2FP.F16.F32.PACK_AB R60, R60, R69 ;  /* 0x000000453c3c723e */ /* 0x000fc400000000ff */
[----:B------:R-:W-:Y:S02]  /*12c00*/  F2FP.F16.F32.PACK_AB R62, R62, R20 ;  /* 0x000000143e3e723e */ /* 0x000fe400000000ff */
[----:B------:R-:W-:Y:S02]  /*12c10*/  F2FP.F16.F32.PACK_AB R59, R85, R80 ;  /* 0x00000050553b723e */ /* 0x000fe400000000ff */
[----:B------:R-:W-:-:S03]  /*12c20*/  F2FP.F16.F32.PACK_AB R63, R63, R81 ;  /* 0x000000513f3f723e */ /* 0x000fc600000000ff */
[----:B------:R1:W-:Y:S04]  /*12c30*/  STS.128 [R86], R56 ;  /* 0x0000003856007388 */ /* 0x0003e80000000c00 */
[----:B------:R1:W-:Y:S02]  /*12c40*/  STS.128 [R3+0x14400], R60 ;  /* 0x0144003c03007388 */ /* 0x0003e40000000c00 */
.L_x_2815:
[----:B------:R-:W-:Y:S05]  /*12c50*/  BSYNC B1 ;  /* 0x0000000000017941 */ /* 0x000fea0003800000 */
.L_x_2814:
[----:B-1----:R-:W-:Y:S01]  /*12c60*/  VIADD R3, R212, 0x20 ;  /* 0x00000020d4037836 */ /* 0x002fe20000000000 */
        /* <DEDUP_REMOVED lines=9> */
[----:B0-----:R-:W4:Y:S04]  /*12d00*/  LDL R20, [R1+0x60] ;  /* 0x0000600001147983 */ /* 0x001f280000100800 */
[----:B---3--:R-:W3:Y:S01]  /*12d10*/  LDL R79, [R1+0xb0] ;  /* 0x0000b000014f7983 */ /* 0x008ee20000100800 */
[--C-:B------:R-:W-:Y:S01]  /*12d20*/  HADD2.F32 R67, -RZ, R116.reuse.H1_H1 ;  /* 0x30000074ff437230 */ /* 0x100fe20000004100 */
[----:B------:R-:W-:Y:S01]  /*12d30*/  SHF.R.U64 R46, R46, 0x10, R47 ;  /* 0x000000102e2e7819 */ /* 0x000fe2000000122f */
[----:B------:R-:W-:-:S04]  /*12d40*/  HADD2.F32 R116, -RZ, R116.H0_H0 ;  /* 0x20000074ff747230 */ /* 0x000fc80000004100 */
[----:B------:R-:W-:Y:S01]  /*12d50*/  HADD2.F32 R46, -RZ, R46.H0_H0 ;  /* 0x2000002eff2e7230 */ /* 0x000fe20000004100 */
[----:B----4-:R-:W-:-:S04]  /*12d60*/  LEA.HI R21, R3, R20, RZ, 0x1d ;  /* 0x0000001403157211 */ /* 0x010fc800078fe8ff */
[----:B------:R-:W-:Y:S01]  /*12d70*/  SHF.R.S32.HI R56, RZ, 0x1f, R21 ;  /* 0x0000001fff387819 */ /* 0x000fe20000011415 */
[----:B------:R-:W-:-:S03]  /*12d80*/  IMAD.SHL.U32 R20, R21, 0x8, RZ ;  /* 0x0000000815147824 */ /* 0x000fc600078e00ff */
[----:B------:R-:W-:Y:S02]  /*12d90*/  LEA.HI R56, R56, R21, RZ, 0x3 ;  /* 0x0000001538387211 */ /* 0x000fe400078f18ff */
[----:B------:R-:W-:-:S03]  /*12da0*/  LOP3.LUT R20, R223, 0x38, R20, 0xf8, !PT ;  /* 0x00000038df147812 */ /* 0x000fc600078ef814 */
[----:B------:R-:W-:Y:S01]  /*12db0*/  IMAD.SHL.U32 R21, R56, 0x400, RZ ;  /* 0x0000040038157824 */ /* 0x000fe200078e00ff */
[----:B------:R-:W-:Y:S01]  /*12dc0*/  LOP3.LUT R20, R20, R78, RZ, 0x3c, !PT ;  /* 0x0000004e14147212 */ /* 0x000fe200078e3cff */
[----:B---3--:R-:W0:Y:S03]  /*12dd0*/  LDS.128 R56, [R79] ;  /* 0x000000004f387984 */ /* 0x008e260000000c00 */
[----:B------:R-:W-:-:S04]  /*12de0*/  LOP3.LUT R21, R21, 0x7fffe000, RZ, 0xc0, !PT ;  /* 0x7fffe00015157812 */ /* 0x000fc800078ec0ff */
[----:B------:R-:W-:Y:S02]  /*12df0*/  IADD3 R20, R20, R21, R226 ;  /* 0x0000001514147210 */ /* 0x000fe40007ffe0e2 */
[----:B------:R-:W-:Y:S02]  /*12e00*/  SHF.R.U64 R21, R44, 0x10, R45 ;  /* 0x000000102c157819 */ /* 0x000fe4000000122d */
[--C-:B------:R-:W-:Y:S01]  /*12e10*/  SHF.R.U64 R44, R52, 0x10, R53.reuse ;  /* 0x00000010342c7819 */ /* 0x100fe20000001235 */
[----:B------:R-:W-:Y:S01]  /*12e20*/  IMAD R20, R20, 0x2, R16 ;  /* 0x0000000214147824 */ /* 0x000fe200078e0210 */
[----:B------:R-:W-:Y:S01]  /*12e30*/  SHF.R.U32.HI R52, RZ, 0x10, R53 ;  /* 0x00000010ff347819 */ /* 0x000fe20000011635 */
[----:B------:R-:W-:Y:S01]  /*12e40*/  HADD2.F32 R21, -RZ, R21.H0_H0 ;  /* 0x20000015ff157230 */ /* 0x000fe20000004100 */
[----:B------:R-:W-:Y:S01]  /*12e50*/  SHF.R.U32.HI R53, RZ, 0x10, R47 ;  /* 0x00000010ff357819 */ /* 0x000fe2000001162f */
[----:B------:R-:W-:Y:S01]  /*12e60*/  HADD2.F32 R44, -RZ, R44.H0_H0 ;  /* 0x2000002cff2c7230 */ /* 0x000fe20000004100 */
[----:B------:R-:W1:Y:S01]  /*12e70*/  LDS.128 R60, [R20+0x14400] ;  /* 0x01440000143c7984 */ /* 0x000e620000000c00 */
[----:B------:R-:W-:Y:S01]  /*12e80*/  SHF.R.U32.HI R45, RZ, 0x10, R45 ;  /* 0x00000010ff2d7819 */ /* 0x000fe2000001162d */
[----:B------:R-:W-:Y:S01]  /*12e90*/  HADD2.F32 R52, -RZ, R52.H0_H0 ;  /* 0x20000034ff347230 */ /* 0x000fe20000004100 */
[----:B------:R-:W-:-:S02]  /*12ea0*/  SHF.R.U64 R47, R54, 0x10, R55 ;  /* 0x00000010362f7819 */ /* 0x000fc40000001237 */
[----:B------:R-:W-:Y:S01]  /*12eb0*/  SHF.R.U32.HI R55, RZ, 0x10, R55 ;  /* 0x00000010ff377819 */ /* 0x000fe20000011637 */
[----:B------:R-:W-:Y:S02]  /*12ec0*/  HADD2.F32 R45, -RZ, R45.H0_H0 ;  /* 0x2000002dff2d7230 */ /* 0x000fe40000004100 */
[----:B------:R-:W-:Y:S02]  /*12ed0*/  HADD2.F32 R47, -RZ, R47.H0_H0 ;  /* 0x2000002fff2f7230 */ /* 0x000fe40000004100 */
[----:B------:R-:W-:Y:S02]  /*12ee0*/  HADD2.F32 R55, -RZ, R55.H0_H0 ;  /* 0x20000037ff377230 */ /* 0x000fe40000004100 */
[--C-:B0-----:R-:W-:Y:S02]  /*12ef0*/  HADD2.F32 R54, -RZ, R57.reuse.H0_H0 ;  /* 0x20000039ff367230 */ /* 0x101fe40000004100 */
[----:B------:R-:W-:Y:S02]  /*12f00*/  HADD2.F32 R64, -RZ, R57.H1_H1 ;  /* 0x30000039ff407230 */ /* 0x000fe40000004100 */
[----:B------:R-:W-:-:S02]  /*12f10*/  HADD2.F32 R57, -RZ, R56.H0_H0 ;  /* 0x20000038ff397230 */ /* 0x000fc40000004100 */
[----:B------:R-:W-:Y:S02]  /*12f20*/  HADD2.F32 R65, -RZ, R58.H0_H0 ;  /* 0x2000003aff417230 */ /* 0x000fe40000004100 */
[--C-:B------:R-:W-:Y:S02]  /*12f30*/  HADD2.F32 R66, -RZ, R59.reuse.H0_H0 ;  /* 0x2000003bff427230 */ /* 0x100fe40000004100 */
[----:B------:R-:W-:Y:S02]  /*12f40*/  HADD2.F32 R59, -RZ, R59.H1_H1 ;  /* 0x3000003bff3b7230 */ /* 0x000fe40000004100 */
[----:B------:R-:W-:Y:S02]  /*12f50*/  HADD2.F32 R56, -RZ, R56.H1_H1 ;  /* 0x30000038ff387230 */ /* 0x000fe40000004100 */
[----:B------:R-:W-:Y:S02]  /*12f60*/  HADD2.F32 R58, -RZ, R58.H1_H1 ;  /* 0x3000003aff3a7230 */ /* 0x000fe40000004100 */
[----:B-1----:R-:W-:-:S02]  /*12f70*/  HADD2.F32 R68, -RZ, R61.H0_H0 ;  /* 0x2000003dff447230 */ /* 0x002fc40000004100 */
[----:B------:R-:W-:Y:S02]  /*12f80*/  HADD2.F32 R69, -RZ, R61.H1_H1 ;  /* 0x3000003dff457230 */ /* 0x000fe40000004100 */
[----:B------:R-:W-:Y:S02]  /*12f90*/  HADD2.F32 R61, -RZ, R60.H0_H0 ;  /* 0x2000003cff3d7230 */ /* 0x000fe40000004100 */
[C---:B------:R-:W-:Y:S01]  /*12fa0*/  FMUL.FTZ R71, R68.reuse, R116 ;  /* 0x0000007444477220 */ /* 0x040fe20000410000 */
[----:B------:R-:W-:Y:S01]  /*12fb0*/  FMUL.FTZ R68, R68, R67 ;  /* 0x0000004344447220 */ /* 0x000fe20000410000 */
[C---:B--2---:R-:W-:Y:S01]  /*12fc0*/  FMUL.FTZ R77, R69.reuse, R52 ;  /* 0x00000034454d7220 */ /* 0x044fe20000410000 */
[----:B------:R-:W-:Y:S01]  /*12fd0*/  FMUL.FTZ R69, R69, R45 ;  /* 0x0000002d45457220 */ /* 0x000fe20000410000 */
[C---:B------:R-:W-:Y:S01]  /*12fe0*/  FFMA.FTZ R71, R54.reuse, R67, -R71 ;  /* 0x0000004336477223 */ /* 0x040fe20000010847 */
[----:B------:R-:W-:Y:S02]  /*12ff0*/  HADD2.F32 R67, -RZ, R113.H0_H0 ;  /* 0x20000071ff437230 */ /* 0x000fe40000004100 */
[----:B------:R-:W-:Y:S01]  /*13000*/  FFMA.FTZ R68, R54, R116, R68 ;  /* 0x0000007436447223 */ /* 0x000fe20000010044 */
[----:B------:R-:W-:-:S02]  /*13010*/  HADD2.F32 R54, -RZ, R115.H0_H0 ;  /* 0x20000073ff367230 */ /* 0x000fc40000004100 */
[C---:B------:R-:W-:Y:S01]  /*13020*/  FFMA.FTZ R45, R64.reuse, R45, -R77 ;  /* 0x0000002d402d7223 */ /* 0x040fe2000001084d */
[----:B------:R-:W-:Y:S02]  /*13030*/  HADD2.F32 R70, -RZ, R62.H0_H0 ;  /* 0x2000003eff467230 */ /* 0x000fe40000004100 */
[CC--:B------:R-:W-:Y:S01]  /*13040*/  FMUL.FTZ R77, R61.reuse, R67.reuse ;  /* 0x000000433d4d7220 */ /* 0x0c0fe20000410000 */
[----:B------:R-:W-:Y:S02]  /*13050*/  HADD2.F32 R113, -RZ, R113.H1_H1 ;  /* 0x30000071ff717230 */ /* 0x000fe40000004100 */
[----:B------:R-:W-:Y:S01]  /*13060*/  FMUL.FTZ R61, R61, R54 ;  /* 0x000000363d3d7220 */ /* 0x000fe20000410000 */
[----:B------:R-:W-:Y:S01]  /*13070*/  FFMA.FTZ R69, R64, R52, R69 ;  /* 0x0000003440457223 */ /* 0x000fe20000010045 */
[C---:B------:R-:W-:Y:S01]  /*13080*/  FFMA.FTZ R77, R57.reuse, R54, -R77 ;  /* 0x00000036394d7223 */ /* 0x040fe2000001084d */
[----:B------:R-:W-:Y:S02]  /*13090*/  HADD2.F32 R54, -RZ, R114.H1_H1 ;  /* 0x30000072ff367230 */ /* 0x000fe40000004100 */
[----:B------:R-:W-:Y:S01]  /*130a0*/  FFMA.FTZ R52, R57, R67, R61 ;  /* 0x0000004339347223 */ /* 0x000fe2000001003d */
[C---:B------:R-:W-:Y:S01]  /*130b0*/  FMUL.FTZ R57, R70.reuse, R113 ;  /* 0x0000007146397220 */ /* 0x040fe20000410000 */
[--C-:B------:R-:W-:Y:S01]  /*130c0*/  HADD2.F32 R76, -RZ, R63.reuse.H0_H0 ;  /* 0x2000003fff4c7230 */ /* 0x100fe20000004100 */
[----:B------:R-:W-:Y:S01]  /*130d0*/  F2FP.F16.F32.PACK_AB R45, R45, R71 ;  /* 0x000000472d2d723e */ /* 0x000fe200000000ff */
[----:B------:R-:W-:Y:S01]  /*130e0*/  FMUL.FTZ R70, R70, R54 ;  /* 0x0000003646467220 */ /* 0x000fe20000410000 */
[----:B------:R-:W-:-:S02]  /*130f0*/  HADD2.F32 R63, -RZ, R63.H1_H1 ;  /* 0x3000003fff3f7230 */ /* 0x000fc40000004100 */
[C---:B------:R-:W-:Y:S01]  /*13100*/  FFMA.FTZ R54, R65.reuse, R54, -R57 ;  /* 0x0000003641367223 */ /* 0x040fe20000010839 */
[----:B------:R-:W-:Y:S02]  /*13110*/  HADD2.F32 R57, -RZ, R53.H0_H0 ;  /* 0x20000035ff397230 */ /* 0x000fe40000004100 */
[----:B------:R-:W-:Y:S01]  /*13120*/  FFMA.FTZ R70, R65, R113, R70 ;  /* 0x0000007141467223 */ /* 0x000fe20000010046 */
[----:B------:R-:W-:Y:S02]  /*13130*/  HADD2.F32 R60, -RZ, R60.H1_H1 ;  /* 0x3000003cff3c7230 */ /* 0x000fe40000004100 */
[C---:B------:R-:W-:Y:S01]  /*13140*/  FMUL.FTZ R61, R63.reuse, R55 ;  /* 0x000000373f3d7220 */ /* 0x040fe20000410000 */
[----:B------:R-:W-:Y:S02]  /*13150*/  HADD2.F32 R62, -RZ, R62.H1_H1 ;  /* 0x3000003eff3e7230 */ /* 0x000fe40000004100 */
[----:B------:R-:W-:Y:S01]  /*13160*/  FMUL.FTZ R63, R63, R57 ;  /* 0x000000393f3f7220 */ /* 0x000fe20000410000 */
[----:B------:R-:W-:-:S02]  /*13170*/  HADD2.F32 R114, -RZ, R114.H0_H0 ;  /* 0x20000072ff727230 */ /* 0x000fc40000004100 */
[C---:B------:R-:W-:Y:S01]  /*13180*/  FFMA.FTZ R61, R59.reuse, R57, -R61 ;  /* 0x000000393b3d7223 */ /* 0x040fe2000001083d */
[----:B------:R-:W-:Y:S02]  /*13190*/  HADD2.F32 R115, -RZ, R115.H1_H1 ;  /* 0x30000073ff737230 */ /* 0x000fe40000004100 */
[----:B------:R-:W-:Y:S01]  /*131a0*/  FFMA.FTZ R55, R59, R55, R63 ;  /* 0x000000373b377223 */ /* 0x000fe2000001003f */
[----:B------:R-:W-:Y:S01]  /*131b0*/  FMUL.FTZ R59, R60, R44 ;  /* 0x0000002c3c3b7220 */ /* 0x000fe20000410000 */
[----:B------:R-:W-:Y:S01]  /*131c0*/  FMUL.FTZ R53, R76, R114 ;  /* 0x000000724c357220 */ /* 0x000fe20000410000 */
[----:B------:R-:W-:Y:S01]  /*131d0*/  FMUL.FTZ R57, R62, R47 ;  /* 0x0000002f3e397220 */ /* 0x000fe20000410000 */
[----:B------:R-:W-:Y:S01]  /*131e0*/  FMUL.FTZ R76, R76, R115 ;  /* 0x000000734c4c7220 */ /* 0x000fe20000410000 */
[----:B------:R-:W-:Y:S01]  /*131f0*/  FMUL.FTZ R60, R60, R21 ;  /* 0x000000153c3c7220 */ /* 0x000fe20000410000 */
[-C--:B------:R-:W-:Y:S01]  /*13200*/  FMUL.FTZ R62, R62, R46.reuse ;  /* 0x0000002e3e3e7220 */ /* 0x080fe20000410000 */
[----:B------:R-:W-:Y:S01]  /*13210*/  FFMA.FTZ R53, R66, R115, -R53 ;  /* 0x0000007342357223 */ /* 0x000fe20000010835 */
        /* <DEDUP_REMOVED lines=14> */
.L_x_2821:
[----:B------:R-:W-:Y:S05]  /*13300*/  BSYNC B2 ;  /* 0x0000000000027941 */ /* 0x000fea0003800000 */
.L_x_2820:
[----:B------:R-:W-:Y:S05]  /*13310*/  @P1 BRA `(.L_x_2819) ;  /* 0x0000000400801947 */ /* 0x000fea0003800000 */
[----:B01----:R-:W4:Y:S04]  /*13320*/  LDL R20, [R1+0x64] ;  /* 0x0000640001147983 */ /* 0x003f280000100800 */
[----:B------:R-:W5:Y:S01]  /*13330*/  LDL R65, [R1+0xac] ;  /* 0x0000ac0001417983 */ /* 0x000f620000100800 */
[--C-:B------:R-:W-:Y:S01]  /*13340*/  SHF.R.U64 R21, R48, 0x10, R49.reuse ;  /* 0x0000001030157819 */ /* 0x100fe20000001231 */
[----:B------:R-:W-:Y:S01]  /*13350*/  HADD2.F32 R60, -RZ, R109.H1_H1 ;  /* 0x3000006dff3c7230 */ /* 0x000fe20000004100 */
[----:B------:R-:W-:Y:S01]  /*13360*/  SHF.R.U32.HI R48, RZ, 0x10, R49 ;  /* 0x00000010ff307819 */ /* 0x000fe20000011631 */
[----:B------:R-:W-:Y:S02]  /*13370*/  HADD2.F32 R58, -RZ, R111.H1_H1 ;  /* 0x3000006fff3a7230 */ /* 0x000fe40000004100 */
[----:B------:R-:W-:-:S02]  /*13380*/  HADD2.F32 R109, -RZ, R109.H0_H0 ;  /* 0x2000006dff6d7230 */ /* 0x000fc40000004100 */
[----:B------:R-:W-:Y:S02]  /*13390*/  HADD2.F32 R48, -RZ, R48.H0_H0 ;  /* 0x20000030ff307230 */ /* 0x000fe40000004100 */
[----:B------:R-:W-:Y:S02]  /*133a0*/  HADD2.F32 R111, -RZ, R111.H0_H0 ;  /* 0x2000006fff6f7230 */ /* 0x000fe40000004100 */
[----:B------:R-:W-:Y:S01]  /*133b0*/  HADD2.F32 R21, -RZ, R21.H0_H0 ;  /* 0x20000015ff157230 */ /* 0x000fe20000004100 */
[----:B----4-:R-:W-:-:S04]  /*133c0*/  LEA.HI R3, R3, R20, RZ, 0x1d ;  /* 0x0000001403037211 */ /* 0x010fc800078fe8ff */
[----:B------:R-:W-:Y:S02]  /*133d0*/  SHF.R.S32.HI R44, RZ, 0x1f, R3 ;  /* 0x0000001fff2c7819 */ /* 0x000fe40000011403 */
[----:B------:R-:W-:Y:S02]  /*133e0*/  SHF.L.U32 R20, R3, 0x3, RZ ;  /* 0x0000000303147819 */ /* 0x000fe400000006ff */
[----:B------:R-:W-:Y:S02]  /*133f0*/  LEA.HI R44, R44, R3, RZ, 0x3 ;  /* 0x000000032c2c7211 */ /* 0x000fe400078f18ff */
[----:B------:R-:W-:-:S03]  /*13400*/  LOP3.LUT R3, R223, 0x38, R20, 0xf8, !PT ;  /* 0x00000038df037812 */ /* 0x000fc600078ef814 */
[----:B------:R-:W-:Y:S01]  /*13410*/  IMAD.SHL.U32 R20, R44, 0x400, RZ ;  /* 0x000004002c147824 */ /* 0x000fe200078e00ff */
[----:B------:R-:W-:Y:S01]  /*13420*/  LOP3.LUT R3, R3, R78, RZ, 0x3c, !PT ;  /* 0x0000004e03037212 */ /* 0x000fe200078e3cff */
[----:B-----5:R-:W0:Y:S03]  /*13430*/  LDS.128 R44, [R65] ;  /* 0x00000000412c7984 */ /* 0x020e260000000c00 */
[----:B------:R-:W-:-:S04]  /*13440*/  LOP3.LUT R20, R20, 0x7fffe000, RZ, 0xc0, !PT ;  /* 0x7fffe00014147812 */ /* 0x000fc800078ec0ff */
[----:B------:R-:W-:Y:S02]  /*13450*/  IADD3 R3, R3, R20, R226 ;  /* 0x0000001403037210 */ /* 0x000fe40007ffe0e2 */
[--C-:B------:R-:W-:Y:S02]  /*13460*/  SHF.R.U64 R20, R40, 0x10, R41.reuse ;  /* 0x0000001028147819 */ /* 0x100fe40000001229 */
[----:B------:R-:W-:Y:S01]  /*13470*/  SHF.R.U32.HI R40, RZ, 0x10, R41 ;  /* 0x00000010ff287819 */ /* 0x000fe20000011629 */
[----:B------:R-:W-:Y:S01]  /*13480*/  IMAD R3, R3, 0x2, R16 ;  /* 0x0000000203037824 */ /* 0x000fe200078e0210 */
[----:B------:R-:W-:Y:S01]  /*13490*/  SHF.R.U64 R41, R42, 0x10, R43 ;  /* 0x000000102a297819 */ /* 0x000fe2000000122b */
[----:B------:R-:W-:Y:S01]  /*134a0*/  HADD2.F32 R20, -RZ, R20.H0_H0 ;  /* 0x20000014ff147230 */ /* 0x000fe20000004100 */
[--C-:B------:R-:W-:Y:S01]  /*134b0*/  SHF.R.U64 R42, R50, 0x10, R51.reuse ;  /* 0x00000010322a7819 */ /* 0x100fe20000001233 */
[----:B------:R-:W-:Y:S01]  /*134c0*/  HADD2.F32 R40, -RZ, R40.H0_H0 ;  /* 0x20000028ff287230 */ /* 0x000fe20000004100 */
[----:B------:R-:W1:Y:S01]  /*134d0*/  LDS.128 R52, [R3+0x14400] ;  /* 0x0144000003347984 */ /* 0x000e620000000c00 */
[----:B------:R-:W-:Y:S01]  /*134e0*/  SHF.R.U32.HI R50, RZ, 0x10, R51 ;  /* 0x00000010ff327819 */ /* 0x000fe20000011633 */
[----:B------:R-:W-:Y:S01]  /*134f0*/  HADD2.F32 R41, -RZ, R41.H0_H0 ;  /* 0x20000029ff297230 */ /* 0x000fe20000004100 */
[----:B------:R-:W-:Y:S01]  /*13500*/  SHF.R.U32.HI R43, RZ, 0x10, R43 ;  /* 0x00000010ff2b7819 */ /* 0x000fe2000001162b */
[----:B------:R-:W-:-:S02]  /*13510*/  HADD2.F32 R42, -RZ, R42.H0_H0 ;  /* 0x2000002aff2a7230 */ /* 0x000fc40000004100 */
[----:B------:R-:W-:Y:S02]  /*13520*/  HADD2.F32 R50, -RZ, R50.H0_H0 ;  /* 0x20000032ff327230 */ /* 0x000fe40000004100 */
[--C-:B0-----:R-:W-:Y:S02]  /*13530*/  HADD2.F32 R49, -RZ, R45.reuse.H0_H0 ;  /* 0x2000002dff317230 */ /* 0x101fe40000004100 */
[----:B------:R-:W-:Y:S02]  /*13540*/  HADD2.F32 R51, -RZ, R45.H1_H1 ;  /* 0x3000002dff337230 */ /* 0x000fe40000004100 */
[----:B------:R-:W-:Y:S02]  /*13550*/  HADD2.F32 R45, -RZ, R44.H0_H0 ;  /* 0x2000002cff2d7230 */ /* 0x000fe40000004100 */
[----:B------:R-:W-:Y:S02]  /*13560*/  HADD2.F32 R56, -RZ, R46.H0_H0 ;  /* 0x2000002eff387230 */ /* 0x000fe40000004100 */
[----:B------:R-:W-:-:S02]  /*13570*/  HADD2.F32 R57, -RZ, R47.H0_H0 ;  /* 0x2000002fff397230 */ /* 0x000fc40000004100 */
[----:B------:R-:W-:Y:S02]  /*13580*/  HADD2.F32 R47, -RZ, R47.H1_H1 ;  /* 0x3000002fff2f7230 */ /* 0x000fe40000004100 */
[----:B------:R-:W-:Y:S02]  /*13590*/  HADD2.F32 R44, -RZ, R44.H1_H1 ;  /* 0x3000002cff2c7230 */ /* 0x000fe40000004100 */
[----:B------:R-:W-:Y:S02]  /*135a0*/  HADD2.F32 R46, -RZ, R46.H1_H1 ;  /* 0x3000002eff2e7230 */ /* 0x000fe40000004100 */
[--C-:B-1----:R-:W-:Y:S02]  /*135b0*/  HADD2.F32 R59, -RZ, R53.reuse.H0_H0 ;  /* 0x20000035ff3b7230 */ /* 0x102fe40000004100 */
[----:B------:R-:W-:Y:S02]  /*135c0*/  HADD2.F32 R61, -RZ, R53.H1_H1 ;  /* 0x30000035ff3d7230 */ /* 0x000fe40000004100 */
[----:B------:R-:W-:-:S02]  /*135d0*/  HADD2.F32 R53, -RZ, R52.H0_H0 ;  /* 0x20000034ff357230 */ /* 0x000fc40000004100 */
[C---:B------:R-:W-:Y:S01]  /*135e0*/  FMUL.FTZ R63, R59.reuse, R60 ;  /* 0x0000003c3b3f7220 */ /* 0x040fe20000410000 */
[-C--:B------:R-:W-:Y:S01]  /*135f0*/  FMUL.FTZ R59, R59, R58.reuse ;  /* 0x0000003a3b3b7220 */ /* 0x080fe20000410000 */
[----:B------:R-:W-:Y:S02]  /*13600*/  HADD2.F32 R62, -RZ, R54.H0_H0 ;  /* 0x20000036ff3e7230 */ /* 0x000fe40000004100 */
[----:B------:R-:W-:Y:S01]  /*13610*/  FFMA.FTZ R63, R49, R58, -R63 ;  /* 0x0000003a313f7223 */ /* 0x000fe2000001083f */
[C---:B------:R-:W-:Y:S01]  /*13620*/  FMUL.FTZ R58, R61.reuse, R48 ;  /* 0x000000303d3a7220 */ /* 0x040fe20000410000 */
[----:B------:R-:W-:Y:S01]  /*13630*/  FMUL.FTZ R61, R61, R40 ;  /* 0x000000283d3d7220 */ /* 0x000fe20000410000 */
[----:B------:R-:W-:Y:S01]  /*13640*/  FFMA.FTZ R59, R49, R60, R59 ;  /* 0x0000003c313b7223 */ /* 0x000fe2000001003b */
[----:B------:R-:W-:Y:S02]  /*13650*/  HADD2.F32 R49, -RZ, R110.H0_H0 ;  /* 0x2000006eff317230 */ /* 0x000fe40000004100 */
[----:B------:R-:W-:Y:S01]  /*13660*/  FFMA.FTZ R58, R51, R40, -R58 ;  /* 0x00000028333a7223 */ /* 0x000fe2000001083a */
[C---:B------:R-:W-:Y:S01]  /*13670*/  FMUL.FTZ R40, R53.reuse, R109 ;  /* 0x0000006d35287220 */ /* 0x040fe20000410000 */
[----:B------:R-:W-:Y:S01]  /*13680*/  FMUL.FTZ R53, R53, R111 ;  /* 0x0000006f35357220 */ /* 0x000fe20000410000 */
[----:B------:R-:W-:Y:S01]  /*13690*/  FFMA.FTZ R61, R51, R48, R61 ;  /* 0x00000030333d7223 */ /* 0x000fe2000001003d */
[----:B------:R-:W-:-:S02]  /*136a0*/  HADD2.F32 R48, -RZ, R112.H0_H0 ;  /* 0x20000070ff307230 */ /* 0x000fc40000004100 */
[C---:B------:R-:W-:Y:S01]  /*136b0*/  FFMA.FTZ R40, R45.reuse, R111, -R40 ;  /* 0x0000006f2d287223 */ /* 0x040fe20000010828 */
[----:B------:R-:W-:Y:S01]  /*136c0*/  FFMA.FTZ R53, R45, R109, R53 ;  /* 0x0000006d2d357223 */ /* 0x000fe20000010035 */
[CC--:B------:R-:W-:Y:S01]  /*136d0*/  FMUL.FTZ R45, R62.reuse, R49.reuse ;  /* 0x000000313e2d7220 */ /* 0x0c0fe20000410000 */
[--C-:B------:R-:W-:Y:S02]  /*136e0*/  HADD2.F32 R64, -RZ, R55.reuse.H0_H0 ;  /* 0x20000037ff407230 */ /* 0x100fe40000004100 */
[-C--:B------:R-:W-:Y:S01]  /*136f0*/  FMUL.FTZ R62, R62, R48.reuse ;  /* 0x000000303e3e7220 */ /* 0x080fe20000410000 */
[----:B------:R-:W-:Y:S02]  /*13700*/  HADD2.F32 R55, -RZ, R55.H1_H1 ;  /* 0x30000037ff377230 */ /* 0x000fe40000004100 */
[C---:B------:R-:W-:Y:S01]  /*13710*/  FFMA.FTZ R48, R56.reuse, R48, -R45 ;  /* 0x0000003038307223 */ /* 0x040fe2000001082d */
[----:B------:R-:W-:Y:S02]  /*13720*/  HADD2.F32 R45, -RZ, R43.H0_H0 ;  /* 0x2000002bff2d7230 */ /* 0x000fe40000004100 */
[----:B------:R-:W-:Y:S01]  /*13730*/  FFMA.FTZ R62, R56, R49, R62 ;  /* 0x00000031383e7223 */ /* 0x000fe2000001003e */
[----:B------:R-:W-:-:S02]  /*13740*/  HADD2.F32 R52, -RZ, R52.H1_H1 ;  /* 0x30000034ff347230 */ /* 0x000fc40000004100 */
[CC--:B------:R-:W-:Y:S01]  /*13750*/  FMUL.FTZ R49, R55.reuse, R50.reuse ;  /* 0x0000003237317220 */ /* 0x0c0fe20000410000 */
[----:B------:R-:W-:Y:S02]  /*13760*/  HADD2.F32 R54, -RZ, R54.H1_H1 ;  /* 0x30000036ff367230 */ /* 0x000fe40000004100 */
[-C--:B------:R-:W-:Y:S01]  /*13770*/  FMUL.FTZ R55, R55, R45.reuse ;  /* 0x0000002d37377220 */ /* 0x080fe20000410000 */
[----:B------:R-:W-:Y:S02]  /*13780*/  HADD2.F32 R110, -RZ, R110.H1_H1 ;  /* 0x3000006eff6e7230 */ /* 0x000fe40000004100 */
[C---:B------:R-:W-:Y:S01]  /*13790*/  FFMA.FTZ R49, R47.reuse, R45, -R49 ;  /* 0x0000002d2f317223 */ /* 0x040fe20000010831 */
[----:B------:R-:W-:Y:S02]  /*137a0*/  HADD2.F32 R112, -RZ, R112.H1_H1 ;  /* 0x30000070ff707230 */ /* 0x000fe40000004100 */
[----:B------:R-:W-:Y:S01]  /*137b0*/  FFMA.FTZ R47, R47, R50, R55 ;  /* 0x000000322f2f7223 */ /* 0x000fe20000010037 */
[C---:B------:R-:W-:Y:S01]  /*137c0*/  FMUL.FTZ R50, R52.reuse, R21 ;  /* 0x0000001534327220 */ /* 0x040fe20000410000 */
[----:B------:R-:W-:Y:S01]  /*137d0*/  FMUL.FTZ R52, R52, R20 ;  /* 0x0000001434347220 */ /* 0x000fe20000410000 */
[----:B------:R-:W-:Y:S01]  /*137e0*/  FMUL.FTZ R43, R64, R110 ;  /* 0x0000006e402b7220 */ /* 0x000fe20000410000 */
[----:B------:R-:W-:Y:S01]  /*137f0*/  FMUL.FTZ R45, R54, R42 ;  /* 0x0000002a362d7220 */ /* 0x000fe20000410000 */
[----:B------:R-:W-:Y:S01]  /*13800*/  FMUL.FTZ R64, R64, R112 ;  /* 0x0000007040407220 */ /* 0x000fe20000410000 */
[----:B------:R-:W-:Y:S01]  /*13810*/  FMUL.FTZ R54, R54, R41 ;  /* 0x0000002936367220 */ /* 0x000fe20000410000 */
[C---:B------:R-:W-:Y:S01]  /*13820*/  FFMA.FTZ R20, R44.reuse, R20, -R50 ;  /* 0x000000142c147223 */ /* 0x040fe20000010832 */
[----:B------:R-:W-:Y:S01]  /*13830*/  FFMA.FTZ R44, R44, R21, R52 ;  /* 0x000000152c2c7223 */ /* 0x000fe20000010034 */
[C---:B------:R-:W-:Y:S01]  /*13840*/  FFMA.FTZ R43, R57.reuse, R112, -R43 ;  /* 0x00000070392b7223 */ /* 0x040fe2000001082b */
[C---:B------:R-:W-:Y:S01]  /*13850*/  FFMA.FTZ R21, R46.reuse, R41, -R45 ;  /* 0x000000292e157223 */ /* 0x040fe2000001082d */
        /* <DEDUP_REMOVED lines=12> */
.L_x_2819:
[----:B------:R-:W-:Y:S05]  /*13920*/  BSYNC B1 ;  /* 0x0000000000017941 */ /* 0x000fea0003800000 */
.L_x_2818:
[----:B----4-:R-:W-:Y:S01]  /*13930*/  VIADD R3, R212, 0x40 ;  /* 0x00000040d4037836 */ /* 0x010fe20000000000 */
[----:B------:R-:W-:Y:S04]  /*13940*/  BSSY B1, `(.L_x_2822) ;  /* 0x00000d6000017945 */ /* 0x000fe80003800000 */
[----:B------:R-:W-:-:S13]  /*13950*/  ISETP.GE.AND P0, PT, R3, R0, PT ;  /* 0x000000000300720c */ /* 0x000fda0003f06270 */
[----:B------:R-:W-:Y:S05]  /*13960*/  @P0 BRA `(.L_x_2823) ;  /* 0x0000000c004c0947 */ /* 0x000fea0003800000 */
[----:B------:R-:W4:Y:S01]  /*13970*/  LDC R3, c[0x0][0x3f4] ;  /* 0x0000fd00ff037b82 */ /* 0x000f220000000800 */
[----:B------:R-:W-:Y:S01]  /*13980*/  BSSY B2, `(.L_x_2824) ;  /* 0x0000065000027945 */ /* 0x000fe20003800000 */
[----:B0-----:R-:W-:Y:S02]  /*13990*/  SHF.R.U32.HI R62, RZ, 0x3, R222 ;  /* 0x00000003ff3e7819 */ /* 0x001fe400000116de */
[-C--:B----4-:R-:W-:Y:S02]  /*139a0*/  ISETP.GE.AND P0, PT, R18, R3.reuse, PT ;  /* 0x000000031200720c */ /* 0x090fe40003f06270 */
[----:B------:R-:W-:-:S11]  /*139b0*/  ISETP.GE.AND P1, PT, R213, R3, PT ;  /* 0x00000003d500720c */ /* 0x000fd60003f26270 */
[----:B------:R-:W-:Y:S05]  /*139c0*/  @P0 BRA `(.L_x_2825) ;  /* 0x0000000400800947 */ /* 0x000fea0003800000 */
[----:B-1----:R-:W4:Y:S04]  /*139d0*/  LDL R20, [R1+0x60] ;  /* 0x0000600001147983 */ /* 0x002f280000100800 */
[----:B------:R-:W5:Y:S01]  /*139e0*/  LDL R63, [R1+0xa8] ;  /* 0x0000a800013f7983 */ /* 0x000f620000100800 */
[----:B------:R-:W-:Y:S01]  /*139f0*/  HADD2.F32 R53, -RZ, R105.H1_H1 ;  /* 0x30000069ff357230 */ /* 0x000fe20000004100 */
[----:B------:R-:W-:Y:S01]  /*13a00*/  SHF.R.U64 R30, R30, 0x10, R31 ;  /* 0x000000101e1e7819 */ /* 0x000fe2000000121f */
[--C-:B------:R-:W-:Y:S02]  /*13a10*/  HADD2.F32 R51, -RZ, R107.reuse.H1_H1 ;  /* 0x3000006bff337230 */ /* 0x100fe40000004100 */
[----:B------:R-:W-:Y:S01]  /*13a20*/  HADD2.F32 R58, -RZ, R107.H0_H0 ;  /* 0x2000006bff3a7230 */ /* 0x000fe20000004100 */
[----:B----4-:R-:W-:-:S04]  /*13a30*/  LEA.HI R20, R3, R20, RZ, 0x1d ;  /* 0x0000001403147211 */ /* 0x010fc800078fe8ff */
[----:B------:R-:W-:Y:S01]  /*13a40*/  SHF.R.S32.HI R41, RZ, 0x1f, R20 ;  /* 0x0000001fff297819 */ /* 0x000fe20000011414 */
[----:B------:R-:W-:-:S03]  /*13a50*/  IMAD.SHL.U32 R21, R20, 0x8, RZ ;  /* 0x0000000814157824 */ /* 0x000fc600078e00ff */
[----:B------:R-:W-:Y:S02]  /*13a60*/  LEA.HI R41, R41, R20, RZ, 0x3 ;  /* 0x0000001429297211 */ /* 0x000fe400078f18ff */
[----:B------:R-:W-:-:S03]  /*13a70*/  LOP3.LUT R20, R222, 0x38, R21, 0xf8, !PT ;  /* 0x00000038de147812 */ /* 0x000fc600078ef815 */
[----:B------:R-:W-:Y:S01]  /*13a80*/  IMAD.SHL.U32 R41, R41, 0x400, RZ ;  /* 0x0000040029297824 */ /* 0x000fe200078e00ff */
[----:B------:R-:W-:-:S04]  /*13a90*/  LOP3.LUT R20, R20, R62, RZ, 0x3c, !PT ;  /* 0x0000003e14147212 */ /* 0x000fc800078e3cff */
[----:B------:R-:W-:Y:S02]  /*13aa0*/  LOP3.LUT R21, R41, 0x7fffe000, RZ, 0xc0, !PT ;  /* 0x7fffe00029157812 */ /* 0x000fe400078ec0ff */
[----:B-----5:R-:W0:Y:S02]  /*13ab0*/  LDS.128 R40, [R63] ;  /* 0x000000003f287984 */ /* 0x020e240000000c00 */
[----:B------:R-:W-:-:S04]  /*13ac0*/  IADD3 R21, R20, R21, R225 ;  /* 0x0000001514157210 */ /* 0x000fc80007ffe0e1 */
[----:B------:R-:W-:Y:S02]  /*13ad0*/  LEA R20, R21, R16, 0x1 ;  /* 0x0000001015147211 */ /* 0x000fe400078e08ff */
[----:B------:R-:W-:Y:S02]  /*13ae0*/  SHF.R.U64 R21, R28, 0x10, R29 ;  /* 0x000000101c157819 */ /* 0x000fe4000000121d */
[--C-:B------:R-:W-:Y:S01]  /*13af0*/  SHF.R.U64 R28, R36, 0x10, R37.reuse ;  /* 0x00000010241c7819 */ /* 0x100fe20000001225 */
[----:B------:R-:W1:Y:S01]  /*13b00*/  LDS.128 R44, [R20+0x14400] ;  /* 0x01440000142c7984 */ /* 0x000e620000000c00 */
[----:B------:R-:W-:Y:S01]  /*13b10*/  SHF.R.U32.HI R36, RZ, 0x10, R37 ;  /* 0x00000010ff247819 */ /* 0x000fe20000011625 */
[----:B------:R-:W-:Y:S01]  /*13b20*/  HADD2.F32 R21, -RZ, R21.H0_H0 ;  /* 0x20000015ff157230 */ /* 0x000fe20000004100 */
[----:B------:R-:W-:Y:S02]  /*13b30*/  SHF.R.U32.HI R29, RZ, 0x10, R29 ;  /* 0x00000010ff1d7819 */ /* 0x000fe4000001161d */
[----:B------:R-:W-:Y:S01]  /*13b40*/  SHF.R.U32.HI R37, RZ, 0x10, R31 ;  /* 0x00000010ff257819 */ /* 0x000fe2000001161f */
[----:B------:R-:W-:Y:S01]  /*13b50*/  HADD2.F32 R59, -RZ, R36.H0_H0 ;  /* 0x20000024ff3b7230 */ /* 0x000fe20000004100 */
[--C-:B------:R-:W-:Y:S01]  /*13b60*/  SHF.R.U64 R31, R38, 0x10, R39.reuse ;  /* 0x00000010261f7819 */ /* 0x100fe20000001227 */
[----:B------:R-:W-:Y:S01]  /*13b70*/  HADD2.F32 R29, -RZ, R29.H0_H0 ;  /* 0x2000001dff1d7230 */ /* 0x000fe20000004100 */
[----:B------:R-:W-:Y:S01]  /*13b80*/  SHF.R.U32.HI R39, RZ, 0x10, R39 ;  /* 0x00000010ff277819 */ /* 0x000fe20000011627 */
[----:B------:R-:W-:-:S02]  /*13b90*/  HADD2.F32 R36, -RZ, R105.H0_H0 ;  /* 0x20000069ff247230 */ /* 0x000fc40000004100 */
        /* <DEDUP_REMOVED lines=12> */
[----:B------:R-:W-:Y:S01]  /*13c60*/  FFMA.FTZ R57, R38, R51, -R57 ;  /* 0x0000003326397223 */ /* 0x000fe20000010839 */
[----:B------:R-:W-:Y:S01]  /*13c70*/  FMUL.FTZ R51, R54, R59 ;  /* 0x0000003b36337220 */ /* 0x000fe20000410000 */
[----:B------:R-:W-:Y:S01]  /*13c80*/  FFMA.FTZ R61, R38, R53, R61 ;  /* 0x00000035263d7223 */ /* 0x000fe2000001003d */
[----:B------:R-:W-:Y:S01]  /*13c90*/  FMUL.FTZ R53, R54, R29 ;  /* 0x0000001d36357220 */ /* 0x000fe20000410000 */
[----:B------:R-:W-:Y:S01]  /*13ca0*/  FMUL.FTZ R54, R45, R36 ;  /* 0x000000242d367220 */ /* 0x000fe20000410000 */
[----:B------:R-:W-:-:S02]  /*13cb0*/  HADD2.F32 R52, -RZ, R106.H0_H0 ;  /* 0x2000006aff347230 */ /* 0x000fc40000004100 */
[----:B------:R-:W-:Y:S01]  /*13cc0*/  FFMA.FTZ R38, R48, R29, -R51 ;  /* 0x0000001d30267223 */ /* 0x000fe20000010833 */
[-C--:B------:R-:W-:Y:S01]  /*13cd0*/  FMUL.FTZ R29, R45, R58.reuse ;  /* 0x0000003a2d1d7220 */ /* 0x080fe20000410000 */
[----:B------:R-:W-:Y:S01]  /*13ce0*/  FFMA.FTZ R45, R41, R58, -R54 ;  /* 0x0000003a292d7223 */ /* 0x000fe20000010836 */
[----:B------:R-:W-:Y:S02]  /*13cf0*/  HADD2.F32 R54, -RZ, R108.H0_H0 ;  /* 0x2000006cff367230 */ /* 0x000fe40000004100 */
[----:B------:R-:W-:Y:S01]  /*13d00*/  FMUL.FTZ R58, R55, R52 ;  /* 0x00000034373a7220 */ /* 0x000fe20000410000 */
[----:B------:R-:W-:Y:S02]  /*13d10*/  HADD2.F32 R56, -RZ, R47.H0_H0 ;  /* 0x2000002fff387230 */ /* 0x000fe40000004100 */
[----:B------:R-:W-:Y:S01]  /*13d20*/  FFMA.FTZ R36, R41, R36, R29 ;  /* 0x0000002429247223 */ /* 0x000fe2000001001d */
[----:B------:R-:W-:Y:S02]  /*13d30*/  HADD2.F32 R51, -RZ, R106.H1_H1 ;  /* 0x3000006aff337230 */ /* 0x000fe40000004100 */
[----:B------:R-:W-:Y:S01]  /*13d40*/  FFMA.FTZ R41, R49, R54, -R58 ;  /* 0x0000003631297223 */ /* 0x000fe2000001083a */
[----:B------:R-:W-:-:S02]  /*13d50*/  HADD2.F32 R29, -RZ, R108.H1_H1 ;  /* 0x3000006cff1d7230 */ /* 0x000fc40000004100 */
[----:B------:R-:W-:Y:S01]  /*13d60*/  FMUL.FTZ R60, R55, R54 ;  /* 0x00000036373c7220 */ /* 0x000fe20000410000 */
[----:B------:R-:W-:Y:S02]  /*13d70*/  HADD2.F32 R58, -RZ, R37.H0_H0 ;  /* 0x20000025ff3a7230 */ /* 0x000fe40000004100 */
[C---:B------:R-:W-:Y:S01]  /*13d80*/  FMUL.FTZ R37, R56.reuse, R51 ;  /* 0x0000003338257220 */ /* 0x040fe20000410000 */
[----:B------:R-:W-:Y:S02]  /*13d90*/  HADD2.F32 R47, -RZ, R47.H1_H1 ;  /* 0x3000002fff2f7230 */ /* 0x000fe40000004100 */
[-C--:B------:R-:W-:Y:S01]  /*13da0*/  FMUL.FTZ R56, R56, R29.reuse ;  /* 0x0000001d38387220 */ /* 0x080fe20000410000 */
[----:B------:R-:W-:Y:S02]  /*13db0*/  HADD2.F32 R54, -RZ, R39.H0_H0 ;  /* 0x20000027ff367230 */ /* 0x000fe40000004100 */
[----:B------:R-:W-:Y:S01]  /*13dc0*/  FFMA.FTZ R49, R49, R52, R60 ;  /* 0x0000003431317223 */ /* 0x000fe2000001003c */
[C---:B------:R-:W-:Y:S01]  /*13dd0*/  FFMA.FTZ R29, R50.reuse, R29, -R37 ;  /* 0x0000001d321d7223 */ /* 0x040fe20000010825 */
[----:B------:R-:W-:Y:S01]  /*13de0*/  FFMA.FTZ R39, R50, R51, R56 ;  /* 0x0000003332277223 */ /* 0x000fe20000010038 */
[C---:B------:R-:W-:Y:S01]  /*13df0*/  FMUL.FTZ R50, R47.reuse, R58 ;  /* 0x0000003a2f327220 */ /* 0x040fe20000410000 */
[----:B------:R-:W-:Y:S01]  /*13e00*/  FMUL.FTZ R52, R47, R54 ;  /* 0x000000362f347220 */ /* 0x000fe20000410000 */
[----:B------:R-:W-:-:S02]  /*13e10*/  HADD2.F32 R44, -RZ, R44.H1_H1 ;  /* 0x3000002cff2c7230 */ /* 0x000fc40000004100 */
[----:B------:R-:W-:Y:S01]  /*13e20*/  FFMA.FTZ R48, R48, R59, R53 ;  /* 0x0000003b30307223 */ /* 0x000fe20000010035 */
[----:B------:R-:W-:Y:S02]  /*13e30*/  HADD2.F32 R46, -RZ, R46.H1_H1 ;  /* 0x3000002eff2e7230 */ /* 0x000fe40000004100 */
[C---:B------:R-:W-:Y:S01]  /*13e40*/  FFMA.FTZ R52, R43.reuse, R58, -R52 ;  /* 0x0000003a2b347223 */ /* 0x040fe20000010834 */
[----:B------:R-:W-:Y:S02]  /*13e50*/  HADD2.F32 R37, -RZ, R28.H0_H0 ;  /* 0x2000001cff257230 */ /* 0x000fe40000004100 */
[----:B------:R-:W-:Y:S01]  /*13e60*/  FFMA.FTZ R50, R43, R54, R50 ;  /* 0x000000362b327223 */ /* 0x000fe20000010032 */
[----:B------:R-:W-:Y:S02]  /*13e70*/  HADD2.F32 R47, -RZ, R31.H0_H0 ;  /* 0x2000001fff2f7230 */ /* 0x000fe40000004100 */
[----:B------:R-:W-:Y:S02]  /*13e80*/  HADD2.F32 R31, -RZ, R30.H0_H0 ;  /* 0x2000001eff1f7230 */ /* 0x000fe40000004100 */
[----:B------:R-:W-:Y:S01]  /*13e90*/  FMUL.FTZ R43, R44, R37 ;  /* 0x000000252c2b7220 */ /* 0x000fe20000410000 */
[----:B------:R-:W-:-:S02]  /*13ea0*/  HADD2.F32 R40, -RZ, R40.H1_H1 ;  /* 0x30000028ff287230 */ /* 0x000fc40000004100 */
        /* <DEDUP_REMOVED lines=18> */
.L_x_2825:
[----:B------:R-:W-:Y:S05]  /*13fd0*/  BSYNC B2 ;  /* 0x0000000000027941 */ /* 0x000fea0003800000 */
.L_x_2824:
[----:B------:R-:W-:Y:S05]  /*13fe0*/  @P1 BRA `(.L_x_2823) ;  /* 0x0000000400ac1947 */ /* 0x000fea0003800000 */
[----:B01----:R-:W4:Y:S04]  /*13ff0*/  LDL R20, [R1+0x90] ;  /* 0x0000900001147983 */ /* 0x003f280000100800 */
[----:B------:R-:W5:Y:S01]  /*14000*/  LDL R21, [R1+0x64] ;  /* 0x0000640001157983 */ /* 0x000f620000100800 */
[----:B------:R-:W-:Y:S01]  /*14010*/  SHF.R.U32.HI R50, RZ, 0x10, R33 ;  /* 0x00000010ff327819 */ /* 0x000fe20000011621 */
[----:B------:R-:W-:Y:S01]  /*14020*/  HADD2.F32 R49, -RZ, R95.H0_H0 ;  /* 0x2000005fff317230 */ /* 0x000fe20000004100 */
[----:B------:R-:W-:Y:S01]  /*14030*/  SHF.R.U32.HI R43, RZ, 0x10, R25 ;  /* 0x00000010ff2b7819 */ /* 0x000fe20000011619 */
[----:B------:R-:W-:Y:S02]  /*14040*/  HADD2.F32 R47, -RZ, R96.H1_H1 ;  /* 0x30000060ff2f7230 */ /* 0x000fe40000004100 */
[----:B------:R-:W-:-:S02]  /*14050*/  HADD2.F32 R50, -RZ, R50.H0_H0 ;  /* 0x20000032ff327230 */ /* 0x000fc40000004100 */
[----:B------:R-:W-:Y:S02]  /*14060*/  HADD2.F32 R43, -RZ, R43.H0_H0 ;  /* 0x2000002bff2b7230 */ /* 0x000fe40000004100 */
[----:B------:R-:W-:Y:S02]  /*14070*/  HADD2.F32 R48, -RZ, R95.H1_H1 ;  /* 0x3000005fff307230 */ /* 0x000fe40000004100 */
[----:B------:R-:W-:Y:S01]  /*14080*/  HADD2.F32 R96, -RZ, R96.H0_H0 ;  /* 0x20000060ff607230 */ /* 0x000fe20000004100 */
[----:B----4-:R-:W-:Y:S02]  /*14090*/  R2UR UR4, R20 ;  /* 0x00000000140472ca */ /* 0x010fe400000e0000 */
[----:B------:R-:W-:Y:S01]  /*140a0*/  SHF.R.S32.HI R20, RZ, 0x1f, R213 ;  /* 0x0000001fff147819 */ /* 0x000fe200000114d5 */
[----:B-----5:R-:W-:-:S03]  /*140b0*/  IMAD.MOV.U32 R29, RZ, RZ, R21 ;  /* 0x000000ffff1d7224 */ /* 0x020fc600078e0015 */
[----:B------:R-:W-:Y:S02]  /*140c0*/  LEA.HI R21, R20, R213, RZ, 0x3 ;  /* 0x000000d514157211 */ /* 0x000fe400078f18ff */
[----:B------:R-:W-:Y:S02]  /*140d0*/  LEA.HI R3, R3, R29, RZ, 0x1d ;  /* 0x0000001d03037211 */ /* 0x000fe400078fe8ff */
[----:B------:R-:W-:Y:S02]  /*140e0*/  LOP3.LUT R21, R222, 0x38, R21, 0xf8, !PT ;  /* 0x00000038de157812 */ /* 0x000fe400078ef815 */
[----:B------:R-:W-:Y:S02]  /*140f0*/  LEA.HI R28, R20, R213, RZ, 0x6 ;  /* 0x000000d5141c7211 */ /* 0x000fe400078f30ff */
[----:B------:R-:W-:Y:S02]  /*14100*/  SHF.R.S32.HI R20, RZ, 0x1f, R3 ;  /* 0x0000001fff147819 */ /* 0x000fe40000011403 */
[----:B------:R-:W-:Y:S01]  /*14110*/  LOP3.LUT R29, R21, R62, RZ, 0x3c, !PT ;  /* 0x0000003e151d7212 */ /* 0x000fe200078e3cff */
[----:B------:R-:W-:Y:S01]  /*14120*/  IMAD.SHL.U32 R21, R3, 0x8, RZ ;  /* 0x0000000803157824 */ /* 0x000fe200078e00ff */
[----:B------:R-:W-:-:S04]  /*14130*/  LEA.HI R3, R20, R3, RZ, 0x3 ;  /* 0x0000000314037211 */ /* 0x000fc800078f18ff */
[----:B------:R-:W-:Y:S01]  /*14140*/  LOP3.LUT R20, R222, 0x38, R21, 0xf8, !PT ;  /* 0x00000038de147812 */ /* 0x000fe200078ef815 */
[----:B------:R-:W-:Y:S02]  /*14150*/  IMAD.SHL.U32 R21, R3, 0x400, RZ ;  /* 0x0000040003157824 */ /* 0x000fe400078e00ff */
[----:B------:R-:W-:Y:S01]  /*14160*/  IMAD.SHL.U32 R28, R28, 0x80, RZ ;  /* 0x000000801c1c7824 */ /* 0x000fe200078e00ff */
[----:B------:R-:W-:Y:S02]  /*14170*/  LOP3.LUT R20, R20, R62, RZ, 0x3c, !PT ;  /* 0x0000003e14147212 */ /* 0x000fe400078e3cff */
[----:B------:R-:W-:Y:S02]  /*14180*/  LOP3.LUT R21, R21, 0x7fffe000, RZ, 0xc0, !PT ;  /* 0x7fffe00015157812 */ /* 0x000fe400078ec0ff */
[----:B------:R-:W-:Y:S02]  /*14190*/  LOP3.LUT R28, R28, 0xffffe000, RZ, 0xc0, !PT ;  /* 0xffffe0001c1c7812 */ /* 0x000fe400078ec0ff */
[----:B------:R-:W-:-:S02]  /*141a0*/  IADD3 R21, R20, R21, R225 ;  /* 0x0000001514157210 */ /* 0x000fc40007ffe0e1 */
[----:B------:R-:W-:-:S03]  /*141b0*/  IADD3 R28, R29, R28, R225 ;  /* 0x0000001c1d1c7210 */ /* 0x000fc60007ffe0e1 */
[----:B------:R-:W-:Y:S01]  /*141c0*/  IMAD R20, R21, 0x2, R16 ;  /* 0x0000000215147824 */ /* 0x000fe200078e0210 */
[----:B------:R-:W-:-:S04]  /*141d0*/  LEA R3, R28, UR4, 0x1 ;  /* 0x000000041c037c11 */ /* 0x000fc8000f8e08ff */
[----:B------:R-:W0:Y:S04]  /*141e0*/  LDS.128 R36, [R20+0x14400] ;  /* 0x0144000014247984 */ /* 0x000e280000000c00 */
[----:B------:R-:W1:Y:S01]  /*141f0*/  LDS.128 R28, [R3] ;  /* 0x00000000031c7984 */ /* 0x000e620000000c00 */
[----:B------:R-:W-:Y:S02]  /*14200*/  SHF.R.U64 R21, R24, 0x10, R25 ;  /* 0x0000001018157819 */ /* 0x000fe40000001219 */
[----:B------:R-:W-:Y:S02]  /*14210*/  SHF.R.U64 R24, R32, 0x10, R33 ;  /* 0x0000001020187819 */ /* 0x000fe40000001221 */
[----:B------:R-:W-:Y:S02]  /*14220*/  SHF.R.U64 R25, R26, 0x10, R27 ;  /* 0x000000101a197819 */ /* 0x000fe4000000121b */
[----:B------:R-:W-:-:S02]  /*14230*/  SHF.R.U64 R26, R34, 0x10, R35 ;  /* 0x00000010221a7819 */ /* 0x000fc40000001223 */
[----:B------:R-:W-:Y:S02]  /*14240*/  SHF.R.U32.HI R34, RZ, 0x10, R35 ;  /* 0x00000010ff227819 */ /* 0x000fe40000011623 */
[----:B------:R-:W-:Y:S01]  /*14250*/  SHF.R.U32.HI R27, RZ, 0x10, R27 ;  /* 0x00000010ff1b7819 */ /* 0x000fe2000001161b */
[--C-:B0-----:R-:W-:Y:S02]  /*14260*/  HADD2.F32 R33, -RZ, R37.reuse.H0_H0 ;  /* 0x20000025ff217230 */ /* 0x101fe40000004100 */
[----:B------:R-:W-:Y:S02]  /*14270*/  HADD2.F32 R46, -RZ, R37.H1_H1 ;  /* 0x30000025ff2e7230 */ /* 0x000fe40000004100 */
[--C-:B-1----:R-:W-:Y:S02]  /*14280*/  HADD2.F32 R44, -RZ, R29.reuse.H0_H0 ;  /* 0x2000001dff2c7230 */ /* 0x102fe40000004100 */
[----:B------:R-:W-:Y:S01]  /*14290*/  FMUL.FTZ R37, R33, R49 ;  /* 0x0000003121257220 */ /* 0x000fe20000410000 */
[----:B------:R-:W-:-:S02]  /*142a0*/  HADD2.F32 R41, -RZ, R29.H1_H1 ;  /* 0x3000001dff297230 */ /* 0x000fc40000004100 */
[-C--:B------:R-:W-:Y:S01]  /*142b0*/  FMUL.FTZ R51, R33, R47.reuse ;  /* 0x0000002f21337220 */ /* 0x080fe20000410000 */
[----:B------:R-:W-:Y:S02]  /*142c0*/  HADD2.F32 R45, -RZ, R36.H0_H0 ;  /* 0x20000024ff2d7230 */ /* 0x000fe40000004100 */
[----:B------:R-:W-:Y:S01]  /*142d0*/  FMUL.FTZ R52, R46, R50 ;  /* 0x000000322e347220 */ /* 0x000fe20000410000 */
[C---:B------:R-:W-:Y:S01]  /*142e0*/  FFMA.FTZ R33, R44.reuse, R47, -R37 ;  /* 0x0000002f2c217223 */ /* 0x040fe20000010825 */
[----:B------:R-:W-:Y:S01]  /*142f0*/  FFMA.FTZ R37, R44, R49, R51 ;  /* 0x000000312c257223 */ /* 0x000fe20000010033 */
[----:B------:R-:W-:Y:S02]  /*14300*/  HADD2.F32 R35, -RZ, R28.H0_H0 ;  /* 0x2000001cff237230 */ /* 0x000fe40000004100 */
[-C--:B------:R-:W-:Y:S01]  /*14310*/  FMUL.FTZ R46, R46, R43.reuse ;  /* 0x0000002b2e2e7220 */ /* 0x080fe20000410000 */
[----:B------:R-:W-:Y:S01]  /*14320*/  FFMA.FTZ R44, R41, R43, -R52 ;  /* 0x0000002b292c7223 */ /* 0x000fe20000010834 */
[----:B------:R-:W-:Y:S01]  /*14330*/  FMUL.FTZ R52, R45, R48 ;  /* 0x000000302d347220 */ /* 0x000fe20000410000 */
[----:B------:R-:W-:-:S02]  /*14340*/  HADD2.F32 R42, -RZ, R38.H0_H0 ;  /* 0x20000026ff2a7230 */ /* 0x000fc40000004100 */
[----:B------:R-:W-:Y:S01]  /*14350*/  FMUL.FTZ R45, R45, R96 ;  /* 0x000000602d2d7220 */ /* 0x000fe20000410000 */
[----:B------:R-:W-:Y:S02]  /*14360*/  HADD2.F32 R47, -RZ, R94.H1_H1 ;  /* 0x3000005eff2f7230 */ /* 0x000fe40000004100 */
[----:B------:R-:W-:Y:S01]  /*14370*/  FFMA.FTZ R46, R41, R50, R46 ;  /* 0x00000032292e7223 */ /* 0x000fe2000001002e */
[C---:B------:R-:W-:Y:S01]  /*14380*/  FFMA.FTZ R41, R35.reuse, R96, -R52 ;  /* 0x0000006023297223 */ /* 0x040fe20000010834 */
[----:B------:R-:W-:Y:S02]  /*14390*/  HADD2.F32 R43, -RZ, R97.H0_H0 ;  /* 0x20000061ff2b7230 */ /* 0x000fe40000004100 */
[----:B------:R-:W-:Y:S01]  /*143a0*/  FFMA.FTZ R35, R35, R48, R45 ;  /* 0x0000003023237223 */ /* 0x000fe2000001002d */
[----:B------:R-:W-:Y:S02]  /*143b0*/  HADD2.F32 R29, -RZ, R30.H0_H0 ;  /* 0x2000001eff1d7230 */ /* 0x000fe40000004100 */
[----:B------:R-:W-:Y:S01]  /*143c0*/  FMUL.FTZ R48, R42, R47 ;  /* 0x0000002f2a307220 */ /* 0x000fe20000410000 */
[----:B------:R-:W-:-:S02]  /*143d0*/  HADD2.F32 R40, -RZ, R39.H0_H0 ;  /* 0x20000027ff287230 */ /* 0x000fc40000004100 */
[-C--:B------:R-:W-:Y:S01]  /*143e0*/  FMUL.FTZ R50, R42, R43.reuse ;  /* 0x0000002b2a327220 */ /* 0x080fe20000410000 */
[----:B------:R-:W-:Y:S02]  /*143f0*/  HADD2.F32 R45, -RZ, R94.H0_H0 ;  /* 0x2000005eff2d7230 */ /* 0x000fe40000004100 */
[----:B------:R-:W-:Y:S01]  /*14400*/  FFMA.FTZ R42, R29, R43, -R48 ;  /* 0x0000002b1d2a7223 */ /* 0x000fe20000010830 */
[----:B------:R-:W-:Y:S02]  /*14410*/  HADD2.F32 R97, -RZ, R97.H1_H1 ;  /* 0x30000061ff617230 */ /* 0x000fe40000004100 */
[----:B------:R-:W-:Y:S02]  /*14420*/  HADD2.F32 R48, -RZ, R34.H0_H0 ;  /* 0x20000022ff307230 */ /* 0x000fe40000004100 */
[----:B------:R-:W-:Y:S02]  /*14430*/  HADD2.F32 R34, -RZ, R27.H0_H0 ;  /* 0x2000001bff227230 */ /* 0x000fe40000004100 */
[----:B------:R-:W-:Y:S01]  /*14440*/  FMUL.FTZ R27, R40, R45 ;  /* 0x0000002d281b7220 */ /* 0x000fe20000410000 */
[----:B------:R-:W-:-:S02]  /*14450*/  HADD2.F32 R32, -RZ, R31.H0_H0 ;  /* 0x2000001fff207230 */ /* 0x000fc40000004100 */
[----:B------:R-:W-:Y:S01]  /*14460*/  FMUL.FTZ R40, R40, R97 ;  /* 0x0000006128287220 */ /* 0x000fe20000410000 */
[----:B------:R-:W-:Y:S02]  /*14470*/  HADD2.F32 R39, -RZ, R39.H1_H1 ;  /* 0x30000027ff277230 */ /* 0x000fe40000004100 */
[----:B------:R-:W-:Y:S01]  /*14480*/  FFMA.FTZ R50, R29, R47, R50 ;  /* 0x0000002f1d327223 */ /* 0x000fe20000010032 */
[----:B------:R-:W-:Y:S02]  /*14490*/  HADD2.F32 R31, -RZ, R31.H1_H1 ;  /* 0x3000001fff1f7230 */ /* 0x000fe40000004100 */
[C---:B------:R-:W-:Y:S01]  /*144a0*/  FFMA.FTZ R97, R32.reuse, R97, -R27 ;  /* 0x0000006120617223 */ /* 0x040fe2000001081b */
[----:B------:R-:W-:Y:S01]  /*144b0*/  FFMA.FTZ R40, R32, R45, R40 ;  /* 0x0000002d20287223 */ /* 0x000fe20000010028 */
[----:B------:R-:W-:Y:S02]  /*144c0*/  HADD2.F32 R36, -RZ, R36.H1_H1 ;  /* 0x30000024ff247230 */ /* 0x000fe40000004100 */
[----:B------:R-:W-:Y:S01]  /*144d0*/  FMUL.FTZ R52, R39, R48 ;  /* 0x0000003027347220 */ /* 0x000fe20000410000 */
[----:B------:R-:W-:-:S02]  /*144e0*/  HADD2.F32 R38, -RZ, R38.H1_H1 ;  /* 0x30000026ff267230 */ /* 0x000fc40000004100 */
[-C--:B------:R-:W-:Y:S01]  /*144f0*/  FMUL.FTZ R32, R39, R34.reuse ;  /* 0x0000002227207220 */ /* 0x080fe20000410000 */
[----:B------:R-:W-:Y:S02]  /*14500*/  HADD2.F32 R27, -RZ, R24.H0_H0 ;  /* 0x20000018ff1b7230 */ /* 0x000fe40000004100 */
[----:B------:R-:W-:Y:S02]  /*14510*/  HADD2.F32 R29, -RZ, R26.H0_H0 ;  /* 0x2000001aff1d7230 */ /* 0x000fe40000004100 */
[----:B------:R-:W-:Y:S02]  /*14520*/  HADD2.F32 R21, -RZ, R21.H0_H0 ;  /* 0x20000015ff157230 */ /* 0x000fe40000004100 */
[----:B------:R-:W-:Y:S02]  /*14530*/  HADD2.F32 R25, -RZ, R25.H0_H0 ;  /* 0x20000019ff197230 */ /* 0x000fe40000004100 */
[----:B------:R-:W-:Y:S01]  /*14540*/  FFMA.FTZ R52, R31, R34, -R52 ;  /* 0x000000221f347223 */ /* 0x000fe20000010834 */
[----:B------:R-:W-:-:S02]  /*14550*/  HADD2.F32 R28, -RZ, R28.H1_H1 ;  /* 0x3000001cff1c7230 */ /* 0x000fc40000004100 */
[----:B------:R-:W-:Y:S01]  /*14560*/  FFMA.FTZ R43, R31, R48, R32 ;  /* 0x000000301f2b7223 */ /* 0x000fe20000010020 */
[----:B------:R-:W-:Y:S02]  /*14570*/  HADD2.F32 R30, -RZ, R30.H1_H1 ;  /* 0x3000001eff1e7230 */ /* 0x000fe40000004100 */
[----:B------:R-:W-:Y:S01]  /*14580*/  FMUL.FTZ R31, R36, R27 ;  /* 0x0000001b241f7220 */ /* 0x000fe20000410000 */
[----:B------:R-:W-:Y:S01]  /*14590*/  FMUL.FTZ R39, R38, R29 ;  /* 0x0000001d26277220 */ /* 0x000fe20000410000 */
[----:B------:R-:W-:Y:S01]  /*145a0*/  FMUL.FTZ R36, R36, R21 ;  /* 0x0000001524247220 */ /* 0x000fe20000410000 */
[----:B------:R-:W-:Y:S01]  /*145b0*/  FMUL.FTZ R38, R38, R25 ;  /* 0x0000001926267220 */ /* 0x000fe20000410000 */
[----:B------:R-:W-:Y:S01]  /*145c0*/  FFMA.FTZ R24, R28, R21, -R31 ;  /* 0x000000151c187223 */ /* 0x000fe2000001081f */
        /* <DEDUP_REMOVED lines=13> */
.L_x_2823:
[----:B------:R-:W-:Y:S05]  /*146a0*/  BSYNC B1 ;  /* 0x0000000000017941 */ /* 0x000fea0003800000 */
.L_x_2822:
[----:B----4-:R-:W-:-:S04]  /*146b0*/  IADD3 R3, R212, 0x60, RZ ;  /* 0x00000060d4037810 */ /* 0x010fc80007ffe0ff */
[----:B------:R-:W-:-:S13]  /*146c0*/  ISETP.GE.AND P0, PT, R3, R0, PT ;  /* 0x000000000300720c */ /* 0x000fda0003f06270 */
[----:B------:R-:W-:Y:S05]  /*146d0*/  @P0 BRA `(.L_x_2793) ;  /* 0x0000000c00880947 */ /* 0x000fea0003800000 */
[----:B-1----:R1:W5:Y:S01]  /*146e0*/  LDL R47, [R1+0x90] ;  /* 0x00009000012f7983 */ /* 0x0023620000100800 */
[----:B------:R-:W4:Y:S01]  /*146f0*/  LDC R0, c[0x0][0x3f4] ;  /* 0x0000fd00ff007b82 */ /* 0x000f220000000800 */
[----:B------:R-:W-:Y:S01]  /*14700*/  BSSY B1, `(.L_x_2826) ;  /* 0x000006e000017945 */ /* 0x000fe20003800000 */
[-C--:B----4-:R-:W-:Y:S02]  /*14710*/  ISETP.GE.AND P0, PT, R18, R0.reuse, PT ;  /* 0x000000001200720c */ /* 0x090fe40003f06270 */
[----:B------:R-:W-:-:S11]  /*14720*/  ISETP.GE.AND P1, PT, R213, R0, PT ;  /* 0x00000000d500720c */ /* 0x000fd60003f26270 */
[----:B-1----:R-:W-:Y:S05]  /*14730*/  @P0 BRA `(.L_x_2827) ;  /* 0x0000000400a80947 */ /* 0x002fea0003800000 */
[----:B------:R-:W4:Y:S01]  /*14740*/  LDL R24, [R1+0x60] ;  /* 0x0000600001187983 */ /* 0x000f220000100800 */
[----:B0-----:R-:W-:Y:S01]  /*14750*/  SHF.R.S32.HI R20, RZ, 0x1f, R3 ;  /* 0x0000001fff147819 */ /* 0x001fe20000011403 */
[----:B------:R-:W-:Y:S01]  /*14760*/  IMAD.SHL.U32 R21, R3, 0x40, RZ ;  /* 0x0000004003157824 */ /* 0x000fe200078e00ff */
[----:B-----5:R-:W-:Y:S01]  /*14770*/  R2UR UR4, R47 ;  /* 0x000000002f0472ca */ /* 0x020fe200000e0000 */
[----:B------:R-:W-:Y:S01]  /*14780*/  HADD2.F32 R39, -RZ, R100.H1_H1 ;  /* 0x30000064ff277230 */ /* 0x000fe20000004100 */
[----:B------:R-:W-:Y:S01]  /*14790*/  LEA.HI R25, R20, R3, RZ, 0x3 ;  /* 0x0000000314197211 */ /* 0x000fe200078f18ff */
[----:B------:R-:W-:Y:S01]  /*147a0*/  HADD2.F32 R36, -RZ, R102.H1_H1 ;  /* 0x30000066ff247230 */ /* 0x000fe20000004100 */
[--C-:B------:R-:W-:Y:S01]  /*147b0*/  SHF.R.U64 R6, R6, 0x10, R7.reuse ;  /* 0x0000001006067819 */ /* 0x100fe20000001207 */
[----:B------:R-:W-:Y:S01]  /*147c0*/  HADD2.F32 R100, -RZ, R100.H0_H0 ;  /* 0x20000064ff647230 */ /* 0x000fe20000004100 */
[----:B------:R-:W-:Y:S01]  /*147d0*/  SHF.R.U32.HI R41, RZ, 0x10, R7 ;  /* 0x00000010ff297819 */ /* 0x000fe20000011607 */
[----:B------:R-:W-:Y:S01]  /*147e0*/  HADD2.F32 R102, -RZ, R102.H0_H0 ;  /* 0x20000066ff667230 */ /* 0x000fe20000004100 */
[----:B------:R-:W-:-:S02]  /*147f0*/  SHF.R.U64 R7, R12, 0x10, R13 ;  /* 0x000000100c077819 */ /* 0x000fc4000000120d */
[--C-:B------:R-:W-:Y:S01]  /*14800*/  SHF.R.U64 R14, R14, 0x10, R15.reuse ;  /* 0x000000100e0e7819 */ /* 0x100fe2000000120f */
[----:B------:R-:W-:Y:S01]  /*14810*/  HADD2.F32 R41, -RZ, R41.H0_H0 ;  /* 0x20000029ff297230 */ /* 0x000fe20000004100 */
[----:B------:R-:W-:Y:S01]  /*14820*/  SHF.R.U32.HI R37, RZ, 0x10, R15 ;  /* 0x00000010ff257819 */ /* 0x000fe2000001160f */
[----:B------:R-:W-:Y:S01]  /*14830*/  HADD2.F32 R7, -RZ, R7.H0_H0 ;  /* 0x20000007ff077230 */ /* 0x000fe20000004100 */
[----:B------:R-:W-:Y:S02]  /*14840*/  SHF.R.U32.HI R44, RZ, 0x10, R5 ;  /* 0x00000010ff2c7819 */ /* 0x000fe40000011605 */
[----:B------:R-:W-:Y:S01]  /*14850*/  SHF.R.U32.HI R45, RZ, 0x10, R13 ;  /* 0x00000010ff2d7819 */ /* 0x000fe2000001160d */
[----:B------:R-:W-:Y:S01]  /*14860*/  HADD2.F32 R37, -RZ, R37.H0_H0 ;  /* 0x20000025ff257230 */ /* 0x000fe20000004100 */
[----:B------:R-:W-:Y:S02]  /*14870*/  SHF.R.U64 R4, R4, 0x10, R5 ;  /* 0x0000001004047819 */ /* 0x000fe40000001205 */
[----:B----4-:R-:W-:-:S02]  /*14880*/  LEA.HI R20, R0, R24, RZ, 0x1d ;  /* 0x0000001800147211 */ /* 0x010fc400078fe8ff */
[----:B------:R-:W-:Y:S01]  /*14890*/  LOP3.LUT R24, R21, 0x1c0, RZ, 0xc0, !PT ;  /* 0x000001c015187812 */ /* 0x000fe200078ec0ff */
[----:B------:R-:W-:Y:S01]  /*148a0*/  IMAD.SHL.U32 R21, R25, 0x40, RZ ;  /* 0x0000004019157824 */ /* 0x000fe200078e00ff */
[----:B------:R-:W-:Y:S02]  /*148b0*/  SHF.R.S32.HI R25, RZ, 0x1f, R20 ;  /* 0x0000001fff197819 */ /* 0x000fe40000011414 */
[----:B------:R-:W-:Y:S02]  /*148c0*/  SHF.R.U32.HI R26, RZ, 0x3, R24 ;  /* 0x00000003ff1a7819 */ /* 0x000fe40000011618 */
[----:B------:R-:W-:Y:S01]  /*148d0*/  LOP3.LUT R29, R21, 0xfffffe00, RZ, 0xc0, !PT ;  /* 0xfffffe00151d7812 */ /* 0x000fe200078ec0ff */
[----:B------:R-:W-:Y:S01]  /*148e0*/  IMAD.SHL.U32 R21, R20, 0x8, RZ ;  /* 0x0000000814157824 */ /* 0x000fe200078e00ff */
[----:B------:R-:W-:Y:S02]  /*148f0*/  LEA.HI R25, R25, R20, RZ, 0x3 ;  /* 0x0000001419197211 */ /* 0x000fe400078f18ff */
[----:B------:R-:W-:-:S02]  /*14900*/  LOP3.LUT R27, R24, 0x38, R18, 0xf8, !PT ;  /* 0x00000038181b7812 */ /* 0x000fc400078ef812 */
[----:B------:R-:W-:Y:S01]  /*14910*/  LOP3.LUT R21, R24, 0x38, R21, 0xf8, !PT ;  /* 0x0000003818157812 */ /* 0x000fe200078ef815 */
[----:B------:R-:W-:Y:S01]  /*14920*/  IMAD.SHL.U32 R25, R25, 0x400, RZ ;  /* 0x0000040019197824 */ /* 0x000fe200078e00ff */
[----:B------:R-:W-:Y:S02]  /*14930*/  LOP3.LUT R20, R29, R27, R26, 0xf6, !PT ;  /* 0x0000001b1d147212 */ /* 0x000fe400078ef61a */
[----:B------:R-:W-:Y:S02]  /*14940*/  LOP3.LUT R21, R21, R26, RZ, 0x3c, !PT ;  /* 0x0000001a15157212 */ /* 0x000fe400078e3cff */
[----:B------:R-:W-:Y:S02]  /*14950*/  LOP3.LUT R28, R25, 0x7fffe000, RZ, 0xc0, !PT ;  /* 0x7fffe000191c7812 */ /* 0x000fe400078ec0ff */
[----:B------:R-:W-:Y:S02]  /*14960*/  LEA R20, R20, UR4, 0x1 ;  /* 0x0000000414147c11 */ /* 0x000fe4000f8e08ff */
[----:B------:R-:W-:-:S03]  /*14970*/  IADD3 R21, R21, R28, R29 ;  /* 0x0000001c15157210 */ /* 0x000fc60007ffe01d */
[----:B------:R-:W0:Y:S02]  /*14980*/  LDS.128 R24, [R20] ;  /* 0x0000000014187984 */ /* 0x000e240000000c00 */
[----:B------:R-:W-:-:S05]  /*14990*/  IMAD R21, R21, 0x2, R16 ;  /* 0x0000000215157824 */ /* 0x000fca00078e0210 */
[----:B------:R-:W1:Y:S01]  /*149a0*/  LDS.128 R28, [R21+0x14400] ;  /* 0x01440000151c7984 */ /* 0x000e620000000c00 */
[--C-:B0-----:R-:W-:Y:S02]  /*149b0*/  HADD2.F32 R15, -RZ, R27.reuse.H0_H0 ;  /* 0x2000001bff0f7230 */ /* 0x101fe40000004100 */
[----:B------:R-:W-:Y:S02]  /*149c0*/  HADD2.F32 R32, -RZ, R27.H1_H1 ;  /* 0x3000001bff207230 */ /* 0x000fe40000004100 */
[--C-:B------:R-:W-:Y:S02]  /*149d0*/  HADD2.F32 R27, -RZ, R25.reuse.H0_H0 ;  /* 0x20000019ff1b7230 */ /* 0x100fe40000004100 */
[----:B------:R-:W-:Y:S02]  /*149e0*/  HADD2.F32 R25, -RZ, R25.H1_H1 ;  /* 0x30000019ff197230 */ /* 0x000fe40000004100 */
[--C-:B-1----:R-:W-:Y:S02]  /*149f0*/  HADD2.F32 R12, -RZ, R31.reuse.H0_H0 ;  /* 0x2000001fff0c7230 */ /* 0x102fe40000004100 */
[----:B------:R-:W-:-:S02]  /*14a00*/  HADD2.F32 R35, -RZ, R31.H1_H1 ;  /* 0x3000001fff237230 */ /* 0x000fc40000004100 */
[----:B------:R-:W-:Y:S02]  /*14a10*/  HADD2.F32 R31, -RZ, R29.H0_H0 ;  /* 0x2000001dff1f7230 */ /* 0x000fe40000004100 */
[C---:B------:R-:W-:Y:S01]  /*14a20*/  FMUL.FTZ R38, R12.reuse, R39 ;  /* 0x000000270c267220 */ /* 0x040fe20000410000 */
[-C--:B------:R-:W-:Y:S01]  /*14a30*/  FMUL.FTZ R40, R12, R36.reuse ;  /* 0x000000240c287220 */ /* 0x080fe20000410000 */
[C---:B------:R-:W-:Y:S01]  /*14a40*/  FMUL.FTZ R43, R35.reuse, R41 ;  /* 0x00000029232b7220 */ /* 0x040fe20000410000 */
[----:B------:R-:W-:Y:S01]  /*14a50*/  FMUL.FTZ R35, R35, R37 ;  /* 0x0000002523237220 */ /* 0x000fe20000410000 */
[C---:B------:R-:W-:Y:S01]  /*14a60*/  FFMA.FTZ R12, R15.reuse, R36, -R38 ;  /* 0x000000240f0c7223 */ /* 0x040fe20000010826 */
[----:B------:R-:W-:Y:S02]  /*14a70*/  HADD2.F32 R38, -RZ, R99.H1_H1 ;  /* 0x30000063ff267230 */ /* 0x000fe40000004100 */
[----:B------:R-:W-:Y:S01]  /*14a80*/  FFMA.FTZ R15, R15, R39, R40 ;  /* 0x000000270f0f7223 */ /* 0x000fe20000010028 */
[----:B------:R-:W-:-:S02]  /*14a90*/  HADD2.F32 R36, -RZ, R101.H1_H1 ;  /* 0x30000065ff247230 */ /* 0x000fc40000004100 */
[----:B------:R-:W-:Y:S01]  /*14aa0*/  FFMA.FTZ R48, R32, R41, R35 ;  /* 0x0000002920307223 */ /* 0x000fe20000010023 */
[----:B------:R-:W-:Y:S02]  /*14ab0*/  HADD2.F32 R33, -RZ, R29.H1_H1 ;  /* 0x3000001dff217230 */ /* 0x000fe40000004100 */
[C---:B------:R-:W-:Y:S01]  /*14ac0*/  FMUL.FTZ R42, R31.reuse, R38 ;  /* 0x000000261f2a7220 */ /* 0x040fe20000410000 */
[----:B------:R-:W-:Y:S02]  /*14ad0*/  HADD2.F32 R40, -RZ, R44.H0_H0 ;  /* 0x2000002cff287230 */ /* 0x000fe40000004100 */
[-C--:B------:R-:W-:Y:S01]  /*14ae0*/  FMUL.FTZ R31, R31, R36.reuse ;  /* 0x000000241f1f7220 */ /* 0x080fe20000410000 */
[----:B------:R-:W-:Y:S02]  /*14af0*/  HADD2.F32 R29, -RZ, R28.H0_H0 ;  /* 0x2000001cff1d7230 */ /* 0x000fe40000004100 */
[----:B------:R-:W-:Y:S01]  /*14b00*/  FFMA.FTZ R42, R27, R36, -R42 ;  /* 0x000000241b2a7223 */ /* 0x000fe2000001082a */
[----:B------:R-:W-:-:S02]  /*14b10*/  HADD2.F32 R36, -RZ, R45.H0_H0 ;  /* 0x2000002dff247230 */ /* 0x000fc40000004100 */
[----:B------:R-:W-:Y:S01]  /*14b20*/  FFMA.FTZ R35, R27, R38, R31 ;  /* 0x000000261b237223 */ /* 0x000fe2000001001f */
[----:B------:R-:W-:Y:S01]  /*14b30*/  FFMA.FTZ R43, R32, R37, -R43 ;  /* 0x00000025202b7223 */ /* 0x000fe2000001082b */
[C---:B------:R-:W-:Y:S01]  /*14b40*/  FMUL.FTZ R44, R33.reuse, R40 ;  /* 0x00000028212c7220 */ /* 0x040fe20000410000 */
[----:B------:R-:W-:Y:S02]  /*14b50*/  HADD2.F32 R38, -RZ, R99.H0_H0 ;  /* 0x20000063ff267230 */ /* 0x000fe40000004100 */
[-C--:B------:R-:W-:Y:S01]  /*14b60*/  FMUL.FTZ R46, R33, R36.reuse ;  /* 0x00000024212e7220 */ /* 0x080fe20000410000 */
[----:B------:R-:W-:Y:S02]  /*14b70*/  HADD2.F32 R32, -RZ, R101.H0_H0 ;  /* 0x20000065ff207230 */ /* 0x000fe40000004100 */
[----:B------:R-:W-:Y:S01]  /*14b80*/  FFMA.FTZ R33, R25, R36, -R44 ;  /* 0x0000002419217223 */ /* 0x000fe2000001082c */
[----:B------:R-:W-:Y:S02]  /*14b90*/  HADD2.F32 R34, -RZ, R30.H0_H0 ;  /* 0x2000001eff227230 */ /* 0x000fe40000004100 */
[----:B------:R-:W-:Y:S01]  /*14ba0*/  FMUL.FTZ R36, R29, R38 ;  /* 0x000000261d247220 */ /* 0x000fe20000410000 */
[----:B------:R-:W-:-:S02]  /*14bb0*/  HADD2.F32 R13, -RZ, R24.H0_H0 ;  /* 0x20000018ff0d7230 */ /* 0x000fc40000004100 */
[----:B------:R-:W-:Y:S01]  /*14bc0*/  FMUL.FTZ R29, R29, R32 ;  /* 0x000000201d1d7220 */ /* 0x000fe20000410000 */
[----:B------:R-:W-:Y:S01]  /*14bd0*/  FFMA.FTZ R46, R25, R40, R46 ;  /* 0x00000028192e7223 */ /* 0x000fe2000001002e */
[----:B------:R-:W-:Y:S02]  /*14be0*/  HADD2.F32 R5, -RZ, R26.H0_H0 ;  /* 0x2000001aff057230 */ /* 0x000fe40000004100 */
[C---:B------:R-:W-:Y:S01]  /*14bf0*/  FMUL.FTZ R40, R34.reuse, R100 ;  /* 0x0000006422287220 */ /* 0x040fe20000410000 */
[----:B------:R-:W-:Y:S02]  /*14c00*/  HADD2.F32 R28, -RZ, R28.H1_H1 ;  /* 0x3000001cff1c7230 */ /* 0x000fe40000004100 */
[C---:B------:R-:W-:Y:S01]  /*14c10*/  FFMA.FTZ R36, R13.reuse, R32, -R36 ;  /* 0x000000200d247223 */ /* 0x040fe20000010824 */
[----:B------:R-:W-:Y:S02]  /*14c20*/  HADD2.F32 R30, -RZ, R30.H1_H1 ;  /* 0x3000001eff1e7230 */ /* 0x000fe40000004100 */
[----:B------:R-:W-:Y:S01]  /*14c30*/  FFMA.FTZ R29, R13, R38, R29 ;  /* 0x000000260d1d7223 */ /* 0x000fe2000001001d */
[----:B------:R-:W-:Y:S01]  /*14c40*/  FMUL.FTZ R34, R34, R102 ;  /* 0x0000006622227220 */ /* 0x000fe20000410000 */
[----:B------:R-:W-:-:S02]  /*14c50*/  HADD2.F32 R25, -RZ, R4.H0_H0 ;  /* 0x20000004ff197230 */ /* 0x000fc40000004100 */
[C---:B------:R-:W-:Y:S01]  /*14c60*/  FFMA.FTZ R40, R5.reuse, R102, -R40 ;  /* 0x0000006605287223 */ /* 0x040fe20000010828 */
[----:B------:R-:W-:Y:S01]  /*14c70*/  HADD2.F32 R27, -RZ, R6.H0_H0 ;  /* 0x20000006ff1b7230 */ /* 0x000fe20000004100 */
[----:B------:R-:W-:Y:S01]  /*14c80*/  F2FP.F16.F32.PACK_AB R15, R48, R15 ;  /* 0x0000000f300f723e */ /* 0x000fe200000000ff */
[----:B------:R-:W-:Y:S02]  /*14c90*/  HADD2.F32 R13, -RZ, R14.H0_H0 ;  /* 0x2000000eff0d7230 */ /* 0x000fe40000004100 */
        /* <DEDUP_REMOVED lines=20> */
.L_x_2827:
[----:B------:R-:W-:Y:S05]  /*14de0*/  BSYNC B1 ;  /* 0x0000000000017941 */ /* 0x000fea0003800000 */
.L_x_2826:
[----:B------:R-:W-:Y:S05]  /*14df0*/  @P1 BRA `(.L_x_2793) ;  /* 0x0000000400c01947 */ /* 0x000fea0003800000 */
[----:B-1----:R-:W4:Y:S01]  /*14e00*/  LDL R13, [R1+0x64] ;  /* 0x00006400010d7983 */ /* 0x002f220000100800 */
[----:B------:R-:W-:Y:S01]  /*14e10*/  SHF.R.S32.HI R6, RZ, 0x1f, R3 ;  /* 0x0000001fff067819 */ /* 0x000fe20000011403 */
[----:B------:R-:W-:Y:S01]  /*14e20*/  HADD2.F32 R27, -RZ, R90.H1_H1 ;  /* 0x3000005aff1b7230 */ /* 0x000fe20000004100 */
[----:B------:R-:W-:Y:S01]  /*14e30*/  SHF.L.U32 R4, R3, 0x6, RZ ;  /* 0x0000000603047819 */ /* 0x000fe200000006ff */
[--C-:B0-----:R-:W-:Y:S01]  /*14e40*/  HADD2.F32 R29, -RZ, R88.reuse.H1_H1 ;  /* 0x30000058ff1d7230 */ /* 0x101fe20000004100 */
[----:B------:R-:W-:Y:S01]  /*14e50*/  SHF.R.S32.HI R12, RZ, 0x1f, R213 ;  /* 0x0000001fff0c7819 */ /* 0x000fe200000114d5 */
[----:B------:R-:W-:Y:S01]  /*14e60*/  HADD2.F32 R28, -RZ, R87.H1_H1 ;  /* 0x30000057ff1c7230 */ /* 0x000fe20000004100 */
[----:B------:R-:W-:Y:S01]  /*14e70*/  LEA.HI R6, R6, R3, RZ, 0x3 ;  /* 0x0000000306067211 */ /* 0x000fe200078f18ff */
[----:B------:R-:W-:Y:S01]  /*14e80*/  HADD2.F32 R88, -RZ, R88.H0_H0 ;  /* 0x20000058ff587230 */ /* 0x000fe20000004100 */
[----:B------:R-:W-:Y:S01]  /*14e90*/  LOP3.LUT R4, R4, 0x1c0, RZ, 0xc0, !PT ;  /* 0x000001c004047812 */ /* 0x000fe200078ec0ff */
[----:B------:R-:W-:Y:S01]  /*14ea0*/  HADD2.F32 R90, -RZ, R90.H0_H0 ;  /* 0x2000005aff5a7230 */ /* 0x000fe20000004100 */
[-C--:B------:R-:W-:Y:S01]  /*14eb0*/  LEA.HI R5, R12, R213.reuse, RZ, 0x3 ;  /* 0x000000d50c057211 */ /* 0x080fe200078f18ff */
[----:B------:R-:W-:Y:S01]  /*14ec0*/  IMAD.SHL.U32 R3, R6, 0x40, RZ ;  /* 0x0000004006037824 */ /* 0x000fe200078e00ff */
[----:B------:R-:W-:-:S02]  /*14ed0*/  LEA.HI R7, R12, R213, RZ, 0x6 ;  /* 0x000000d50c077211 */ /* 0x000fc400078f30ff */
[----:B------:R-:W-:Y:S02]  /*14ee0*/  LOP3.LUT R15, R4, 0x38, R5, 0xf8, !PT ;  /* 0x00000038040f7812 */ /* 0x000fe400078ef805 */
[----:B------:R-:W-:Y:S01]  /*14ef0*/  SHF.R.U32.HI R6, RZ, 0x3, R4 ;  /* 0x00000003ff067819 */ /* 0x000fe20000011604 */
[----:B------:R-:W-:Y:S01]  /*14f00*/  IMAD.SHL.U32 R7, R7, 0x80, RZ ;  /* 0x0000008007077824 */ /* 0x000fe200078e00ff */
[----:B-----5:R-:W-:Y:S02]  /*14f10*/  R2UR UR4, R47 ;  /* 0x000000002f0472ca */ /* 0x020fe400000e0000 */
[----:B------:R-:W-:Y:S02]  /*14f20*/  LOP3.LUT R15, R15, R6, RZ, 0x3c, !PT ;  /* 0x000000060f0f7212 */ /* 0x000fe400078e3cff */
[----:B------:R-:W-:Y:S02]  /*14f30*/  LOP3.LUT R12, R7, 0xffffe000, RZ, 0xc0, !PT ;  /* 0xffffe000070c7812 */ /* 0x000fe400078ec0ff */
[----:B------:R-:W-:-:S02]  /*14f40*/  SHF.R.U64 R20, R74, 0x10, R75 ;  /* 0x000000104a147819 */ /* 0x000fc4000000124b */
[----:B------:R-:W-:Y:S02]  /*14f50*/  SHF.R.U32.HI R74, RZ, 0x10, R75 ;  /* 0x00000010ff4a7819 */ /* 0x000fe4000001164b */
[--C-:B------:R-:W-:Y:S02]  /*14f60*/  SHF.R.U32.HI R30, RZ, 0x10, R11.reuse ;  /* 0x00000010ff1e7819 */ /* 0x100fe4000001160b */
[----:B------:R-:W-:Y:S02]  /*14f70*/  SHF.R.U64 R35, R10, 0x10, R11 ;  /* 0x000000100a237819 */ /* 0x000fe4000000120b */
[----:B------:R-:W-:Y:S01]  /*14f80*/  SHF.R.U64 R40, R72, 0x10, R73 ;  /* 0x0000001048287819 */ /* 0x000fe20000001249 */
[----:B------:R-:W-:Y:S01]  /*14f90*/  HADD2.F32 R30, -RZ, R30.H0_H0 ;  /* 0x2000001eff1e7230 */ /* 0x000fe20000004100 */
[----:B------:R-:W-:Y:S02]  /*14fa0*/  SHF.R.U32.HI R37, RZ, 0x10, R9 ;  /* 0x00000010ff257819 */ /* 0x000fe40000011609 */
[----:B------:R-:W-:-:S02]  /*14fb0*/  SHF.R.U32.HI R72, RZ, 0x10, R73 ;  /* 0x00000010ff487819 */ /* 0x000fc40000011649 */
[----:B------:R-:W-:Y:S02]  /*14fc0*/  SHF.R.U64 R39, R8, 0x10, R9 ;  /* 0x0000001008277819 */ /* 0x000fe40000001209 */
[----:B----4-:R-:W-:Y:S02]  /*14fd0*/  LEA.HI R0, R0, R13, RZ, 0x1d ;  /* 0x0000000d00007211 */ /* 0x010fe400078fe8ff */
[----:B------:R-:W-:Y:S02]  /*14fe0*/  LOP3.LUT R13, R3, 0xfffffe00, RZ, 0xc0, !PT ;  /* 0xfffffe00030d7812 */ /* 0x000fe400078ec0ff */
[----:B------:R-:W-:Y:S01]  /*14ff0*/  SHF.R.S32.HI R5, RZ, 0x1f, R0 ;  /* 0x0000001fff057819 */ /* 0x000fe20000011400 */
[----:B------:R-:W-:-:S03]  /*15000*/  IMAD.SHL.U32 R3, R0, 0x8, RZ ;  /* 0x0000000800037824 */ /* 0x000fc600078e00ff */
[----:B------:R-:W-:Y:S02]  /*15010*/  LEA.HI R5, R5, R0, RZ, 0x3 ;  /* 0x0000000005057211 */ /* 0x000fe400078f18ff */
[----:B------:R-:W-:Y:S02]  /*15020*/  LOP3.LUT R3, R4, 0x38, R3, 0xf8, !PT ;  /* 0x0000003804037812 */ /* 0x000fe400078ef803 */
[----:B------:R-:W-:Y:S01]  /*15030*/  IADD3 R0, R15, R12, R13 ;  /* 0x0000000c0f007210 */ /* 0x000fe20007ffe00d */
[----:B------:R-:W-:Y:S01]  /*15040*/  IMAD.SHL.U32 R5, R5, 0x400, RZ ;  /* 0x0000040005057824 */ /* 0x000fe200078e00ff */
[----:B------:R-:W-:Y:S02]  /*15050*/  LOP3.LUT R3, R3, R6, RZ, 0x3c, !PT ;  /* 0x0000000603037212 */ /* 0x000fe400078e3cff */
[----:B------:R-:W-:Y:S02]  /*15060*/  LEA R0, R0, UR4, 0x1 ;  /* 0x0000000400007c11 */ /* 0x000fe4000f8e08ff */
[----:B------:R-:W-:-:S03]  /*15070*/  LOP3.LUT R12, R5, 0x7fffe000, RZ, 0xc0, !PT ;  /* 0x7fffe000050c7812 */ /* 0x000fc600078ec0ff */
[----:B------:R-:W0:Y:S01]  /*15080*/  LDS.128 R4, [R0] ;  /* 0x0000000000047984 */ /* 0x000e220000000c00 */
[----:B------:R-:W-:-:S05]  /*15090*/  IADD3 R3, R3, R12, R13 ;  /* 0x0000000c03037210 */ /* 0x000fca0007ffe00d */
[----:B------:R-:W-:-:S05]  /*150a0*/  IMAD R3, R3, 0x2, R16 ;  /* 0x0000000203037824 */ /* 0x000fca00078e0210 */
[----:B------:R-:W1:Y:S01]  /*150b0*/  LDS.128 R12, [R3+0x14400] ;  /* 0x01440000030c7984 */ /* 0x000e620000000c00 */
[--C-:B0-----:R-:W-:Y:S02]  /*150c0*/  HADD2.F32 R10, -RZ, R7.reuse.H0_H0 ;  /* 0x20000007ff0a7230 */ /* 0x101fe40000004100 */
[----:B------:R-:W-:Y:S02]  /*150d0*/  HADD2.F32 R11, -RZ, R7.H1_H1 ;  /* 0x30000007ff0b7230 */ /* 0x000fe40000004100 */
[--C-:B------:R-:W-:Y:S02]  /*150e0*/  HADD2.F32 R7, -RZ, R5.reuse.H0_H0 ;  /* 0x20000005ff077230 */ /* 0x100fe40000004100 */
[----:B------:R-:W-:Y:S02]  /*150f0*/  HADD2.F32 R8, -RZ, R5.H1_H1 ;  /* 0x30000005ff087230 */ /* 0x000fe40000004100 */
[----:B------:R-:W-:Y:S02]  /*15100*/  HADD2.F32 R5, -RZ, R4.H0_H0 ;  /* 0x20000004ff057230 */ /* 0x000fe40000004100 */
[----:B------:R-:W-:-:S02]  /*15110*/  HADD2.F32 R9, -RZ, R6.H0_H0 ;  /* 0x20000006ff097230 */ /* 0x000fc40000004100 */
[--C-:B-1----:R-:W-:Y:S02]  /*15120*/  HADD2.F32 R25, -RZ, R15.reuse.H0_H0 ;  /* 0x2000000fff197230 */ /* 0x102fe40000004100 */
        /* <DEDUP_REMOVED lines=8> */
[----:B------:R-:W-:-:S02]  /*151b0*/  HADD2.F32 R10, -RZ, R89.H1_H1 ;  /* 0x30000059ff0a7230 */ /* 0x000fc40000004100 */
[-C--:B------:R-:W-:Y:S01]  /*151c0*/  FMUL.FTZ R34, R26, R25.reuse ;  /* 0x000000191a227220 */ /* 0x080fe20000410000 */
[----:B------:R-:W-:Y:S01]  /*151d0*/  FMUL.FTZ R26, R15, R28 ;  /* 0x0000001c0f1a7220 */ /* 0x000fe20000410000 */
[----:B------:R-:W-:Y:S01]  /*151e0*/  FFMA.FTZ R36, R11, R25, -R32 ;  /* 0x000000190b247223 */ /* 0x000fe20000010820 */
[----:B------:R-:W-:Y:S02]  /*151f0*/  HADD2.F32 R21, -RZ, R13.H1_H1 ;  /* 0x3000000dff157230 */ /* 0x000fe40000004100 */
[----:B------:R-:W-:Y:S01]  /*15200*/  FMUL.FTZ R15, R15, R10 ;  /* 0x0000000a0f0f7220 */ /* 0x000fe20000410000 */
[----:B------:R-:W-:Y:S02]  /*15210*/  HADD2.F32 R25, -RZ, R37.H0_H0 ;  /* 0x20000025ff197230 */ /* 0x000fe40000004100 */
[----:B------:R-:W-:Y:S01]  /*15220*/  FFMA.FTZ R38, R11, R30, R34 ;  /* 0x0000001e0b267223 */ /* 0x000fe20000010022 */
[----:B------:R-:W-:Y:S01]  /*15230*/  FFMA.FTZ R27, R7, R10, -R26 ;  /* 0x0000000a071b7223 */ /* 0x000fe2000001081a */
[----:B------:R-:W-:-:S02]  /*15240*/  HADD2.F32 R13, -RZ, R12.H0_H0 ;  /* 0x2000000cff0d7230 */ /* 0x000fc40000004100 */
[----:B------:R-:W-:Y:S01]  /*15250*/  FFMA.FTZ R29, R7, R28, R15 ;  /* 0x0000001c071d7223 */ /* 0x000fe2000001000f */
[----:B------:R-:W-:Y:S02]  /*15260*/  HADD2.F32 R11, -RZ, R72.H0_H0 ;  /* 0x20000048ff0b7230 */ /* 0x000fe40000004100 */
[C---:B------:R-:W-:Y:S01]  /*15270*/  FMUL.FTZ R7, R21.reuse, R25 ;  /* 0x0000001915077220 */ /* 0x040fe20000410000 */
[----:B------:R-:W-:Y:S02]  /*15280*/  HADD2.F32 R26, -RZ, R87.H0_H0 ;  /* 0x20000057ff1a7230 */ /* 0x000fe40000004100 */
[----:B------:R-:W-:Y:S02]  /*15290*/  HADD2.F32 R10, -RZ, R89.H0_H0 ;  /* 0x20000059ff0a7230 */ /* 0x000fe40000004100 */
[-C--:B------:R-:W-:Y:S01]  /*152a0*/  FMUL.FTZ R21, R21, R11.reuse ;  /* 0x0000000b15157220 */ /* 0x080fe20000410000 */
[----:B------:R-:W-:Y:S02]  /*152b0*/  HADD2.F32 R24, -RZ, R14.H0_H0 ;  /* 0x2000000eff187230 */ /* 0x000fe40000004100 */
[C---:B------:R-:W-:Y:S01]  /*152c0*/  FMUL.FTZ R28, R13.reuse, R26 ;  /* 0x0000001a0d1c7220 */ /* 0x040fe20000410000 */
[C---:B------:R-:W-:Y:S01]  /*152d0*/  FFMA.FTZ R30, R8.reuse, R11, -R7 ;  /* 0x0000000b081e7223 */ /* 0x040fe20000010807 */
[----:B------:R-:W-:Y:S01]  /*152e0*/  FMUL.FTZ R13, R13, R10 ;  /* 0x0000000a0d0d7220 */ /* 0x000fe20000410000 */
[----:B------:R-:W-:Y:S01]  /*152f0*/  FFMA.FTZ R32, R8, R25, R21 ;  /* 0x0000001908207223 */ /* 0x000fe20000010015 */
[----:B------:R-:W-:Y:S01]  /*15300*/  FMUL.FTZ R34, R24, R88 ;  /* 0x0000005818227220 */ /* 0x000fe20000410000 */
[----:B------:R-:W-:-:S02]  /*15310*/  HADD2.F32 R12, -RZ, R12.H1_H1 ;  /* 0x3000000cff0c7230 */ /* 0x000fc40000004100 */
[C---:B------:R-:W-:Y:S01]  /*15320*/  FFMA.FTZ R8, R5.reuse, R26, R13 ;  /* 0x0000001a05087223 */ /* 0x040fe2000001000d */
[----:B------:R-:W-:Y:S02]  /*15330*/  HADD2.F32 R14, -RZ, R14.H1_H1 ;  /* 0x3000000eff0e7230 */ /* 0x000fe40000004100 */
[----:B------:R-:W-:Y:S01]  /*15340*/  FFMA.FTZ R28, R5, R10, -R28 ;  /* 0x0000000a051c7223 */ /* 0x000fe2000001081c */
        /* <DEDUP_REMOVED lines=27> */
.L_x_2793:
[----:B------:R-:W-:Y:S05]  /*15500*/  BSYNC B0 ;  /* 0x0000000000007941 */ /* 0x000fea0003800000 */
.L_x_2753:
[----:B------:R-:W-:Y:S01]  /*15510*/  @!PT LDS RZ, [RZ] ;  /* 0x00000000fffff984 */ /* 0x000fe20000000800 */
[----:B------:R-:W-:Y:S01]  /*15520*/  @!PT LDS RZ, [RZ] ;  /* 0x00000000fffff984 */ /* 0x000fe20000000800 */
[----:B------:R-:W-:Y:S01]  /*15530*/  @!PT LDS RZ, [RZ] ;  /* 0x00000000fffff984 */ /* 0x000fe20000000800 */
[----:B------:R-:W-:Y:S01]  /*15540*/  @!PT LDS RZ, [RZ] ;  /* 0x00000000fffff984 */ /* 0x000fe20000000800 */
[----:B------:R1:W-:Y:S06]  /*15550*/  MEMBAR.ALL.CTA ;  /* 0x0000000000007992 */ /* 0x0003ec0000008000 */
[----:B-1----:R-:W1:Y:S01]  /*15560*/  FENCE.VIEW.ASYNC.S ;  /* 0x00000000000073c6 */ /* 0x002e620000000000 */
[----:B------:R-:W-:Y:S05]  /*15570*/  WARPSYNC.ALL ;  /* 0x0000000000007948 */ /* 0x000fea0003800000 */
[----:B-1----:R-:W-:Y:S06]  /*15580*/  BAR.SYNC.DEFER_BLOCKING 0xd, 0x100 ;  /* 0x0344000000007b1d */ /* 0x002fec0000010000 */
.L_x_2751:
[----:B----4-:R-:W4:Y:S02]  /*15590*/  LDL R0, [R1+0x5c] ;  /* 0x00005c0001007983 */ /* 0x010f240000100800 */
[----:B----4-:R-:W-:-:S13]  /*155a0*/  R2UR UR4, R0 ;  /* 0x00000000000472ca */ /* 0x010fda00000e0000 */
[----:B------:R-:W-:-:S04]  /*155b0*/  MOV R0, UR4 ;  /* 0x0000000400007c02 */ /* 0x000fc80008000f00 */
[----:B------:R-:W-:-:S13]  /*155c0*/  ISETP.NE.AND P0, PT, R0, 0x3, PT ;  /* 0x000000030000780c */ /* 0x000fda0003f05270 */
[----:B------:R-:W-:Y:S05]  /*155d0*/  @!P0 BRA `(.L_x_2828) ;  /* 0x0000000000048947 */ /* 0x000fea0003800000 */
[----:B------:R-:W-:Y:S01]  /*155e0*/  BPT.TRAP 0x1 ;  /* 0x000000040000795c */ /* 0x000fe20000300000 */
.L_x_2828:
[----:B------:R-:W-:Y:S01]  /*155f0*/  IMAD R0, R216, 0x8, R16 ;  /* 0x00000008d8007824 */ /* 0x000fe200078e0210 */
[----:B01----:R-:W-:-:S04]  /*15600*/  SHF.L.U32 R3, R218, 0x1f, RZ ;  /* 0x0000001fda037819 */ /* 0x003fc800000006ff */
[----:B------:R0:W1:Y:S01]  /*15610*/  SYNCS.PHASECHK.TRANS64.TRYWAIT P2, [R0+URZ+0x38830], R3 ;  /* 0x03883003000075a7 */ /* 0x000062000804017f */
[----:B------:R-:W-:Y:S05]  /*15620*/  @!P0 BRA `(.L_x_2829) ;  /* 0x0000000000048947 */ /* 0x000fea0003800000 */
[----:B------:R-:W-:Y:S01]  /*15630*/  BPT.TRAP 0x1 ;  /* 0x000000040000795c */ /* 0x000fe20000300000 */
.L_x_2829:
[----:B------:R-:W4:Y:S02]  /*15640*/  S2R R4, SR_TID.X ;  /* 0x0000000000047919 */ /* 0x000f240000002100 */
[----:B----4-:R-:W-:-:S04]  /*15650*/  LOP3.LUT R4, R4, 0x7f, RZ, 0xc0, !PT ;  /* 0x0000007f04047812 */ /* 0x010fc800078ec0ff */
[----:B------:R-:W-:Y:S01]  /*15660*/  ISETP.NE.AND P1, PT, R4, RZ, PT ;  /* 0x000000ff0400720c */ /* 0x000fe20003f25270 */
[----:B-1----:R-:W-:-:S12]  /*15670*/  @P2 BRA `(.L_x_2830) ;  /* 0x0000000000082947 */ /* 0x002fd80003800000 */
[----:B------:R-:W1:Y:S02]  /*15680*/  SYNCS.PHASECHK.TRANS64.TRYWAIT P2, [R0+URZ+0x38830], R3 ;  /* 0x03883003000075a7 */ /* 0x000e64000804017f */
[----:B-1----:R-:W-:Y:S05]  /*15690*/  @!P2 BRA `(.L_x_2831) ;  /* 0x000001e800d0a947 */ /* 0x002fea0003800000 */
.L_x_2830:
[----:B------:R-:W-:Y:S05]  /*156a0*/  WARPSYNC.ALL ;  /* 0x0000000000007948 */ /* 0x000fea0003800000 */
[----:B01----:R-:W-:Y:S01]  /*156b0*/  VIADD R3, R16, 0x24400 ;  /* 0x0002440010037836 */ /* 0x003fe20000000000 */
[----:B------:R-:W-:Y:S01]  /*156c0*/  R2UR UR12, R84 ;  /* 0x00000000540c72ca */ /* 0x000fe200000e0000 */
[----:B------:R-:W-:Y:S01]  /*156d0*/  IMAD.MOV.U32 R5, RZ, RZ, 0x40000040 ;  /* 0x40000040ff057424 */ /* 0x000fe200078e00ff */
[----:B------:R-:W-:Y:S01]  /*156e0*/  WARPGROUP.ARRIVE ;  /* 0x00000000000079c5 */ /* 0x000fe20000000000 */
[----:B------:R-:W-:Y:S01]  /*156f0*/  UMOV UR9, 0x40000040 ;  /* 0x4000004000097882 */ /* 0x000fe20000000000 */
[----:B------:R-:W-:Y:S01]  /*15700*/  SHF.R.U32.HI R3, RZ, 0x4, R3 ;  /* 0x00000004ff037819 */ /* 0x000fe20000011603 */
[----:B------:R-:W-:Y:S01]  /*15710*/  IMAD.MOV.U32 R7, RZ, RZ, 0x40000040 ;  /* 0x40000040ff077424 */ /* 0x000fe200078e00ff */
[----:B------:R-:W-:Y:S01]  /*15720*/  R2UR UR11, R5 ;  /* 0x00000000050b72ca */ /* 0x000fe200000e0000 */
[----:B------:R-:W-:Y:S01]  /*15730*/  UMOV UR5, UR9 ;  /* 0x0000000900057c82 */ /* 0x000fe20008000000 */
[----:B------:R-:W-:Y:S01]  /*15740*/  LOP3.LUT R3, R3, 0x3fff, RZ, 0xc0, !PT ;  /* 0x00003fff03037812 */ /* 0x000fe200078ec0ff */
[----:B------:R-:W-:Y:S01]  /*15750*/  UMOV UR17, 0x40000040 ;  /* 0x4000004000117882 */ /* 0x000fe20000000000 */
[----:B------:R-:W-:Y:S01]  /*15760*/  R2UR UR7, R7 ;  /* 0x00000000070772ca */ /* 0x000fe200000e0000 */
[----:B------:R-:W-:Y:S01]  /*15770*/  IMAD.MOV.U32 R7, RZ, RZ, 0x40000040 ;  /* 0x40000040ff077424 */ /* 0x000fe200078e00ff */
[----:B------:R-:W-:Y:S01]  /*15780*/  LOP3.LUT R20, R3, 0x10000, RZ, 0xfc, !PT ;  /* 0x0001000003147812 */ /* 0x000fe200078efcff */
[----:B------:R-:W-:Y:S01]  /*15790*/  ULOP3.LUT UR12, UR12, 0x10000, URZ, 0xfc, !UPT ;  /* 0x000100000c0c7892 */ /* 0x000fe2000f8efc3f */
[----:B--2---:R-:W-:Y:S01]  /*157a0*/  MOV R9, 0x40000040 ;  /* 0x4000004000097802 */ /* 0x004fe20000000f00 */
[----:B------:R-:W-:Y:S01]  /*157b0*/  IMAD.U32 R11, RZ, RZ, UR9 ;  /* 0x00000009ff0b7e24 */ /* 0x000fe2000f8e00ff */
[----:B------:R-:W-:Y:S01]  /*157c0*/  UMOV UR57, 0x40000040 ;  /* 0x4000004000397882 */ /* 0x000fe20000000000 */
[----:B------:R-:W-:Y:S01]  /*157d0*/  IMAD R4, R216, 0xa00, R20 ;  /* 0x00000a00d8047824 */ /* 0x000fe200078e0214 */
[----:B------:R-:W-:Y:S01]  /*157e0*/  UIADD3 UR56, UR12, 0x804, URZ ;  /* 0x000008040c387890 */ /* 0x000fe2000fffe03f */
[----:B------:R-:W0:Y:S01]  /*157f0*/  LDC R3, c[0x0][0x448] ;  /* 0x00011200ff037b82 */ /* 0x000e220000000800 */
[----:B------:R-:W-:Y:S01]  /*15800*/  UMOV UR8, UR12 ;  /* 0x0000000c00087c82 */ /* 0x000fe20008000000 */
[C---:B------:R-:W-:Y:S01]  /*15810*/  VIADD R6, R4.reuse, 0x80 ;  /* 0x0000008004067836 */ /* 0x040fe20000000000 */
[C---:B------:R-:W-:Y:S01]  /*15820*/  R2UR UR10, R4.reuse ;  /* 0x00000000040a72ca */ /* 0x040fe200000e0000 */
[----:B------:R-:W-:Y:S01]  /*15830*/  UMOV UR4, UR8 ;  /* 0x0000000800047c82 */ /* 0x000fe20008000000 */
[----:B------:R-:W-:Y:S01]  /*15840*/  VIADD R8, R4, 0x180 ;  /* 0x0000018004087836 */ /* 0x000fe20000000000 */
[----:B------:R-:W-:Y:S01]  /*15850*/  MOV R10, UR8 ;  /* 0x00000008000a7c02 */ /* 0x000fe20008000f00 */
[----:B------:R-:W-:Y:S01]  /*15860*/  UIADD3 UR52, UR12, 0x806, URZ ;  /* 0x000008060c347890 */ /* 0x000fe2000fffe03f */
[----:B------:R-:W-:Y:S01]  /*15870*/  R2UR UR6, R6 ;  /* 0x00000000060672ca */ /* 0x000fe200000e0000 */
[----:B------:R-:W-:Y:S01]  /*15880*/  VIADD R6, R4, 0x100 ;  /* 0x0000010004067836 */ /* 0x000fe20000000000 */
[----:B------:R-:W-:Y:S01]  /*15890*/  UMOV UR53, 0x40000040 ;  /* 0x4000004000357882 */ /* 0x000fe20000000000 */
[----:B------:R1:W-:Y:S01]  /*158a0*/  STL.64 [R1+0x50], R10 ;  /* 0x0000500a01007387 */ /* 0x0003e20000100a00 */
[----:B------:R-:W-:Y:S01]  /*158b0*/  UIADD3 UR48, UR12, 0xc00, URZ ;  /* 0x00000c000c307890 */ /* 0x000fe2000fffe03f */
[----:B------:R-:W-:Y:S01]  /*158c0*/  @!P1 VIADD R0, R0, 0x38840 ;  /* 0x0003884000009836 */ /* 0x000fe20000000000 */
[----:B------:R-:W-:Y:S01]  /*158d0*/  UMOV UR49, 0x40000040 ;  /* 0x4000004000317882 */ /* 0x000fe20000000000 */
[----:B------:R-:W-:Y:S01]  /*158e0*/  UIADD3 UR44, UR12, 0xc02, URZ ;  /* 0x00000c020c2c7890 */ /* 0x000fe2000fffe03f */
[----:B------:R-:W-:Y:S01]  /*158f0*/  HGMMA.64x16x16.F32 R56, gdesc[UR8], RZ, !UPT, gsb0 ;  /* 0x00200000083879f0 */ /* 0x000fe2000c0008ff */
[----:B------:R-:W-:Y:S01]  /*15900*/  UMOV UR45, 0x40000040 ;  /* 0x40000040002d7882 */ /* 0x000fe20000000000 */
[----:B------:R-:W-:Y:S01]  /*15910*/  UIADD3 UR40, UR12, 0xc04, URZ ;  /* 0x00000c040c287890 */ /* 0x000fe2000fffe03f */
[----:B------:R-:W-:Y:S01]  /*15920*/  @!P1 PRMT R0, RZ, 0x654, R0 ;  /* 0x00000654ff009816 */ /* 0x000fe20000000000 */
[----:B------:R-:W-:Y:S01]  /*15930*/  UMOV UR41, 0x40000040 ;  /* 0x4000004000297882 */ /* 0x000fe20000000000 */
[----:B------:R-:W-:Y:S01]  /*15940*/  UIADD3 UR36, UR12, 0xc06, URZ ;  /* 0x00000c060c247890 */ /* 0x000fe2000fffe03f */
[----:B------:R-:W-:Y:S01]  /*15950*/  BSSY B0, `(.L_x_2832) ;  /* 0x0000939000007945 */ /* 0x000fe20003800000 */
[----:B-1----:R-:W-:Y:S01]  /*15960*/  IMAD.U32 R11, RZ, RZ, UR17 ;  /* 0x00000011ff0b7e24 */ /* 0x002fe2000f8e00ff */
[----:B------:R-:W-:Y:S01]  /*15970*/  UMOV UR37, 0x40000040 ;  /* 0x4000004000257882 */ /* 0x000fe20000000000 */
[----:B0-----:R-:W-:Y:S01]  /*15980*/  ISETP.NE.AND P2, PT, R3, 0x1, PT ;  /* 0x000000010300780c */ /* 0x001fe20003f45270 */
[----:B------:R-:W-:Y:S01]  /*15990*/  IMAD.IADD R3, R235, 0x1, R231 ;  /* 0x00000001eb037824 */ /* 0x000fe200078e02e7 */
        /* <DEDUP_REMOVED lines=36> */
[----:B------:R-:W-:Y:S01]  /*15be0*/  R2UR UR6, R6 ;  /* 0x00000000060672ca */ /* 0x000fe200000e0000 */
[----:B------:R-:W-:Y:S01]  /*15bf0*/  UMOV UR4, UR8 ;  /* 0x0000000800047c82 */ /* 0x000fe20008000000 */
[----:B------:R-:W-:Y:S01]  /*15c00*/  R2UR UR7, R7 ;  /* 0x00000000070772ca */ /* 0x000fe200000e0000 */
[----:B------:R-:W-:Y:S01]  /*15c10*/  UMOV UR5, UR9 ;  /* 0x0000000900057c82 */ /* 0x000fe20008000000 */
[----:B------:R-:W-:Y:S02]  /*15c20*/  VIADD R6, R4, 0x200 ;  /* 0x0000020004067836 */ /* 0x000fe40000000000 */
[----:B------:R-:W-:-:S03]  /*15c30*/  IMAD.MOV.U32 R7, RZ, RZ, 0x40000040 ;  /* 0x40000040ff077424 */ /* 0x000fc600078e00ff */
        /* <DEDUP_REMOVED lines=15> */
[----:B------:R-:W-:Y:S02]  /*15d30*/  R2UR UR19, R9 ;  /* 0x00000000091372ca */ /* 0x000fe400000e0000 */
[----:B------:R-:W-:Y:S01]  /*15d40*/  MOV R9, 0x40000040 ;  /* 0x4000004000097802 */ /* 0x000fe20000000f00 */
        /* <DEDUP_REMOVED lines=9> */
[----:B------:R-:W-:-:S05]  /*15de0*/  MOV R10, UR16 ;  /* 0x00000010000a7c02 */ /* 0x000fca0008000f00 */
        /* <DEDUP_REMOVED lines=12> */
[----:B0-----:R-:W-:Y:S01]  /*15eb0*/  IMAD.U32 R11, RZ, RZ, UR17 ;  /* 0x00000011ff0b7e24 */ /* 0x001fe2000f8e00ff */
        /* <DEDUP_REMOVED lines=87> */
[----:B------:R-:W-:Y:S01]  /*16430*/  MOV R10, UR16 ;  /* 0x00000010000a7c02 */ /* 0x000fe20008000f00 */
        /* <DEDUP_REMOVED lines=14> */
[----:B------:R-:W-:Y:S01]  /*16520*/  R2UR UR18, R8 ;  /* 0x00000000081272ca */ /* 0x000fe200000e0000 */
[----:B------:R-:W-:Y:S01]  /*16530*/  UMOV UR17, 0x40000040 ;  /* 0x4000004000117882 */ /* 0x000fe20000000000 */
[----:B------:R-:W-:Y:S01]  /*16540*/  R2UR UR19, R9 ;  /* 0x00000000091372ca */ /* 0x000fe200000e0000 */
[----:B------:R-:W-:Y:S01]  /*16550*/  VIADD R8, R4, 0x400 ;  /* 0x0000040004087836 */ /* 0x000fe20000000000 */
[----:B------:R-:W-:Y:S01]  /*16560*/  MOV R9, 0x40000040 ;  /* 0x4000004000097802 */ /* 0x000fe20000000f00 */
        /* <DEDUP_REMOVED lines=26> */
[----:B------:R-:W-:-:S05]  /*16710*/  MOV R10, UR16 ;  /* 0x00000010000a7c02 */ /* 0x000fca0008000f00 */
        /* <DEDUP_REMOVED lines=251> */
[----:B------:R0:W-:Y:S02]  /*176d0*/  STL.64 [R1], R10 ;  /* 0x0000000a01007387 */ /* 0x0001e40000100a00 */
[----:B0-----:R-:W0:Y:S01]  /*176e0*/  @P2 LDC R10, c[0x0][0x44c] ;  /* 0x00011300ff0a2b82 */ /* 0x001e220000000800 */
[----:B------:R-:W-:Y:S02]  /*176f0*/  WARPGROUP.DEPBAR.LE gsb0, 0x0 ;  /* 0x00008000000079c5 */ /* 0x000fe40000010000 */
[----:B------:R-:W-:Y:S01]  /*17700*/  WARPGROUP.ARRIVE ;  /* 0x00000000000079c5 */ /* 0x000fe20000000000 */
[----:B0-----:R-:W-:-:S05]  /*17710*/  @P2 IMAD.HI.U32 R5, R3, R10, RZ ;  /* 0x0000000a03052227 */ /* 0x001fca00078e00ff */
        /* <DEDUP_REMOVED lines=13> */
[----:B------:R-:W-:Y:S03]  /*177f0*/  HGMMA.64x16x16.F32 R56, gdesc[UR16], R56, gsb0 ;  /* 0x00200000103879f0 */ /* 0x000fe60008000838 */
        /* <DEDUP_REMOVED lines=27> */
[----:B------:R-:W-:Y:S02]  /*179b0*/  R2UR UR54, R8 ;  /* 0x00000000083672ca */ /* 0x000fe400000e0000 */
[----:B------:R-:W-:Y:S01]  /*179c0*/  R2UR UR55, R9 ;  /* 0x00000000093772ca */ /* 0x000fe200000e0000 */
[----:B------:R-:W-:Y:S01]  /*179d0*/  IMAD.MOV.U32 R9, RZ, RZ, 0x40000040 ;  /* 0x40000040ff097424 */ /* 0x000fe200078e00ff */
[----:B------:R-:W-:Y:S01]  /*179e0*/  IADD3 R8, R4, 0x686, RZ ;  /* 0x0000068604087810 */ /* 0x000fe20007ffe0ff */
        /* <DEDUP_REMOVED lines=170> */
[----:B------:R-:W0:Y:S02]  /*18490*/  @P2 LDC R8, c[0x0][0x450] ;  /* 0x00011400ff082b82 */ /* 0x000e240000000800 */
[----:B0-----:R-:W-:Y:S01]  /*184a0*/  @P2 SHF.R.U32.HI R3, RZ, R8, R5 ;  /* 0x00000008ff032219 */ /* 0x001fe20000011605 */
[----:B------:R-:W-:-:S04]  /*184b0*/  IMAD R5, R2, -0x50, RZ ;  /* 0xffffffb002057824 */ /* 0x000fc800078e02ff */
[----:B------:R-:W0:Y:S01]  /*184c0*/  SHFL.IDX PT, R8, R3, 0x1, 0x1c1f ;  /* 0x003c1f0003087f89 */ /* 0x000e2200000e0000 */
[----:B------:R-:W-:-:S04]  /*184d0*/  IADD3 R5, -R234, 0x51, R5 ;  /* 0x00000051ea057810 */ /* 0x000fc80007ffe105 */
[----:B------:R-:W-:Y:S01]  /*184e0*/  IADD3 R66, -R232, R5, R233 ;  /* 0x00000005e8427210 */ /* 0x000fe20007ffe1e9 */
        /* <DEDUP_REMOVED lines=46> */
[----:B------:R-:W-:Y:S01]  /*187d0*/  ULDC UR38, c[0x0][0x988] ;  /* 0x0002620000267ab9 */ /* 0x000fe20000000800 */
[----:B------:R-:W-:Y:S01]  /*187e0*/  ULDC UR39, c[0x0][0x988] ;  /* 0x0002620000277ab9 */ /* 0x000fe20000000800 */
[----:B------:R-:W-:Y:S02]  /*187f0*/  WARPGROUP.DEPBAR.LE gsb0, 0x0 ;  /* 0x00008000000079c5 */ /* 0x000fe40000010000 */
[----:B------:R-:W-:-:S06]  /*18800*/  WARPGROUP.ARRIVE ;  /* 0x00000000000079c5 */ /* 0x000fcc0000000000 */
[----:B------:R-:W-:Y:S01]  /*18810*/  HGMMA.64x16x16.F32 R48, gdesc[UR4], R48, gsb0 ;  /* 0x00200000043079f0 */ /* 0x000fe20008000830 */
[----:B------:R-:W-:Y:S01]  /*18820*/  R2UR UR6, R6 ;  /* 0x00000000060672ca */ /* 0x000fe200000e0000 */
[----:B------:R-:W-:Y:S01]  /*18830*/  UMOV UR4, UR36 ;  /* 0x0000002400047c82 */ /* 0x000fe20008000000 */
[----:B------:R-:W-:Y:S01]  /*18840*/  R2UR UR7, R7 ;  /* 0x00000000070772ca */ /* 0x000fe200000e0000 */
[----:B------:R-:W-:Y:S01]  /*18850*/  UMOV UR5, UR37 ;  /* 0x0000002500057c82 */ /* 0x000fe20008000000 */
[C---:B------:R-:W-:Y:S01]  /*18860*/  VIADD R6, R4.reuse, 0x906 ;  /* 0x0000090604067836 */ /* 0x040fe20000000000 */
[----:B------:R-:W-:Y:S01]  /*18870*/  MOV R7, 0x40000040 ;  /* 0x4000004000077802 */ /* 0x000fe20000000f00 */
[----:B------:R-:W-:Y:S01]  /*18880*/  VIADD R4, R4, 0x986 ;  /* 0x0000098604047836 */ /* 0x000fe20000000000 */
[----:B------:R-:W-:Y:S02]  /*18890*/  WARPGROUP.DEPBAR.LE gsb0, 0x0 ;  /* 0x00008000000079c5 */ /* 0x000fe40000010000 */
[----:B------:R-:W-:-:S06]  /*188a0*/  WARPGROUP.ARRIVE ;  /* 0x00000000000079c5 */ /* 0x000fcc0000000000 */
[----:B------:R-:W-:Y:S01]  /*188b0*/  HGMMA.64x16x16.F32 R40, gdesc[UR4], R40, gsb0 ;  /* 0x00200000042879f0 */ /* 0x000fe20008000828 */
[----:B------:R-:W-:Y:S01]  /*188c0*/  R2UR UR6, R6 ;  /* 0x00000000060672ca */ /* 0x000fe200000e0000 */
[----:B------:R-:W-:Y:S01]  /*188d0*/  UMOV UR4, UR36 ;  /* 0x0000002400047c82 */ /* 0x000fe20008000000 */
[----:B------:R-:W-:Y:S01]  /*188e0*/  R2UR UR7, R7 ;  /* 0x00000000070772ca */ /* 0x000fe200000e0000 */
[----:B------:R-:W-:Y:S01]  /*188f0*/  UMOV UR5, UR37 ;  /* 0x0000002500057c82 */ /* 0x000fe20008000000 */
[----:B------:R-:W-:-:S05]  /*18900*/  IMAD R7, R2, -0x50, R233 ;  /* 0xffffffb002077824 */ /* 0x000fca00078e02e9 */
[----:B------:R-:W-:-:S04]  /*18910*/  IADD3 R7, -R234, 0x50, R7 ;  /* 0x00000050ea077810 */ /* 0x000fc80007ffe107 */
[----:B0-----:R-:W-:-:S04]  /*18920*/  VIADDMNMX R6, R8, R66, R7, PT ;  /* 0x0000004208067246 */ /* 0x001fc80003800107 */
[C---:B------:R-:W-:Y:S02]  /*18930*/  ISETP.GT.AND P3, PT, R6.reuse, RZ, PT ;  /* 0x000000ff0600720c */ /* 0x040fe40003f64270 */
[C---:B------:R-:W-:Y:S02]  /*18940*/  ISETP.GT.AND P4, PT, R6.reuse, 0x1, PT ;  /* 0x000000010600780c */ /* 0x040fe40003f84270 */
[----:B------:R-:W-:Y:S02]  /*18950*/  ISETP.GT.AND P5, PT, R6, 0x8, PT ;  /* 0x000000080600780c */ /* 0x000fe40003fa4270 */
[----:B------:R-:W-:Y:S02]  /*18960*/  FSEL R74, R59, -INF , P4 ;  /* 0xff8000003b4a7808 */ /* 0x000fe40002000000 */
[----:B------:R-:W-:Y:S02]  /*18970*/  FSEL R70, R62, -INF , P5 ;  /* 0xff8000003e467808 */ /* 0x000fe40002800000 */
[----:B------:R-:W-:-:S04]  /*18980*/  ISETP.GT.AND P4, PT, R6, 0x10, PT ;  /* 0x000000100600780c */ /* 0x000fc80003f84270 */
[----:B------:R-:W-:Y:S02]  /*18990*/  FSEL R64, R50, -INF , P4 ;  /* 0xff80000032407808 */ /* 0x000fe40002000000 */
[----:B------:R-:W-:-:S04]  /*189a0*/  ISETP.GT.AND P4, PT, R6, 0x18, PT ;  /* 0x000000180600780c */ /* 0x000fc80003f84270 */
[----:B------:R-:W-:Y:S02]  /*189b0*/  FSEL R54, R54, -INF , P4 ;  /* 0xff80000036367808 */ /* 0x000fe40002000000 */
[----:B------:R-:W-:Y:S01]  /*189c0*/  ISETP.GT.AND P4, PT, R6, 0x20, PT ;  /* 0x000000200600780c */ /* 0x000fe20003f84270 */
[----:B------:R-:W-:Y:S02]  /*189d0*/  WARPGROUP.DEPBAR.LE gsb0, 0x0 ;  /* 0x00008000000079c5 */ /* 0x000fe40000010000 */
[----:B------:R-:W-:Y:S01]  /*189e0*/  WARPGROUP.ARRIVE ;  /* 0x00000000000079c5 */ /* 0x000fe20000000000 */
[----:B------:R-:W-:Y:S02]  /*189f0*/  FSEL R42, R42, -INF , P4 ;  /* 0xff8000002a2a7808 */ /* 0x000fe40002000000 */
[----:B------:R-:W-:-:S03]  /*18a00*/  ISETP.GT.AND P4, PT, R6, 0x28, PT ;  /* 0x000000280600780c */ /* 0x000fc60003f84270 */
[----:B------:R-:W-:Y:S01]  /*18a10*/  HGMMA.64x16x16.F32 R32, gdesc[UR4], R32, gsb0 ;  /* 0x00200000042079f0 */ /* 0x000fe20008000820 */
[----:B------:R-:W-:Y:S01]  /*18a20*/  R2UR UR6, R4 ;  /* 0x00000000040672ca */ /* 0x000fe200000e0000 */
[----:B------:R-:W-:Y:S01]  /*18a30*/  UMOV UR4, UR36 ;  /* 0x0000002400047c82 */ /* 0x000fe20008000000 */
[----:B------:R-:W-:Y:S01]  /*18a40*/  R2UR UR7, R5 ;  /* 0x00000000050772ca */ /* 0x000fe200000e0000 */
[----:B------:R-:W-:Y:S01]  /*18a50*/  UMOV UR5, UR37 ;  /* 0x0000002500057c82 */ /* 0x000fe20008000000 */
[----:B------:R-:W-:Y:S02]  /*18a60*/  FSEL R5, R58, -INF , P3 ;  /* 0xff8000003a057808 */ /* 0x000fe40001800000 */
        /* <DEDUP_REMOVED lines=17> */
[----:B------:R-:W-:Y:S02]  /*18b80*/  FSEL R46, R46, -INF , P4 ;  /* 0xff8000002e2e7808 */ /* 0x000fe40002000000 */
[----:B------:R-:W-:Y:S02]  /*18b90*/  FMNMX.FTZ R9, R50, R9, !PT ;  /* 0x0000000932097209 */ /* 0x000fe40007810000 */
[----:B------:R-:W-:Y:S02]  /*18ba0*/  ISETP.GT.AND P4, PT, R6, 0x30, PT ;  /* 0x000000300600780c */ /* 0x000fe40003f84270 */
[----:B------:R-:W-:-:S02]  /*18bb0*/  FSEL R14, R47, -INF , P3 ;  /* 0xff8000002f0e7808 */ /* 0x000fc40001800000 */
[----:B------:R-:W-:Y:S02]  /*18bc0*/  FMNMX.FTZ R9, R46, R9, !PT ;  /* 0x000000092e097209 */ /* 0x000fe40007810000 */
[----:B------:R-:W-:Y:S01]  /*18bd0*/  ISETP.GT.AND P3, PT, R6, 0x31, PT ;  /* 0x000000310600780c */ /* 0x000fe20003f64270 */
[----:B------:R-:W-:Y:S02]  /*18be0*/  WARPGROUP.DEPBAR.LE gsb0, 0x0 ;  /* 0x00008000000079c5 */ /* 0x000fe40000010000 */
[----:B------:R-:W-:Y:S01]  /*18bf0*/  WARPGROUP.ARRIVE ;  /* 0x00000000000079c5 */ /* 0x000fe20000000000 */
[----:B------:R-:W-:Y:S02]  /*18c00*/  FSEL R34, R34, -INF , P4 ;  /* 0xff80000022227808 */ /* 0x000fe40002000000 */
[----:B------:R-:W-:Y:S02]  /*18c10*/  FMNMX.FTZ R9, R14, R9, !PT ;  /* 0x000000090e097209 */ /* 0x000fe40007810000 */
[----:B------:R-:W-:Y:S01]  /*18c20*/  ISETP.GT.AND P4, PT, R6, 0x38, PT ;  /* 0x000000380600780c */ /* 0x000fe20003f84270 */
[----:B------:R-:W-:Y:S01]  /*18c30*/  HGMMA.64x16x16.F32 R24, gdesc[UR4], R24, gsb0 ;  /* 0x00200000041879f0 */ /* 0x000fe20008000818 */
[----:B------:R-:W-:Y:S01]  /*18c40*/  FSEL R8, R35, -INF , P3 ;  /* 0xff80000023087808 */ /* 0x000fe20001800000 */
[----:B------:R-:W-:Y:S01]  /*18c50*/  ULDC UR4, c[0x0][0x988] ;  /* 0x0002620000047ab9 */ /* 0x000fe20000000800 */
        /* <DEDUP_REMOVED lines=10> */
[----:B------:R-:W-:Y:S01]  /*18d00*/  FSEL R26, R26, -INF , P4 ;  /* 0xff8000001a1a7808 */ /* 0x000fe20002000000 */
[----:B------:R0:W-:Y:S01]  /*18d10*/  @!P1 SYNCS.ARRIVE.TRANS64.RED.A1T0 RZ, [R0+URZ], RZ ;  /* 0x000000ff00ff99a7 */ /* 0x0001e2000810043f */
[----:B------:R-:W-:Y:S02]  /*18d20*/  ISETP.GT.AND P4, PT, R6, 0x48, PT ;  /* 0x000000480600780c */ /* 0x000fe40003f84270 */
[----:B------:R-:W-:Y:S02]  /*18d30*/  FSEL R10, R27, -INF , P3 ;  /* 0xff8000001b0a7808 */ /* 0x000fe40001800000 */
[----:B------:R-:W-:-:S02]  /*18d40*/  FMNMX.FTZ R9, R26, R9, !PT ;  /* 0x000000091a097209 */ /* 0x000fc40007810000 */
[----:B------:R-:W-:Y:S02]  /*18d50*/  ISETP.GT.AND P3, PT, R6, 0x49, PT ;  /* 0x000000490600780c */ /* 0x000fe40003f64270 */
[----:B------:R-:W-:Y:S02]  /*18d60*/  FSEL R30, R30, -INF , P4 ;  /* 0xff8000001e1e7808 */ /* 0x000fe40002000000 */
[----:B------:R-:W-:Y:S02]  /*18d70*/  FMNMX.FTZ R9, R10, R9, !PT ;  /* 0x000000090a097209 */ /* 0x000fe40007810000 */
[----:B------:R-:W-:Y:S01]  /*18d80*/  FSEL R6, R31, -INF , P3 ;  /* 0xff8000001f067808 */ /* 0x000fe20001800000 */
[----:B------:R-:W-:Y:S01]  /*18d90*/  IMAD.MOV.U32 R31, RZ, RZ, R231 ;  /* 0x000000ffff1f7224 */ /* 0x000fe200078e00e7 */
[----:B------:R-:W-:-:S04]  /*18da0*/  FMNMX.FTZ R9, R30, R9, !PT ;  /* 0x000000091e097209 */ /* 0x000fc80007810000 */
[----:B------:R-:W-:Y:S02]  /*18db0*/  FMNMX.FTZ R4, R6, R9, !PT ;  /* 0x0000000906047209 */ /* 0x000fe40007810000 */
[----:B------:R-:W1:Y:S04]  /*18dc0*/  SHFL.IDX PT, R9, R3, RZ, 0x1c1f ;  /* 0x001c1fff03097589 */ /* 0x000e6800000e0000 */
[----:B------:R-:W2:Y:S01]  /*18dd0*/  SHFL.BFLY PT, R11, R4, 0x2, 0x1f ;  /* 0x0c401f00040b7f89 */ /* 0x000ea200000e0000 */
[----:B-1----:R-:W-:Y:S02]  /*18de0*/  VIADDMNMX R9, R9, R66, R7, PT ;  /* 0x0000004209097246 */ /* 0x002fe40003800107 */
[----:B--2---:R-:W-:Y:S02]  /*18df0*/  FMNMX.FTZ R11, R4, R11, !PT ;  /* 0x0000000b040b7209 */ /* 0x004fe40007810000 */
[----:B------:R-:W-:-:S02]  /*18e00*/  ISETP.GT.AND P3, PT, R9, RZ, PT ;  /* 0x000000ff0900720c */ /* 0x000fc40003f64270 */
[C---:B------:R-:W-:Y:S01]  /*18e10*/  ISETP.GT.AND P4, PT, R9.reuse, 0x1, PT ;  /* 0x000000010900780c */ /* 0x040fe20003f84270 */
[----:B------:R-:W1:Y:S01]  /*18e20*/  SHFL.BFLY PT, R72, R11, 0x1, 0x1f ;  /* 0x0c201f000b487f89 */ /* 0x000e6200000e0000 */
[----:B------:R-:W-:Y:S02]  /*18e30*/  ISETP.GT.AND P5, PT, R9, 0x8, PT ;  /* 0x000000080900780c */ /* 0x000fe40003fa4270 */
[----:B------:R-:W-:Y:S02]  /*18e40*/  FSEL R56, R56, -INF , P3 ;  /* 0xff80000038387808 */ /* 0x000fe40001800000 */
[----:B------:R-:W-:Y:S02]  /*18e50*/  FSEL R57, R57, -INF , P4 ;  /* 0xff80000039397808 */ /* 0x000fe40002000000 */
[----:B------:R-:W-:Y:S02]  /*18e60*/  ISETP.GT.AND P6, PT, R9, 0x9, PT ;  /* 0x000000090900780c */ /* 0x000fe40003fc4270 */
[----:B------:R-:W-:-:S02]  /*18e70*/  FSEL R60, R60, -INF , P5 ;  /* 0xff8000003c3c7808 */ /* 0x000fc40002800000 */
[----:B------:R-:W-:Y:S02]  /*18e80*/  FMNMX.FTZ R3, R56, R57, !PT ;  /* 0x0000003938037209 */ /* 0x000fe40007810000 */
[----:B------:R-:W-:Y:S02]  /*18e90*/  FSEL R66, R61, -INF , P6 ;  /* 0xff8000003d427808 */ /* 0x000fe40003000000 */
[C---:B------:R-:W-:Y:S02]  /*18ea0*/  ISETP.GT.AND P3, PT, R9.reuse, 0x10, PT ;  /* 0x000000100900780c */ /* 0x040fe40003f64270 */
[----:B------:R-:W-:Y:S01]  /*18eb0*/  FMNMX.FTZ R7, R60, R3, !PT ;  /* 0x000000033c077209 */ /* 0x000fe20007810000 */
[----:B------:R-:W-:Y:S01]  /*18ec0*/  IMAD.U32 R3, RZ, RZ, UR4 ;  /* 0x00000004ff037e24 */ /* 0x000fe2000f8e00ff */
[----:B------:R-:W-:Y:S02]  /*18ed0*/  ISETP.GT.AND P4, PT, R9, 0x11, PT ;  /* 0x000000110900780c */ /* 0x000fe40003f84270 */
[----:B------:R-:W-:-:S02]  /*18ee0*/  FSEL R48, R48, -INF , P3 ;  /* 0xff80000030307808 */ /* 0x000fc40001800000 */
[----:B------:R-:W-:Y:S02]  /*18ef0*/  FMNMX.FTZ R7, R66, R7, !PT ;  /* 0x0000000742077209 */ /* 0x000fe40007810000 */
[----:B-1----:R-:W-:Y:S02]  /*18f00*/  FMNMX.FTZ R4, R11, R72, !PT ;  /* 0x000000480b047209 */ /* 0x002fe40007810000 */
[----:B------:R-:W-:Y:S02]  /*18f10*/  ISETP.GT.AND P5, PT, R9, 0x18, PT ;  /* 0x000000180900780c */ /* 0x000fe40003fa4270 */
[----:B------:R-:W-:Y:S01]  /*18f20*/  FSEL R72, R49, -INF , P4 ;  /* 0xff80000031487808 */ /* 0x000fe20002000000 */
[----:B------:R-:W-:Y:S01]  /*18f30*/  FMUL.FTZ R13, R4, R3 ;  /* 0x00000003040d7220 */ /* 0x000fe20000410000 */
        /* <DEDUP_REMOVED lines=10> */
[----:B------:R-:W-:Y:S02]  /*18fe0*/  FSETP.NEU.FTZ.AND P6, PT, R4, -INF , PT ;  /* 0xff8000000400780b */ /* 0x000fe40003fdd000 */
[----:B------:R-:W-:Y:S02]  /*18ff0*/  ISETP.GT.AND P4, PT, R9, 0x28, PT ;  /* 0x000000280900780c */ /* 0x000fe40003f84270 */
[----:B------:R-:W-:Y:S02]  /*19000*/  FSEL R80, R41, -INF , P3 ;  /* 0xff80000029507808 */ /* 0x000fe40001800000 */
[----:B------:R-:W-:-:S02]  /*19010*/  FMNMX.FTZ R11, R78, R11, !PT ;  /* 0x0000000b4e0b7209 */ /* 0x000fc40007810000 */
[----:B------:R-:W-:Y:S02]  /*19020*/  FSEL R7, R13, RZ, P6 ;  /* 0x000000ff0d077208 */ /* 0x000fe40003000000 */
[----:B------:R-:W-:Y:S02]  /*19030*/  ISETP.GT.AND P3, PT, R9, 0x29, PT ;  /* 0x000000290900780c */ /* 0x000fe40003f64270 */
[----:B------:R-:W-:Y:S01]  /*19040*/  FSEL R44, R44, -INF , P4 ;  /* 0xff8000002c2c7808 */ /* 0x000fe20002000000 */
[--C-:B------:R-:W-:Y:S01]  /*19050*/  FFMA.FTZ R40, R74, R3, -R7.reuse ;  /* 0x000000034a287223 */ /* 0x100fe20000010807 */
[----:B------:R-:W-:Y:S01]  /*19060*/  FMNMX.FTZ R11, R80, R11, !PT ;  /* 0x0000000b500b7209 */ /* 0x000fe20007810000 */
[-CC-:B------:R-:W-:Y:S01]  /*19070*/  FFMA.FTZ R211, R70, R3.reuse, -R7.reuse ;  /* 0x0000000346d37223 */ /* 0x180fe20000010807 */
[----:B------:R-:W-:Y:S01]  /*19080*/  FSEL R74, R45, -INF , P3 ;  /* 0xff8000002d4a7808 */ /* 0x000fe20001800000 */
[-CC-:B------:R-:W-:Y:S01]  /*19090*/  FFMA.FTZ R205, R64, R3.reuse, -R7.reuse ;  /* 0x0000000340cd7223 */ /* 0x180fe20000010807 */
[C---:B------:R-:W-:Y:S01]  /*190a0*/  ISETP.GT.AND P3, PT, R9.reuse, 0x30, PT ;  /* 0x000000300900780c */ /* 0x040fe20003f64270 */
        /* <DEDUP_REMOVED lines=8> */
[--C-:B------:R-:W-:Y:S01]  /*19130*/  FFMA.FTZ R195, R30, R3, -R7.reuse ;  /* 0x000000031ec37223 */ /* 0x100fe20000010807 */
[----:B------:R-:W-:Y:S01]  /*19140*/  ISETP.GT.AND P3, PT, R9, 0x38, PT ;  /* 0x000000380900780c */ /* 0x000fe20003f64270 */
[----:B------:R-:W1:Y:S01]  /*19150*/  @P2 LDC R30, c[0x0][0x44c] ;  /* 0x00011300ff1e2b82 */ /* 0x000e620000000800 */
[----:B------:R-:W-:Y:S01]  /*19160*/  FSEL R70, R33, -INF , P4 ;  /* 0xff80000021467808 */ /* 0x000fe20002000000 */
[----:B------:R-:W-:Y:S01]  /*19170*/  MUFU.EX2 R209, R209 ;  /* 0x000000d100d17308 */ /* 0x000fe20000000800 */
[----:B------:R-:W-:Y:S01]  /*19180*/  FMNMX.FTZ R11, R82, R11, !PT ;  /* 0x0000000b520b7209 */ /* 0x000fe20007810000 */
[-CC-:B------:R-:W-:Y:S01]  /*19190*/  FFMA.FTZ R197, R34, R3.reuse, -R7.reuse ;  /* 0x0000000322c57223 */ /* 0x180fe20000010807 */
[----:B------:R-:W-:Y:S01]  /*191a0*/  ISETP.GT.AND P4, PT, R9, 0x39, PT ;  /* 0x000000390900780c */ /* 0x000fe20003f84270 */
[--C-:B------:R-:W-:Y:S01]  /*191b0*/  FFMA.FTZ R201, R42, R3, -R7.reuse ;  /* 0x000000032ac97223 */ /* 0x100fe20000010807 */
[----:B------:R-:W-:Y:S01]  /*191c0*/  FSEL R36, R36, -INF , P3 ;  /* 0xff80000024247808 */ /* 0x000fe20001800000 */
[----:B------:R-:W2:Y:S01]  /*191d0*/  @P2 LDC R34, c[0x0][0x450] ;  /* 0x00011400ff222b82 */ /* 0x000ea20000000800 */
[----:B------:R-:W-:Y:S01]  /*191e0*/  FMNMX.FTZ R11, R70, R11, !PT ;  /* 0x0000000b460b7209 */ /* 0x000fe20007810000 */
[----:B------:R-:W4:Y:S01]  /*191f0*/  MUFU.EX2 R40, R40 ;  /* 0x0000002800287308 */ /* 0x000f220000000800 */
[----:B------:R-:W-:Y:S01]  /*19200*/  FSEL R68, R37, -INF , P4 ;  /* 0xff80000025447808 */ /* 0x000fe20002000000 */
[-CC-:B------:R-:W-:Y:S01]  /*19210*/  FFMA.FTZ R42, R50, R3.reuse, -R7.reuse ;  /* 0x00000003322a7223 */ /* 0x180fe20000010807 */
[C---:B------:R-:W-:Y:S01]  /*19220*/  ISETP.GT.AND P3, PT, R9.reuse, 0x40, PT ;  /* 0x000000400900780c */ /* 0x040fe20003f64270 */
[--C-:B------:R-:W-:Y:S01]  /*19230*/  FFMA.FTZ R203, R46, R3, -R7.reuse ;  /* 0x000000032ecb7223 */ /* 0x100fe20000010807 */
[----:B------:R-:W-:Y:S01]  /*19240*/  FMNMX.FTZ R11, R36, R11, !PT ;  /* 0x0000000b240b7209 */ /* 0x000fe20007810000 */
[-CC-:B------:R-:W-:Y:S01]  /*19250*/  FFMA.FTZ R14, R14, R3.reuse, -R7.reuse ;  /* 0x000000030e0e7223 */ /* 0x180fe20000010807 */
[C---:B------:R-:W-:Y:S01]  /*19260*/  ISETP.GT.AND P4, PT, R9.reuse, 0x41, PT ;  /* 0x000000410900780c */ /* 0x040fe20003f84270 */
        /* <DEDUP_REMOVED lines=12> */
[----:B------:R-:W3:Y:S01]  /*19330*/  MUFU.EX2 R211, R211 ;  /* 0x000000d300d37308 */ /* 0x000ee20000000800 */
[----:B------:R-:W-:Y:S01]  /*19340*/  FSEL R84, R28, -INF , P3 ;  /* 0xff8000001c547808 */ /* 0x000fe20001800000 */
[----:B------:R-:W-:Y:S01]  /*19350*/  FFMA.FTZ R28, R62, R3, -R7 ;  /* 0x000000033e1c7223 */ /* 0x000fe20000010807 */
[----:B------:R-:W-:Y:S01]  /*19360*/  FMNMX.FTZ R11, R64, R11, !PT ;  /* 0x0000000b400b7209 */ /* 0x000fe20007810000 */
[----:B----4-:R-:W-:Y:S01]  /*19370*/  FADD.FTZ R26, R209, R40 ;  /* 0x00000028d11a7221 */ /* 0x010fe20000010000 */
[----:B------:R-:W-:Y:S01]  /*19380*/  FSEL R62, R29, -INF , P4 ;  /* 0xff8000001d3e7808 */ /* 0x000fe20002000000 */
[----:B-1----:R-:W-:Y:S01]  /*19390*/  @P2 IMAD.HI.U32 R29, R231, R30, RZ ;  /* 0x0000001ee71d2227 */ /* 0x002fe200078e00ff */
[----:B------:R-:W-:Y:S01]  /*193a0*/  FMNMX.FTZ R11, R84, R11, !PT ;  /* 0x0000000b540b7209 */ /* 0x000fe20007810000 */
[----:B------:R-:W1:Y:S01]  /*193b0*/  MUFU.EX2 R32, R32 ;  /* 0x0000002000207308 */ /* 0x000e620000000800 */
[----:B------:R-:W-:-:S02]  /*193c0*/  F2FP.F16.F32.PACK_AB R209, R40, R209 ;  /* 0x000000d128d1723e */ /* 0x000fc400000000ff */
[----:B------:R-:W-:Y:S02]  /*193d0*/  CS2R R50, SRZ ;  /* 0x0000000000327805 */ /* 0x000fe4000001ff00 */
[----:B------:R-:W-:Y:S02]  /*193e0*/  FMNMX.FTZ R11, R62, R11, !PT ;  /* 0x0000000b3e0b7209 */ /* 0x000fe40007810000 */
[----:B------:R-:W-:Y:S02]  /*193f0*/  CS2R R46, SRZ ;  /* 0x00000000002e7805 */ /* 0x000fe4000001ff00 */
[----:B--2---:R-:W-:Y:S02]  /*19400*/  @P2 SHF.R.U32.HI R31, RZ, R34, R29 ;  /* 0x00000022ff1f2219 */ /* 0x004fe4000001161d */
[----:B------:R-:W-:Y:S02]  /*19410*/  CS2R R40, SRZ ;  /* 0x0000000000287805 */ /* 0x000fe4000001ff00 */
[----:B------:R-:W-:Y:S01]  /*19420*/  CS2R R38, SRZ ;  /* 0x0000000000267805 */ /* 0x000fe2000001ff00 */
[----:B------:R-:W2:Y:S01]  /*19430*/  SHFL.BFLY PT, R58, R11, 0x2, 0x1f ;  /* 0x0c401f000b3a7f89 */ /* 0x000ea200000e0000 */
[----:B------:R-:W4:Y:S01]  /*19440*/  MUFU.EX2 R205, R205 ;  /* 0x000000cd00cd7308 */ /* 0x000f220000000800 */
[----:B---3--:R-:W-:Y:S01]  /*19450*/  FADD.FTZ R27, R211, R26 ;  /* 0x0000001ad31b7221 */ /* 0x008fe20000010000 */
[----:B------:R-:W-:-:S05]  /*19460*/  IADD3 R33, R31, R233, -R232 ;  /* 0x000000e91f217210 */ /* 0x000fca0007ffe8e8 */
[----:B------:R-:W-:Y:S01]  /*19470*/  IMAD.HI R224, R33, 0x66666667, RZ ;  /* 0x6666666721e07827 */ /* 0x000fe200078e02ff */
[----:B------:R-:W3:Y:S03]  /*19480*/  MUFU.EX2 R28, R28 ;  /* 0x0000001c001c7308 */ /* 0x000ee60000000800 */
[C---:B-1----:R-:W-:Y:S01]  /*19490*/  FADD.FTZ R26, R32.reuse, R27 ;  /* 0x0000001b201a7221 */ /* 0x042fe20000010000 */
[----:B------:R-:W-:-:S04]  /*194a0*/  F2FP.F16.F32.PACK_AB R211, R32, R211 ;  /* 0x000000d320d3723e */ /* 0x000fc800000000ff */
[----:B------:R-:W1:Y:S01]  /*194b0*/  MUFU.EX2 R207, R207 ;  /* 0x000000cf00cf7308 */ /* 0x000e620000000800 */
[----:B----4-:R-:W-:Y:S01]  /*194c0*/  FADD.FTZ R27, R205, R26 ;  /* 0x0000001acd1b7221 */ /* 0x010fe20000010000 */
[----:B--2---:R-:W-:-:S06]  /*194d0*/  FMNMX.FTZ R58, R11, R58, !PT ;  /* 0x0000003a0b3a7209 */ /* 0x004fcc0007810000 */
[----:B------:R-:W2:Y:S01]  /*194e0*/  MUFU.EX2 R54, R54 ;  /* 0x0000003600367308 */ /* 0x000ea20000000800 */
[C---:B---3--:R-:W-:Y:S01]  /*194f0*/  FADD.FTZ R30, R28.reuse, R27 ;  /* 0x0000001b1c1e7221 */ /* 0x048fe20000010000 */
[----:B------:R-:W-:Y:S01]  /*19500*/  F2FP.F16.F32.PACK_AB R205, R28, R205 ;  /* 0x000000cd1ccd723e */ /* 0x000fe200000000ff */
[----:B------:R-:W3:Y:S05]  /*19510*/  SHFL.BFLY PT, R5, R58, 0x1, 0x1f ;  /* 0x0c201f003a057f89 */ /* 0x000eea00000e0000 */
[----:B------:R-:W-:Y:S01]  /*19520*/  MUFU.EX2 R201, R201 ;  /* 0x000000c900c97308 */ /* 0x000fe20000000800 */
[----:B-1----:R-:W-:-:S07]  /*19530*/  FADD.FTZ R31, R207, R30 ;  /* 0x0000001ecf1f7221 */ /* 0x002fce0000010000 */
[----:B------:R-:W-:Y:S01]  /*19540*/  MUFU.EX2 R42, R42 ;  /* 0x0000002a002a7308 */ /* 0x000fe20000000800 */
[----:B--2---:R-:W-:-:S07]  /*19550*/  F2FP.F16.F32.PACK_AB R207, R54, R207 ;  /* 0x000000cf36cf723e */ /* 0x004fce00000000ff */
[----:B------:R-:W-:Y:S01]  /*19560*/  MUFU.EX2 R203, R203 ;  /* 0x000000cb00cb7308 */ /* 0x000fe20000000800 */
[----:B---3--:R-:W-:Y:S02]  /*19570*/  FMNMX.FTZ R5, R58, R5, !PT ;  /* 0x000000053a057209 */ /* 0x008fe40007810000 */
[----:B------:R-:W-:Y:S02]  /*19580*/  CS2R R58, SRZ ;  /* 0x00000000003a7805 */ /* 0x000fe4000001ff00 */
        /* <DEDUP_REMOVED lines=20> */
[----:B------:R-:W1:Y:S01]  /*196d0*/  MUFU.EX2 R7, R7 ;  /* 0x0000000700077308 */ /* 0x000e620000000800 */
[-CC-:B------:R-:W-:Y:S01]  /*196e0*/  FFMA.FTZ R198, R36, R3.reuse, -R15.reuse ;  /* 0x0000000324c67223 */ /* 0x180fe2000001080f */
[-CC-:B------:R-:W-:Y:S01]  /*196f0*/  FFMA.FTZ R24, R24, R3.reuse, -R15.reuse ;  /* 0x0000000318187223 */ /* 0x180fe2000001080f */
[-CC-:B------:R-:W-:Y:S01]  /*19700*/  FFMA.FTZ R64, R64, R3.reuse, -R15.reuse ;  /* 0x0000000340407223 */ /* 0x180fe2000001080f */
[-CC-:B------:R-:W-:Y:S01]  /*19710*/  FFMA.FTZ R84, R84, R3.reuse, -R15.reuse ;  /* 0x0000000354547223 */ /* 0x180fe2000001080f */
[----:B------:R-:W-:Y:S01]  /*19720*/  FFMA.FTZ R62, R62, R3, -R15 ;  /* 0x000000033e3e7223 */ /* 0x000fe2000001080f */
[----:B------:R-:W-:-:S02]  /*19730*/  CS2R R82, SRZ ;  /* 0x0000000000527805 */ /* 0x000fc4000001ff00 */
[----:B------:R-:W-:Y:S01]  /*19740*/  CS2R R80, SRZ ;  /* 0x0000000000507805 */ /* 0x000fe2000001ff00 */
[----:B------:R-:W2:Y:S01]  /*19750*/  MUFU.EX2 R210, R210 ;  /* 0x000000d200d27308 */ /* 0x000ea20000000800 */
[----:B------:R-:W-:Y:S02]  /*19760*/  CS2R R78, SRZ ;  /* 0x00000000004e7805 */ /* 0x000fe4000001ff00 */
[----:B------:R-:W-:Y:S02]  /*19770*/  CS2R R76, SRZ ;  /* 0x00000000004c7805 */ /* 0x000fe4000001ff00 */
[----:B------:R-:W-:Y:S02]  /*19780*/  CS2R R74, SRZ ;  /* 0x00000000004a7805 */ /* 0x000fe4000001ff00 */
[----:B------:R-:W-:Y:S02]  /*19790*/  CS2R R72, SRZ ;  /* 0x0000000000487805 */ /* 0x000fe4000001ff00 */
[----:B------:R-:W-:-:S02]  /*197a0*/  CS2R R70, SRZ ;  /* 0x0000000000467805 */ /* 0x000fc4000001ff00 */
[----:B------:R-:W-:Y:S02]  /*197b0*/  CS2R R66, SRZ ;  /* 0x0000000000427805 */ /* 0x000fe4000001ff00 */
[----:B------:R-:W-:Y:S01]  /*197c0*/  CS2R R60, SRZ ;  /* 0x00000000003c7805 */ /* 0x000fe2000001ff00 */
[----:B------:R-:W3:Y:S01]  /*197d0*/  MUFU.EX2 R9, R9 ;  /* 0x0000000900097308 */ /* 0x000ee20000000800 */
[----:B-1----:R-:W-:Y:S01]  /*197e0*/  FADD.FTZ R29, R208, R7 ;  /* 0x00000007d01d7221 */ /* 0x002fe20000010000 */
[----:B------:R-:W-:Y:S02]  /*197f0*/  F2FP.F16.F32.PACK_AB R208, R7, R208 ;  /* 0x000000d007d0723e */ /* 0x000fe400000000ff */
[----:B------:R-:W-:Y:S02]  /*19800*/  CS2R R56, SRZ ;  /* 0x0000000000387805 */ /* 0x000fe4000001ff00 */
[----:B------:R-:W-:Y:S02]  /*19810*/  CS2R R52, SRZ ;  /* 0x0000000000347805 */ /* 0x000fe4000001ff00 */
[----:B------:R-:W-:-:S02]  /*19820*/  CS2R R48, SRZ ;  /* 0x0000000000307805 */ /* 0x000fc4000001ff00 */
[----:B------:R-:W-:Y:S02]  /*19830*/  CS2R R44, SRZ ;  /* 0x00000000002c7805 */ /* 0x000fe4000001ff00 */
[----:B------:R-:W-:Y:S01]  /*19840*/  CS2R R36, SRZ ;  /* 0x0000000000247805 */ /* 0x000fe2000001ff00 */
[----:B------:R-:W0:Y:S01]  /*19850*/  MUFU.EX2 R204, R204 ;  /* 0x000000cc00cc7308 */ /* 0x000e220000000800 */
[----:B--2---:R-:W-:-:S07]  /*19860*/  FADD.FTZ R26, R210, R29 ;  /* 0x0000001dd21a7221 */ /* 0x004fce0000010000 */
[----:B------:R-:W1:Y:S01]  /*19870*/  MUFU.EX2 R11, R11 ;  /* 0x0000000b000b7308 */ /* 0x000e620000000800 */
[C---:B---3--:R-:W-:Y:S01]  /*19880*/  FADD.FTZ R29, R9.reuse, R26 ;  /* 0x0000001a091d7221 */ /* 0x048fe20000010000 */
[----:B------:R-:W-:Y:S01]  /*19890*/  FADD.FTZ R26, R54, R31 ;  /* 0x0000001f361a7221 */ /* 0x000fe20000010000 */
[----:B------:R-:W-:Y:S02]  /*198a0*/  F2FP.F16.F32.PACK_AB R210, R9, R210 ;  /* 0x000000d209d2723e */ /* 0x000fe400000000ff */
[----:B------:R-:W-:Y:S01]  /*198b0*/  CS2R R54, SRZ ;  /* 0x0000000000367805 */ /* 0x000fe2000001ff00 */
[----:B------:R-:W-:Y:S01]  /*198c0*/  FADD.FTZ R33, R201, R26 ;  /* 0x0000001ac9217221 */ /* 0x000fe20000010000 */
[----:B------:R-:W-:Y:S01]  /*198d0*/  F2FP.F16.F32.PACK_AB R201, R42, R201 ;  /* 0x000000c92ac9723e */ /* 0x000fe200000000ff */
[----:B------:R-:W2:Y:S01]  /*198e0*/  MUFU.EX2 R206, R206 ;  /* 0x000000ce00ce7308 */ /* 0x000ea20000000800 */
[----:B0-----:R-:W-:Y:S01]  /*198f0*/  FADD.FTZ R0, R204, R29 ;  /* 0x0000001dcc007221 */ /* 0x001fe20000010000 */
[----:B------:R-:W-:Y:S01]  /*19900*/  FADD.FTZ R26, R42, R33 ;  /* 0x000000212a1a7221 */ /* 0x000fe20000010000 */
[----:B------:R-:W-:Y:S01]  /*19910*/  FFMA.FTZ R29, R68, R3, -R15 ;  /* 0x00000003441d7223 */ /* 0x000fe2000001080f */
[----:B------:R-:W-:-:S02]  /*19920*/  CS2R R68, SRZ ;  /* 0x0000000000447805 */ /* 0x000fc4000001ff00 */
[----:B------:R-:W-:Y:S01]  /*19930*/  CS2R R42, SRZ ;  /* 0x00000000002a7805 */ /* 0x000fe2000001ff00 */
[----:B------:R-:W-:Y:S01]  /*19940*/  FADD.FTZ R33, R203, R26 ;  /* 0x0000001acb217221 */ /* 0x000fe20000010000 */
[C---:B------:R-:W-:Y:S01]  /*19950*/  F2FP.F16.F32.PACK_AB R203, R14.reuse, R203 ;  /* 0x000000cb0ecb723e */ /* 0x040fe200000000ff */
[----:B------:R-:W0:Y:S01]  /*19960*/  MUFU.EX2 R13, R13 ;  /* 0x0000000d000d7308 */ /* 0x000e220000000800 */
[C---:B-1----:R-:W-:Y:S01]  /*19970*/  FADD.FTZ R31, R11.reuse, R0 ;  /* 0x000000000b1f7221 */ /* 0x042fe20000010000 */
[----:B------:R-:W-:Y:S01]  /*19980*/  FADD.FTZ R26, R14, R33 ;  /* 0x000000210e1a7221 */ /* 0x000fe20000010000 */
[----:B------:R-:W-:Y:S02]  /*19990*/  SHF.R.U32.HI R33, RZ, 0x1f, R224 ;  /* 0x0000001fff217819 */ /* 0x000fe400000116e0 */
[----:B------:R-:W-:Y:S02]  /*199a0*/  F2FP.F16.F32.PACK_AB R204, R11, R204 ;  /* 0x000000cc0bcc723e */ /* 0x000fe400000000ff */
[----:B------:R-:W-:Y:S01]  /*199b0*/  LEA.HI.SX32 R224, R224, R33, 0x1b ;  /* 0x00000021e0e07211 */ /* 0x000fe200078fdaff */
[----:B------:R-:W1:Y:S01]  /*199c0*/  MUFU.EX2 R200, R200 ;  /* 0x000000c800c87308 */ /* 0x000e620000000800 */
[----:B--2---:R-:W-:-:S02]  /*199d0*/  FADD.FTZ R0, R206, R31 ;  /* 0x0000001fce007221 */ /* 0x004fc40000010000 */
[----:B------:R-:W-:-:S05]  /*199e0*/  VIMNMX R224, R229, R224, !PT ;  /* 0x000000e0e5e07248 */ /* 0x000fca0007fe0100 */
[----:B------:R-:W2:Y:S01]  /*199f0*/  MUFU.EX2 R21, R21 ;  /* 0x0000001500157308 */ /* 0x000ea20000000800 */
[C---:B0-----:R-:W-:Y:S01]  /*19a00*/  FADD.FTZ R31, R13.reuse, R0 ;  /* 0x000000000d1f7221 */ /* 0x041fe20000010000 */
[----:B------:R-:W-:-:S06]  /*19a10*/  F2FP.F16.F32.PACK_AB R206, R13, R206 ;  /* 0x000000ce0dce723e */ /* 0x000fcc00000000ff */
[----:B------:R-:W0:Y:S01]  /*19a20*/  MUFU.EX2 R202, R202 ;  /* 0x000000ca00ca7308 */ /* 0x000e220000000800 */
[----:B-1----:R-:W-:Y:S01]  /*19a30*/  FADD.FTZ R0, R200, R31 ;  /* 0x0000001fc8007221 */ /* 0x002fe20000010000 */
[----:B------:R-:W-:-:S06]  /*19a40*/  FADD.FTZ R31, R197, R26 ;  /* 0x0000001ac51f7221 */ /* 0x000fcc0000010000 */
[----:B------:R-:W1:Y:S01]  /*19a50*/  MUFU.EX2 R8, R8 ;  /* 0x0000000800087308 */ /* 0x000e620000000800 */
[C---:B--2---:R-:W-:Y:S01]  /*19a60*/  FADD.FTZ R15, R21.reuse, R0 ;  /* 0x00000000150f7221 */ /* 0x044fe20000010000 */
[----:B------:R-:W-:-:S06]  /*19a70*/  F2FP.F16.F32.PACK_AB R200, R21, R200 ;  /* 0x000000c815c8723e */ /* 0x000fcc00000000ff */
[----:B------:R-:W2:Y:S01]  /*19a80*/  MUFU.EX2 R25, R25 ;  /* 0x0000001900197308 */ /* 0x000ea20000000800 */
[----:B0-----:R-:W-:-:S07]  /*19a90*/  FADD.FTZ R0, R202, R15 ;  /* 0x0000000fca007221 */ /* 0x001fce0000010000 */
[----:B------:R-:W0:Y:S01]  /*19aa0*/  MUFU.EX2 R199, R199 ;  /* 0x000000c700c77308 */ /* 0x000e220000000800 */
[C---:B-1----:R-:W-:Y:S01]  /*19ab0*/  FADD.FTZ R26, R8.reuse, R31 ;  /* 0x0000001f081a7221 */ /* 0x042fe20000010000 */
[----:B------:R-:W-:Y:S02]  /*19ac0*/  F2FP.F16.F32.PACK_AB R197, R8, R197 ;  /* 0x000000c508c5723e */ /* 0x000fe400000000ff */
[----:B------:R-:W-:Y:S01]  /*19ad0*/  IADD3 R8, R2, -0x2, RZ ;  /* 0xfffffffe02087810 */ /* 0x000fe20007ffe0ff */
[----:B------:R-:W-:-:S03]  /*19ae0*/  IMAD.MOV.U32 R2, RZ, RZ, 0x3f800000 ;  /* 0x3f800000ff027424 */ /* 0x000fc600078e00ff */
[----:B------:R-:W1:Y:S01]  /*19af0*/  MUFU.EX2 R196, R196 ;  /* 0x000000c400c47308 */ /* 0x000e620000000800 */
[C---:B--2---:R-:W-:Y:S01]  /*19b00*/  FADD.FTZ R31, R25.reuse, R0 ;  /* 0x00000000191f7221 */ /* 0x044fe20000010000 */
[----:B------:R-:W-:Y:S02]  /*19b10*/  ISETP.GE.AND P3, PT, R8, R224, PT ;  /* 0x000000e00800720c */ /* 0x000fe40003f66270 */
[----:B------:R-:W-:-:S04]  /*19b20*/  F2FP.F16.F32.PACK_AB R202, R25, R202 ;  /* 0x000000ca19ca723e */ /* 0x000fc800000000ff */
        /* <DEDUP_REMOVED lines=11> */
[----:B-1----:R-:W-:Y:S01]  /*19be0*/  FADD.FTZ R33, R193, R26 ;  /* 0x0000001ac1217221 */ /* 0x002fe20000010000 */
[----:B------:R-:W-:-:S06]  /*19bf0*/  CS2R R26, SRZ ;  /* 0x00000000001a7805 */ /* 0x000fcc000001ff00 */
[----:B------:R-:W1:Y:S01]  /*19c00*/  MUFU.EX2 R29, R29 ;  /* 0x0000001d001d7308 */ /* 0x000e620000000800 */
[----:B--2---:R-:W-:-:S07]  /*19c10*/  FADD.FTZ R0, R198, R31 ;  /* 0x0000001fc6007221 */ /* 0x004fce0000010000 */
[----:B------:R-:W2:Y:S01]  /*19c20*/  MUFU.EX2 R24, R24 ;  /* 0x0000001800187308 */ /* 0x000ea20000000800 */
[C---:B0-----:R-:W-:Y:S01]  /*19c30*/  FADD.FTZ R14, R10.reuse, R33 ;  /* 0x000000210a0e7221 */ /* 0x041fe20000010000 */
[----:B------:R-:W-:-:S06]  /*19c40*/  F2FP.F16.F32.PACK_AB R193, R10, R193 ;  /* 0x000000c10ac1723e */ /* 0x000fcc00000000ff */
[----:B------:R0:W3:Y:S01]  /*19c50*/  MUFU.EX2 R15, R64 ;  /* 0x00000040000f7308 */ /* 0x0000e20000000800 */
[C---:B-1----:R-:W-:Y:S01]  /*19c60*/  FADD.FTZ R33, R29.reuse, R0 ;  /* 0x000000001d217221 */ /* 0x042fe20000010000 */
[----:B------:R-:W-:Y:S02]  /*19c70*/  F2FP.F16.F32.PACK_AB R198, R29, R198 ;  /* 0x000000c61dc6723e */ /* 0x000fe400000000ff */
[----:B------:R-:W-:-:S04]  /*19c80*/  CS2R R28, SRZ ;  /* 0x00000000001c7805 */ /* 0x000fc8000001ff00 */
[----:B------:R-:W1:Y:S01]  /*19c90*/  MUFU.EX2 R195, R195 ;  /* 0x000000c300c37308 */ /* 0x000e620000000800 */
[----:B--2---:R-:W-:Y:S01]  /*19ca0*/  FADD.FTZ R0, R24, R33 ;  /* 0x0000002118007221 */ /* 0x004fe20000010000 */
[----:B0-----:R-:W-:Y:S02]  /*19cb0*/  CS2R R64, SRZ ;  /* 0x0000000000407805 */ /* 0x001fe4000001ff00 */
[----:B------:R-:W-:-:S04]  /*19cc0*/  CS2R R32, SRZ ;  /* 0x0000000000207805 */ /* 0x000fc8000001ff00 */
[----:B------:R-:W0:Y:S01]  /*19cd0*/  MUFU.EX2 R84, R84 ;  /* 0x0000005400547308 */ /* 0x000e220000000800 */
[C---:B---3--:R-:W-:Y:S01]  /*19ce0*/  FADD.FTZ R7, R15.reuse, R0 ;  /* 0x000000000f077221 */ /* 0x048fe20000010000 */
[----:B------:R-:W-:Y:S02]  /*19cf0*/  F2FP.F16.F32.PACK_AB R192, R15, R24 ;  /* 0x000000180fc0723e */ /* 0x000fe400000000ff */
[----:B------:R-:W-:-:S04]  /*19d00*/  CS2R R24, SRZ ;  /* 0x0000000000187805 */ /* 0x000fc8000001ff00 */
[----:B------:R-:W2:Y:S01]  /*19d10*/  MUFU.EX2 R6, R6 ;  /* 0x0000000600067308 */ /* 0x000ea20000000800 */
[----:B-1----:R-:W-:-:S07]  /*19d20*/  FADD.FTZ R35, R195, R14 ;  /* 0x0000000ec3237221 */ /* 0x002fce0000010000 */
[----:B------:R1:W3:Y:S01]  /*19d30*/  MUFU.EX2 R31, R62 ;  /* 0x0000003e001f7308 */ /* 0x0002e20000000800 */
[----:B0-----:R-:W-:Y:S01]  /*19d40*/  FADD.FTZ R0, R84, R7 ;  /* 0x0000000754007221 */ /* 0x001fe20000010000 */
[C---:B--2---:R-:W-:Y:S01]  /*19d50*/  FADD.FTZ R12, R6.reuse, R35 ;  /* 0x00000023060c7221 */ /* 0x044fe20000010000 */
[----:B------:R-:W-:Y:S02]  /*19d60*/  F2FP.F16.F32.PACK_AB R195, R6, R195 ;  /* 0x000000c306c3723e */ /* 0x000fe400000000ff */
[----:B-1----:R-:W-:Y:S02]  /*19d70*/  CS2R R62, SRZ ;  /* 0x00000000003e7805 */ /* 0x002fe4000001ff00 */
[----:B------:R-:W-:Y:S01]  /*19d80*/  CS2R R34, SRZ ;  /* 0x0000000000227805 */ /* 0x000fe2000001ff00 */
[C---:B---3--:R-:W-:Y:S01]  /*19d90*/  FADD.FTZ R13, R31.reuse, R0 ;  /* 0x000000001f0d7221 */ /* 0x048fe20000010000 */
[----:B------:R-:W-:Y:S01]  /*19da0*/  F2FP.F16.F32.PACK_AB R194, R31, R84 ;  /* 0x000000541fc2723e */ /* 0x000fe200000000ff */
[----:B------:R-:W-:Y:S01]  /*19db0*/  IMAD.MOV.U32 R0, RZ, RZ, 0x3f800000 ;  /* 0x3f800000ff007424 */ /* 0x000fe200078e00ff */
[----:B------:R-:W-:-:S02]  /*19dc0*/  CS2R R84, SRZ ;  /* 0x0000000000547805 */ /* 0x000fc4000001ff00 */
[----:B------:R-:W-:Y:S01]  /*19dd0*/  CS2R R30, SRZ ;  /* 0x00000000001e7805 */ /* 0x000fe2000001ff00 */
[----:B------:R-:W-:Y:S06]  /*19de0*/  @!P3 BRA `(.L_x_2833) ;  /* 0x0000004c00bcb947 */ /* 0x000fec0003800000 */
[----:B------:R-:W-:Y:S01]  /*19df0*/  BSSY B1, `(.L_x_2833) ;  /* 0x00004ee000017945 */ /* 0x000fe20003800000 */
[----:B------:R-:W-:Y:S01]  /*19e00*/  IMAD.MOV.U32 R6, RZ, RZ, R4 ;  /* 0x000000ffff067224 */ /* 0x000fe200078e0004 */
[----:B------:R-:W-:Y:S01]  /*19e10*/  MOV R10, R216 ;  /* 0x000000d8000a7202 */ /* 0x000fe20000000f00 */
[----:B------:R-:W-:Y:S02]  /*19e20*/  IMAD.MOV.U32 R7, RZ, RZ, R5 ;  /* 0x000000ffff077224 */ /* 0x000fe400078e0005 */
[----:B------:R-:W-:Y:S02]  /*19e30*/  IMAD.MOV.U32 R9, RZ, RZ, R218 ;  /* 0x000000ffff097224 */ /* 0x000fe400078e00da */
[----:B------:R-:W-:Y:S02]  /*19e40*/  IMAD.MOV.U32 R2, RZ, RZ, 0x3f800000 ;  /* 0x3f800000ff027424 */ /* 0x000fe400078e00ff */
[----:B------:R-:W-:-:S07]  /*19e50*/  IMAD.MOV.U32 R151, RZ, RZ, RZ ;  /* 0x000000ffff977224 */ /* 0x000fce00078e00ff */
.L_x_2844:
        /* <DEDUP_REMOVED lines=8> */
.L_x_2834:
[----:B------:R-:W-:Y:S01]  /*19ee0*/  IMAD R11, R3, 0x8, R16 ;  /* 0x00000008030b7824 */ /* 0x000fe200078e0210 */
[----:B------:R-:W-:-:S04]  /*19ef0*/  SHF.L.U32 R4, R218, 0x1f, RZ ;  /* 0x0000001fda047819 */ /* 0x000fc800000006ff */
[----:B------:R0:W1:Y:S01]  /*19f00*/  SYNCS.PHASECHK.TRANS64.TRYWAIT P3, [R11+URZ+0x38830], R4 ;  /* 0x038830040b0075a7 */ /* 0x000062000806017f */
[----:B------:R-:W-:Y:S05]  /*19f10*/  @!P0 BRA `(.L_x_2835) ;  /* 0x0000000000048947 */ /* 0x000fea0003800000 */
[----:B------:R-:W-:Y:S01]  /*19f20*/  BPT.TRAP 0x1 ;  /* 0x000000040000795c */ /* 0x000fe20000300000 */
.L_x_2835:
[----:B------:R-:W-:Y:S01]  /*19f30*/  IMAD R3, R216, 0xa00, R20 ;  /* 0x00000a00d8037824 */ /* 0x000fe200078e0214 */
[----:B------:R-:W-:Y:S03]  /*19f40*/  BSSY B2, `(.L_x_2836) ;  /* 0x0000006000027945 */ /* 0x000fe60003800000 */
[C---:B------:R-:W-:Y:S01]  /*19f50*/  VIADD R152, R3.reuse, 0x100 ;  /* 0x0000010003987836 */ /* 0x040fe20000000000 */
[----:B------:R-:W-:Y:S01]  /*19f60*/  IADD3 R15, R3, 0x80, RZ ;  /* 0x00000080030f7810 */ /* 0x000fe20007ffe0ff */
[----:B-1----:R-:W-:Y:S06]  /*19f70*/  @P3 BRA `(.L_x_2837) ;  /* 0x0000000000083947 */ /* 0x002fec0003800000 */
[----:B------:R-:W1:Y:S02]  /*19f80*/  SYNCS.PHASECHK.TRANS64.TRYWAIT P3, [R11+URZ+0x38830], R4 ;  /* 0x038830040b0075a7 */ /* 0x000e64000806017f */
[----:B-1----:R-:W-:Y:S05]  /*19f90*/  @!P3 BRA `(.L_x_2838) ;  /* 0x000001a000a4b947 */ /* 0x002fea0003800000 */
.L_x_2837:
[----:B------:R-:W-:Y:S05]  /*19fa0*/  BSYNC B2 ;  /* 0x0000000000027941 */ /* 0x000fea0003800000 */
.L_x_2836:
[----:B------:R-:W2:Y:S04]  /*19fb0*/  LDL.64 R154, [R1+0x48] ;  /* 0x00004800019a7983 */ /* 0x000ea80000100a00 */
[----:B------:R-:W3:Y:S01]  /*19fc0*/  LDL.64 R156, [R1+0x50] ;  /* 0x00005000019c7983 */ /* 0x000ee20000100a00 */
[----:B01----:R-:W-:Y:S02]  /*19fd0*/  IMAD.MOV.U32 R4, RZ, RZ, R3 ;  /* 0x000000ffff047224 */ /* 0x003fe400078e0003 */
[----:B------:R-:W-:-:S03]  /*19fe0*/  IMAD.MOV.U32 R5, RZ, RZ, 0x40000040 ;  /* 0x40000040ff057424 */ /* 0x000fc600078e00ff */
[----:B------:R-:W-:Y:S02]  /*19ff0*/  R2UR UR6, R4 ;  /* 0x00000000040672ca */ /* 0x000fe400000e0000 */
[C---:B------:R-:W-:Y:S01]  /*1a000*/  R2UR UR7, R5.reuse ;  /* 0x00000000050772ca */ /* 0x040fe200000e0000 */
[----:B------:R-:W-:Y:S01]  /*1a010*/  WARPGROUP.ARRIVE ;  /* 0x00000000000079c5 */ /* 0x000fe20000000000 */
[----:B------:R-:W-:Y:S01]  /*1a020*/  IMAD.MOV.U32 R4, RZ, RZ, R15 ;  /* 0x000000ffff047224 */ /* 0x000fe200078e000f */
[----:B------:R-:W-:-:S04]  /*1a030*/  R2UR UR23, R5 ;  /* 0x00000000051772ca */ /* 0x000fc800000e0000 */
[----:B------:R-:W-:Y:S01]  /*1a040*/  R2UR UR22, R4 ;  /* 0x00000000041672ca */ /* 0x000fe200000e0000 */
[----:B------:R-:W-:Y:S01]  /*1a050*/  IMAD.MOV.U32 R153, RZ, RZ, 0x40000040 ;  /* 0x40000040ff997424 */ /* 0x000fe200078e00ff */
[----:B------:R-:W-:-:S04]  /*1a060*/  R2UR UR26, R152 ;  /* 0x00000000981a72ca */ /* 0x000fc800000e0000 */
[----:B------:R-:W-:Y:S01]  /*1a070*/  R2UR UR27, R153 ;  /* 0x00000000991b72ca */ /* 0x000fe200000e0000 */
[----:B------:R-:W-:Y:S02]  /*1a080*/  VIADD R14, R3, 0x180 ;  /* 0x00000180030e7836 */ /* 0x000fe40000000000 */
[----:B------:R-:W-:-:S03]  /*1a090*/  IMAD.MOV.U32 R15, RZ, RZ, 0x40000040 ;  /* 0x40000040ff0f7424 */ /* 0x000fc600078e00ff */
[----:B------:R-:W-:Y:S02]  /*1a0a0*/  R2UR UR10, R14 ;  /* 0x000000000e0a72ca */ /* 0x000fe400000e0000 */
[----:B------:R-:W-:Y:S02]  /*1a0b0*/  R2UR UR11, R15 ;  /* 0x000000000f0b72ca */ /* 0x000fe400000e0000 */
[----:B--2---:R-:W-:Y:S02]  /*1a0c0*/  R2UR UR28, R154 ;  /* 0x000000009a1c72ca */ /* 0x004fe400000e0000 */
[----:B------:R-:W-:Y:S02]  /*1a0d0*/  R2UR UR29, R155 ;  /* 0x000000009b1d72ca */ /* 0x000fe400000e0000 */
[----:B------:R-:W2:Y:S01]  /*1a0e0*/  LDL.64 R154, [R1+0x40] ;  /* 0x00004000019a7983 */ /* 0x000ea20000100a00 */
[----:B---3--:R-:W-:Y:S02]  /*1a0f0*/  R2UR UR12, R156 ;  /* 0x000000009c0c72ca */ /* 0x008fe400000e0000 */
[----:B------:R-:W-:-:S11]  /*1a100*/  R2UR UR13, R157 ;  /* 0x000000009d0d72ca */ /* 0x000fd600000e0000 */
[----:B------:R-:W-:Y:S02]  /*1a110*/  UMOV UR4, UR12 ;  /* 0x0000000c00047c82 */ /* 0x000fe40008000000 */
        /* <DEDUP_REMOVED lines=14> */
[----:B------:R-:W-:Y:S01]  /*1a200*/  IADD3 R4, R3, 0x200, RZ ;  /* 0x0000020003047810 */ /* 0x000fe20007ffe0ff */
[----:B------:R-:W-:Y:S02]  /*1a210*/  WARPGROUP.DEPBAR.LE gsb0, 0x0 ;  /* 0x00008000000079c5 */ /* 0x000fe40000010000 */
[----:B------:R-:W-:-:S06]  /*1a220*/  WARPGROUP.ARRIVE ;  /* 0x00000000000079c5 */ /* 0x000fcc0000000000 */
[----:B------:R-:W-:Y:S01]  /*1a230*/  HGMMA.64x16x16.F32 R160, gdesc[UR8], RZ, !UPT, gsb0 ;  /* 0x0020000008a079f0 */ /* 0x000fe2000c0008ff */
[----:B------:R-:W-:Y:S02]  /*1a240*/  R2UR UR14, R4 ;  /* 0x00000000040e72ca */ /* 0x000fe400000e0000 */
[----:B------:R-:W-:Y:S01]  /*1a250*/  R2UR UR15, R5 ;  /* 0x00000000050f72ca */ /* 0x000fe200000e0000 */
[----:B------:R-:W-:Y:S01]  /*1a260*/  VIADD R14, R3, 0x2 ;  /* 0x00000002030e7836 */ /* 0x000fe20000000000 */
[----:B------:R-:W-:Y:S02]  /*1a270*/  WARPGROUP.DEPBAR.LE gsb0, 0x0 ;  /* 0x00008000000079c5 */ /* 0x000fe40000010000 */
[----:B------:R-:W-:Y:S01]  /*1a280*/  IMAD.MOV.U32 R15, RZ, RZ, 0x40000040 ;  /* 0x40000040ff0f7424 */ /* 0x000fe200078e00ff */
[----:B--2---:R-:W-:Y:S02]  /*1a290*/  R2UR UR30, R154 ;  /* 0x000000009a1e72ca */ /* 0x004fe400000e0000 */
[----:B------:R-:W-:-:S02]  /*1a2a0*/  R2UR UR31, R155 ;  /* 0x000000009b1f72ca */ /* 0x000fc400000e0000 */
        /* <DEDUP_REMOVED lines=24> */
[----:B------:R-:W-:Y:S01]  /*1a430*/  VIADD R4, R3, 0x182 ;  /* 0x0000018203047836 */ /* 0x000fe20000000000 */
[----:B------:R-:W-:Y:S01]  /*1a440*/  UMOV UR24, UR28 ;  /* 0x0000001c00187c82 */ /* 0x000fe20008000000 */
[----:B------:R-:W-:Y:S01]  /*1a450*/  IMAD.MOV.U32 R5, RZ, RZ, 0x40000040 ;  /* 0x40000040ff057424 */ /* 0x000fe200078e00ff */
[----:B------:R-:W-:Y:S01]  /*1a460*/  UMOV UR25, UR29 ;  /* 0x0000001d00197c82 */ /* 0x000fe20008000000 */
[----:B------:R-:W-:Y:S01]  /*1a470*/  UMOV UR8, UR28 ;  /* 0x0000001c00087c82 */ /* 0x000fe20008000000 */
[----:B------:R-:W-:-:S02]  /*1a480*/  WARPGROUP.DEPBAR.LE gsb0, 0x0 ;  /* 0x00008000000079c5 */ /* 0x000fc40000010000 */
[----:B------:R-:W-:Y:S01]  /*1a490*/  WARPGROUP.ARRIVE ;  /* 0x00000000000079c5 */ /* 0x000fe20000000000 */
[----:B------:R-:W-:Y:S01]  /*1a4a0*/  UMOV UR9, UR29 ;  /* 0x0000001d00097c82 */ /* 0x000fe20008000000 */
[----:B------:R-:W2:Y:S04]  /*1a4b0*/  LDL.64 R14, [R1+0x38] ;  /* 0x00003800010e7983 */ /* 0x000ea80000100a00 */
[----:B------:R-:W-:Y:S01]  /*1a4c0*/  HGMMA.64x16x16.F32 R168, gdesc[UR20], R168, gsb0 ;  /* 0x0020000014a879f0 */ /* 0x000fe200080008a8 */
[----:B------:R-:W-:Y:S02]  /*1a4d0*/  R2UR UR26, R4 ;  /* 0x00000000041a72ca */ /* 0x000fe400000e0000 */
[----:B------:R-:W-:Y:S01]  /*1a4e0*/  R2UR UR27, R5 ;  /* 0x00000000051b72ca */ /* 0x000fe200000e0000 */
[----:B------:R-:W-:Y:S01]  /*1a4f0*/  VIADD R4, R3, 0x202 ;  /* 0x0000020203047836 */ /* 0x000fe20000000000 */
[----:B------:R-:W-:-:S02]  /*1a500*/  WARPGROUP.DEPBAR.LE gsb0, 0x0 ;  /* 0x00008000000079c5 */ /* 0x000fc40000010000 */
[----:B------:R-:W-:-:S09]  /*1a510*/  WARPGROUP.ARRIVE ;  /* 0x00000000000079c5 */ /* 0x000fd20000000000 */
[----:B------:R-:W-:Y:S01]  /*1a520*/  HGMMA.64x16x16.F32 R160, gdesc[UR24], R160, gsb0 ;  /* 0x0020000018a079f0 */ /* 0x000fe200080008a0 */
[----:B------:R-:W-:Y:S02]  /*1a530*/  MOV R5, 0x40000040 ;  /* 0x4000004000057802 */ /* 0x000fe40000000f00 */
        /* <DEDUP_REMOVED lines=47> */
[----:B--2---:R-:W-:Y:S02]  /*1a830*/  R2UR UR28, R14 ;  /* 0x000000000e1c72ca */ /* 0x004fe400000e0000 */
[----:B------:R-:W-:Y:S02]  /*1a840*/  R2UR UR29, R15 ;  /* 0x000000000f1d72ca */ /* 0x000fe400000e0000 */
[----:B------:R-:W2:Y:S01]  /*1a850*/  LDL.64 R14, [R1+0x30] ;  /* 0x00003000010e7983 */ /* 0x000ea20000100a00 */
[----:B------:R-:W-:-:S02]  /*1a860*/  WARPGROUP.DEPBAR.LE gsb0, 0x0 ;  /* 0x00008000000079c5 */ /* 0x000fc40000010000 */
[----:B------:R-:W-:-:S06]  /*1a870*/  WARPGROUP.ARRIVE ;  /* 0x00000000000079c5 */ /* 0x000fcc0000000000 */
        /* <DEDUP_REMOVED lines=142> */
[----:B--2---:R-:W-:Y:S02]  /*1b160*/  R2UR UR30, R14 ;  /* 0x000000000e1e72ca */ /* 0x004fe400000e0000 */
[----:B------:R-:W-:Y:S02]  /*1b170*/  R2UR UR31, R15 ;  /* 0x000000000f1f72ca */ /* 0x000fe400000e0000 */
[----:B------:R-:W2:Y:S01]  /*1b180*/  LDL.64 R14, [R1+0x18] ;  /* 0x00001800010e7983 */ /* 0x000ea20000100a00 */
[----:B------:R-:W-:Y:S01]  /*1b190*/  VIADD R4, R3, 0x284 ;  /* 0x0000028403047836 */ /* 0x000fe20000000000 */
[----:B------:R-:W-:-:S04]  /*1b1a0*/  MOV R5, 0x40000040 ;  /* 0x4000004000057802 */ /* 0x000fc80000000f00 */
[----:B------:R-:W-:Y:S02]  /*1b1b0*/  R2UR UR14, R4 ;  /* 0x00000000040e72ca */ /* 0x000fe400000e0000 */
[----:B------:R-:W-:Y:S01]  /*1b1c0*/  R2UR UR15, R5 ;  /* 0x00000000050f72ca */ /* 0x000fe200000e0000 */
[----:B------:R-:W-:Y:S02]  /*1b1d0*/  UMOV UR12, UR30 ;  /* 0x0000001e000c7c82 */ /* 0x000fe40008000000 */
[----:B------:R-:W-:Y:S01]  /*1b1e0*/  UMOV UR13, UR31 ;  /* 0x0000001f000d7c82 */ /* 0x000fe20008000000 */
[----:B------:R-:W-:Y:S02]  /*1b1f0*/  WARPGROUP.DEPBAR.LE gsb0, 0x0 ;  /* 0x00008000000079c5 */ /* 0x000fe40000010000 */
[----:B------:R-:W-:-:S07]  /*1b200*/  WARPGROUP.ARRIVE ;  /* 0x00000000000079c5 */ /* 0x000fce0000000000 */
        /* <DEDUP_REMOVED lines=40> */
[----:B------:R-:W-:Y:S02]  /*1b490*/  VIADD R4, R3, 0x286 ;  /* 0x0000028603047836 */ /* 0x000fe40000000000 */
[----:B------:R-:W-:-:S03]  /*1b4a0*/  IMAD.MOV.U32 R5, RZ, RZ, 0x40000040 ;  /* 0x40000040ff057424 */ /* 0x000fc600078e00ff */
[----:B------:R-:W-:Y:S02]  /*1b4b0*/  R2UR UR10, R4 ;  /* 0x00000000040a72ca */ /* 0x000fe400000e0000 */
[----:B------:R-:W-:Y:S01]  /*1b4c0*/  R2UR UR11, R5 ;  /* 0x00000000050b72ca */ /* 0x000fe200000e0000 */
[----:B------:R-:W-:Y:S02]  /*1b4d0*/  UMOV UR8, UR28 ;  /* 0x0000001c00087c82 */ /* 0x000fe40008000000 */
[----:B------:R-:W-:Y:S01]  /*1b4e0*/  UMOV UR9, UR29 ;  /* 0x0000001d00097c82 */ /* 0x000fe20008000000 */
[----:B------:R-:W-:Y:S02]  /*1b4f0*/  WARPGROUP.DEPBAR.LE gsb0, 0x0 ;  /* 0x00008000000079c5 */ /* 0x000fe40000010000 */
[----:B------:R-:W-:-:S07]  /*1b500*/  WARPGROUP.ARRIVE ;  /* 0x00000000000079c5 */ /* 0x000fce0000000000 */
        /* <DEDUP_REMOVED lines=39> */
[----:B--2---:R-:W-:Y:S02]  /*1b780*/  R2UR UR30, R14 ;  /* 0x000000000e1e72ca */ /* 0x004fe400000e0000 */
[----:B------:R-:W-:Y:S02]  /*1b790*/  R2UR UR31, R15 ;  /* 0x000000000f1f72ca */ /* 0x000fe400000e0000 */
[----:B------:R-:W2:Y:S01]  /*1b7a0*/  LDL.64 R14, [R1] ;  /* 0x00000000010e7983 */ /* 0x000ea20000100a00 */
[----:B------:R-:W-:Y:S02]  /*1b7b0*/  R2UR UR26, R4 ;  /* 0x00000000041a72ca */ /* 0x000fe400000e0000 */
[----:B------:R-:W-:-:S06]  /*1b7c0*/  R2UR UR27, R5 ;  /* 0x00000000051b72ca */ /* 0x000fcc00000e0000 */
        /* <DEDUP_REMOVED lines=44> */
[----:B------:R-:W-:Y:S02]  /*1ba90*/  R2UR UR7, R5 ;  /* 0x00000000050772ca */ /* 0x000fe400000e0000 */
[----:B--2---:R-:W-:Y:S02]  /*1baa0*/  R2UR UR28, R14 ;  /* 0x000000000e1c72ca */ /* 0x004fe400000e0000 */
[----:B------:R-:W-:-:S11]  /*1bab0*/  R2UR UR29, R15 ;  /* 0x000000000f1d72ca */ /* 0x000fd600000e0000 */
        /* <DEDUP_REMOVED lines=442> */
.L_x_2839:
[----:B------:R-:W-:Y:S01]  /*1d660*/  SHF.L.U32 R0, R9, 0x1f, RZ ;  /* 0x0000001f09007819 */ /* 0x000fe200000006ff */
[----:B------:R-:W-:-:S04]  /*1d670*/  IMAD R9, R10, 0x8, R16 ;  /* 0x000000080a097824 */ /* 0x000fc800078e0210 */
[----:B------:R0:W1:Y:S01]  /*1d680*/  SYNCS.PHASECHK.TRANS64.TRYWAIT P3, [R9+URZ+0x38850], R0 ;  /* 0x03885000090075a7 */ /* 0x000062000806017f */
[----:B------:R-:W-:Y:S05]  /*1d690*/  @!P0 BRA `(.L_x_2840) ;  /* 0x0000000000048947 */ /* 0x000fea0003800000 */
[----:B------:R-:W-:Y:S01]  /*1d6a0*/  BPT.TRAP 0x1 ;  /* 0x000000040000795c */ /* 0x000fe20000300000 */
.L_x_2840:
[----:B------:R-:W-:Y:S04]  /*1d6b0*/  BSSY B2, `(.L_x_2841) ;  /* 0x0000004000027945 */ /* 0x000fe80003800000 */
[----:B-1----:R-:W-:Y:S05]  /*1d6c0*/  @P3 BRA `(.L_x_2842) ;  /* 0x0000000000083947 */ /* 0x002fea0003800000 */
[----:B------:R-:W1:Y:S02]  /*1d6d0*/  SYNCS.PHASECHK.TRANS64.TRYWAIT P3, [R9+URZ+0x38850], R0 ;  /* 0x03885000090075a7 */ /* 0x000e64000806017f */
[----:B-1----:R-:W-:Y:S05]  /*1d6e0*/  @!P3 BRA `(.L_x_2843) ;  /* 0x0000016800e4b947 */ /* 0x002fea0003800000 */
.L_x_2842:
[----:B------:R-:W-:Y:S05]  /*1d6f0*/  BSYNC B2 ;  /* 0x0000000000027941 */ /* 0x000fea0003800000 */
.L_x_2841:
[----:B01----:R-:W-:Y:S01]  /*1d700*/  VIADD R0, R16, 0x400 ;  /* 0x0000040010007836 */ /* 0x003fe20000000000 */
[----:B------:R-:W-:Y:S01]  /*1d710*/  WARPGROUP.ARRIVE ;  /* 0x00000000000079c5 */ /* 0x000fe20000000000 */
[----:B------:R-:W-:Y:S02]  /*1d720*/  IMAD.MOV.U32 R3, RZ, RZ, 0x40000040 ;  /* 0x40000040ff037424 */ /* 0x000fe400078e00ff */
[----:B------:R-:W-:Y:S01]  /*1d730*/  IMAD.MOV.U32 R5, RZ, RZ, 0x40000040 ;  /* 0x40000040ff057424 */ /* 0x000fe200078e00ff */
[----:B------:R-:W-:Y:S01]  /*1d740*/  SHF.R.U32.HI R0, RZ, 0x4, R0 ;  /* 0x00000004ff007819 */ /* 0x000fe20000011600 */
[----:B------:R-:W-:Y:S01]  /*1d750*/  @!P1 VIADD R9, R9, 0x38860 ;  /* 0x0003886009099836 */ /* 0x000fe20000000000 */
[----:B------:R-:W-:Y:S02]  /*1d760*/  R2UR UR7, R3 ;  /* 0x00000000030772ca */ /* 0x000fe400000e0000 */
[----:B------:R-:W-:Y:S02]  /*1d770*/  LOP3.LUT R0, R0, 0x3fff, RZ, 0xc0, !PT ;  /* 0x00003fff00007812 */ /* 0x000fe400078ec0ff */
[----:B------:R-:W-:-:S02]  /*1d780*/  IADD3 R3, R235, R231, RZ ;  /* 0x000000e7eb037210 */ /* 0x000fc40007ffe0ff */
[----:B------:R-:W-:Y:S02]  /*1d790*/  LOP3.LUT R0, R0, 0x2800000, RZ, 0xfc, !PT ;  /* 0x0280000000007812 */ /* 0x000fe400078efcff */
[----:B------:R-:W-:-:S03]  /*1d7a0*/  @!P1 PRMT R9, RZ, 0x654, R9 ;  /* 0x00000654ff099816 */ /* 0x000fc60000000009 */
[----:B------:R-:W-:Y:S02]  /*1d7b0*/  IMAD R2, R10, 0xa00, R0 ;  /* 0x00000a000a027824 */ /* 0x000fe400078e0200 */
[----:B------:R-:W0:Y:S03]  /*1d7c0*/  @P2 LDC R0, c[0x0][0x450] ;  /* 0x00011400ff002b82 */ /* 0x000e260000000800 */
[C---:B------:R-:W-:Y:S02]  /*1d7d0*/  R2UR UR6, R2.reuse ;  /* 0x00000000020672ca */ /* 0x040fe400000e0000 */
[----:B------:R-:W-:-:S11]  /*1d7e0*/  IADD3 R4, R2, 0x80, RZ ;  /* 0x0000008002047810 */ /* 0x000fd60007ffe0ff */
[----:B------:R-:W-:Y:S01]  /*1d7f0*/  HGMMA.64x256x16.F32 R24, R208, gdesc[UR4].tnspB, R24, gsb0 ;  /* 0x43e00004d0187df0 */ /* 0x000fe20008000818 */
[----:B------:R-:W-:Y:S01]  /*1d800*/  R2UR UR6, R4 ;  /* 0x00000000040672ca */ /* 0x000fe200000e0000 */
[----:B------:R-:W-:Y:S01]  /*1d810*/  VIADD R4, R2, 0x100 ;  /* 0x0000010002047836 */ /* 0x000fe20000000000 */
[----:B------:R-:W-:Y:S01]  /*1d820*/  R2UR UR7, R5 ;  /* 0x00000000050772ca */ /* 0x000fe200000e0000 */
[----:B------:R-:W-:Y:S01]  /*1d830*/  IMAD.MOV.U32 R5, RZ, RZ, 0x40000040 ;  /* 0x40000040ff057424 */ /* 0x000fe200078e00ff */
[----:B------:R-:W-:Y:S02]  /*1d840*/  WARPGROUP.DEPBAR.LE gsb0, 0x0 ;  /* 0x00008000000079c5 */ /* 0x000fe40000010000 */
[----:B------:R-:W-:-:S15]  /*1d850*/  WARPGROUP.ARRIVE ;  /* 0x00000000000079c5 */ /* 0x000fde0000000000 */
[----:B------:R-:W-:-:S06]  /*1d860*/  NOP ;  /* 0x0000000000007918 */ /* 0x000fcc0000000000 */
        /* <DEDUP_REMOVED lines=12> */
[----:B------:R-:W1:Y:S02]  /*1d930*/  @P2 LDC R4, c[0x0][0x44c] ;  /* 0x00011300ff042b82 */ /* 0x000e640000000800 */
[----:B-1----:R-:W-:-:S05]  /*1d940*/  @P2 IMAD.HI.U32 R4, R3, R4, RZ ;  /* 0x0000000403042227 */ /* 0x002fca00078e00ff */
[----:B0-----:R-:W-:Y:S01]  /*1d950*/  @P2 SHF.R.U32.HI R3, RZ, R0, R4 ;  /* 0x00000000ff032219 */ /* 0x001fe20000011604 */
[----:B------:R-:W-:-:S04]  /*1d960*/  IMAD R0, R8, -0x50, RZ ;  /* 0xffffffb008007824 */ /* 0x000fc800078e02ff */
[----:B------:R-:W0:Y:S01]  /*1d970*/  SHFL.IDX PT, R4, R3, RZ, 0x1c1f ;  /* 0x001c1fff03047589 */ /* 0x000e2200000e0000 */
[----:B------:R-:W-:-:S04]  /*1d980*/  IADD3 R0, -R234, 0x1, R0 ;  /* 0x00000001ea007810 */ /* 0x000fc80007ffe100 */
[----:B------:R-:W-:-:S05]  /*1d990*/  IADD3 R0, -R232, R0, R233 ;  /* 0x00000000e8007210 */ /* 0x000fca0007ffe1e9 */
[----:B0-----:R-:W-:-:S05]  /*1d9a0*/  IMAD.IADD R4, R0, 0x1, R4 ;  /* 0x0000000100047824 */ /* 0x001fca00078e0204 */
[C---:B------:R-:W-:Y:S02]  /*1d9b0*/  ISETP.GT.AND P3, PT, R4.reuse, RZ, PT ;  /* 0x000000ff0400720c */ /* 0x040fe40003f64270 */
[----:B------:R-:W-:Y:S02]  /*1d9c0*/  ISETP.GT.AND P4, PT, R4, 0x1, PT ;  /* 0x000000010400780c */ /* 0x000fe40003f84270 */
[----:B------:R-:W-:Y:S02]  /*1d9d0*/  FSEL R184, R184, -INF , P3 ;  /* 0xff800000b8b87808 */ /* 0x000fe40001800000 */
        /* <DEDUP_REMOVED lines=53> */
[----:B------:R0:W1:Y:S01]  /*1dd30*/  SHFL.IDX PT, R4, R3, 0x1, 0x1c1f ;  /* 0x003c1f0003047f89 */ /* 0x00006200000e0000 */
[----:B------:R-:W-:Y:S02]  /*1dd40*/  FMNMX.FTZ R5, R153, R5, !PT ;  /* 0x0000000599057209 */ /* 0x000fe40007810000 */
[----:B------:R-:W-:Y:S02]  /*1dd50*/  FSEL R157, R157, -INF , P5 ;  /* 0xff8000009d9d7808 */ /* 0x000fe40002800000 */
[----:B------:R-:W-:Y:S01]  /*1dd60*/  FMNMX.FTZ R5, R156, R5, !PT ;  /* 0x000000059c057209 */ /* 0x000fe20007810000 */
[----:B0-----:R-:W-:-:S03]  /*1dd70*/  IMAD.MOV.U32 R3, RZ, RZ, 0x40000040 ;  /* 0x40000040ff037424 */ /* 0x001fc600078e00ff */
[----:B------:R-:W-:-:S05]  /*1dd80*/  FMNMX.FTZ R5, R157, R5, !PT ;  /* 0x000000059d057209 */ /* 0x000fca0007810000 */
[----:B------:R-:W0:Y:S01]  /*1dd90*/  SHFL.BFLY PT, R10, R5, 0x2, 0x1f ;  /* 0x0c401f00050a7f89 */ /* 0x000e2200000e0000 */
[----:B-1----:R-:W-:-:S05]  /*1dda0*/  IMAD.IADD R0, R0, 0x1, R4 ;  /* 0x0000000100007824 */ /* 0x002fca00078e0204 */
[C---:B------:R-:W-:Y:S02]  /*1ddb0*/  ISETP.GT.AND P3, PT, R0.reuse, RZ, PT ;  /* 0x000000ff0000720c */ /* 0x040fe40003f64270 */
[C---:B------:R-:W-:Y:S02]  /*1ddc0*/  ISETP.GT.AND P4, PT, R0.reuse, 0x1, PT ;  /* 0x000000010000780c */ /* 0x040fe40003f84270 */
[C---:B------:R-:W-:Y:S02]  /*1ddd0*/  ISETP.GT.AND P5, PT, R0.reuse, 0x8, PT ;  /* 0x000000080000780c */ /* 0x040fe40003fa4270 */
[----:B------:R-:W-:Y:S02]  /*1dde0*/  ISETP.GT.AND P6, PT, R0, 0x9, PT ;  /* 0x000000090000780c */ /* 0x000fe40003fc4270 */
[----:B------:R-:W-:Y:S02]  /*1ddf0*/  FSEL R186, R186, -INF , P3 ;  /* 0xff800000baba7808 */ /* 0x000fe40001800000 */
[----:B0-----:R-:W-:-:S02]  /*1de00*/  FMNMX.FTZ R5, R5, R10, !PT ;  /* 0x0000000a05057209 */ /* 0x001fc40007810000 */
[----:B------:R-:W-:Y:S02]  /*1de10*/  FSEL R187, R187, -INF , P4 ;  /* 0xff800000bbbb7808 */ /* 0x000fe40002000000 */
[----:B------:R-:W-:Y:S02]  /*1de20*/  FSEL R190, R190, -INF , P5 ;  /* 0xff800000bebe7808 */ /* 0x000fe40002800000 */
[----:B------:R-:W-:Y:S02]  /*1de30*/  FSEL R191, R191, -INF , P6 ;  /* 0xff800000bfbf7808 */ /* 0x000fe40003000000 */
[C---:B------:R-:W-:Y:S02]  /*1de40*/  ISETP.GT.AND P3, PT, R0.reuse, 0x10, PT ;  /* 0x000000100000780c */ /* 0x040fe40003f64270 */
[C---:B------:R-:W-:Y:S02]  /*1de50*/  ISETP.GT.AND P4, PT, R0.reuse, 0x11, PT ;  /* 0x000000110000780c */ /* 0x040fe40003f84270 */
[----:B------:R-:W-:-:S02]  /*1de60*/  ISETP.GT.AND P5, PT, R0, 0x18, PT ;  /* 0x000000180000780c */ /* 0x000fc40003fa4270 */
[----:B------:R-:W-:Y:S02]  /*1de70*/  ISETP.GT.AND P6, PT, R0, 0x19, PT ;  /* 0x000000190000780c */ /* 0x000fe40003fc4270 */
[----:B------:R-:W-:Y:S02]  /*1de80*/  FSEL R178, R178, -INF , P3 ;  /* 0xff800000b2b27808 */ /* 0x000fe40001800000 */
[----:B------:R-:W-:Y:S02]  /*1de90*/  FSEL R179, R179, -INF , P4 ;  /* 0xff800000b3b37808 */ /* 0x000fe40002000000 */
[----:B------:R-:W-:Y:S02]  /*1dea0*/  FSEL R182, R182, -INF , P5 ;  /* 0xff800000b6b67808 */ /* 0x000fe40002800000 */
[----:B------:R-:W-:Y:S02]  /*1deb0*/  FSEL R183, R183, -INF , P6 ;  /* 0xff800000b7b77808 */ /* 0x000fe40003000000 */
[----:B------:R-:W-:-:S02]  /*1dec0*/  ISETP.GT.AND P3, PT, R0, 0x20, PT ;  /* 0x000000200000780c */ /* 0x000fc40003f64270 */
[C---:B------:R-:W-:Y:S02]  /*1ded0*/  ISETP.GT.AND P4, PT, R0.reuse, 0x21, PT ;  /* 0x000000210000780c */ /* 0x040fe40003f84270 */
[C---:B------:R-:W-:Y:S02]  /*1dee0*/  ISETP.GT.AND P5, PT, R0.reuse, 0x28, PT ;  /* 0x000000280000780c */ /* 0x040fe40003fa4270 */
[----:B------:R-:W-:Y:S02]  /*1def0*/  ISETP.GT.AND P6, PT, R0, 0x29, PT ;  /* 0x000000290000780c */ /* 0x000fe40003fc4270 */
[----:B------:R-:W-:Y:S02]  /*1df00*/  FSEL R170, R170, -INF , P3 ;  /* 0xff800000aaaa7808 */ /* 0x000fe40001800000 */
[----:B------:R-:W-:Y:S02]  /*1df10*/  FSEL R171, R171, -INF , P4 ;  /* 0xff800000abab7808 */ /* 0x000fe40002000000 */
[----:B------:R-:W-:-:S02]  /*1df20*/  FSEL R174, R174, -INF , P5 ;  /* 0xff800000aeae7808 */ /* 0x000fc40002800000 */
[----:B------:R-:W-:Y:S02]  /*1df30*/  FSEL R175, R175, -INF , P6 ;  /* 0xff800000afaf7808 */ /* 0x000fe40003000000 */
[C---:B------:R-:W-:Y:S02]  /*1df40*/  ISETP.GT.AND P3, PT, R0.reuse, 0x30, PT ;  /* 0x000000300000780c */ /* 0x040fe40003f64270 */
[C---:B------:R-:W-:Y:S02]  /*1df50*/  ISETP.GT.AND P4, PT, R0.reuse, 0x31, PT ;  /* 0x000000310000780c */ /* 0x040fe40003f84270 */
[C---:B------:R-:W-:Y:S02]  /*1df60*/  ISETP.GT.AND P5, PT, R0.reuse, 0x38, PT ;  /* 0x000000380000780c */ /* 0x040fe40003fa4270 */
[----:B------:R-:W-:Y:S02]  /*1df70*/  ISETP.GT.AND P6, PT, R0, 0x39, PT ;  /* 0x000000390000780c */ /* 0x000fe40003fc4270 */
[----:B------:R-:W-:-:S02]  /*1df80*/  FSEL R162, R162, -INF , P3 ;  /* 0xff800000a2a27808 */ /* 0x000fc40001800000 */
[----:B------:R-:W-:Y:S02]  /*1df90*/  FSEL R163, R163, -INF , P4 ;  /* 0xff800000a3a37808 */ /* 0x000fe40002000000 */
[----:B------:R-:W-:Y:S01]  /*1dfa0*/  FSEL R166, R166, -INF , P5 ;  /* 0xff800000a6a67808 */ /* 0x000fe20002800000 */
[----:B------:R-:W-:Y:S02]  /*1dfb0*/  WARPGROUP.DEPBAR.LE gsb0, 0x0 ;  /* 0x00008000000079c5 */ /* 0x000fe40000010000 */
[----:B------:R-:W-:Y:S01]  /*1dfc0*/  WARPGROUP.ARRIVE ;  /* 0x00000000000079c5 */ /* 0x000fe20000000000 */
[----:B------:R-:W-:Y:S02]  /*1dfd0*/  FSEL R167, R167, -INF , P6 ;  /* 0xff800000a7a77808 */ /* 0x000fe40003000000 */
[C---:B------:R-:W-:Y:S02]  /*1dfe0*/  ISETP.GT.AND P6, PT, R0.reuse, 0x40, PT ;  /* 0x000000400000780c */ /* 0x040fe40003fc4270 */
[----:B------:R-:W-:Y:S01]  /*1dff0*/  ISETP.GT.AND P3, PT, R0, 0x41, PT ;  /* 0x000000410000780c */ /* 0x000fe20003f64270 */
[----:B------:R-:W-:Y:S01]  /*1e000*/  HGMMA.64x256x16.F32 R24, R196, gdesc[UR4].tnspB, R24, gsb0 ;  /* 0x43e00004c4187df0 */ /* 0x000fe20008000818 */
[----:B------:R-:W-:-:S02]  /*1e010*/  R2UR UR6, R2 ;  /* 0x00000000020672ca */ /* 0x000fc400000e0000 */
[----:B------:R-:W-:Y:S01]  /*1e020*/  R2UR UR7, R3 ;  /* 0x00000000030772ca */ /* 0x000fe200000e0000 */
[----:B------:R-:W0:Y:S01]  /*1e030*/  SHFL.BFLY PT, R2, R5, 0x1, 0x1f ;  /* 0x0c201f0005027f89 */ /* 0x000e2200000e0000 */
[C---:B------:R-:W-:Y:S01]  /*1e040*/  ISETP.GT.AND P4, PT, R0.reuse, 0x48, PT ;  /* 0x000000480000780c */ /* 0x040fe20003f84270 */
[----:B------:R-:W-:Y:S01]  /*1e050*/  IMAD.U32 R3, RZ, RZ, UR39 ;  /* 0x00000027ff037e24 */ /* 0x000fe2000f8e00ff */
[----:B------:R-:W-:Y:S02]  /*1e060*/  ISETP.GT.AND P5, PT, R0, 0x49, PT ;  /* 0x000000490000780c */ /* 0x000fe40003fa4270 */
[----:B------:R-:W-:Y:S02]  /*1e070*/  FMNMX.FTZ R0, R186, R6, !PT ;  /* 0x00000006ba007209 */ /* 0x000fe40007810000 */
[----:B------:R-:W-:Y:S02]  /*1e080*/  FSEL R154, R154, -INF , P6 ;  /* 0xff8000009a9a7808 */ /* 0x000fe40003000000 */
[----:B0-----:R-:W-:-:S02]  /*1e090*/  FMNMX.FTZ R5, R5, R2, !PT ;  /* 0x0000000205057209 */ /* 0x001fc40007810000 */
[----:B------:R-:W-:Y:S02]  /*1e0a0*/  FMNMX.FTZ R2, R187, R0, !PT ;  /* 0x00000000bb027209 */ /* 0x000fe40007810000 */
[C---:B------:R-:W-:Y:S01]  /*1e0b0*/  FSETP.NEU.FTZ.AND P6, PT, R5.reuse, -INF , PT ;  /* 0xff8000000500780b */ /* 0x040fe20003fdd000 */
[----:B------:R-:W-:Y:S01]  /*1e0c0*/  FMUL.FTZ R0, R5, R3 ;  /* 0x0000000305007220 */ /* 0x000fe20000410000 */
[----:B------:R-:W-:-:S04]  /*1e0d0*/  FMNMX.FTZ R2, R190, R2, !PT ;  /* 0x00000002be027209 */ /* 0x000fc80007810000 */
[----:B------:R-:W-:Y:S02]  /*1e0e0*/  FMNMX.FTZ R2, R191, R2, !PT ;  /* 0x00000002bf027209 */ /* 0x000fe40007810000 */
[----:B------:R-:W-:Y:S02]  /*1e0f0*/  FSEL R0, R0, RZ, P6 ;  /* 0x000000ff00007208 */ /* 0x000fe40003000000 */
[----:B------:R-:W-:-:S03]  /*1e100*/  FMNMX.FTZ R2, R178, R2, !PT ;  /* 0x00000002b2027209 */ /* 0x000fc60007810000 */
[-CC-:B------:R-:W-:Y:S01]  /*1e110*/  FFMA.FTZ R10, R177, R3.reuse, -R0.reuse ;  /* 0x00000003b10a7223 */ /* 0x180fe20000010800 */
[----:B------:R-:W-:Y:S01]  /*1e120*/  FMNMX.FTZ R2, R179, R2, !PT ;  /* 0x00000002b3027209 */ /* 0x000fe20007810000 */
[-CC-:B------:R-:W-:Y:S01]  /*1e130*/  FFMA.FTZ R206, R180, R3.reuse, -R0.reuse ;  /* 0x00000003b4ce7223 */ /* 0x180fe20000010800 */
[----:B------:R-:W-:Y:S01]  /*1e140*/  FSEL R177, R155, -INF , P3 ;  /* 0xff8000009bb17808 */ /* 0x000fe20001800000 */
        /* <DEDUP_REMOVED lines=11> */
[-CC-:B------:R-:W-:Y:S01]  /*1e200*/  FFMA.FTZ R200, R168, R3.reuse, -R0.reuse ;  /* 0x00000003a8c87223 */ /* 0x180fe20000010800 */
[-CC-:B------:R-:W-:Y:S01]  /*1e210*/  FFMA.FTZ R159, R169, R3.reuse, -R0.reuse ;  /* 0x00000003a99f7223 */ /* 0x180fe20000010800 */
[----:B------:R-:W-:Y:S01]  /*1e220*/  FMNMX.FTZ R2, R171, R2, !PT ;  /* 0x00000002ab027209 */ /* 0x000fe20007810000 */
[-CC-:B------:R-:W-:Y:S01]  /*1e230*/  FFMA.FTZ R202, R172, R3.reuse, -R0.reuse ;  /* 0x00000003acca7223 */ /* 0x180fe20000010800 */
[-CC-:B------:R-:W-:Y:S01]  /*1e240*/  FFMA.FTZ R21, R173, R3.reuse, -R0.reuse ;  /* 0x00000003ad157223 */ /* 0x180fe20000010800 */
[-CC-:B------:R-:W-:Y:S01]  /*1e250*/  FFMA.FTZ R155, R161, R3.reuse, -R0.reuse ;  /* 0x00000003a19b7223 */ /* 0x180fe20000010800 */
[----:B------:R-:W-:Y:S01]  /*1e260*/  FMNMX.FTZ R2, R174, R2, !PT ;  /* 0x00000002ae027209 */ /* 0x000fe20007810000 */
[----:B------:R-:W-:Y:S01]  /*1e270*/  FFMA.FTZ R158, R165, R3, -R0 ;  /* 0x00000003a59e7223 */ /* 0x000fe20000010800 */
[----:B------:R-:W-:Y:S02]  /*1e280*/  MUFU.EX2 R208, R208 ;  /* 0x000000d000d07308 */ /* 0x000fe40000000800 */
[----:B------:R-:W-:-:S04]  /*1e290*/  FMNMX.FTZ R2, R175, R2, !PT ;  /* 0x00000002af027209 */ /* 0x000fc80007810000 */
[----:B------:R-:W-:Y:S02]  /*1e2a0*/  FMNMX.FTZ R2, R162, R2, !PT ;  /* 0x00000002a2027209 */ /* 0x000fe40007810000 */
        /* <DEDUP_REMOVED lines=10> */
[----:B------:R-:W-:-:S05]  /*1e350*/  FMNMX.FTZ R2, R184, R2, !PT ;  /* 0x00000002b8027209 */ /* 0x000fca0007810000 */
[----:B------:R-:W0:Y:S01]  /*1e360*/  SHFL.BFLY PT, R4, R2, 0x2, 0x1f ;  /* 0x0c401f0002047f89 */ /* 0x000e2200000e0000 */
        /* <DEDUP_REMOVED lines=10> */
[----:B------:R-:W-:-:S03]  /*1e410*/  FSETP.NEU.FTZ.AND P3, PT, R4, -INF , PT ;  /* 0xff8000000400780b */ /* 0x000fc60003f7d000 */
[----:B------:R-:W-:Y:S01]  /*1e420*/  MUFU.EX2 R155, R155 ;  /* 0x0000009b009b7308 */ /* 0x000fe20000000800 */
[----:B------:R-:W-:-:S05]  /*1e430*/  FSEL R2, R4, RZ, P3 ;  /* 0x000000ff04027208 */ /* 0x000fca0001800000 */
[----:B------:R-:W-:Y:S02]  /*1e440*/  FADD.FTZ R2, -R2, R6 ;  /* 0x0000000602027221 */ /* 0x000fe40000010100 */
[----:B------:R-:W-:Y:S02]  /*1e450*/  MUFU.EX2 R158, R158 ;  /* 0x0000009e009e7308 */ /* 0x000fe40000000800 */
[----:B------:R-:W-:-:S06]  /*1e460*/  FMUL.FTZ R2, R2, R3 ;  /* 0x0000000302027220 */ /* 0x000fcc0000410000 */
[----:B------:R-:W-:Y:S01]  /*1e470*/  MUFU.EX2 R2, R2 ;  /* 0x0000000200027308 */ /* 0x000fe20000000800 */
[----:B------:R-:W-:Y:S02]  /*1e480*/  WARPGROUP.DEPBAR.LE gsb0, 0x0 ;  /* 0x00008000000079c5 */ /* 0x000fe40000010000 */
[----:B------:R-:W-:Y:S01]  /*1e490*/  WARPGROUP.ARRIVE ;  /* 0x00000000000079c5 */ /* 0x000fe20000000000 */
[-CC-:B------:R-:W-:Y:S01]  /*1e4a0*/  FFMA.FTZ R196, R160, R3.reuse, -R0.reuse ;  /* 0x00000003a0c47223 */ /* 0x180fe20000010800 */
[----:B------:R-:W-:-:S04]  /*1e4b0*/  FFMA.FTZ R198, R164, R3, -R0 ;  /* 0x00000003a4c67223 */ /* 0x000fc80000010800 */
[----:B------:R-:W-:Y:S01]  /*1e4c0*/  HGMMA.64x256x16.F32 R24, R192, gdesc[UR4].tnspB, R24, gsb0 ;  /* 0x43e00004c0187df0 */ /* 0x000fe20008000818 */
[----:B------:R-:W-:Y:S08]  /*1e4d0*/  MUFU.EX2 R196, R196 ;  /* 0x000000c400c47308 */ /* 0x000ff00000000800 */
[----:B------:R-:W-:Y:S01]  /*1e4e0*/  MUFU.EX2 R198, R198 ;  /* 0x000000c600c67308 */ /* 0x000fe20000000800 */
[----:B------:R-:W-:-:S02]  /*1e4f0*/  WARPGROUP.DEPBAR.LE gsb0, 0x0 ;  /* 0x00008000000079c5 */ /* 0x000fc40000010000 */
[-CC-:B------:R-:W-:Y:S01]  /*1e500*/  FFMA.FTZ R192, R152, R3.reuse, -R0.reuse ;  /* 0x0000000398c07223 */ /* 0x180fe20000010800 */
[-CC-:B------:R-:W-:Y:S01]  /*1e510*/  FFMA.FTZ R152, R153, R3.reuse, -R0.reuse ;  /* 0x0000000399987223 */ /* 0x180fe20000010800 */
[-CC-:B------:R-:W-:Y:S01]  /*1e520*/  FFMA.FTZ R194, R156, R3.reuse, -R0.reuse ;  /* 0x000000039cc27223 */ /* 0x180fe20000010800 */
[-C--:B------:R-:W-:Y:S01]  /*1e530*/  FFMA.FTZ R153, R157, R3.reuse, -R0 ;  /* 0x000000039d997223 */ /* 0x080fe20000010800 */
[----:B------:R-:W-:Y:S01]  /*1e540*/  @!P1 IADD3 R0, R11, 0x38840, RZ ;  /* 0x000388400b009810 */ /* 0x000fe20007ffe0ff */
[----:B------:R-:W-:Y:S01]  /*1e550*/  FMUL.FTZ R157, R4, R3 ;  /* 0x00000003049d7220 */ /* 0x000fe20000410000 */
[----:B------:R-:W-:Y:S02]  /*1e560*/  MUFU.EX2 R192, R192 ;  /* 0x000000c000c07308 */ /* 0x000fe40000000800 */
[----:B------:R-:W-:Y:S02]  /*1e570*/  @!P1 PRMT R0, RZ, 0x654, R0 ;  /* 0x00000654ff009816 */ /* 0x000fe40000000000 */
[----:B------:R-:W-:-:S02]  /*1e580*/  FSEL R157, R157, RZ, P3 ;  /* 0x000000ff9d9d7208 */ /* 0x000fc40001800000 */
[----:B------:R0:W-:Y:S01]  /*1e590*/  @!P1 SYNCS.ARRIVE.TRANS64.RED.A1T0 RZ, [R0+URZ], RZ ;  /* 0x000000ff00ff99a7 */ /* 0x0001e2000810043f */
[----:B------:R-:W-:Y:S01]  /*1e5a0*/  ISETP.GT.AND P3, PT, R8, R224, PT ;  /* 0x000000e00800720c */ /* 0x000fe20003f64270 */
[----:B------:R-:W-:Y:S01]  /*1e5b0*/  MUFU.EX2 R152, R152 ;  /* 0x0000009800987308 */ /* 0x000fe20000000800 */
[-CC-:B------:R-:W-:Y:S01]  /*1e5c0*/  FFMA.FTZ R209, R186, R3.reuse, -R157.reuse ;  /* 0x00000003bad17223 */ /* 0x180fe2000001089d */
[-CC-:B------:R-:W-:Y:S01]  /*1e5d0*/  FFMA.FTZ R156, R187, R3.reuse, -R157.reuse ;  /* 0x00000003bb9c7223 */ /* 0x180fe2000001089d */
[-CC-:B------:R-:W-:Y:S01]  /*1e5e0*/  FFMA.FTZ R211, R190, R3.reuse, -R157.reuse ;  /* 0x00000003bed37223 */ /* 0x180fe2000001089d */
[-CC-:B------:R-:W-:Y:S01]  /*1e5f0*/  FFMA.FTZ R161, R191, R3.reuse, -R157.reuse ;  /* 0x00000003bfa17223 */ /* 0x180fe2000001089d */
[-CC-:B------:R-:W-:Y:S01]  /*1e600*/  FFMA.FTZ R205, R178, R3.reuse, -R157.reuse ;  /* 0x00000003b2cd7223 */ /* 0x180fe2000001089d */
[----:B0-----:R-:W-:Y:S01]  /*1e610*/  FSEL R0, R5, RZ, P6 ;  /* 0x000000ff05007208 */ /* 0x001fe20003000000 */
[-CC-:B------:R-:W-:Y:S01]  /*1e620*/  FFMA.FTZ R160, R179, R3.reuse, -R157.reuse ;  /* 0x00000003b3a07223 */ /* 0x180fe2000001089d */
[----:B------:R-:W0:Y:S01]  /*1e630*/  MUFU.EX2 R209, R209 ;  /* 0x000000d100d17308 */ /* 0x000e220000000800 */
[-CC-:B------:R-:W-:Y:S01]  /*1e640*/  FFMA.FTZ R207, R182, R3.reuse, -R157.reuse ;  /* 0x00000003b6cf7223 */ /* 0x180fe2000001089d */
[-C--:B------:R-:W-:Y:S01]  /*1e650*/  FFMA.FTZ R183, R183, R3.reuse, -R157 ;  /* 0x00000003b7b77223 */ /* 0x080fe2000001089d */
[----:B------:R-:W-:Y:S01]  /*1e660*/  FADD.FTZ R0, -R0, R7 ;  /* 0x0000000700007221 */ /* 0x000fe20000010100 */
[-CC-:B------:R-:W-:Y:S01]  /*1e670*/  FFMA.FTZ R201, R170, R3.reuse, -R157.reuse ;  /* 0x00000003aac97223 */ /* 0x180fe2000001089d */
[-CC-:B------:R-:W-:Y:S01]  /*1e680*/  FFMA.FTZ R197, R162, R3.reuse, -R157.reuse ;  /* 0x00000003a2c57223 */ /* 0x180fe2000001089d */
[-CC-:B------:R-:W-:Y:S01]  /*1e690*/  FFMA.FTZ R171, R171, R3.reuse, -R157.reuse ;  /* 0x00000003abab7223 */ /* 0x180fe2000001089d */
[-C--:B------:R-:W-:Y:S01]  /*1e6a0*/  FMUL.FTZ R0, R0, R3.reuse ;  /* 0x0000000300007220 */ /* 0x080fe20000410000 */
[----:B------:R-:W1:Y:S01]  /*1e6b0*/  MUFU.EX2 R156, R156 ;  /* 0x0000009c009c7308 */ /* 0x000e620000000800 */
[-CC-:B------:R-:W-:Y:S01]  /*1e6c0*/  FFMA.FTZ R203, R174, R3.reuse, -R157.reuse ;  /* 0x00000003aecb7223 */ /* 0x180fe2000001089d */
[-CC-:B------:R-:W-:Y:S01]  /*1e6d0*/  FFMA.FTZ R6, R175, R3.reuse, -R157.reuse ;  /* 0x00000003af067223 */ /* 0x180fe2000001089d */
[----:B------:R2:W-:Y:S01]  /*1e6e0*/  @!P1 SYNCS.ARRIVE.TRANS64.RED.A1T0 RZ, [R9+URZ], RZ ;  /* 0x000000ff09ff99a7 */ /* 0x0005e2000810043f */
[-CC-:B------:R-:W-:Y:S01]  /*1e6f0*/  FFMA.FTZ R199, R166, R3.reuse, -R157.reuse ;  /* 0x00000003a6c77223 */ /* 0x180fe2000001089d */
[-CC-:B------:R-:W-:Y:S01]  /*1e700*/  FFMA.FTZ R167, R167, R3.reuse, -R157.reuse ;  /* 0x00000003a7a77223 */ /* 0x180fe2000001089d */
[-CC-:B------:R-:W-:Y:S01]  /*1e710*/  FFMA.FTZ R154, R154, R3.reuse, -R157.reuse ;  /* 0x000000039a9a7223 */ /* 0x180fe2000001089d */
[-C--:B------:R-:W-:Y:S01]  /*1e720*/  FFMA.FTZ R177, R177, R3.reuse, -R157 ;  /* 0x00000003b1b17223 */ /* 0x080fe2000001089d */
[----:B------:R-:W3:Y:S01]  /*1e730*/  MUFU.EX2 R0, R0 ;  /* 0x0000000000007308 */ /* 0x000ee20000000800 */
[----:B0-----:R-:W-:Y:S01]  /*1e740*/  FFMA.FTZ R12, R2, R12, R209 ;  /* 0x0000000c020c7223 */ /* 0x001fe200000100d1 */
[-CC-:B------:R-:W-:Y:S01]  /*1e750*/  FFMA.FTZ R180, R180, R3.reuse, -R157.reuse ;  /* 0x00000003b4b47223 */ /* 0x180fe2000001089d */
[-CC-:B--2---:R-:W-:Y:S01]  /*1e760*/  FFMA.FTZ R9, R163, R3.reuse, -R157.reuse ;  /* 0x00000003a3097223 */ /* 0x184fe2000001089d */
[----:B------:R-:W-:Y:S01]  /*1e770*/  FFMA.FTZ R157, R184, R3, -R157 ;  /* 0x00000003b89d7223 */ /* 0x000fe2000001089d */
[----:B------:R-:W-:-:S03]  /*1e780*/  VIADD R8, R8, 0xffffffff ;  /* 0xffffffff08087836 */ /* 0x000fc60000000000 */
[----:B------:R-:W0:Y:S01]  /*1e790*/  MUFU.EX2 R211, R211 ;  /* 0x000000d300d37308 */ /* 0x000e220000000800 */
[C---:B-1----:R-:W-:Y:S01]  /*1e7a0*/  FADD.FTZ R12, R156.reuse, R12 ;  /* 0x0000000c9c0c7221 */ /* 0x042fe20000010000 */
[----:B------:R-:W-:-:S06]  /*1e7b0*/  F2FP.F16.F32.PACK_AB R209, R156, R209 ;  /* 0x000000d19cd1723e */ /* 0x000fcc00000000ff */
[----:B------:R-:W1:Y:S01]  /*1e7c0*/  MUFU.EX2 R161, R161 ;  /* 0x000000a100a17308 */ /* 0x000e620000000800 */
[----:B---3--:R-:W-:Y:S01]  /*1e7d0*/  FFMA.FTZ R13, R0, R13, R208 ;  /* 0x0000000d000d7223 */ /* 0x008fe200000100d0 */
[----:B------:R-:W-:-:S03]  /*1e7e0*/  F2FP.F16.F32.PACK_AB R208, R14, R208 ;  /* 0x000000d00ed0723e */ /* 0x000fc600000000ff */
[----:B------:R-:W-:-:S03]  /*1e7f0*/  FADD.FTZ R13, R14, R13 ;  /* 0x0000000d0e0d7221 */ /* 0x000fc60000010000 */
[----:B------:R-:W2:Y:S01]  /*1e800*/  MUFU.EX2 R205, R205 ;  /* 0x000000cd00cd7308 */ /* 0x000ea20000000800 */
[----:B------:R-:W-:Y:S01]  /*1e810*/  FADD.FTZ R13, R210, R13 ;  /* 0x0000000dd20d7221 */ /* 0x000fe20000010000 */
[----:B0-----:R-:W-:Y:S01]  /*1e820*/  FADD.FTZ R12, R211, R12 ;  /* 0x0000000cd30c7221 */ /* 0x001fe20000010000 */
[C---:B------:R-:W-:Y:S02]  /*1e830*/  F2FP.F16.F32.PACK_AB R210, R15.reuse, R210 ;  /* 0x000000d20fd2723e */ /* 0x040fe400000000ff */
[----:B------:R-:W-:-:S03]  /*1e840*/  FADD.FTZ R13, R15, R13 ;  /* 0x0000000d0f0d7221 */ /* 0x000fc60000010000 */
[----:B------:R-:W0:Y:S01]  /*1e850*/  MUFU.EX2 R160, R160 ;  /* 0x000000a000a07308 */ /* 0x000e220000000800 */
[C---:B-1----:R-:W-:Y:S01]  /*1e860*/  FADD.FTZ R12, R161.reuse, R12 ;  /* 0x0000000ca10c7221 */ /* 0x042fe20000010000 */
[----:B------:R-:W-:Y:S01]  /*1e870*/  FADD.FTZ R162, R204, R13 ;  /* 0x0000000dcca27221 */ /* 0x000fe20000010000 */
[----:B------:R-:W-:Y:S02]  /*1e880*/  F2FP.F16.F32.PACK_AB R204, R10, R204 ;  /* 0x000000cc0acc723e */ /* 0x000fe400000000ff */
[----:B------:R-:W-:-:S03]  /*1e890*/  F2FP.F16.F32.PACK_AB R211, R161, R211 ;  /* 0x000000d3a1d3723e */ /* 0x000fc600000000ff */
[----:B------:R-:W1:Y:S01]  /*1e8a0*/  MUFU.EX2 R207, R207 ;  /* 0x000000cf00cf7308 */ /* 0x000e620000000800 */
[----:B--2---:R-:W-:Y:S01]  /*1e8b0*/  FADD.FTZ R13, R205, R12 ;  /* 0x0000000ccd0d7221 */ /* 0x004fe20000010000 */
[----:B------:R-:W-:Y:S01]  /*1e8c0*/  FADD.FTZ R12, R10, R162 ;  /* 0x000000a20a0c7221 */ /* 0x000fe20000010000 */
[----:B------:R-:W-:-:S03]  /*1e8d0*/  IMAD.MOV.U32 R10, RZ, RZ, R216 ;  /* 0x000000ffff0a7224 */ /* 0x000fc600078e00d8 */
[----:B------:R-:W-:Y:S01]  /*1e8e0*/  FADD.FTZ R12, R206, R12 ;  /* 0x0000000cce0c7221 */ /* 0x000fe20000010000 */
[----:B------:R-:W-:Y:S01]  /*1e8f0*/  F2FP.F16.F32.PACK_AB R206, R176, R206 ;  /* 0x000000ceb0ce723e */ /* 0x000fe200000000ff */
[----:B------:R-:W2:Y:S01]  /*1e900*/  MUFU.EX2 R11, R183 ;  /* 0x000000b7000b7308 */ /* 0x000ea20000000800 */
[----:B0-----:R-:W-:Y:S01]  /*1e910*/  FADD.FTZ R13, R160, R13 ;  /* 0x0000000da00d7221 */ /* 0x001fe20000010000 */
[----:B------:R-:W-:Y:S01]  /*1e920*/  FADD.FTZ R14, R176, R12 ;  /* 0x0000000cb00e7221 */ /* 0x000fe20000010000 */
[----:B------:R-:W-:-:S03]  /*1e930*/  F2FP.F16.F32.PACK_AB R205, R160, R205 ;  /* 0x000000cda0cd723e */ /* 0x000fc600000000ff */
[----:B------:R-:W-:Y:S01]  /*1e940*/  FADD.FTZ R14, R200, R14 ;  /* 0x0000000ec80e7221 */ /* 0x000fe20000010000 */
[----:B------:R-:W-:Y:S01]  /*1e950*/  F2FP.F16.F32.PACK_AB R200, R159, R200 ;  /* 0x000000c89fc8723e */ /* 0x000fe200000000ff */
[----:B------:R-:W0:Y:S01]  /*1e960*/  MUFU.EX2 R201, R201 ;  /* 0x000000c900c97308 */ /* 0x000e220000000800 */
[----:B-1----:R-:W-:Y:S01]  /*1e970*/  FADD.FTZ R13, R207, R13 ;  /* 0x0000000dcf0d7221 */ /* 0x002fe20000010000 */
[----:B------:R-:W-:-:S04]  /*1e980*/  FADD.FTZ R14, R159, R14 ;  /* 0x0000000e9f0e7221 */ /* 0x000fc80000010000 */
[----:B------:R-:W-:Y:S01]  /*1e990*/  FADD.FTZ R14, R202, R14 ;  /* 0x0000000eca0e7221 */ /* 0x000fe20000010000 */
[----:B------:R-:W-:Y:S01]  /*1e9a0*/  F2FP.F16.F32.PACK_AB R202, R21, R202 ;  /* 0x000000ca15ca723e */ /* 0x000fe200000000ff */
[----:B------:R-:W1:Y:S01]  /*1e9b0*/  MUFU.EX2 R7, R171 ;  /* 0x000000ab00077308 */ /* 0x000e620000000800 */
[----:B--2---:R-:W-:Y:S01]  /*1e9c0*/  FADD.FTZ R13, R11, R13 ;  /* 0x0000000d0b0d7221 */ /* 0x004fe20000010000 */
[----:B------:R-:W-:Y:S01]  /*1e9d0*/  FADD.FTZ R14, R21, R14 ;  /* 0x0000000e150e7221 */ /* 0x000fe20000010000 */
[----:B------:R-:W-:-:S03]  /*1e9e0*/  F2FP.F16.F32.PACK_AB R207, R11, R207 ;  /* 0x000000cf0bcf723e */ /* 0x000fc600000000ff */
[----:B------:R-:W-:Y:S01]  /*1e9f0*/  FADD.FTZ R14, R196, R14 ;  /* 0x0000000ec40e7221 */ /* 0x000fe20000010000 */
[----:B------:R-:W-:Y:S01]  /*1ea00*/  F2FP.F16.F32.PACK_AB R196, R155, R196 ;  /* 0x000000c49bc4723e */ /* 0x000fe200000000ff */
[----:B------:R-:W2:Y:S01]  /*1ea10*/  MUFU.EX2 R203, R203 ;  /* 0x000000cb00cb7308 */ /* 0x000ea20000000800 */
[----:B0-----:R-:W-:Y:S01]  /*1ea20*/  FADD.FTZ R13, R201, R13 ;  /* 0x0000000dc90d7221 */ /* 0x001fe20000010000 */
[----:B------:R-:W-:-:S04]  /*1ea30*/  FADD.FTZ R14, R155, R14 ;  /* 0x0000000e9b0e7221 */ /* 0x000fc80000010000 */
[----:B------:R-:W-:Y:S01]  /*1ea40*/  FADD.FTZ R14, R198, R14 ;  /* 0x0000000ec60e7221 */ /* 0x000fe20000010000 */
[C---:B------:R-:W-:Y:S01]  /*1ea50*/  F2FP.F16.F32.PACK_AB R198, R158.reuse, R198 ;  /* 0x000000c69ec6723e */ /* 0x040fe200000000ff */
[----:B------:R-:W0:Y:S01]  /*1ea60*/  MUFU.EX2 R6, R6 ;  /* 0x0000000600067308 */ /* 0x000e220000000800 */
[C---:B-1----:R-:W-:Y:S01]  /*1ea70*/  FADD.FTZ R13, R7.reuse, R13 ;  /* 0x0000000d070d7221 */ /* 0x042fe20000010000 */
[----:B------:R-:W-:Y:S01]  /*1ea80*/  FADD.FTZ R14, R158, R14 ;  /* 0x0000000e9e0e7221 */ /* 0x000fe20000010000 */
[----:B------:R-:W-:Y:S02]  /*1ea90*/  F2FP.F16.F32.PACK_AB R201, R7, R201 ;  /* 0x000000c907c9723e */ /* 0x000fe400000000ff */
[----:B------:R-:W-:Y:S01]  /*1eaa0*/  MOV R7, R5 ;  /* 0x0000000500077202 */ /* 0x000fe20000000f00 */
[----:B------:R-:W-:Y:S01]  /*1eab0*/  FADD.FTZ R14, R192, R14 ;  /* 0x0000000ec00e7221 */ /* 0x000fe20000010000 */
[C---:B------:R-:W-:Y:S01]  /*1eac0*/  F2FP.F16.F32.PACK_AB R192, R152.reuse, R192 ;  /* 0x000000c098c0723e */ /* 0x040fe200000000ff */
[----:B------:R-:W1:Y:S01]  /*1ead0*/  MUFU.EX2 R197, R197 ;  /* 0x000000c500c57308 */ /* 0x000e620000000800 */
[----:B--2---:R-:W-:Y:S01]  /*1eae0*/  FADD.FTZ R13, R203, R13 ;  /* 0x0000000dcb0d7221 */ /* 0x004fe20000010000 */
[----:B------:R-:W-:-:S06]  /*1eaf0*/  FADD.FTZ R14, R152, R14 ;  /* 0x0000000e980e7221 */ /* 0x000fcc0000010000 */
[----:B------:R-:W2:Y:S01]  /*1eb00*/  MUFU.EX2 R9, R9 ;  /* 0x0000000900097308 */ /* 0x000ea20000000800 */
[C---:B0-----:R-:W-:Y:S01]  /*1eb10*/  FADD.FTZ R13, R6.reuse, R13 ;  /* 0x0000000d060d7221 */ /* 0x041fe20000010000 */
[----:B------:R-:W-:Y:S01]  /*1eb20*/  F2FP.F16.F32.PACK_AB R203, R6, R203 ;  /* 0x000000cb06cb723e */ /* 0x000fe200000000ff */
[----:B------:R-:W-:-:S05]  /*1eb30*/  IMAD.MOV.U32 R6, RZ, RZ, R4 ;  /* 0x000000ffff067224 */ /* 0x000fca00078e0004 */
[----:B------:R-:W0:Y:S01]  /*1eb40*/  MUFU.EX2 R199, R199 ;  /* 0x000000c700c77308 */ /* 0x000e220000000800 */
[----:B-1----:R-:W-:-:S07]  /*1eb50*/  FADD.FTZ R13, R197, R13 ;  /* 0x0000000dc50d7221 */ /* 0x002fce0000010000 */
[----:B------:R-:W1:Y:S01]  /*1eb60*/  MUFU.EX2 R12, R167 ;  /* 0x000000a7000c7308 */ /* 0x000e620000000800 */
[C---:B--2---:R-:W-:Y:S01]  /*1eb70*/  FADD.FTZ R13, R9.reuse, R13 ;  /* 0x0000000d090d7221 */ /* 0x044fe20000010000 */
[----:B------:R-:W-:Y:S01]  /*1eb80*/  F2FP.F16.F32.PACK_AB R197, R9, R197 ;  /* 0x000000c509c5723e */ /* 0x000fe200000000ff */
[----:B------:R-:W-:-:S05]  /*1eb90*/  IMAD.MOV.U32 R9, RZ, RZ, R218 ;  /* 0x000000ffff097224 */ /* 0x000fca00078e00da */
        /* <DEDUP_REMOVED lines=18> */
[----:B------:R-:W-:Y:S06]  /*1ecc0*/  @P3 BRA `(.L_x_2844) ;  /* 0xffffffb000643947 */ /* 0x000fec000383ffff */
[----:B------:R-:W-:Y:S05]  /*1ecd0*/  BSYNC B1 ;  /* 0x0000000000017941 */ /* 0x000fea0003800000 */
.L_x_2833:
[----:B------:R-:W-:Y:S05]  /*1ece0*/  BSYNC B0 ;  /* 0x0000000000007941 */ /* 0x000fea0003800000 */
.L_x_2832:
[----:B------:R-:W-:Y:S01]  /*1ecf0*/  ISETP.GE.AND P2, PT, R8, R229, PT ;  /* 0x000000e50800720c */ /* 0x000fe20003f46270 */
[----:B------:R-:W-:-:S12]  /*1ed00*/  BSSY B0, `(.L_x_2845) ;  /* 0x000048b000007945 */ /* 0x000fd80003800000 */
[----:B------:R-:W-:Y:S05]  /*1ed10*/  @!P2 BRA `(.L_x_2846) ;  /* 0x000000480024a947 */ /* 0x000fea0003800000 */
[----:B------:R-:W-:Y:S02]  /*1ed20*/  IMAD.MOV.U32 R6, RZ, RZ, R4 ;  /* 0x000000ffff067224 */ /* 0x000fe400078e0004 */
[----:B------:R-:W-:Y:S02]  /*1ed30*/  IMAD.MOV.U32 R7, RZ, RZ, R5 ;  /* 0x000000ffff077224 */ /* 0x000fe400078e0005 */
[----:B------:R-:W-:Y:S02]  /*1ed40*/  IMAD.MOV.U32 R9, RZ, RZ, R218 ;  /* 0x000000ffff097224 */ /* 0x000fe400078e00da */
[----:B------:R-:W-:-:S07]  /*1ed50*/  IMAD.MOV.U32 R10, RZ, RZ, R216 ;  /* 0x000000ffff0a7224 */ /* 0x000fce00078e00d8 */
.L_x_2857:
[----:B------:R-:W-:-:S05]  /*1ed60*/  VIADD R11, R10, 0x1 ;  /* 0x000000010a0b7836 */ /* 0x000fca0000000000 */
[----:B------:R-:W-:-:S04]  /*1ed70*/  ISETP.NE.AND P2, PT, R11, 0x2, PT ;  /* 0x000000020b00780c */ /* 0x000fc80003f45270 */
[----:B------:R-:W-:Y:S02]  /*1ed80*/  SEL R11, R11, RZ, P2 ;  /* 0x000000ff0b0b7207 */ /* 0x000fe40001000000 */
[----:B------:R-:W-:Y:S02]  /*1ed90*/  SEL R218, RZ, 0x1, P2 ;  /* 0x00000001ffda7807 */ /* 0x000fe40001000000 */
[----:B------:R-:W-:Y:S02]  /*1eda0*/  MOV R216, R11 ;  /* 0x0000000b00d87202 */ /* 0x000fe40000000f00 */
[----:B------:R-:W-:Y:S01]  /*1edb0*/  LOP3.LUT R218, R9, R218, RZ, 0x3c, !PT ;  /* 0x000000da09da7212 */ /* 0x000fe200078e3cff */
[----:B------:R-:W-:Y:S06]  /*1edc0*/  @!P0 BRA `(.L_x_2847) ;  /* 0x0000000000048947 */ /* 0x000fec0003800000 */
[----:B------:R-:W-:Y:S01]  /*1edd0*/  BPT.TRAP 0x1 ;  /* 0x000000040000795c */ /* 0x000fe20000300000 */
.L_x_2847:
[----:B------:R-:W-:Y:S01]  /*1ede0*/  IMAD R4, R216, 0x8, R16 ;  /* 0x00000008d8047824 */ /* 0x000fe200078e0210 */
[----:B------:R-:W-:-:S04]  /*1edf0*/  SHF.L.U32 R5, R218, 0x1f, RZ ;  /* 0x0000001fda057819 */ /* 0x000fc800000006ff */
[----:B------:R0:W1:Y:S01]  /*1ee00*/  SYNCS.PHASECHK.TRANS64.TRYWAIT P2, [R4+URZ+0x38830], R5 ;  /* 0x03883005040075a7 */ /* 0x000062000804017f */
[----:B------:R-:W-:Y:S05]  /*1ee10*/  @!P0 BRA `(.L_x_2848) ;  /* 0x0000000000048947 */ /* 0x000fea0003800000 */
[----:B------:R-:W-:Y:S01]  /*1ee20*/  BPT.TRAP 0x1 ;  /* 0x000000040000795c */ /* 0x000fe20000300000 */
.L_x_2848:
[----:B------:R-:W-:Y:S01]  /*1ee30*/  IMAD R3, R216, 0xa00, R20 ;  /* 0x00000a00d8037824 */ /* 0x000fe200078e0214 */
[----:B------:R-:W-:Y:S03]  /*1ee40*/  BSSY B1, `(.L_x_2849) ;  /* 0x0000006000017945 */ /* 0x000fe60003800000 */
[C---:B------:R-:W-:Y:S02]  /*1ee50*/  VIADD R15, R3.reuse, 0x80 ;  /* 0x00000080030f7836 */ /* 0x040fe40000000000 */
[----:B------:R-:W-:Y:S01]  /*1ee60*/  VIADD R152, R3, 0x100 ;  /* 0x0000010003987836 */ /* 0x000fe20000000000 */
[----:B-1----:R-:W-:Y:S06]  /*1ee70*/  @P2 BRA `(.L_x_2850) ;  /* 0x0000000000082947 */ /* 0x002fec0003800000 */
[----:B------:R-:W1:Y:S02]  /*1ee80*/  SYNCS.PHASECHK.TRANS64.TRYWAIT P2, [R4+URZ+0x38830], R5 ;  /* 0x03883005040075a7 */ /* 0x000e64000804017f */
[----:B-1----:R-:W-:Y:S05]  /*1ee90*/  @!P2 BRA `(.L_x_2851) ;  /* 0x00000154000ca947 */ /* 0x002fea0003800000 */
.L_x_2850:
[----:B------:R-:W-:Y:S05]  /*1eea0*/  BSYNC B1 ;  /* 0x0000000000017941 */ /* 0x000fea0003800000 */
.L_x_2849:
[----:B------:R-:W2:Y:S04]  /*1eeb0*/  LDL.64 R154, [R1+0x48] ;  /* 0x00004800019a7983 */ /* 0x000ea80000100a00 */
[----:B------:R-:W3:Y:S01]  /*1eec0*/  LDL.64 R156, [R1+0x50] ;  /* 0x00005000019c7983 */ /* 0x000ee20000100a00 */
[----:B01----:R-:W-:Y:S02]  /*1eed0*/  IMAD.MOV.U32 R4, RZ, RZ, R3 ;  /* 0x000000ffff047224 */ /* 0x003fe400078e0003 */
[----:B------:R-:W-:Y:S01]  /*1eee0*/  IMAD.MOV.U32 R5, RZ, RZ, 0x40000040 ;  /* 0x40000040ff057424 */ /* 0x000fe200078e00ff */
[----:B------:R-:W4:Y:S02]  /*1eef0*/  LDL.64 R232, [R1+0x38] ;  /* 0x0000380001e87983 */ /* 0x000f240000100a00 */
[----:B------:R-:W-:-:S02]  /*1ef00*/  R2UR UR6, R4 ;  /* 0x00000000040672ca */ /* 0x000fc400000e0000 */
        /* <DEDUP_REMOVED lines=8> */
[----:B------:R-:W-:Y:S01]  /*1ef90*/  IMAD.MOV.U32 R15, RZ, RZ, 0x40000040 ;  /* 0x40000040ff0f7424 */ /* 0x000fe200078e00ff */
[----:B------:R-:W-:-:S04]  /*1efa0*/  IADD3 R14, R3, 0x180, RZ ;  /* 0x00000180030e7810 */ /* 0x000fc80007ffe0ff */
        /* <DEDUP_REMOVED lines=22> */
[----:B------:R-:W-:Y:S01]  /*1f110*/  VIADD R4, R3, 0x200 ;  /* 0x0000020003047836 */ /* 0x000fe20000000000 */
        /* <DEDUP_REMOVED lines=34> */
[----:B------:R-:W-:Y:S01]  /*1f340*/  VIADD R4, R3, 0x182 ;  /* 0x0000018203047836 */ /* 0x000fe20000000000 */
[----:B------:R-:W-:Y:S01]  /*1f350*/  MOV R5, 0x40000040 ;  /* 0x4000004000057802 */ /* 0x000fe20000000f00 */
[----:B------:R-:W-:Y:S01]  /*1f360*/  UMOV UR24, UR28 ;  /* 0x0000001c00187c82 */ /* 0x000fe20008000000 */
        /* <DEDUP_REMOVED lines=15> */
[----:B------:R-:W2:Y:S01]  /*1f460*/  LDL.64 R14, [R1+0x28] ;  /* 0x00002800010e7983 */ /* 0x000ea20000100a00 */
[----:B------:R-:W-:-:S02]  /*1f470*/  WARPGROUP.DEPBAR.LE gsb0, 0x0 ;  /* 0x00008000000079c5 */ /* 0x000fc40000010000 */
[----:B------:R-:W-:-:S07]  /*1f480*/  WARPGROUP.ARRIVE ;  /* 0x00000000000079c5 */ /* 0x000fce0000000000 */
[----:B------:R-:W-:Y:S01]  /*1f490*/  HGMMA.64x16x16.F32 R160, gdesc[UR24], R160, gsb0 ;  /* 0x0020000018a079f0 */ /* 0x000fe200080008a0 */
[----:B------:R-:W-:Y:S01]  /*1f4a0*/  IMAD.MOV.U32 R5, RZ, RZ, 0x40000040 ;  /* 0x40000040ff057424 */ /* 0x000fe200078e00ff */
[----:B------:R-:W-:-:S04]  /*1f4b0*/  R2UR UR10, R4 ;  /* 0x00000000040a72ca */ /* 0x000fc800000e0000 */
        /* <DEDUP_REMOVED lines=43> */
[----:B----4-:R-:W-:Y:S02]  /*1f770*/  R2UR UR28, R232 ;  /* 0x00000000e81c72ca */ /* 0x010fe400000e0000 */
[----:B------:R-:W-:Y:S02]  /*1f780*/  R2UR UR29, R233 ;  /* 0x00000000e91d72ca */ /* 0x000fe400000e0000 */
[----:B------:R-:W3:Y:S01]  /*1f790*/  LDL.64 R232, [R1+0x30] ;  /* 0x0000300001e87983 */ /* 0x000ee20000100a00 */
        /* <DEDUP_REMOVED lines=46> */
[----:B------:R-:W-:Y:S02]  /*1fa80*/  MOV R5, 0x40000040 ;  /* 0x4000004000057802 */ /* 0x000fe40000000f00 */
        /* <DEDUP_REMOVED lines=685> */
.L_x_2852:
[----:B------:R-:W-:Y:S01]  /*22560*/  SHF.L.U32 R0, R9, 0x1f, RZ ;  /* 0x0000001f09007819 */ /* 0x000fe200000006ff */
[----:B------:R-:W-:-:S04]  /*22570*/  IMAD R9, R10, 0x8, R16 ;  /* 0x000000080a097824 */ /* 0x000fc800078e0210 */
[----:B------:R0:W1:Y:S01]  /*22580*/  SYNCS.PHASECHK.TRANS64.TRYWAIT P2, [R9+URZ+0x38850], R0 ;  /* 0x03885000090075a7 */ /* 0x000062000804017f */
[----:B------:R-:W-:Y:S05]  /*22590*/  @!P0 BRA `(.L_x_2853) ;  /* 0x0000000000048947 */ /* 0x000fea0003800000 */
[----:B------:R-:W-:Y:S01]  /*225a0*/  BPT.TRAP 0x1 ;  /* 0x000000040000795c */ /* 0x000fe20000300000 */
.L_x_2853:
[----:B------:R-:W-:Y:S04]  /*225b0*/  BSSY B1, `(.L_x_2854) ;  /* 0x0000004000017945 */ /* 0x000fe80003800000 */
[----:B-1----:R-:W-:Y:S05]  /*225c0*/  @P2 BRA `(.L_x_2855) ;  /* 0x0000000000082947 */ /* 0x002fea0003800000 */
[----:B------:R-:W1:Y:S02]  /*225d0*/  SYNCS.PHASECHK.TRANS64.TRYWAIT P2, [R9+URZ+0x38850], R0 ;  /* 0x03885000090075a7 */ /* 0x000e64000804017f */
[----:B-1----:R-:W-:Y:S05]  /*225e0*/  @!P2 BRA `(.L_x_2856) ;  /* 0x0000011c004ca947 */ /* 0x002fea0003800000 */
.L_x_2855:
[----:B------:R-:W-:Y:S05]  /*225f0*/  BSYNC B1 ;  /* 0x0000000000017941 */ /* 0x000fea0003800000 */
.L_x_2854:
[----:B01----:R-:W-:Y:S01]  /*22600*/  IADD3 R0, R16, 0x400, RZ ;  /* 0x0000040010007810 */ /* 0x003fe20007ffe0ff */
[----:B------:R-:W-:Y:S01]  /*22610*/  IMAD.MOV.U32 R3, RZ, RZ, 0x40000040 ;  /* 0x40000040ff037424 */ /* 0x000fe200078e00ff */
[----:B------:R-:W-:Y:S01]  /*22620*/  WARPGROUP.ARRIVE ;  /* 0x00000000000079c5 */ /* 0x000fe20000000000 */
[----:B------:R-:W-:Y:S01]  /*22630*/  IMAD.MOV.U32 R5, RZ, RZ, 0x40000040 ;  /* 0x40000040ff057424 */ /* 0x000fe200078e00ff */
[----:B------:R-:W-:Y:S01]  /*22640*/  SHF.R.U32.HI R0, RZ, 0x4, R0 ;  /* 0x00000004ff007819 */ /* 0x000fe20000011600 */
[----:B------:R-:W-:Y:S01]  /*22650*/  @!P1 IMAD R11, R11, 0x8, R16 ;  /* 0x000000080b0b9824 */ /* 0x000fe200078e0210 */
[----:B------:R-:W-:Y:S01]  /*22660*/  R2UR UR7, R3 ;  /* 0x00000000030772ca */ /* 0x000fe200000e0000 */
[----:B------:R-:W-:Y:S01]  /*22670*/  IMAD.MOV.U32 R3, RZ, RZ, 0x40000040 ;  /* 0x40000040ff037424 */ /* 0x000fe200078e00ff */
[----:B------:R-:W-:Y:S01]  /*22680*/  LOP3.LUT R0, R0, 0x3fff, RZ, 0xc0, !PT ;  /* 0x00003fff00007812 */ /* 0x000fe200078ec0ff */
[----:B------:R-:W-:Y:S01]  /*22690*/  @!P1 VIADD R9, R9, 0x38860 ;  /* 0x0003886009099836 */ /* 0x000fe20000000000 */
        /* <DEDUP_REMOVED lines=35> */
[----:B------:R-:W-:Y:S01]  /*228d0*/  IMAD.MOV.U32 R5, RZ, RZ, 0x40000040 ;  /* 0x40000040ff057424 */ /* 0x000fe200078e00ff */
[C---:B------:R-:W-:Y:S01]  /*228e0*/  IADD3 R4, R2.reuse, 0x180, RZ ;  /* 0x0000018002047810 */ /* 0x040fe20007ffe0ff */
[----:B------:R-:W-:Y:S01]  /*228f0*/  VIADD R2, R2, 0x200 ;  /* 0x0000020002027836 */ /* 0x000fe20000000000 */
[----:B------:R-:W-:Y:S02]  /*22900*/  WARPGROUP.DEPBAR.LE gsb0, 0x0 ;  /* 0x00008000000079c5 */ /* 0x000fe40000010000 */
[----:B------:R-:W-:-:S15]  /*22910*/  WARPGROUP.ARRIVE ;  /* 0x00000000000079c5 */ /* 0x000fde0000000000 */
[----:B------:R-:W-:-:S04]  /*22920*/  NOP ;  /* 0x0000000000007918 */ /* 0x000fc80000000000 */
        /* <DEDUP_REMOVED lines=32> */
[----:B------:R-:W-:Y:S01]  /*22b30*/  FADD.FTZ R2, -R5, R7 ;  /* 0x0000000705027221 */ /* 0x000fe20000010100 */
[----:B------:R-:W-:Y:S01]  /*22b40*/  R2UR UR7, R3 ;  /* 0x00000000030772ca */ /* 0x000fe200000e0000 */
[----:B------:R-:W-:-:S04]  /*22b50*/  IMAD.U32 R3, RZ, RZ, UR38 ;  /* 0x00000026ff037e24 */ /* 0x000fc8000f8e00ff */
[----:B------:R-:W-:-:S04]  /*22b60*/  FMUL.FTZ R2, R2, R3 ;  /* 0x0000000302027220 */ /* 0x000fc80000410000 */
[----:B------:R0:W-:Y:S02]  /*22b70*/  MUFU.EX2 R0, R2 ;  /* 0x0000000200007308 */ /* 0x0001e40000000800 */
[----:B0-----:R-:W-:-:S04]  /*22b80*/  FMUL.FTZ R2, R5, R3 ;  /* 0x0000000305027220 */ /* 0x001fc80000410000 */
[-CC-:B------:R-:W-:Y:S01]  /*22b90*/  FFMA.FTZ R200, R168, R3.reuse, -R2.reuse ;  /* 0x00000003a8c87223 */ /* 0x180fe20000010802 */
[-CC-:B------:R-:W-:Y:S01]  /*22ba0*/  FFMA.FTZ R208, R184, R3.reuse, -R2.reuse ;  /* 0x00000003b8d07223 */ /* 0x180fe20000010802 */
[----:B------:R-:W0:Y:S01]  /*22bb0*/  SHFL.BFLY PT, R168, R4, 0x2, 0x1f ;  /* 0x0c401f0004a87f89 */ /* 0x000e2200000e0000 */
        /* <DEDUP_REMOVED lines=10> */
[----:B------:R-:W1:Y:S08]  /*22c60*/  MUFU.EX2 R208, R208 ;  /* 0x000000d000d07308 */ /* 0x000e700000000800 */
[----:B------:R-:W2:Y:S01]  /*22c70*/  MUFU.EX2 R7, R7 ;  /* 0x0000000700077308 */ /* 0x000ea20000000800 */
[----:B0-----:R-:W-:-:S07]  /*22c80*/  FMNMX.FTZ R4, R4, R168, !PT ;  /* 0x000000a804047209 */ /* 0x001fce0007810000 */
[----:B------:R-:W0:Y:S01]  /*22c90*/  MUFU.EX2 R210, R210 ;  /* 0x000000d200d27308 */ /* 0x000e220000000800 */
[----:B-1----:R-:W-:Y:S01]  /*22ca0*/  FFMA.FTZ R13, R0, R13, R208 ;  /* 0x0000000d000d7223 */ /* 0x002fe200000100d0 */
[----:B------:R-:W1:Y:S06]  /*22cb0*/  SHFL.BFLY PT, R168, R4, 0x1, 0x1f ;  /* 0x0c201f0004a87f89 */ /* 0x000e6c00000e0000 */
[----:B------:R-:W3:Y:S01]  /*22cc0*/  MUFU.EX2 R184, R184 ;  /* 0x000000b800b87308 */ /* 0x000ee20000000800 */
[C---:B--2---:R-:W-:Y:S01]  /*22cd0*/  FADD.FTZ R13, R7.reuse, R13 ;  /* 0x0000000d070d7221 */ /* 0x044fe20000010000 */
[----:B------:R-:W-:-:S06]  /*22ce0*/  F2FP.F16.F32.PACK_AB R208, R7, R208 ;  /* 0x000000d007d0723e */ /* 0x000fcc00000000ff */
[----:B------:R-:W-:Y:S08]  /*22cf0*/  MUFU.EX2 R204, R204 ;  /* 0x000000cc00cc7308 */ /* 0x000ff00000000800 */
[----:B------:R-:W-:Y:S01]  /*22d00*/  MUFU.EX2 R10, R10 ;  /* 0x0000000a000a7308 */ /* 0x000fe20000000800 */
[----:B-1----:R-:W-:-:S07]  /*22d10*/  FMNMX.FTZ R4, R4, R168, !PT ;  /* 0x000000a804047209 */ /* 0x002fce0007810000 */
        /* <DEDUP_REMOVED lines=22> */
[-C--:B------:R-:W-:Y:S01]  /*22e80*/  FFMA.FTZ R194, R156, R3.reuse, -R2 ;  /* 0x000000039cc27223 */ /* 0x080fe20000010802 */
[C---:B------:R-:W-:Y:S01]  /*22e90*/  FADD.FTZ R153, -R4.reuse, R6 ;  /* 0x0000000604997221 */ /* 0x040fe20000010100 */
[-C--:B------:R-:W-:Y:S01]  /*22ea0*/  FMUL.FTZ R156, R4, R3.reuse ;  /* 0x00000003049c7220 */ /* 0x080fe20000410000 */
[-C--:B------:R-:W-:Y:S01]  /*22eb0*/  FFMA.FTZ R2, R157, R3.reuse, -R2 ;  /* 0x000000039d027223 */ /* 0x080fe20000010802 */
[----:B------:R1:W-:Y:S01]  /*22ec0*/  @!P1 SYNCS.ARRIVE.TRANS64.RED.A1T0 RZ, [R165+URZ], RZ ;  /* 0x000000ffa5ff99a7 */ /* 0x0003e2000810043f */
[-C--:B------:R-:W-:Y:S01]  /*22ed0*/  FMUL.FTZ R153, R153, R3.reuse ;  /* 0x0000000399997220 */ /* 0x080fe20000410000 */
        /* <DEDUP_REMOVED lines=17> */
[----:B------:R-:W4:Y:S01]  /*22ff0*/  MUFU.EX2 R209, R209 ;  /* 0x000000d100d17308 */ /* 0x000f220000000800 */
[-CC-:B--2---:R-:W-:Y:S01]  /*23000*/  FFMA.FTZ R153, R187, R3.reuse, -R156.reuse ;  /* 0x00000003bb997223 */ /* 0x184fe2000001089c */
[-CC-:B------:R-:W-:Y:S01]  /*23010*/  FFMA.FTZ R162, R154, R3.reuse, -R156.reuse ;  /* 0x000000039aa27223 */ /* 0x180fe2000001089c */
[-CC-:B------:R-:W-:Y:S01]  /*23020*/  FFMA.FTZ R155, R155, R3.reuse, -R156.reuse ;  /* 0x000000039b9b7223 */ /* 0x180fe2000001089c */
[-CC-:B------:R-:W-:Y:S01]  /*23030*/  FFMA.FTZ R158, R158, R3.reuse, -R156.reuse ;  /* 0x000000039e9e7223 */ /* 0x180fe2000001089c */
[----:B------:R-:W-:Y:S01]  /*23040*/  FFMA.FTZ R156, R159, R3, -R156 ;  /* 0x000000039f9c7223 */ /* 0x000fe2000001089c */
[----:B0-----:R-:W-:Y:S01]  /*23050*/  FADD.FTZ R159, R210, R13 ;  /* 0x0000000dd29f7221 */ /* 0x001fe20000010000 */
[----:B-1----:R-:W-:Y:S01]  /*23060*/  @!P1 PRMT R165, RZ, 0x654, R9 ;  /* 0x00000654ffa59816 */ /* 0x002fe20000000009 */
[----:B------:R-:W0:Y:S01]  /*23070*/  MUFU.EX2 R153, R153 ;  /* 0x0000009900997308 */ /* 0x000e220000000800 */
[C---:B---3--:R-:W-:Y:S01]  /*23080*/  F2FP.F16.F32.PACK_AB R210, R184.reuse, R210 ;  /* 0x000000d2b8d2723e */ /* 0x048fe200000000ff */
[----:B------:R-:W-:Y:S01]  /*23090*/  FADD.FTZ R159, R184, R159 ;  /* 0x0000009fb89f7221 */ /* 0x000fe20000010000 */
[----:B------:R1:W-:Y:S05]  /*230a0*/  @!P1 SYNCS.ARRIVE.TRANS64.RED.A1T0 RZ, [R165+URZ], RZ ;  /* 0x000000ffa5ff99a7 */ /* 0x0003ea000810043f */
[----:B------:R-:W2:Y:S01]  /*230b0*/  MUFU.EX2 R211, R211 ;  /* 0x000000d300d37308 */ /* 0x000ea20000000800 */
[----:B----4-:R-:W-:-:S07]  /*230c0*/  FFMA.FTZ R12, R2, R12, R209 ;  /* 0x0000000c020c7223 */ /* 0x010fce00000100d1 */
[----:B------:R-:W3:Y:S01]  /*230d0*/  MUFU.EX2 R164, R164 ;  /* 0x000000a400a47308 */ /* 0x000ee20000000800 */
[C---:B0-----:R-:W-:Y:S01]  /*230e0*/  FADD.FTZ R12, R153.reuse, R12 ;  /* 0x0000000c990c7221 */ /* 0x041fe20000010000 */
[----:B------:R-:W-:-:S06]  /*230f0*/  F2FP.F16.F32.PACK_AB R209, R153, R209 ;  /* 0x000000d199d1723e */ /* 0x000fcc00000000ff */
[----:B------:R-:W0:Y:S01]  /*23100*/  MUFU.EX2 R205, R205 ;  /* 0x000000cd00cd7308 */ /* 0x000e220000000800 */
[----:B--2---:R-:W-:-:S07]  /*23110*/  FADD.FTZ R13, R211, R12 ;  /* 0x0000000cd30d7221 */ /* 0x004fce0000010000 */
[----:B------:R-:W2:Y:S01]  /*23120*/  MUFU.EX2 R157, R157 ;  /* 0x0000009d009d7308 */ /* 0x000ea20000000800 */
[C---:B---3--:R-:W-:Y:S01]  /*23130*/  FADD.FTZ R13, R164.reuse, R13 ;  /* 0x0000000da40d7221 */ /* 0x048fe20000010000 */
[----:B------:R-:W-:-:S06]  /*23140*/  F2FP.F16.F32.PACK_AB R211, R164, R211 ;  /* 0x000000d3a4d3723e */ /* 0x000fcc00000000ff */
[----:B------:R-:W3:Y:S08]  /*23150*/  MUFU.EX2 R207, R207 ;  /* 0x000000cf00cf7308 */ /* 0x000ef00000000800 */
[----:B------:R-:W4:Y:S08]  /*23160*/  MUFU.EX2 R11, R183 ;  /* 0x000000b7000b7308 */ /* 0x000f300000000800 */
[----:B------:R5:W-:Y:S08]  /*23170*/  MUFU.EX2 R12, R163 ;  /* 0x000000a3000c7308 */ /* 0x000bf00000000800 */
[----:B------:R-:W1:Y:S01]  /*23180*/  MUFU.EX2 R201, R201 ;  /* 0x000000c900c97308 */ /* 0x000e620000000800 */
[----:B-----5:R-:W-:Y:S01]  /*23190*/  FADD.FTZ R163, R204, R159 ;  /* 0x0000009fcca37221 */ /* 0x020fe20000010000 */
[----:B0-----:R-:W-:Y:S01]  /*231a0*/  FADD.FTZ R159, R205, R13 ;  /* 0x0000000dcd9f7221 */ /* 0x001fe20000010000 */
[----:B------:R-:W-:-:S02]  /*231b0*/  F2FP.F16.F32.PACK_AB R204, R10, R204 ;  /* 0x000000cc0acc723e */ /* 0x000fc400000000ff */
[----:B------:R-:W-:Y:S01]  /*231c0*/  FADD.FTZ R13, R10, R163 ;  /* 0x000000a30a0d7221 */ /* 0x000fe20000010000 */
[C---:B--2---:R-:W-:Y:S01]  /*231d0*/  FADD.FTZ R159, R157.reuse, R159 ;  /* 0x0000009f9d9f7221 */ /* 0x044fe20000010000 */
[----:B------:R-:W-:Y:S01]  /*231e0*/  F2FP.F16.F32.PACK_AB R205, R157, R205 ;  /* 0x000000cd9dcd723e */ /* 0x000fe200000000ff */
[----:B------:R-:W0:Y:S01]  /*231f0*/  MUFU.EX2 R9, R171 ;  /* 0x000000ab00097308 */ /* 0x000e220000000800 */
[----:B------:R-:W-:Y:S01]  /*23200*/  FADD.FTZ R13, R206, R13 ;  /* 0x0000000dce0d7221 */ /* 0x000fe20000010000 */
[----:B---3--:R-:W-:Y:S01]  /*23210*/  FADD.FTZ R159, R207, R159 ;  /* 0x0000009fcf9f7221 */ /* 0x008fe20000010000 */
[C---:B------:R-:W-:Y:S01]  /*23220*/  F2FP.F16.F32.PACK_AB R206, R14.reuse, R206 ;  /* 0x000000ce0ece723e */ /* 0x040fe200000000ff */
[----:B------:R-:W-:Y:S02]  /*23230*/  IMAD.MOV.U32 R10, RZ, RZ, R216 ;  /* 0x000000ffff0a7224 */ /* 0x000fe400078e00d8 */
[----:B------:R-:W-:Y:S01]  /*23240*/  FADD.FTZ R13, R14, R13 ;  /* 0x0000000d0e0d7221 */ /* 0x000fe20000010000 */
[C---:B----4-:R-:W-:Y:S01]  /*23250*/  FADD.FTZ R159, R11.reuse, R159 ;  /* 0x0000009f0b9f7221 */ /* 0x050fe20000010000 */
[----:B------:R-:W-:Y:S01]  /*23260*/  F2FP.F16.F32.PACK_AB R207, R11, R207 ;  /* 0x000000cf0bcf723e */ /* 0x000fe200000000ff */
[----:B------:R-:W2:Y:S01]  /*23270*/  MUFU.EX2 R203, R203 ;  /* 0x000000cb00cb7308 */ /* 0x000ea20000000800 */
[----:B------:R-:W-:Y:S01]  /*23280*/  FADD.FTZ R13, R200, R13 ;  /* 0x0000000dc80d7221 */ /* 0x000fe20000010000 */
[----:B-1----:R-:W-:Y:S01]  /*23290*/  FADD.FTZ R159, R201, R159 ;  /* 0x0000009fc99f7221 */ /* 0x002fe20000010000 */
[----:B------:R-:W-:-:S02]  /*232a0*/  F2FP.F16.F32.PACK_AB R200, R15, R200 ;  /* 0x000000c80fc8723e */ /* 0x000fc400000000ff */
[----:B------:R-:W-:-:S03]  /*232b0*/  FADD.FTZ R13, R15, R13 ;  /* 0x0000000d0f0d7221 */ /* 0x000fc60000010000 */
        /* <DEDUP_REMOVED lines=26> */
[----:B------:R-:W-:Y:S02]  /*23460*/  F2FP.F16.F32.PACK_AB R199, R7, R199 ;  /* 0x000000c707c7723e */ /* 0x000fe400000000ff */
[----:B------:R-:W-:-:S04]  /*23470*/  MOV R7, R5 ;  /* 0x0000000500077202 */ /* 0x000fc80000000f00 */
        /* <DEDUP_REMOVED lines=19> */
.L_x_2846:
[----:B------:R-:W-:Y:S05]  /*235b0*/  BSYNC B0 ;  /* 0x0000000000007941 */ /* 0x000fea0003800000 */
.L_x_2845:
        /* <DEDUP_REMOVED lines=131> */
.L_x_2858:
[----:B------:R-:W-:Y:S01]  /*23df0*/  IMAD R10, R216, 0x8, R16 ;  /* 0x00000008d80a7824 */ /* 0x000fe200078e0210 */
[----:B------:R-:W-:-:S04]  /*23e00*/  SHF.L.U32 R0, R218, 0x1f, RZ ;  /* 0x0000001fda007819 */ /* 0x000fc800000006ff */
[----:B------:R0:W1:Y:S01]  /*23e10*/  SYNCS.PHASECHK.TRANS64.TRYWAIT P2, [R10+URZ+0x38850], R0 ;  /* 0x038850000a0075a7 */ /* 0x000062000804017f */
[----:B------:R-:W-:Y:S05]  /*23e20*/  @!P0 BRA `(.L_x_2859) ;  /* 0x0000000000048947 */ /* 0x000fea0003800000 */
[----:B------:R-:W-:Y:S01]  /*23e30*/  BPT.TRAP 0x1 ;  /* 0x000000040000795c */ /* 0x000fe20000300000 */
.L_x_2859:
[----:B------:R-:W-:Y:S04]  /*23e40*/  BSSY B0, `(.L_x_2860) ;  /* 0x0000004000007945 */ /* 0x000fe80003800000 */
[----:B-1----:R-:W-:Y:S05]  /*23e50*/  @P2 BRA `(.L_x_2861) ;  /* 0x0000000000082947 */ /* 0x002fea0003800000 */
[----:B------:R-:W1:Y:S02]  /*23e60*/  SYNCS.PHASECHK.TRANS64.TRYWAIT P0, [R10+URZ+0x38850], R0 ;  /* 0x038850000a0075a7 */ /* 0x000e64000800017f */
[----:B-1----:R-:W-:Y:S05]  /*23e70*/  @!P0 BRA `(.L_x_2862) ;  /* 0x00000104003c8947 */ /* 0x002fea0003800000 */
.L_x_2861:
[----:B------:R-:W-:Y:S05]  /*23e80*/  BSYNC B0 ;  /* 0x0000000000007941 */ /* 0x000fea0003800000 */
.L_x_2860:
[----:B------:R-:W-:Y:S01]  /*23e90*/  VIADD R16, R16, 0x400 ;  /* 0x0000040010107836 */ /* 0x000fe20000000000 */
[----:B------:R-:W2:Y:S01]  /*23ea0*/  LDL.LU R11, [R1+0x78] ;  /* 0x00007800010b7983 */ /* 0x000ea20000300800 */
[----:B------:R-:W-:Y:S01]  /*23eb0*/  IMAD.MOV.U32 R7, RZ, RZ, 0x40000040 ;  /* 0x40000040ff077424 */ /* 0x000fe200078e00ff */
[----:B------:R-:W-:Y:S01]  /*23ec0*/  WARPGROUP.ARRIVE ;  /* 0x00000000000079c5 */ /* 0x000fe20000000000 */
[----:B------:R-:W-:Y:S01]  /*23ed0*/  IMAD.MOV.U32 R9, RZ, RZ, 0x40000040 ;  /* 0x40000040ff097424 */ /* 0x000fe200078e00ff */
[----:B------:R-:W-:Y:S01]  /*23ee0*/  SHF.R.U32.HI R16, RZ, 0x4, R16 ;  /* 0x00000004ff107819 */ /* 0x000fe20000011610 */
[----:B01----:R-:W0:Y:S01]  /*23ef0*/  SHFL.BFLY PT, R0, R13, 0x2, 0x1f ;  /* 0x0c401f000d007f89 */ /* 0x003e2200000e0000 */
[----:B------:R-:W-:Y:S01]  /*23f00*/  R2UR UR7, R7 ;  /* 0x00000000070772ca */ /* 0x000fe200000e0000 */
[----:B------:R-:W-:Y:S01]  /*23f10*/  IMAD.MOV.U32 R7, RZ, RZ, 0x40000040 ;  /* 0x40000040ff077424 */ /* 0x000fe200078e00ff */
[----:B------:R-:W-:Y:S01]  /*23f20*/  LOP3.LUT R16, R16, 0x3fff, RZ, 0xc0, !PT ;  /* 0x00003fff10107812 */ /* 0x000fe200078ec0ff */
[----:B------:R-:W-:Y:S01]  /*23f30*/  @!P1 VIADD R10, R10, 0x38860 ;  /* 0x000388600a0a9836 */ /* 0x000fe20000000000 */
[----:B------:R-:W-:Y:S01]  /*23f40*/  MOV R154, 0xff800000 ;  /* 0xff800000009a7802 */ /* 0x000fe20000000f00 */
[----:B------:R-:W-:Y:S01]  /*23f50*/  IMAD.MOV.U32 R153, RZ, RZ, -0x800000 ;  /* 0xff800000ff997424 */ /* 0x000fe200078e00ff */
[----:B------:R-:W-:-:S02]  /*23f60*/  LOP3.LUT R16, R16, 0x2800000, RZ, 0xfc, !PT ;  /* 0x0280000010107812 */ /* 0x000fc400078efcff */
[----:B------:R-:W-:-:S03]  /*23f70*/  @!P1 PRMT R10, RZ, 0x654, R10 ;  /* 0x00000654ff0a9816 */ /* 0x000fc6000000000a */
[C---:B------:R-:W-:Y:S02]  /*23f80*/  IMAD R6, R216.reuse, 0xa00, R16 ;  /* 0x00000a00d8067824 */ /* 0x040fe400078e0210 */
[----:B------:R-:W-:Y:S02]  /*23f90*/  VIADD R216, R216, 0x1 ;  /* 0x00000001d8d87836 */ /* 0x000fe40000000000 */
[C---:B------:R-:W-:Y:S01]  /*23fa0*/  VIADD R8, R6.reuse, 0x80 ;  /* 0x0000008006087836 */ /* 0x040fe20000000000 */
[----:B------:R-:W-:Y:S02]  /*23fb0*/  R2UR UR6, R6 ;  /* 0x00000000060672ca */ /* 0x000fe400000e0000 */
[----:B------:R-:W-:-:S04]  /*23fc0*/  ISETP.NE.AND P2, PT, R216, 0x2, PT ;  /* 0x00000002d800780c */ /* 0x000fc80003f45270 */
[----:B------:R-:W-:Y:S01]  /*23fd0*/  SEL R216, R216, RZ, P2 ;  /* 0x000000ffd8d87207 */ /* 0x000fe20001000000 */
[----:B0-----:R-:W-:-:S05]  /*23fe0*/  FADD.FTZ R0, R0, R13 ;  /* 0x0000000d00007221 */ /* 0x001fca0000010000 */
[----:B------:R-:W0:Y:S01]  /*23ff0*/  SHFL.BFLY PT, R2, R0, 0x1, 0x1f ;  /* 0x0c201f0000027f89 */ /* 0x000e2200000e0000 */
[----:B------:R-:W-:Y:S01]  /*24000*/  HGMMA.64x256x16.F32 R24, R208, gdesc[UR4].tnspB, R24, gsb0 ;  /* 0x43e00004d0187df0 */ /* 0x000fe20008000818 */
[----:B------:R-:W-:Y:S02]  /*24010*/  R2UR UR6, R8 ;  /* 0x00000000080672ca */ /* 0x000fe400000e0000 */
[----:B------:R-:W-:Y:S01]  /*24020*/  R2UR UR7, R9 ;  /* 0x00000000090772ca */ /* 0x000fe200000e0000 */
[----:B------:R-:W-:Y:S01]  /*24030*/  IMAD.MOV.U32 R9, RZ, RZ, 0x40000040 ;  /* 0x40000040ff097424 */ /* 0x000fe200078e00ff */
[----:B------:R-:W-:Y:S01]  /*24040*/  IADD3 R8, R6, 0x100, RZ ;  /* 0x0000010006087810 */ /* 0x000fe20007ffe0ff */
[----:B0-----:R-:W-:-:S05]  /*24050*/  FADD.FTZ R0, R0, R2 ;  /* 0x0000000200007221 */ /* 0x001fca0000010000 */
[----:B------:R-:W-:-:S13]  /*24060*/  FSETP.NE.FTZ.AND P0, PT, R0, RZ, PT ;  /* 0x000000ff0000720b */ /* 0x000fda0003f15000 */
[----:B------:R-:W0:Y:S02]  /*24070*/  @P0 MUFU.LG2 R2, R0 ;  /* 0x0000000000020308 */ /* 0x000e240000000c00 */
[----:B0-----:R-:W-:Y:S01]  /*24080*/  @P0 FMUL.FTZ R2, R2, 0.69314718246459960938 ;  /* 0x3f31721802020820 */ /* 0x001fe20000410000 */
[----:B--2---:R-:W-:Y:S01]  /*24090*/  IADD3 R11, R11, 0x1, RZ ;  /* 0x000000010b0b7810 */ /* 0x004fe20007ffe0ff */
[----:B------:R-:W-:Y:S02]  /*240a0*/  WARPGROUP.DEPBAR.LE gsb0, 0x0 ;  /* 0x00008000000079c5 */ /* 0x000fe40000010000 */
[----:B------:R-:W-:Y:S02]  /*240b0*/  WARPGROUP.ARRIVE ;  /* 0x00000000000079c5 */ /* 0x000fe40000000000 */
[----:B------:R-:W-:Y:S04]  /*240c0*/  STL [R1+0x78], R11 ;  /* 0x0000780b01007387 */ /* 0x000fe80000100800 */
[----:B------:R-:W-:Y:S01]  /*240d0*/  HGMMA.64x256x16.F32 R24, R204, gdesc[UR4].tnspB, R24, gsb0 ;  /* 0x43e00004cc187df0 */ /* 0x000fe20008000818 */
[----:B------:R-:W-:Y:S01]  /*240e0*/  R2UR UR6, R8 ;  /* 0x00000000080672ca */ /* 0x000fe200000e0000 */
[----:B------:R-:W-:Y:S01]  /*240f0*/  VIADD R8, R6, 0x180 ;  /* 0x0000018006087836 */ /* 0x000fe20000000000 */
[----:B------:R-:W-:Y:S01]  /*24100*/  R2UR UR7, R9 ;  /* 0x00000000090772ca */ /* 0x000fe200000e0000 */
[----:B------:R-:W-:-:S02]  /*24110*/  IMAD.MOV.U32 R9, RZ, RZ, 0x40000040 ;  /* 0x40000040ff097424 */ /* 0x000fc400078e00ff */
        /* <DEDUP_REMOVED lines=14> */
[----:B0-----:R-:W-:-:S05]  /*24200*/  FADD.FTZ R6, R6, R12 ;  /* 0x0000000c06067221 */ /* 0x001fca0000010000 */
[----:B------:R-:W0:Y:S02]  /*24210*/  SHFL.BFLY PT, R7, R6, 0x1, 0x1f ;  /* 0x0c201f0006077f89 */ /* 0x000e2400000e0000 */
[----:B0-----:R-:W-:Y:S01]  /*24220*/  FADD.FTZ R6, R6, R7 ;  /* 0x0000000706067221 */ /* 0x001fe20000010000 */
[----:B------:R-:W-:-:S04]  /*24230*/  @P0 FMUL.FTZ R7, R3, 0.69314718246459960938 ;  /* 0x3f31721803070820 */ /* 0x000fc80000410000 */
[----:B------:R-:W-:Y:S01]  /*24240*/  FSETP.NE.FTZ.AND P3, PT, R6, RZ, PT ;  /* 0x000000ff0600720b */ /* 0x000fe20003f75000 */
[----:B------:R-:W-:Y:S01]  /*24250*/  @P0 FFMA.FTZ R154, R7, R5, R2 ;  /* 0x00000005079a0223 */ /* 0x000fe20000010002 */
[----:B------:R-:W-:-:S06]  /*24260*/  IMAD.MOV.U32 R2, RZ, RZ, RZ ;  /* 0x000000ffff027224 */ /* 0x000fcc00078e00ff */
[----:B------:R0:W-:Y:S01]  /*24270*/  @P0 MUFU.RCP R2, R0 ;  /* 0x0000000000020308 */ /* 0x0001e20000001000 */
[----:B------:R-:W-:-:S07]  /*24280*/  PLOP3.LUT P0, PT, PT, PT, PT, 0x8, 0x0 ;  /* 0x000000000000781c */ /* 0x000fce0003f0e170 */
[----:B------:R-:W1:Y:S01]  /*24290*/  @P3 MUFU.LG2 R5, R6 ;  /* 0x0000000600053308 */ /* 0x000e620000000c00 */
[----:B0-----:R-:W-:-:S07]  /*242a0*/  IMAD.MOV.U32 R0, RZ, RZ, RZ ;  /* 0x000000ffff007224 */ /* 0x001fce00078e00ff */
[----:B------:R0:W2:Y:S02]  /*242b0*/  @P3 MUFU.RCP R0, R6 ;  /* 0x0000000600003308 */ /* 0x0000a40000001000 */
[----:B0-----:R-:W-:Y:S01]  /*242c0*/  @P3 FMUL.FTZ R6, R3, 0.69314718246459960938 ;  /* 0x3f31721803063820 */ /* 0x001fe20000410000 */
[----:B------:R-:W-:Y:S01]  /*242d0*/  SEL R3, RZ, 0x1, P2 ;  /* 0x00000001ff037807 */ /* 0x000fe20001000000 */
[----:B-1----:R-:W-:-:S03]  /*242e0*/  @P3 FMUL.FTZ R5, R5, 0.69314718246459960938 ;  /* 0x3f31721805053820 */ /* 0x002fc60000410000 */
        /* <DEDUP_REMOVED lines=135> */
.L_x_2745:
        /* <DEDUP_REMOVED lines=18> */
[----:B------:R-:W4:Y:S01]  /*24c80*/  LDL.LU R155, [R1+0x74] ;  /* 0x00007400019b7983 */ /* 0x000f220000300800 */
[----:B------:R-:W-:-:S02]  /*24c90*/  F2FP.F16.F32.PACK_AB R14, R37, R36 ;  /* 0x00000024250e723e */ /* 0x000fc400000000ff */
[----:B------:R-:W-:Y:S01]  /*24ca0*/  F2FP.F16.F32.PACK_AB R15, R39, R38 ;  /* 0x00000026270f723e */ /* 0x000fe200000000ff */
[----:B-----5:R-:W4:Y:S01]  /*24cb0*/  LDL.LU R152, [R1+0x68] ;  /* 0x0000680001987983 */ /* 0x020f220000300800 */
[----:B------:R-:W-:Y:S02]  /*24cc0*/  MOV R2, R16 ;  /* 0x0000001000027202 */ /* 0x000fe40000000f00 */
[----:B---3--:R-:W-:Y:S01]  /*24cd0*/  MOV R3, R0 ;  /* 0x0000000000037202 */ /* 0x008fe20000000f00 */
[----:B------:R-:W-:Y:S02]  /*24ce0*/  BAR.SYNC.DEFER_BLOCKING 0x1, 0x100 ;  /* 0x0044000000007b1d */ /* 0x000fe40000010000 */
[----:B--2---:R-:W-:-:S03]  /*24cf0*/  IMAD.WIDE R20, R8, 0x2, R2 ;  /* 0x0000000208147825 */ /* 0x004fc600078e0202 */
        /* <DEDUP_REMOVED lines=159> */
[----:B-1----:R-:W-:Y:S01]  /*256f0*/  LOP3.LUT R4, R0, 0x380, RZ, 0xc0, !PT ;  /* 0x0000038000047812 */ /* 0x002fe200078ec0ff */
[----:B------:R-:W-:Y:S01]  /*25700*/  IMAD.X R21, RZ, RZ, R21, P0 ;  /* 0x000000ffff157224 */ /* 0x000fe200000e0615 */
[----:B----4-:R-:W-:Y:S02]  /*25710*/  IADD3 R10, P0, R156, UR6, RZ ;  /* 0x000000069c0a7c10 */ /* 0x010fe4000ff1e0ff */
[----:B------:R-:W-:Y:S02]  /*25720*/  SHF.R.U64 R4, R4, 0x3, RZ ;  /* 0x0000000304047819 */ /* 0x000fe400000012ff */
[----:B------:R-:W-:Y:S02]  /*25730*/  IADD3.X R11, R155, UR7, RZ, P0, !PT ;  /* 0x000000079b0b7c10 */ /* 0x000fe400087fe4ff */
[----:B------:R-:W-:Y:S02]  /*25740*/  ISETP.NE.U32.AND P0, PT, RZ, UR4, PT ;  /* 0x00000004ff007c0c */ /* 0x000fe4000bf05070 */
[----:B------:R-:W-:-:S02]  /*25750*/  LOP3.LUT R20, R4, R0, RZ, 0x3c, !PT ;  /* 0x0000000004147212 */ /* 0x000fc400078e3cff */
[----:B------:R-:W-:Y:S02]  /*25760*/  ISETP.NE.AND.EX P0, PT, RZ, UR5, PT, P0 ;  /* 0x00000005ff007c0c */ /* 0x000fe4000bf05300 */
[----:B------:R-:W-:Y:S02]  /*25770*/  MOV R20, R20 ;  /* 0x0000001400147202 */ /* 0x000fe40000000f00 */
[----:B------:R-:W-:Y:S02]  /*25780*/  F2FP.F16.F32.PACK_AB R12, R145, R144 ;  /* 0x00000090910c723e */ /* 0x000fe400000000ff */
[----:B------:R-:W-:Y:S02]  /*25790*/  F2FP.F16.F32.PACK_AB R13, R147, R146 ;  /* 0x00000092930d723e */ /* 0x000fe400000000ff */
[----:B------:R-:W-:Y:S02]  /*257a0*/  F2FP.F16.F32.PACK_AB R14, R149, R148 ;  /* 0x00000094950e723e */ /* 0x000fe400000000ff */
[----:B------:R-:W-:-:S05]  /*257b0*/  F2FP.F16.F32.PACK_AB R15, R151, R150 ;  /* 0x00000096970f723e */ /* 0x000fca00000000ff */
[----:B------:R1:W-:Y:S01]  /*257c0*/  STSM.16.M88.4 [R20], R12 ;  /* 0x0000000c14007844 */ /* 0x0003e20000000200 */
[----:B------:R-:W-:Y:S01]  /*257d0*/  IMAD.MOV.U32 R21, RZ, RZ, 0x9b8 ;  /* 0x000009b8ff157424 */ /* 0x000fe200078e00ff */
[----:B------:R-:W-:Y:S01]  /*257e0*/  BAR.SYNC.DEFER_BLOCKING 0x1, 0x100 ;  /* 0x0044000000007b1d */ /* 0x000fe20000010000 */
[----:B-1----:R-:W-:-:S05]  /*257f0*/  @P0 IADD3 R12, P2, R156, UR4, RZ ;  /* 0x000000049c0c0c10 */ /* 0x002fca000ff5e0ff */
[----:B------:R-:W-:Y:S01]  /*25800*/  ULDC UR4, c[0x0][0xa88] ;  /* 0x0002a20000047ab9 */ /* 0x000fe20000000800 */
[----:B------:R-:W-:Y:S01]  /*25810*/  @P0 IADD3.X R13, R155, UR5, RZ, P2, !PT ;  /* 0x000000059b0d0c10 */ /* 0x000fe200097fe4ff */
[----:B------:R-:W-:Y:S01]  /*25820*/  IMAD.U32 R0, RZ, RZ, UR4 ;  /* 0x00000004ff007e24 */ /* 0x000fe2000f8e00ff */
[----:B------:R-:W-:Y:S01]  /*25830*/  ISETP.NE.AND P2, PT, R152, RZ, PT ;  /* 0x000000ff9800720c */ /* 0x000fe20003f45270 */
[----:B------:R-:W-:-:S03]  /*25840*/  ULDC UR4, c[0x0][0xad4] ;  /* 0x0002b50000047ab9 */ /* 0x000fc60000000800 */
[----:B------:R-:W-:-:S04]  /*25850*/  SEL R4, R152, UR4, P2 ;  /* 0x0000000498047c07 */ /* 0x000fc80009000000 */
[----:B------:R-:W-:Y:S01]  /*25860*/  ISETP.GT.AND P2, PT, R4, 0x1, PT ;  /* 0x000000010400780c */ /* 0x000fe20003f44270 */
[----:B------:R-:W-:Y:S02]  /*25870*/  ULDC.64 UR8, c[0x0][0x208] ;  /* 0x0000820000087ab9 */ /* 0x000fe40000000a00 */
[----:B------:R1:W5:Y:S01]  /*25880*/  @P0 LDG.E R0, desc[UR8][R12.64] ;  /* 0x000000080c000981 */ /* 0x000362000c1e1900 */
[----:B------:R-:W-:-:S04]  /*25890*/  SEL R21, R21, 0x978, P2 ;  /* 0x0000097815157807 */ /* 0x000fc80001000000 */
[----:B------:R2:W3:Y:S08]  /*258a0*/  LDC.64 R14, c[0x0][R21+0x220] ;  /* 0x00008800150e7b82 */ /* 0x0004f00000000a00 */
[----:B-1----:R2:W1:Y:S01]  /*258b0*/  LDC.64 R12, c[0x0][R21+0x218] ;  /* 0x00008600150c7b82 */ /* 0x0024620000000a00 */
[----:B------:R-:W-:-:S04]  /*258c0*/  ISETP.NE.U32.AND P1, PT, RZ, UR6, PT ;  /* 0x00000006ff007c0c */ /* 0x000fc8000bf25070 */
[----:B------:R-:W-:Y:S02]  /*258d0*/  ISETP.NE.AND.EX P1, PT, RZ, UR7, PT, P1 ;  /* 0x00000007ff007c0c */ /* 0x000fe4000bf25310 */
[----:B------:R-:W-:-:S11]  /*258e0*/  MOV R9, RZ ;  /* 0x000000ff00097202 */ /* 0x000fd60000000f00 */
[----:B------:R2:W5:Y:S01]  /*258f0*/  @P1 LDG.E R9, desc[UR8][R10.64] ;  /* 0x000000080a091981 */ /* 0x000562000c1e1900 */
[----:B------:R-:W-:Y:S05]  /*25900*/  @P0 BRA `(.L_x_2865) ;  /* 0x0000000000140947 */ /* 0x000fea0003800000 */
[----:B------:R-:W-:Y:S05]  /*25910*/  @!P1 BRA `(.L_x_2865) ;  /* 0x0000000000109947 */ /* 0x000fea0003800000 */
[----:B------:R-:W-:Y:S02]  /*25920*/  ULDC.64 UR4, c[0x0][0x208] ;  /* 0x0000820000047ab9 */ /* 0x000fe40000000a00 */
[----:B-----5:R-:W4:Y:S04]  /*25930*/  LDG.E R0, desc[UR4][R10.64] ;  /* 0x000000040a007981 */ /* 0x020f28000c1e1900 */
[----:B--2---:R-:W4:Y:S02]  /*25940*/  LDG.E R10, desc[UR4][R10.64+0x4] ;  /* 0x000004040a0a7981 */ /* 0x004f24000c1e1900 */
[----:B----4-:R-:W-:-:S07]  /*25950*/  IMAD.IADD R0, R10, 0x1, -R0 ;  /* 0x000000010a007824 */ /* 0x010fce00078e0a00 */
.L_x_2865:
[----:B------:R-:W4:Y:S01]  /*25960*/  LDL.LU R8, [R1+0x6c] ;  /* 0x00006c0001087983 */ /* 0x000f220000300800 */
[----:B------:R-:W0:Y:S03]  /*25970*/  LDC R157, c[0x0][0xbe8] ;  /* 0x0002fa00ff9d7b82 */ /* 0x000e260000000800 */
[----:B------:R-:W3:Y:S04]  /*25980*/  LDL.LU R4, [R1+0x8c] ;  /* 0x00008c0001047983 */ /* 0x000ee80000300800 */
[----:B------:R-:W3:Y:S01]  /*25990*/  LDL R158, [R1+0x88] ;  /* 0x00008800019e7983 */ /* 0x000ee20000100800 */
[----:B--2---:R-:W2:Y:S01]  /*259a0*/  LDC.64 R10, c[0x0][R21+0x228] ;  /* 0x00008a00150a7b82 */ /* 0x004ea20000000a00 */
[----:B------:R-:W-:-:S02]  /*259b0*/  ISETP.NE.U32.AND P0, PT, RZ, UR6, PT ;  /* 0x00000006ff007c0c */ /* 0x000fc4000bf05070 */
[----:B------:R-:W2:Y:S02]  /*259c0*/  LDL R160, [R1+0xb8] ;  /* 0x0000b80001a07983 */ /* 0x000ea40000100800 */
[----:B------:R-:W-:Y:S02]  /*259d0*/  ISETP.NE.AND.EX P0, PT, RZ, UR7, PT, P0 ;  /* 0x00000007ff007c0c */ /* 0x000fe4000bf05300 */
[----:B------:R-:W2:Y:S01]  /*259e0*/  LDL R159, [R1+0xa4] ;  /* 0x0000a400019f7983 */ /* 0x000ea20000100800 */
[----:B0-----:R-:W-:Y:S01]  /*259f0*/  ISETP.NE.AND P1, PT, R157, 0x1, PT ;  /* 0x000000019d00780c */ /* 0x001fe20003f25270 */
[-C--:B-1----:R-:W-:Y:S02]  /*25a00*/  IMAD R20, R13, R237.reuse, RZ ;  /* 0x000000ed0d147224 */ /* 0x082fe400078e02ff */
[----:B------:R-:W-:-:S10]  /*25a10*/  IMAD.WIDE.U32 R12, R12, R237, RZ ;  /* 0x000000ed0c0c7225 */ /* 0x000fd400078e00ff */
[----:B------:R-:W0:Y:S08]  /*25a20*/  @P1 LDC R155, c[0x0][0xbec] ;  /* 0x0002fb00ff9b1b82 */ /* 0x000e300000000800 */
[----:B------:R-:W1:Y:S01]  /*25a30*/  @P1 LDC R156, c[0x0][0xbf0] ;  /* 0x0002fc00ff9c1b82 */ /* 0x000e620000000800 */
[----:B------:R-:W-:Y:S02]  /*25a40*/  IMAD.IADD R20, R13, 0x1, R20 ;  /* 0x000000010d147824 */ /* 0x000fe400078e0214 */
[----:B-----5:R-:W-:Y:S01]  /*25a50*/  IMAD R0, R0, R157, RZ ;  /* 0x0000009d00007224 */ /* 0x020fe200078e02ff */
[----:B------:R-:W-:Y:S01]  /*25a60*/  ULDC.64 UR4, c[0x0][0x208] ;  /* 0x0000820000047ab9 */ /* 0x000fe20000000a00 */
[----:B----4-:R-:W-:-:S02]  /*25a70*/  SEL R8, R8, RZ, !P0 ;  /* 0x000000ff08087207 */ /* 0x010fc40004000000 */
[----:B---3--:R-:W-:-:S03]  /*25a80*/  SEL R4, R4, RZ, !P0 ;  /* 0x000000ff04047207 */ /* 0x008fc60004000000 */
[----:B------:R-:W-:-:S04]  /*25a90*/  IMAD R15, R15, R8, RZ ;  /* 0x000000080f0f7224 */ /* 0x000fc800078e02ff */
[C---:B------:R-:W-:Y:S02]  /*25aa0*/  IMAD R4, R14.reuse, R4, R15 ;  /* 0x000000040e047224 */ /* 0x040fe400078e020f */
[----:B------:R-:W-:-:S04]  /*25ab0*/  IMAD.WIDE.U32 R14, R14, R8, RZ ;  /* 0x000000080e0e7225 */ /* 0x000fc800078e00ff */
[----:B------:R-:W-:Y:S01]  /*25ac0*/  IMAD.IADD R15, R15, 0x1, R4 ;  /* 0x000000010f0f7824 */ /* 0x000fe200078e0204 */
[--C-:B------:R-:W-:Y:S02]  /*25ad0*/  IADD3 R14, P0, P3, R14, R12, R9.reuse ;  /* 0x0000000c0e0e7210 */ /* 0x100fe40007b1e009 */
[----:B------:R-:W-:Y:S02]  /*25ae0*/  SHF.R.S32.HI R4, RZ, 0x1f, R9 ;  /* 0x0000001fff047819 */ /* 0x000fe40000011409 */
[----:B------:R-:W-:Y:S02]  /*25af0*/  SEL R12, R158, RZ, P2 ;  /* 0x000000ff9e0c7207 */ /* 0x000fe40001000000 */
[----:B------:R-:W-:Y:S02]  /*25b00*/  IADD3.X R15, R15, R20, R4, P0, P3 ;  /* 0x000000140f0f7210 */ /* 0x000fe400007e6404 */
[----:B------:R-:W-:Y:S01]  /*25b10*/  IADD3 R20, R235, R231, RZ ;  /* 0x000000e7eb147210 */ /* 0x000fe20007ffe0ff */
[----:B--2---:R-:W-:-:S02]  /*25b20*/  IMAD R152, R11, R12, RZ ;  /* 0x0000000c0b987224 */ /* 0x004fc400078e02ff */
[----:B------:R-:W-:-:S04]  /*25b30*/  IMAD.WIDE.U32 R12, R10, R12, RZ ;  /* 0x0000000c0a0c7225 */ /* 0x000fc800078e00ff */
[----:B0-----:R-:W-:-:S04]  /*25b40*/  @P1 IMAD.HI.U32 R10, R20, R155, RZ ;  /* 0x0000009b140a1227 */ /* 0x001fc800078e00ff */
[----:B------:R-:W-:Y:S01]  /*25b50*/  IMAD.MOV.U32 R155, RZ, RZ, R20 ;  /* 0x000000ffff9b7224 */ /* 0x000fe200078e0014 */
[----:B-1----:R-:W-:Y:S02]  /*25b60*/  @P1 SHF.R.U32.HI R155, RZ, R156, R10 ;  /* 0x0000009cff9b1219 */ /* 0x002fe4000001160a */
[----:B------:R0:W1:Y:S03]  /*25b70*/  LDC.64 R10, c[0x0][R21+0x210] ;  /* 0x00008400150a7b82 */ /* 0x0000660000000a00 */
[----:B0-----:R-:W-:-:S04]  /*25b80*/  IMAD.MOV R21, RZ, RZ, -R155 ;  /* 0x000000ffff157224 */ /* 0x001fc800078e0a9b */
[----:B------:R-:W-:Y:S01]  /*25b90*/  IMAD R21, R157, R21, R20 ;  /* 0x000000159d157224 */ /* 0x000fe200078e0214 */
[----:B------:R-:W-:Y:S01]  /*25ba0*/  IADD3 R12, P0, P3, R155, R14, R12 ;  /* 0x0000000e9b0c7210 */ /* 0x000fe20007b1e00c */
[----:B------:R-:W-:Y:S01]  /*25bb0*/  IMAD.IADD R152, R13, 0x1, R152 ;  /* 0x000000010d987824 */ /* 0x000fe200078e0298 */
[----:B------:R-:W-:Y:S02]  /*25bc0*/  SHF.R.S32.HI R13, RZ, 0x1f, R155 ;  /* 0x0000001fff0d7819 */ /* 0x000fe4000001149b */
[----:B------:R-:W-:Y:S02]  /*25bd0*/  SHF.R.S32.HI R14, RZ, 0x1f, R21 ;  /* 0x0000001fff0e7819 */ /* 0x000fe40000011415 */
[----:B------:R-:W-:Y:S01]  /*25be0*/  IADD3.X R13, R13, R15, R152, P0, P3 ;  /* 0x0000000f0d0d7210 */ /* 0x000fe200007e6498 */
[----:B-1----:R-:W-:-:S04]  /*25bf0*/  IMAD R11, R11, R21, RZ ;  /* 0x000000150b0b7224 */ /* 0x002fc800078e02ff */
[C---:B------:R-:W-:Y:S02]  /*25c00*/  IMAD R11, R10.reuse, R14, R11 ;  /* 0x0000000e0a0b7224 */ /* 0x040fe400078e020b */
[----:B------:R-:W0:Y:S01]  /*25c10*/  LDC.64 R14, c[0x0][0xba8] ;  /* 0x0002ea00ff0e7b82 */ /* 0x000e220000000a00 */
[----:B------:R-:W-:-:S07]  /*25c20*/  IMAD.WIDE.U32 R12, R10, R21, R12 ;  /* 0x000000150a0c7225 */ /* 0x000fce00078e000c */
[----:B0-----:R-:W0:Y:S08]  /*25c30*/  @!P2 LDC R14, c[0x0][0xb50] ;  /* 0x0002d400ff0eab82 */ /* 0x001e300000000800 */
[----:B------:R-:W1:Y:S01]  /*25c40*/  @!P2 LDC R15, c[0x0][0xb54] ;  /* 0x0002d500ff0fab82 */ /* 0x000e620000000800 */
[----:B------:R-:W-:Y:S01]  /*25c50*/  IMAD.IADD R11, R13, 0x1, R11 ;  /* 0x000000010d0b7824 */ /* 0x000fe200078e020b */
[----:B0-----:R-:W-:-:S04]  /*25c60*/  LEA R14, P0, R12, R14, 0x2 ;  /* 0x0000000e0c0e7211 */ /* 0x001fc800078010ff */
[----:B-1----:R-:W-:Y:S01]  /*25c70*/  LEA.HI.X R15, R12, R15, R11, 0x2, P0 ;  /* 0x0000000f0c0f7211 */ /* 0x002fe200000f140b */
[----:B------:R-:W-:Y:S04]  /*25c80*/  SHFL.IDX PT, R10, R14, RZ, 0x1c1f ;  /* 0x001c1fff0e0a7589 */ /* 0x000fe800000e0000 */
[----:B------:R-:W0:Y:S04]  /*25c90*/  SHFL.IDX PT, R11, R15, RZ, 0x1c1f ;  /* 0x001c1fff0f0b7589 */ /* 0x000e2800000e0000 */
[----:B------:R-:W-:Y:S04]  /*25ca0*/  SHFL.IDX PT, R12, R14, 0x1, 0x1c1f ;  /* 0x003c1f000e0c7f89 */ /* 0x000fe800000e0000 */
[----:B------:R1:W2:Y:S01]  /*25cb0*/  SHFL.IDX PT, R13, R15, 0x1, 0x1c1f ;  /* 0x003c1f000f0d7f89 */ /* 0x0002a200000e0000 */
[----:B------:R-:W-:Y:S01]  /*25cc0*/  LOP3.LUT P0, RZ, R159, 0x3, RZ, 0xc0, !PT ;  /* 0x000000039fff7812 */ /* 0x000fe2000780c0ff */
[----:B-1----:R-:W-:-:S05]  /*25cd0*/  IMAD.IADD R15, R160, 0x1, R231 ;  /* 0x00000001a00f7824 */ /* 0x002fca00078e02e7 */
[C---:B------:R-:W-:Y:S02]  /*25ce0*/  IADD3 R14, R15.reuse, 0x8, RZ ;  /* 0x000000080f0e7810 */ /* 0x040fe40007ffe0ff */
[-C--:B------:R-:W-:Y:S02]  /*25cf0*/  ISETP.GE.OR P3, PT, R15, R0.reuse, P0 ;  /* 0x000000000f00720c */ /* 0x080fe40000766670 */
[----:B------:R-:W-:-:S11]  /*25d00*/  ISETP.GE.OR P0, PT, R14, R0, P0 ;  /* 0x000000000e00720c */ /* 0x000fd60000706670 */
[----:B0-----:R0:W-:Y:S04]  /*25d10*/  @!P3 ST.E desc[UR4][R10.64], R154 ;  /* 0x0000009a0a00b985 */ /* 0x0011e8000c101904 */
[----:B--2---:R0:W-:Y:S01]  /*25d20*/  @!P0 ST.E desc[UR4][R12.64], R153 ;  /* 0x000000990c008985 */ /* 0x0041e2000c101904 */
[----:B------:R-:W-:Y:S05]  /*25d30*/  @P2 BRA `(.L_x_2866) ;  /* 0x0000000c00f02947 */ /* 0x000fea0003800000 */
[----:B------:R-:W0:Y:S01]  /*25d40*/  LDL R159, [R1+0x60] ;  /* 0x00006000019f7983 */ /* 0x000e220000100800 */
[----:B------:R-:W-:Y:S01]  /*25d50*/  IMAD.SHL.U32 R160, R212, 0x40, RZ ;  /* 0x00000040d4a07824 */ /* 0x000fe200078e00ff */
[----:B------:R-:W1:Y:S02]  /*25d60*/  @P1 LDC R21, c[0x0][0xbec] ;  /* 0x0002fb00ff151b82 */ /* 0x000e640000000800 */
[----:B------:R2:W5:Y:S04]  /*25d70*/  LDL R89, [R1+0xa0] ;  /* 0x0000a00001597983 */ /* 0x0005680000100800 */
[----:B------:R2:W5:Y:S01]  /*25d80*/  LDL R88, [R1+0x7c] ;  /* 0x00007c0001587983 */ /* 0x0005620000100800 */
[----:B------:R-:W-:Y:S01]  /*25d90*/  ULDC.64 UR4, c[0x0][0x208] ;  /* 0x0000820000047ab9 */ /* 0x000fe20000000a00 */
[----:B------:R-:W3:Y:S02]  /*25da0*/  @P1 LDC R85, c[0x0][0xbf0] ;  /* 0x0002fc00ff551b82 */ /* 0x000ee40000000800 */
[----:B------:R2:W5:Y:S04]  /*25db0*/  LDL R87, [R1+0x84] ;  /* 0x0000840001577983 */ /* 0x0005680000100800 */
[----:B------:R2:W5:Y:S01]  /*25dc0*/  LDL R86, [R1+0x80] ;  /* 0x0000800001567983 */ /* 0x0005620000100800 */
[----:B------:R-:W-:Y:S01]  /*25dd0*/  BSSY B1, `(.L_x_2867) ;  /* 0x00000aa000017945 */ /* 0x000fe20003800000 */
[----:B0-----:R-:W-:-:S04]  /*25de0*/  IMAD R11, R159, 0x8, R160 ;  /* 0x000000089f0b7824 */ /* 0x001fc800078e02a0 */
[----:B------:R-:W-:-:S03]  /*25df0*/  IMAD.WIDE R2, R11, 0x2, R2 ;  /* 0x000000020b027825 */ /* 0x000fc600078e0202 */
        /* <DEDUP_REMOVED lines=45> */
[----:B------:R-:W-:Y:S01]  /*260d0*/  IADD3.X R37, RZ, R3, RZ, P0, !PT ;  /* 0x00000003ff257210 */ /* 0x000fe200007fe4ff */
[----:B------:R-:W5:Y:S01]  /*260e0*/  LD.E.128 R40, desc[UR4][R40.64] ;  /* 0x0000000428287980 */ /* 0x000f62000c101d00 */
        /* <DEDUP_REMOVED lines=10> */
[C---:B------:R-:W-:Y:S02]  /*26190*/  LOP3.LUT R13, R2.reuse, 0x380, RZ, 0xc0, !PT ;  /* 0x00000380020d7812 */ /* 0x040fe400078ec0ff */
[----:B------:R-:W-:Y:S01]  /*261a0*/  IADD3 R11, P2, R2, 0xf000, RZ ;  /* 0x0000f000020b7810 */ /* 0x000fe20007f5e0ff */
[----:B------:R-:W5:Y:S01]  /*261b0*/  LD.E.128 R52, desc[UR4][R52.64] ;  /* 0x0000000434347980 */ /* 0x000f62000c101d00 */
[----:B------:R-:W-:-:S02]  /*261c0*/  LOP3.LUT R60, R61, 0x380, RZ, 0xc0, !PT ;  /* 0x000003803d3c7812 */ /* 0x000fc400078ec0ff */
[----:B------:R-:W-:Y:S01]  /*261d0*/  LOP3.LUT R64, R65, 0x380, RZ, 0xc0, !PT ;  /* 0x0000038041407812 */ /* 0x000fe200078ec0ff */
[----:B------:R-:W5:Y:S01]  /*261e0*/  LD.E.128 R56, desc[UR4][R56.64] ;  /* 0x0000000438387980 */ /* 0x000f62000c101d00 */
[----:B------:R-:W-:Y:S02]  /*261f0*/  LOP3.LUT R68, R69, 0x380, RZ, 0xc0, !PT ;  /* 0x0000038045447812 */ /* 0x000fe400078ec0ff */
[----:B------:R-:W-:Y:S02]  /*26200*/  LOP3.LUT R72, R73, 0x380, RZ, 0xc0, !PT ;  /* 0x0000038049487812 */ /* 0x000fe400078ec0ff */
[----:B------:R-:W-:Y:S02]  /*26210*/  LOP3.LUT R76, R77, 0x380, RZ, 0xc0, !PT ;  /* 0x000003804d4c7812 */ /* 0x000fe400078ec0ff */
[----:B------:R-:W-:Y:S02]  /*26220*/  SHF.R.U64 R13, R13, 0x3, RZ ;  /* 0x000000030d0d7819 */ /* 0x000fe400000012ff */
[----:B------:R-:W-:-:S02]  /*26230*/  LOP3.LUT R10, R11, 0x380, RZ, 0xc0, !PT ;  /* 0x000003800b0a7812 */ /* 0x000fc400078ec0ff */
[----:B------:R-:W-:Y:S02]  /*26240*/  SHF.R.U64 R60, R60, 0x3, RZ ;  /* 0x000000033c3c7819 */ /* 0x000fe400000012ff */
[----:B------:R-:W-:Y:S02]  /*26250*/  SHF.R.U64 R64, R64, 0x3, RZ ;  /* 0x0000000340407819 */ /* 0x000fe400000012ff */
[----:B------:R-:W-:Y:S02]  /*26260*/  SHF.R.U64 R68, R68, 0x3, RZ ;  /* 0x0000000344447819 */ /* 0x000fe400000012ff */
[----:B------:R-:W-:Y:S02]  /*26270*/  SHF.R.U64 R72, R72, 0x3, RZ ;  /* 0x0000000348487819 */ /* 0x000fe400000012ff */
[----:B------:R-:W-:Y:S02]  /*26280*/  SHF.R.U64 R76, R76, 0x3, RZ ;  /* 0x000000034c4c7819 */ /* 0x000fe400000012ff */
[----:B------:R-:W-:-:S02]  /*26290*/  LOP3.LUT R12, R13, R2, RZ, 0x3c, !PT ;  /* 0x000000020d0c7212 */ /* 0x000fc400078e3cff */
[----:B------:R-:W-:Y:S01]  /*262a0*/  SHF.R.U64 R2, R10, 0x3, RZ ;  /* 0x000000030a027819 */ /* 0x000fe200000012ff */
[--C-:B------:R-:W-:Y:S01]  /*262b0*/  IMAD.X R81, RZ, RZ, R3.reuse, P2 ;  /* 0x000000ffff517224 */ /* 0x100fe200010e0603 */
        /* <DEDUP_REMOVED lines=9> */
[-C--:B------:R-:W-:Y:S01]  /*26350*/  IADD3.X R61, RZ, R3.reuse, RZ, P0, !PT ;  /* 0x00000003ff3d7210 */ /* 0x080fe200007fe4ff */
[----:B------:R-:W5:Y:S01]  /*26360*/  LD.E.128 R64, desc[UR4][R64.64] ;  /* 0x0000000440407980 */ /* 0x000f62000c101d00 */
[----:B------:R-:W-:-:S02]  /*26370*/  MOV R13, R3 ;  /* 0x00000003000d7202 */ /* 0x000fc40000000f00 */
[----:B------:R-:W-:Y:S01]  /*26380*/  LOP3.LUT R80, R2, R11, RZ, 0x3c, !PT ;  /* 0x0000000b02507212 */ /* 0x000fe200078e3cff */
        /* <DEDUP_REMOVED lines=16> */
[----:B------:R-:W-:Y:S01]  /*26490*/  ULDC.64 UR4, c[0x0][0xae8] ;  /* 0x0002ba0000047ab9 */ /* 0x000fe20000000a00 */
[----:B------:R-:W-:Y:S02]  /*264a0*/  IMAD R4, R159, 0x20, R212 ;  /* 0x000000209f047824 */ /* 0x000fe400078e02d4 */
[----:B------:R-:W-:Y:S02]  /*264b0*/  IMAD.IADD R3, R3, 0x1, R11 ;  /* 0x0000000103037824 */ /* 0x000fe400078e020b */
[----:B------:R-:W-:Y:S02]  /*264c0*/  IMAD.IADD R10, R231, 0x1, R4 ;  /* 0x00000001e70a7824 */ /* 0x000fe400078e0204 */
[----:B------:R-:W-:Y:S01]  /*264d0*/  IMAD.WIDE.U32 R2, R237, UR4, R2 ;  /* 0x00000004ed027c25 */ /* 0x000fe2000f8e0002 */
[----:B------:R-:W-:-:S03]  /*264e0*/  SHF.R.S32.HI R11, RZ, 0x1f, R8 ;  /* 0x0000001fff0b7819 */ /* 0x000fc60000011408 */
[----:B-1----:R-:W-:-:S04]  /*264f0*/  @P1 IMAD.HI.U32 R4, R10, R21, RZ ;  /* 0x000000150a041227 */ /* 0x002fc800078e00ff */
[----:B------:R-:W-:Y:S01]  /*26500*/  IMAD R3, R237, UR5, R3 ;  /* 0x00000005ed037c24 */ /* 0x000fe2000f8e0203 */
[----:B------:R-:W-:Y:S01]  /*26510*/  ULDC.64 UR4, c[0x0][0xaf0] ;  /* 0x0002bc0000047ab9 */ /* 0x000fe20000000a00 */
[----:B------:R-:W-:Y:S01]  /*26520*/  IMAD.MOV.U32 R9, RZ, RZ, R10 ;  /* 0x000000ffff097224 */ /* 0x000fe200078e000a */
[----:B---3--:R-:W-:Y:S01]  /*26530*/  @P1 SHF.R.U32.HI R9, RZ, R85, R4 ;  /* 0x00000055ff091219 */ /* 0x008fe20000011604 */
[----:B------:R-:W-:Y:S02]  /*26540*/  IMAD R11, R11, UR4, RZ ;  /* 0x000000040b0b7c24 */ /* 0x000fe4000f8e02ff */
[----:B------:R-:W-:Y:S01]  /*26550*/  IMAD.WIDE.U32 R2, R8, UR4, R2 ;  /* 0x0000000408027c25 */ /* 0x000fe2000f8e0002 */
[----:B------:R-:W-:-:S03]  /*26560*/  SHF.R.S32.HI R4, RZ, 0x1f, R9 ;  /* 0x0000001fff047819 */ /* 0x000fc60000011409 */
[----:B------:R-:W-:Y:S01]  /*26570*/  IMAD R11, R8, UR5, R11 ;  /* 0x00000005080b7c24 */ /* 0x000fe2000f8e020b */
[----:B------:R-:W-:Y:S01]  /*26580*/  ULDC.64 UR4, c[0x0][0xae0] ;  /* 0x0002b80000047ab9 */ /* 0x000fe20000000a00 */
        /* <DEDUP_REMOVED lines=11> */
[C---:B------:R-:W-:Y:S02]  /*26640*/  IMAD R11, R157.reuse, UR5, R4 ;  /* 0x000000059d0b7c24 */ /* 0x040fe4000f8e0204 */
[----:B------:R-:W-:Y:S01]  /*26650*/  IMAD.WIDE.U32 R2, R157, UR4, R2 ;  /* 0x000000049d027c25 */ /* 0x000fe2000f8e0002 */
[----:B------:R-:W-:Y:S01]  /*26660*/  ISETP.GE.AND P2, PT, R231, R0, PT ;  /* 0x00000000e700720c */ /* 0x000fe20003f46270 */
[----:B------:R-:W-:-:S02]  /*26670*/  ULDC.64 UR4, c[0x0][0xa80] ;  /* 0x0002a00000047ab9 */ /* 0x000fc40000000a00 */
[----:B------:R-:W-:Y:S01]  /*26680*/  VIADD R8, R16, 0x38820 ;  /* 0x0003882010087836 */ /* 0x000fe20000000000 */
[----:B------:R-:W-:Y:S01]  /*26690*/  IADD3 R3, R3, R11, RZ ;  /* 0x0000000b03037210 */ /* 0x000fe20007ffe0ff */
[----:B------:R-:W-:Y:S01]  /*266a0*/  VIADD R9, R231, 0x20 ;  /* 0x00000020e7097836 */ /* 0x000fe20000000000 */
[C---:B------:R-:W-:Y:S02]  /*266b0*/  LEA R4, P3, R2.reuse, UR4, 0x1 ;  /* 0x0000000402047c11 */ /* 0x040fe4000f8608ff */
[----:B------:R-:W-:Y:S02]  /*266c0*/  PRMT R8, RZ, 0x654, R8 ;  /* 0x00000654ff087816 */ /* 0x000fe40000000008 */
[----:B------:R-:W-:Y:S02]  /*266d0*/  LEA.HI.X R84, R2, UR5, R3, 0x1, P3 ;  /* 0x0000000502547c11 */ /* 0x000fe400098f0c03 */
[-C--:B------:R-:W-:Y:S01]  /*266e0*/  ISETP.GE.AND P1, PT, R9, R0.reuse, PT ;  /* 0x000000000900720c */ /* 0x080fe20003f26270 */
[----:B------:R-:W-:Y:S01]  /*266f0*/  VIADD R9, R231, 0x40 ;  /* 0x00000040e7097836 */ /* 0x000fe20000000000 */
[----:B0-----:R2:W-:Y:S01]  /*26700*/  SYNCS.ARRIVE.TRANS64.RED.A1T0 RZ, [R8+URZ], RZ ;  /* 0x000000ff08ff79a7 */ /* 0x0015e2000810043f */
[----:B------:R2:W0:Y:S04]  /*26710*/  SHFL.IDX PT, R85, R4, RZ, 0x181f ;  /* 0x00181fff04557589 */ /* 0x00042800000e0000 */
[----:B------:R2:W1:Y:S01]  /*26720*/  SHFL.IDX PT, R21, R84, RZ, 0x181f ;  /* 0x00181fff54157589 */ /* 0x00046200000e0000 */
        /* <DEDUP_REMOVED lines=9> */
[----:B-1----:R-:W-:Y:S02]  /*267c0*/  @!P5 LEA.HI.X R3, R18, R21, R19, 0x1, P6 ;  /* 0x000000151203d211 */ /* 0x002fe400030f0c13 */
[----:B--2--5:R-:W-:-:S03]  /*267d0*/  @!P4 LEA R8, P6, R88, R85, 0x1 ;  /* 0x000000555808c211 */ /* 0x024fc600078c08ff */
        /* <DEDUP_REMOVED lines=9> */
.L_x_2868:
[----:B------:R-:W-:Y:S05]  /*26870*/  BSYNC B1 ;  /* 0x0000000000017941 */ /* 0x000fea0003800000 */
.L_x_2867:
[----:B---3-5:R3:W4:Y:S01]  /*26880*/  SHFL.IDX PT, R13, R84, 0x1, 0x181f ;  /* 0x00381f00540d7f89 */ /* 0x02872200000e0000 */
        /* <DEDUP_REMOVED lines=10> */
[----:B--2---:R-:W-:Y:S02]  /*26930*/  @!P3 LEA R8, P5, R88, R11, 0x1 ;  /* 0x0000000b5808b211 */ /* 0x004fe400078a08ff */
        /* <DEDUP_REMOVED lines=10> */
.L_x_2870:
[----:B------:R-:W-:Y:S05]  /*269e0*/  BSYNC B1 ;  /* 0x0000000000017941 */ /* 0x000fea0003800000 */
.L_x_2869:
        /* <DEDUP_REMOVED lines=11> */
[-C--:B--2---:R-:W-:Y:S02]  /*26aa0*/  @!P2 LEA R8, P5, R88, R9.reuse, 0x1 ;  /* 0x000000095808a211 */ /* 0x084fe400078a08ff */
        /* <DEDUP_REMOVED lines=10> */
.L_x_2872:
[----:B------:R-:W-:Y:S05]  /*26b50*/  BSYNC B1 ;  /* 0x0000000000017941 */ /* 0x000fea0003800000 */
.L_x_2871:
        /* <DEDUP_REMOVED lines=11> */
[----:B--2---:R-:W-:Y:S02]  /*26c10*/  @!P4 LEA R8, P1, R88, R15, 0x1 ;  /* 0x0000000f5808c211 */ /* 0x004fe400078208ff */
[----:B----4-:R-:W-:Y:S02]  /*26c20*/  @!P3 LEA.HI.X R3, R18, R13, R19, 0x1, P0 ;  /* 0x0000000d1203b211 */ /* 0x010fe400000f0c13 */
        /* <DEDUP_REMOVED lines=13> */
.L_x_2866:
        /* <DEDUP_REMOVED lines=10> */
[C---:B------:R-:W-:Y:S01]  /*26da0*/  IADD3 R173, R234.reuse, 0xa8, RZ ;  /* 0x000000a8eaad7810 */ /* 0x040fe20007ffe0ff */
[C---:B------:R-:W-:Y:S01]  /*26db0*/  VIADD R159, R234.reuse, 0xe0 ;  /* 0x000000e0ea9f7836 */ /* 0x040fe20000000000 */
        /* <DEDUP_REMOVED lines=11> */
[----:B------:R-:W-:Y:S01]  /*26e70*/  VIADD R177, R234, 0x98 ;  /* 0x00000098eab17836 */ /* 0x000fe20000000000 */
[----:B------:R-:W-:Y:S01]  /*26e80*/  BSSY B1, `(.L_x_2874) ;  /* 0x00000f5000017945 */ /* 0x000fe20003800000 */
[----:B-1----:R-:W-:Y:S01]  /*26e90*/  @P1 IMAD.HI.U32 R3, R20, R3, RZ ;  /* 0x0000000314031227 */ /* 0x002fe200078e00ff */
[----:B------:R-:W-:-:S02]  /*26ea0*/  SHF.R.S32.HI R153, RZ, 0x1f, R153 ;  /* 0x0000001fff997819 */ /* 0x000fc40000011499 */
[----:B------:R-:W-:Y:S01]  /*26eb0*/  SHF.R.S32.HI R155, RZ, 0x1f, R155 ;  /* 0x0000001fff9b7819 */ /* 0x000fe2000001149b */
[C---:B------:R-:W-:Y:S01]  /*26ec0*/  VIADD R181, R234.reuse, 0x88 ;  /* 0x00000088eab57836 */ /* 0x040fe20000000000 */
[----:B------:R-:W-:Y:S01]  /*26ed0*/  SHF.R.S32.HI R159, RZ, 0x1f, R159 ;  /* 0x0000001fff9f7819 */ /* 0x000fe2000001149f */
[C---:B------:R-:W-:Y:S01]  /*26ee0*/  VIADD R183, R234.reuse, 0x80 ;  /* 0x00000080eab77836 */ /* 0x040fe20000000000 */
        /* <DEDUP_REMOVED lines=13> */
[----:B------:R-:W-:Y:S01]  /*26fc0*/  VIADD R189, R234, 0x68 ;  /* 0x00000068eabd7836 */ /* 0x000fe20000000000 */
[----:B------:R-:W-:Y:S01]  /*26fd0*/  SHF.R.S32.HI R169, RZ, 0x1f, R169 ;  /* 0x0000001fffa97819 */ /* 0x000fe200000114a9 */
[----:B------:R-:W-:Y:S01]  /*26fe0*/  IMAD R4, R4, UR4, RZ ;  /* 0x0000000404047c24 */ /* 0x000fe2000f8e02ff */
[----:B------:R-:W-:Y:S01]  /*26ff0*/  SHF.R.S32.HI R171, RZ, 0x1f, R171 ;  /* 0x0000001fffab7819 */ /* 0x000fe200000114ab */
[C---:B------:R-:W-:Y:S01]  /*27000*/  IMAD.WIDE.U32 R2, R8.reuse, UR4, R2 ;  /* 0x0000000408027c25 */ /* 0x040fe2000f8e0002 */
[----:B------:R-:W-:Y:S02]  /*27010*/  SHF.R.S32.HI R173, RZ, 0x1f, R173 ;  /* 0x0000001fffad7819 */ /* 0x000fe400000114ad */
[----:B------:R-:W-:Y:S01]  /*27020*/  SHF.R.S32.HI R175, RZ, 0x1f, R175 ;  /* 0x0000001fffaf7819 */ /* 0x000fe200000114af */
[----:B------:R-:W-:Y:S01]  /*27030*/  IMAD R4, R8, UR5, R4 ;  /* 0x0000000508047c24 */ /* 0x000fe2000f8e0204 */
[----:B------:R-:W-:Y:S01]  /*27040*/  ULDC.64 UR4, c[0x0][0xb48] ;  /* 0x0002d20000047ab9 */ /* 0x000fe20000000a00 */
[----:B------:R-:W-:Y:S01]  /*27050*/  SHF.R.S32.HI R8, RZ, 0x1f, R10 ;  /* 0x0000001fff087819 */ /* 0x000fe2000001140a */
[----:B------:R-:W-:Y:S01]  /*27060*/  VIADD R193, R234, 0x58 ;  /* 0x00000058eac17836 */ /* 0x000fe20000000000 */
[----:B------:R-:W-:Y:S01]  /*27070*/  SHF.R.S32.HI R177, RZ, 0x1f, R177 ;  /* 0x0000001fffb17819 */ /* 0x000fe200000114b1 */
[----:B------:R-:W-:Y:S01]  /*27080*/  IMAD.IADD R3, R3, 0x1, R4 ;  /* 0x0000000103037824 */ /* 0x000fe200078e0204 */
[----:B------:R-:W-:Y:S01]  /*27090*/  SHF.R.S32.HI R179, RZ, 0x1f, R179 ;  /* 0x0000001fffb37819 */ /* 0x000fe200000114b3 */
[----:B------:R-:W-:Y:S01]  /*270a0*/  IMAD.MOV R4, RZ, RZ, -R10 ;  /* 0x000000ffff047224 */ /* 0x000fe200078e0a0a */
[----:B------:R-:W-:Y:S01]  /*270b0*/  SHF.R.S32.HI R181, RZ, 0x1f, R181 ;  /* 0x0000001fffb57819 */ /* 0x000fe200000114b5 */
[----:B------:R-:W-:Y:S01]  /*270c0*/  IMAD.WIDE.U32 R2, R158, UR4, R2 ;  /* 0x000000049e027c25 */ /* 0x000fe2000f8e0002 */
[----:B------:R-:W-:-:S02]  /*270d0*/  SHF.R.S32.HI R183, RZ, 0x1f, R183 ;  /* 0x0000001fffb77819 */ /* 0x000fc400000114b7 */
[----:B------:R-:W-:Y:S01]  /*270e0*/  SHF.R.S32.HI R185, RZ, 0x1f, R185 ;  /* 0x0000001fffb97819 */ /* 0x000fe200000114b9 */
[----:B------:R-:W-:Y:S01]  /*270f0*/  IMAD R3, R158, UR5, R3 ;  /* 0x000000059e037c24 */ /* 0x000fe2000f8e0203 */
[----:B------:R-:W-:Y:S01]  /*27100*/  ULDC.64 UR4, c[0x0][0xb30] ;  /* 0x0002cc0000047ab9 */ /* 0x000fe20000000a00 */
[----:B------:R-:W-:Y:S01]  /*27110*/  IMAD R4, R157, R4, R20 ;  /* 0x000000049d047224 */ /* 0x000fe200078e0214 */
        /* <DEDUP_REMOVED lines=8> */
[C---:B------:R-:W-:Y:S01]  /*271a0*/  VIADD R157, R234.reuse, 0xe8 ;  /* 0x000000e8ea9d7836 */ /* 0x040fe20000000000 */
[----:B------:R-:W-:Y:S01]  /*271b0*/  SHF.R.S32.HI R193, RZ, 0x1f, R193 ;  /* 0x0000001fffc17819 */ /* 0x000fe200000114c1 */
[----:B------:R-:W-:Y:S01]  /*271c0*/  IMAD R9, R9, UR4, RZ ;  /* 0x0000000409097c24 */ /* 0x000fe2000f8e02ff */
[----:B------:R-:W-:Y:S01]  /*271d0*/  IADD3 R3, R3, R8, RZ ;  /* 0x0000000803037210 */ /* 0x000fe20007ffe0ff */
[----:B------:R-:W-:Y:S01]  /*271e0*/  VIADD R195, R234, 0x50 ;  /* 0x00000050eac37836 */ /* 0x000fe20000000000 */
[----:B------:R-:W-:Y:S01]  /*271f0*/  SHF.R.S32.HI R157, RZ, 0x1f, R157 ;  /* 0x0000001fff9d7819 */ /* 0x000fe2000001149d */
[C---:B------:R-:W-:Y:S01]  /*27200*/  IMAD R9, R4.reuse, UR5, R9 ;  /* 0x0000000504097c24 */ /* 0x040fe2000f8e0209 */
[----:B------:R-:W-:Y:S01]  /*27210*/  SHF.R.S32.HI R197, RZ, 0x1f, R197 ;  /* 0x0000001fffc57819 */ /* 0x000fe200000114c5 */
[----:B------:R-:W-:Y:S01]  /*27220*/  IMAD.WIDE.U32 R2, R4, UR4, R2 ;  /* 0x0000000404027c25 */ /* 0x000fe2000f8e0002 */
[----:B------:R-:W-:Y:S01]  /*27230*/  ULDC.64 UR4, c[0x0][0xb00] ;  /* 0x0002c00000047ab9 */ /* 0x000fe20000000a00 */
[----:B------:R-:W-:-:S02]  /*27240*/  SHF.R.S32.HI R195, RZ, 0x1f, R195 ;  /* 0x0000001fffc37819 */ /* 0x000fc400000114c3 */
[----:B------:R-:W-:Y:S01]  /*27250*/  IMAD.IADD R9, R3, 0x1, R9 ;  /* 0x0000000103097824 */ /* 0x000fe200078e0209 */
[----:B------:R-:W-:Y:S01]  /*27260*/  LEA R4, P0, R2, UR4, 0x2 ;  /* 0x0000000402047c11 */ /* 0x000fe2000f8010ff */
[C---:B------:R-:W-:Y:S01]  /*27270*/  VIADD R199, R234.reuse, 0x40 ;  /* 0x00000040eac77836 */ /* 0x040fe20000000000 */
[----:B------:R-:W-:Y:S01]  /*27280*/  SHF.R.S32.HI R203, RZ, 0x1f, R203 ;  /* 0x0000001fffcb7819 */ /* 0x000fe200000114cb */
[----:B------:R-:W-:Y:S01]  /*27290*/  VIADD R201, R234, 0x38 ;  /* 0x00000038eac97836 */ /* 0x000fe20000000000 */
[----:B------:R-:W-:Y:S01]  /*272a0*/  LEA.HI.X R20, R2, UR5, R9, 0x2, P0 ;  /* 0x0000000502147c11 */ /* 0x000fe200080f1409 */
[----:B------:R-:W-:Y:S01]  /*272b0*/  VIADD R2, R16, 0x38820 ;  /* 0x0003882010027836 */ /* 0x000fe20000000000 */
[----:B------:R-:W-:Y:S01]  /*272c0*/  ISETP.GE.AND P0, PT, R15, R0, PT ;  /* 0x000000000f00720c */ /* 0x000fe20003f06270 */
[C---:B------:R-:W-:Y:S01]  /*272d0*/  VIADD R205, R234.reuse, 0x28 ;  /* 0x00000028eacd7836 */ /* 0x040fe20000000000 */
[----:B------:R-:W-:Y:S01]  /*272e0*/  SHF.R.S32.HI R199, RZ, 0x1f, R199 ;  /* 0x0000001fffc77819 */ /* 0x000fe200000114c7 */
[C---:B------:R-:W-:Y:S01]  /*272f0*/  VIADD R207, R234.reuse, 0x20 ;  /* 0x00000020eacf7836 */ /* 0x040fe20000000000 */
[----:B------:R-:W-:Y:S01]  /*27300*/  PRMT R2, RZ, 0x654, R2 ;  /* 0x00000654ff027816 */ /* 0x000fe20000000002 */
[C---:B------:R-:W-:Y:S01]  /*27310*/  VIADD R211, R234.reuse, 0x10 ;  /* 0x00000010ead37836 */ /* 0x040fe20000000000 */
[----:B------:R0:W1:Y:S01]  /*27320*/  SHFL.IDX PT, R3, R20, RZ, 0x1c1f ;  /* 0x001c1fff14037589 */ /* 0x00006200000e0000 */
        /* <DEDUP_REMOVED lines=9> */
[----:B--2---:R0:W2:Y:S01]  /*273c0*/  SHFL.IDX PT, R2, R4, RZ, 0x1c1f ;  /* 0x001c1fff04027589 */ /* 0x0040a200000e0000 */
        /* <DEDUP_REMOVED lines=37> */
[----:B------:R-:W-:-:S05]  /*27620*/  @!P0 IMAD.WIDE R8, R234, 0x4, R2 ;  /* 0x00000004ea088825 */ /* 0x000fca00078e0202 */
        /* <DEDUP_REMOVED lines=73> */
[-C--:B--2---:R-:W-:Y:S01]  /*27ac0*/  @!P5 LEA R12, P6, R176, R2.reuse, 0x2 ;  /* 0x00000002b00cd211 */ /* 0x084fe200078c10ff */
[----:B------:R1:W-:Y:S01]  /*27ad0*/  @!P4 ST.E.64 desc[UR6][R10.64], R96 ;  /* 0x000000600a00c985 */ /* 0x0003e2000c101b06 */
[----:B------:R-:W-:Y:S02]  /*27ae0*/  ISETP.GE.AND P4, PT, R166, UR4, PT ;  /* 0x00000004a6007c0c */ /* 0x000fe4000bf86270 */
[----:B------:R-:W-:Y:S02]  /*27af0*/  @!P5 LEA.HI.X R13, R176, R3, R177, 0x2, P6 ;  /* 0x00000003b00dd211 */ /* 0x000fe400030f14b1 */
[----:B0-----:R-:W-:-:S03]  /*27b00*/  @!P2 LEA R8, P6, R174, R2, 0x2 ;  /* 0x00000002ae08a211 */ /* 0x001fc600078c10ff */
[----:B------:R0:W-:Y:S01]  /*27b10*/  @!P5 ST.E.64 desc[UR6][R12.64], R100 ;  /* 0x000000640c00d985 */ /* 0x0001e2000c101b06 */
[----:B------:R-:W-:Y:S02]  /*27b20*/  ISETP.GE.AND P5, PT, R168, UR4, PT ;  /* 0x00000004a8007c0c */ /* 0x000fe4000bfa6270 */
        /* <DEDUP_REMOVED lines=28> */
[----:B------:R-:W-:-:S03]  /*27cf0*/  @!P1 LEA.HI.X R11, R160, R3, R161, 0x2, P6 ;  /* 0x00000003a00b9211 */ /* 0x000fc600030f14a1 */
[CC--:B0-----:R-:W-:Y:S02]  /*27d00*/  @!P3 LEA R12, P6, R156.reuse, R2.reuse, 0x2 ;  /* 0x000000029c0cb211 */ /* 0x0c1fe400078c10ff */
[----:B------:R0:W-:Y:S02]  /*27d10*/  @!P1 ST.E.64 desc[UR6][R10.64], R132 ;  /* 0x000000840a009985 */ /* 0x0001e4000c101b06 */
[----:B------:R-:W-:Y:S02]  /*27d20*/  @!P3 LEA.HI.X R13, R156, R3, R157, 0x2, P6 ;  /* 0x000000039c0db211 */ /* 0x000fe400030f149d */
[----:B-1----:R-:W-:-:S04]  /*27d30*/  @!P4 LEA R8, P0, R158, R2, 0x2 ;  /* 0x000000029e08c211 */ /* 0x002fc800078010ff */
[----:B------:R-:W-:Y:S02]  /*27d40*/  @!P4 LEA.HI.X R9, R158, R3, R159, 0x2, P0 ;  /* 0x000000039e09c211 */ /* 0x000fe400000f149f */
[----:B0-----:R-:W-:-:S03]  /*27d50*/  @!P2 LEA R10, P1, R154, R2, 0x2 ;  /* 0x000000029a0aa211 */ /* 0x001fc600078210ff */
[----:B------:R0:W-:Y:S01]  /*27d60*/  @!P4 ST.E.64 desc[UR6][R8.64], R136 ;  /* 0x000000880800c985 */ /* 0x0001e2000c101b06 */
[----:B------:R-:W-:Y:S02]  /*27d70*/  @!P5 LEA R2, P0, R152, R2, 0x2 ;  /* 0x000000029802d211 */ /* 0x000fe400078010ff */
[-C--:B------:R-:W-:Y:S01]  /*27d80*/  @!P2 LEA.HI.X R11, R154, R3.reuse, R155, 0x2, P1 ;  /* 0x000000039a0ba211 */ /* 0x080fe200008f149b */
[----:B------:R0:W-:Y:S01]  /*27d90*/  @!P3 ST.E.64 desc[UR6][R12.64], R140 ;  /* 0x0000008c0c00b985 */ /* 0x0001e2000c101b06 */
[----:B------:R-:W-:-:S03]  /*27da0*/  @!P5 LEA.HI.X R3, R152, R3, R153, 0x2, P0 ;  /* 0x000000039803d211 */ /* 0x000fc600000f1499 */
[----:B------:R0:W-:Y:S04]  /*27db0*/  @!P2 ST.E.64 desc[UR6][R10.64], R144 ;  /* 0x000000900a00a985 */ /* 0x0001e8000c101b06 */
[----:B------:R0:W-:Y:S02]  /*27dc0*/  @!P5 ST.E.64 desc[UR6][R2.64], R148 ;  /* 0x000000940200d985 */ /* 0x0001e4000c101b06 */
.L_x_2875:
[----:B------:R-:W-:Y:S05]  /*27dd0*/  BSYNC B1 ;  /* 0x0000000000017941 */ /* 0x000fea0003800000 */
.L_x_2874:
[----:B------:R-:W-:Y:S01]  /*27de0*/  ISETP.GE.AND P0, PT, R14, R0, PT ;  /* 0x000000000e00720c */ /* 0x000fe20003f06270 */
[----:B------:R1:W2:Y:S04]  /*27df0*/  SHFL.IDX PT, R21, R20, 0x1, 0x1c1f ;  /* 0x003c1f0014157f89 */ /* 0x0002a800000e0000 */
[----:B------:R1:W3:Y:S08]  /*27e00*/  SHFL.IDX PT, R20, R4, 0x1, 0x1c1f ;  /* 0x003c1f0004147f89 */ /* 0x0002f000000e0000 */
[----:B-1----:R-:W-:Y:S05]  /*27e10*/  @P0 BRA `(.L_x_2873) ;  /* 0x0000001400b40947 */ /* 0x002fea0003800000 */
[----:B------:R-:W-:Y:S01]  /*27e20*/  ULDC UR4, c[0x0][0xac8] ;  /* 0x0002b20000047ab9 */ /* 0x000fe20000000800 */
[----:B------:R-:W-:Y:S01]  /*27e30*/  ULDC.64 UR6, c[0x0][0x208] ;  /* 0x0000820000067ab9 */ /* 0x000fe20000000a00 */
[----:B------:R-:W-:Y:S02]  /*27e40*/  ISETP.GE.AND P3, PT, R234, UR4, PT ;  /* 0x00000004ea007c0c */ /* 0x000fe4000bf66270 */
[----:B------:R-:W-:Y:S02]  /*27e50*/  ISETP.GE.AND P2, PT, R224, UR4, PT ;  /* 0x00000004e0007c0c */ /* 0x000fe4000bf46270 */
[----:B------:R-:W-:Y:S02]  /*27e60*/  ISETP.GE.AND P1, PT, R210, UR4, PT ;  /* 0x00000004d2007c0c */ /* 0x000fe4000bf26270 */
[----:B------:R-:W-:Y:S02]  /*27e70*/  ISETP.GE.AND P0, PT, R208, UR4, PT ;  /* 0x00000004d0007c0c */ /* 0x000fe4000bf06270 */
[----:B------:R-:W-:-:S05]  /*27e80*/  ISETP.GE.AND P4, PT, R204, UR4, PT ;  /* 0x00000004cc007c0c */ /* 0x000fca000bf86270 */
[----:B0-23--:R-:W-:-:S04]  /*27e90*/  @!P3 IMAD.WIDE R2, R234, 0x4, R20 ;  /* 0x00000004ea02b825 */ /* 0x00dfc800078e0214 */
        /* <DEDUP_REMOVED lines=17> */
[-C--:B------:R-:W-:Y:S01]  /*27fb0*/  @!P4 LEA.HI.X R9, R204, R21.reuse, R205, 0x2, P2 ;  /* 0x00000015cc09c211 */ /* 0x080fe200010f14cd */
[----:B------:R0:W-:Y:S01]  /*27fc0*/  @!P3 ST.E.64 desc[UR6][R2.64], R42 ;  /* 0x0000002a0200b985 */ /* 0x0001e2000c101b06 */
[----:B------:R-:W-:Y:S02]  /*27fd0*/  ISETP.GE.AND P2, PT, R196, UR4, PT ;  /* 0x00000004c4007c0c */ /* 0x000fe4000bf46270 */
[----:B--2---:R-:W-:Y:S01]  /*27fe0*/  @!P5 LEA R10, P6, R202, R20, 0x2 ;  /* 0x00000014ca0ad211 */ /* 0x004fe200078c10ff */
[----:B------:R1:W-:Y:S01]  /*27ff0*/  @!P4 ST.E.64 desc[UR6][R8.64], R46 ;  /* 0x0000002e0800c985 */ /* 0x0003e2000c101b06 */
[----:B------:R-:W-:Y:S02]  /*28000*/  ISETP.GE.AND P3, PT, R194, UR4, PT ;  /* 0x00000004c2007c0c */ /* 0x000fe4000bf66270 */
[----:B------:R-:W-:-:S02]  /*28010*/  @!P5 LEA.HI.X R11, R202, R21, R203, 0x2, P6 ;  /* 0x00000015ca0bd211 */ /* 0x000fc400030f14cb */
        /* <DEDUP_REMOVED lines=95> */
[----:B-1----:R-:W-:Y:S01]  /*28610*/  LEA R2, P0, R152, R20, 0x2 ;  /* 0x0000001498027211 */ /* 0x002fe200078010ff */
[----:B------:R-:W-:-:S03]  /*28620*/  ULDC.64 UR4, c[0x0][0x208] ;  /* 0x0000820000047ab9 */ /* 0x000fc60000000a00 */
[----:B------:R-:W-:-:S05]  /*28630*/  LEA.HI.X R3, R152, R21, R153, 0x2, P0 ;  /* 0x0000001598037211 */ /* 0x000fca00000f1499 */
[----:B------:R4:W-:Y:S01]  /*28640*/  ST.E.64 desc[UR4][R2.64], R150 ;  /* 0x0000009602007985 */ /* 0x0009e2000c101b04 */
[----:B------:R-:W-:Y:S05]  /*28650*/  BRA `(.L_x_2873) ;  /* 0x0000000c00a47947 */ /* 0x000fea0003800000 */
.L_x_2864:
[----:B-1----:R-:W2:Y:S01]  /*28660*/  LDL.LU R4, [R1+0x70] ;  /* 0x0000700001047983 */ /* 0x002ea20000300800 */
[----:B------:R-:W-:Y:S01]  /*28670*/  ULDC.64 UR6, c[0x0][0xc08] ;  /* 0x0003020000067ab9 */ /* 0x000fe20000000a00 */
[----:B------:R-:W-:Y:S02]  /*28680*/  ULDC.64 UR4, c[0x0][0xc00] ;  /* 0x0003000000047ab9 */ /* 0x000fe40000000a00 */
[----:B------:R-:W3:Y:S04]  /*28690*/  LDL.LU R0, [R1+0x74] ;  /* 0x0000740001007983 */ /* 0x000ee80000300800 */
[----:B------:R-:W4:Y:S01]  /*286a0*/  LDL R11, [R1+0x68] ;  /* 0x00006800010b7983 */ /* 0x000f220000100800 */
[----:B------:R-:W-:Y:S01]  /*286b0*/  ISETP.NE.U32.AND P1, PT, RZ, UR6, PT ;  /* 0x00000006ff007c0c */ /* 0x000fe2000bf25070 */
[----:B------:R-:W-:Y:S01]  /*286c0*/  IMAD.MOV.U32 R25, RZ, RZ, RZ ;  /* 0x000000ffff197224 */ /* 0x000fe200078e00ff */
[----:B------:R-:W-:Y:S01]  /*286d0*/  ISETP.NE.U32.AND P0, PT, RZ, UR4, PT ;  /* 0x00000004ff007c0c */ /* 0x000fe2000bf05070 */
[----:B------:R-:W-:Y:S01]  /*286e0*/  ULDC.64 UR8, c[0x0][0x208] ;  /* 0x0000820000087ab9 */ /* 0x000fe20000000a00 */
[----:B------:R-:W-:-:S02]  /*286f0*/  ISETP.NE.AND.EX P1, PT, RZ, UR7, PT, P1 ;  /* 0x00000007ff007c0c */ /* 0x000fc4000bf25310 */
[----:B------:R-:W-:Y:S02]  /*28700*/  ISETP.NE.AND.EX P0, PT, RZ, UR5, PT, P0 ;  /* 0x00000005ff007c0c */ /* 0x000fe4000bf05300 */
[----:B--2---:R-:W-:-:S04]  /*28710*/  IADD3 R2, P2, R4, UR4, RZ ;  /* 0x0000000404027c10 */ /* 0x004fc8000ff5e0ff */
[----:B---3--:R-:W-:-:S05]  /*28720*/  IADD3.X R3, R0, UR5, RZ, P2, !PT ;  /* 0x0000000500037c10 */ /* 0x008fca00097fe4ff */
[----:B------:R-:W-:Y:S02]  /*28730*/  @P1 IADD3 R8, P2, R4, UR6, RZ ;  /* 0x0000000604081c10 */ /* 0x000fe4000ff5e0ff */
[----:B------:R-:W1:Y:S02]  /*28740*/  S2R R4, SR_TID.X ;  /* 0x0000000000047919 */ /* 0x000e640000002100 */
[----:B------:R-:W-:Y:S02]  /*28750*/  @P1 IADD3.X R9, R0, UR7, RZ, P2, !PT ;  /* 0x0000000700091c10 */ /* 0x000fe400097fe4ff */
[----:B----4-:R-:W-:Y:S01]  /*28760*/  ISETP.NE.AND P2, PT, R11, RZ, PT ;  /* 0x000000ff0b00720c */ /* 0x010fe20003f45270 */
[----:B------:R-:W-:Y:S01]  /*28770*/  ULDC UR4, c[0x0][0xa88] ;  /* 0x0002a20000047ab9 */ /* 0x000fe20000000800 */
[----:B------:R2:W5:Y:S01]  /*28780*/  @P0 LDG.E R25, desc[UR8][R2.64] ;  /* 0x0000000802190981 */ /* 0x000562000c1e1900 */
[----:B------:R-:W-:-:S06]  /*28790*/  MOV R0, UR4 ;  /* 0x0000000400007c02 */ /* 0x000fcc0008000f00 */
[----:B------:R2:W5:Y:S04]  /*287a0*/  @P1 LDG.E R0, desc[UR8][R8.64] ;  /* 0x0000000808001981 */ /* 0x000568000c1e1900 */
[----:B------:R-:W3:Y:S01]  /*287b0*/  @!P2 LDC R11, c[0x0][0xad4] ;  /* 0x0002b500ff0bab82 */ /* 0x000ee20000000800 */
[----:B-1----:R-:W-:-:S05]  /*287c0*/  VIADD R10, R4, 0xffffff80 ;  /* 0xffffff80040a7836 */ /* 0x002fca0000000000 */
[----:B------:R-:W-:Y:S01]  /*287d0*/  ISETP.GT.AND P3, PT, R10, 0x7f, PT ;  /* 0x0000007f0a00780c */ /* 0x000fe20003f64270 */
[----:B---3--:R2:W-:Y:S01]  /*287e0*/  @!P2 STL [R1+0x68], R11 ;  /* 0x0000680b0100a387 */ /* 0x0085e20000100800 */
[----:B------:R-:W-:Y:S01]  /*287f0*/  ISETP.GT.AND P2, PT, R11, 0x1, PT ;  /* 0x000000010b00780c */ /* 0x000fe20003f44270 */
[----:B------:R-:W-:-:S12]  /*28800*/  @P1 BRA `(.L_x_2876) ;  /* 0x0000000000141947 */ /* 0x000fd80003800000 */
[----:B------:R-:W-:Y:S05]  /*28810*/  @!P0 BRA `(.L_x_2876) ;  /* 0x0000000000108947 */ /* 0x000fea0003800000 */
[----:B------:R-:W-:Y:S02]  /*28820*/  ULDC.64 UR4, c[0x0][0x208] ;  /* 0x0000820000047ab9 */ /* 0x000fe40000000a00 */
[----:B--2---:R-:W2:Y:S04]  /*28830*/  LDG.E R9, desc[UR4][R2.64] ;  /* 0x0000000402097981 */ /* 0x004ea8000c1e1900 */
[----:B-----5:R-:W2:Y:S02]  /*28840*/  LDG.E R0, desc[UR4][R2.64+0x4] ;  /* 0x0000040402007981 */ /* 0x020ea4000c1e1900 */
[----:B--2---:R-:W-:-:S07]  /*28850*/  IMAD.IADD R0, R0, 0x1, -R9 ;  /* 0x0000000100007824 */ /* 0x004fce00078e0a09 */
.L_x_2876:
[----:B--2---:R-:W2:Y:S04]  /*28860*/  LDL.LU R3, [R1+0x6c] ;  /* 0x00006c0001037983 */ /* 0x004ea80000300800 */
[----:B------:R-:W3:Y:S01]  /*28870*/  LDL.LU R2, [R1+0x8c] ;  /* 0x00008c0001027983 */ /* 0x000ee20000300800 */
[----:B------:R-:W-:Y:S01]  /*28880*/  BSSY B1, `(.L_x_2877) ;  /* 0x0000037000017945 */ /* 0x000fe20003800000 */
[----:B-----5:R-:W-:Y:S02]  /*28890*/  SHF.R.S32.HI R26, RZ, 0x1f, R25 ;  /* 0x0000001fff1a7819 */ /* 0x020fe40000011419 */
[----:B--2---:R-:W-:Y:S02]  /*288a0*/  SEL R33, R3, RZ, !P0 ;  /* 0x000000ff03217207 */ /* 0x004fe40004000000 */
[----:B---3--:R-:W-:Y:S01]  /*288b0*/  SEL R28, R2, RZ, !P0 ;  /* 0x000000ff021c7207 */ /* 0x008fe20004000000 */
[----:B------:R-:W-:Y:S06]  /*288c0*/  @P3 BRA `(.L_x_2878) ;  /* 0x0000000000c83947 */ /* 0x000fec0003800000 */
[----:B------:R-:W1:Y:S01]  /*288d0*/  LDC R37, c[0x0][0xbe8] ;  /* 0x0002fa00ff257b82 */ /* 0x000e620000000800 */
[----:B------:R-:W-:Y:S01]  /*288e0*/  IADD3 R35, R231, -0x80, R4 ;  /* 0xffffff80e7237810 */ /* 0x000fe20007ffe004 */
[----:B-1----:R-:W-:-:S05]  /*288f0*/  IMAD R2, R0, R37, RZ ;  /* 0x0000002500027224 */ /* 0x002fca00078e02ff */
[----:B------:R-:W-:-:S13]  /*28900*/  ISETP.GE.AND P0, PT, R35, R2, PT ;  /* 0x000000022300720c */ /* 0x000fda0003f06270 */
[----:B------:R-:W-:Y:S05]  /*28910*/  @P0 BRA `(.L_x_2878) ;  /* 0x0000000000b40947 */ /* 0x000fea0003800000 */
[----:B------:R-:W2:Y:S01]  /*28920*/  LDL.LU R30, [R1+0x88] ;  /* 0x00008800011e7983 */ /* 0x000ea20000300800 */
[----:B------:R-:W-:Y:S01]  /*28930*/  IMAD.MOV.U32 R24, RZ, RZ, 0x9b8 ;  /* 0x000009b8ff187424 */ /* 0x000fe200078e00ff */
[----:B------:R-:W-:Y:S01]  /*28940*/  ISETP.GT.AND P0, PT, R11, 0x1, PT ;  /* 0x000000010b00780c */ /* 0x000fe20003f04270 */
[----:B------:R-:W1:Y:S01]  /*28950*/  LDC.64 R12, c[0x0][0xba8] ;  /* 0x0002ea00ff0c7b82 */ /* 0x000e620000000a00 */
[----:B------:R-:W-:Y:S01]  /*28960*/  ISETP.NE.AND P1, PT, R37, 0x1, PT ;  /* 0x000000012500780c */ /* 0x000fe20003f25270 */
[----:B------:R-:W-:Y:S01]  /*28970*/  IMAD.MOV.U32 R27, RZ, RZ, R35 ;  /* 0x000000ffff1b7224 */ /* 0x000fe200078e0023 */
[----:B------:R-:W-:Y:S01]  /*28980*/  SEL R24, R24, 0x978, P0 ;  /* 0x0000097818187807 */ /* 0x000fe20000000000 */
[----:B------:R-:W-:-:S04]  /*28990*/  ULDC.64 UR4, c[0x0][0x208] ;  /* 0x0000820000047ab9 */ /* 0x000fc80000000a00 */
[----:B------:R-:W3:Y:S08]  /*289a0*/  LDC.64 R2, c[0x0][R24+0x220] ;  /* 0x0000880018027b82 */ /* 0x000ef00000000a00 */
[----:B------:R-:W4:Y:S08]  /*289b0*/  LDC.64 R14, c[0x0][R24+0x218] ;  /* 0x00008600180e7b82 */ /* 0x000f300000000a00 */
[----:B------:R-:W5:Y:S08]  /*289c0*/  LDC.64 R8, c[0x0][R24+0x228] ;  /* 0x00008a0018087b82 */ /* 0x000f700000000a00 */
[----:B------:R-:W0:Y:S08]  /*289d0*/  @P1 LDC R4, c[0x0][0xbec] ;  /* 0x0002fb00ff041b82 */ /* 0x000e300000000800 */
[----:B------:R-:W5:Y:S08]  /*289e0*/  LDC.64 R10, c[0x0][R24+0x210] ;  /* 0x00008400180a7b82 */ /* 0x000f700000000a00 */
[----:B------:R-:W5:Y:S01]  /*289f0*/  @P1 LDC R31, c[0x0][0xbf0] ;  /* 0x0002fc00ff1f1b82 */ /* 0x000f620000000800 */
[----:B0-----:R-:W-:-:S07]  /*28a00*/  @P1 IMAD.HI.U32 R4, R35, R4, RZ ;  /* 0x0000000423041227 */ /* 0x001fce00078e00ff */
[----:B-1----:R-:W0:Y:S01]  /*28a10*/  @!P0 LDC R12, c[0x0][0xb50] ;  /* 0x0002d400ff0c8b82 */ /* 0x002e220000000800 */
[-C--:B---3--:R-:W-:Y:S02]  /*28a20*/  IMAD R3, R3, R33.reuse, RZ ;  /* 0x0000002103037224 */ /* 0x088fe400078e02ff */
[----:B------:R-:W-:-:S05]  /*28a30*/  IMAD.WIDE.U32 R20, R2, R33, RZ ;  /* 0x0000002102147225 */ /* 0x000fca00078e00ff */
[----:B------:R-:W1:Y:S01]  /*28a40*/  @!P0 LDC R13, c[0x0][0xb54] ;  /* 0x0002d500ff0d8b82 */ /* 0x000e620000000800 */
[-C--:B----4-:R-:W-:Y:S02]  /*28a50*/  IMAD R29, R15, R237.reuse, RZ ;  /* 0x000000ed0f1d7224 */ /* 0x090fe400078e02ff */
[----:B------:R-:W-:Y:S01]  /*28a60*/  IMAD.WIDE.U32 R14, R14, R237, RZ ;  /* 0x000000ed0e0e7225 */ /* 0x000fe200078e00ff */
[----:B-----5:R-:W-:-:S03]  /*28a70*/  @P1 SHF.R.U32.HI R27, RZ, R31, R4 ;  /* 0x0000001fff1b1219 */ /* 0x020fc60000011604 */
[----:B------:R-:W-:Y:S01]  /*28a80*/  IMAD R31, R2, R28, R3 ;  /* 0x0000001c021f7224 */ /* 0x000fe200078e0203 */
[----:B------:R-:W-:Y:S01]  /*28a90*/  IADD3 R14, P1, P3, R20, R14, R25 ;  /* 0x0000000e140e7210 */ /* 0x000fe20007b3e019 */
[----:B------:R-:W-:Y:S01]  /*28aa0*/  IMAD.IADD R29, R15, 0x1, R29 ;  /* 0x000000010f1d7824 */ /* 0x000fe200078e021d */
[----:B------:R-:W-:Y:S01]  /*28ab0*/  IADD3 R2, -R27, RZ, RZ ;  /* 0x000000ff1b027210 */ /* 0x000fe20007ffe1ff */
[----:B------:R-:W-:Y:S01]  /*28ac0*/  IMAD.IADD R31, R21, 0x1, R31 ;  /* 0x00000001151f7824 */ /* 0x000fe200078e021f */
[----:B--2---:R-:W-:-:S05]  /*28ad0*/  SEL R3, R30, RZ, P0 ;  /* 0x000000ff1e037207 */ /* 0x004fca0000000000 */
[-C--:B------:R-:W-:Y:S02]  /*28ae0*/  IMAD R15, R9, R3.reuse, RZ ;  /* 0x00000003090f7224 */ /* 0x080fe400078e02ff */
[----:B------:R-:W-:-:S04]  /*28af0*/  IMAD.WIDE.U32 R8, R8, R3, RZ ;  /* 0x0000000308087225 */ /* 0x000fc800078e00ff */
[----:B------:R-:W-:Y:S01]  /*28b00*/  IMAD R3, R37, R2, R35 ;  /* 0x0000000225037224 */ /* 0x000fe200078e0223 */
[----:B------:R-:W-:Y:S01]  /*28b10*/  IADD3.X R2, R31, R29, R26, P1, P3 ;  /* 0x0000001d1f027210 */ /* 0x000fe20000fe641a */
[----:B------:R-:W-:Y:S01]  /*28b20*/  IMAD.IADD R15, R9, 0x1, R15 ;  /* 0x00000001090f7824 */ /* 0x000fe200078e020f */
[----:B------:R-:W-:Y:S02]  /*28b30*/  IADD3 R8, P0, P1, R27, R14, R8 ;  /* 0x0000000e1b087210 */ /* 0x000fe4000791e008 */
        /* <DEDUP_REMOVED lines=11> */
.L_x_2878:
[----:B------:R-:W-:Y:S05]  /*28bf0*/  BSYNC B1 ;  /* 0x0000000000017941 */ /* 0x000fea0003800000 */
.L_x_2877:
[----:B------:R-:W-:Y:S05]  /*28c00*/  @P2 BRA `(.L_x_2873) ;  /* 0x0000000800382947 */ /* 0x000fea0003800000 */
[----:B------:R-:W2:Y:S01]  /*28c10*/  LDL R4, [R1+0x60] ;  /* 0x0000600001047983 */ /* 0x000ea20000100800 */
[----:B------:R-:W-:Y:S01]  /*28c20*/  ULDC.64 UR4, c[0x0][0xaa0] ;  /* 0x0002a80000047ab9 */ /* 0x000fe20000000a00 */
[----:B------:R-:W3:Y:S01]  /*28c30*/  LDC R15, c[0x0][0xbe8] ;  /* 0x0002fa00ff0f7b82 */ /* 0x000ee20000000800 */
[----:B------:R-:W-:Y:S01]  /*28c40*/  IMAD R2, R26, UR4, RZ ;  /* 0x000000041a027c24 */ /* 0x000fe2000f8e02ff */
[----:B------:R4:W5:Y:S01]  /*28c50*/  LDL R24, [R1+0x84] ;  /* 0x0000840001187983 */ /* 0x0009620000100800 */
[----:B------:R-:W-:Y:S02]  /*28c60*/  ULDC.64 UR6, c[0x0][0xaf0] ;  /* 0x0002bc0000067ab9 */ /* 0x000fe40000000a00 */
[C---:B------:R-:W-:Y:S01]  /*28c70*/  IMAD R9, R25.reuse, UR5, R2 ;  /* 0x0000000519097c24 */ /* 0x040fe2000f8e0202 */
[----:B------:R4:W5:Y:S01]  /*28c80*/  LDL R20, [R1+0x80] ;  /* 0x0000800001147983 */ /* 0x0009620000100800 */
[----:B-1----:R-:W-:Y:S01]  /*28c90*/  IMAD.WIDE.U32 R2, R25, UR4, RZ ;  /* 0x0000000419027c25 */ /* 0x002fe2000f8e00ff */
[----:B------:R-:W-:-:S02]  /*28ca0*/  ULDC.64 UR4, c[0x0][0xae8] ;  /* 0x0002ba0000047ab9 */ /* 0x000fc40000000a00 */
[----:B------:R4:W5:Y:S01]  /*28cb0*/  LDL R25, [R1+0x64] ;  /* 0x0000640001197983 */ /* 0x0009620000100800 */
[----:B---3--:R-:W-:-:S13]  /*28cc0*/  ISETP.NE.AND P0, PT, R15, 0x1, PT ;  /* 0x000000010f00780c */ /* 0x008fda0003f05270 */
[----:B------:R-:W1:Y:S08]  /*28cd0*/  @P0 LDC R8, c[0x0][0xbec] ;  /* 0x0002fb00ff080b82 */ /* 0x000e700000000800 */
[----:B------:R-:W3:Y:S01]  /*28ce0*/  @P0 LDC R11, c[0x0][0xbf0] ;  /* 0x0002fc00ff0b0b82 */ /* 0x000ee20000000800 */
[----:B------:R-:W-:-:S03]  /*28cf0*/  IADD3 R3, R3, R9, RZ ;  /* 0x0000000903037210 */ /* 0x000fc60007ffe0ff */
[----:B------:R-:W-:-:S04]  /*28d00*/  IMAD.WIDE.U32 R2, R237, UR4, R2 ;  /* 0x00000004ed027c25 */ /* 0x000fc8000f8e0002 */
[----:B------:R-:W-:Y:S01]  /*28d10*/  IMAD R3, R237, UR5, R3 ;  /* 0x00000005ed037c24 */ /* 0x000fe2000f8e0203 */
[----:B------:R-:W-:Y:S01]  /*28d20*/  ULDC.64 UR4, c[0x0][0xae0] ;  /* 0x0002b80000047ab9 */ /* 0x000fe20000000a00 */
[----:B------:R-:W-:Y:S01]  /*28d30*/  IMAD.WIDE.U32 R2, R33, UR6, R2 ;  /* 0x0000000621027c25 */ /* 0x000fe2000f8e0002 */
[----:B------:R-:W-:Y:S03]  /*28d40*/  BSSY B1, `(.L_x_2879) ;  /* 0x0000035000017945 */ /* 0x000fe60003800000 */
[----:B--2---:R-:W-:-:S04]  /*28d50*/  IMAD R4, R4, 0x20, R212 ;  /* 0x0000002004047824 */ /* 0x004fc800078e02d4 */
[----:B------:R-:W-:-:S04]  /*28d60*/  IMAD.IADD R13, R231, 0x1, R4 ;  /* 0x00000001e70d7824 */ /* 0x000fc800078e0204 */
[----:B-1----:R-:W-:-:S04]  /*28d70*/  @P0 IMAD.HI.U32 R4, R13, R8, RZ ;  /* 0x000000080d040227 */ /* 0x002fc800078e00ff */
[----:B------:R-:W-:Y:S01]  /*28d80*/  IMAD.MOV.U32 R9, RZ, RZ, R13 ;  /* 0x000000ffff097224 */ /* 0x000fe200078e000d */
[----:B---3--:R-:W-:Y:S01]  /*28d90*/  @P0 SHF.R.U32.HI R9, RZ, R11, R4 ;  /* 0x0000000bff090219 */ /* 0x008fe20000011604 */
[----:B------:R-:W-:-:S03]  /*28da0*/  IMAD R8, R28, UR6, RZ ;  /* 0x000000061c087c24 */ /* 0x000fc6000f8e02ff */
[--C-:B------:R-:W-:Y:S01]  /*28db0*/  SHF.R.S32.HI R4, RZ, 0x1f, R9.reuse ;  /* 0x0000001fff047819 */ /* 0x100fe20000011409 */
[----:B------:R-:W-:Y:S02]  /*28dc0*/  IMAD R11, R33, UR7, R8 ;  /* 0x00000007210b7c24 */ /* 0x000fe4000f8e0208 */
        /* <DEDUP_REMOVED lines=9> */
[----:B------:R-:W-:Y:S01]  /*28e60*/  IMAD R4, R4, UR4, RZ ;  /* 0x0000000404047c24 */ /* 0x000fe2000f8e02ff */
[----:B------:R-:W-:Y:S01]  /*28e70*/  IADD3 R231, R212, R231, RZ ;  /* 0x000000e7d4e77210 */ /* 0x000fe20007ffe0ff */
[----:B------:R-:W-:Y:S02]  /*28e80*/  IMAD R15, R0, R15, RZ ;  /* 0x0000000f000f7224 */ /* 0x000fe400078e02ff */
[----:B------:R-:W-:-:S02]  /*28e90*/  IMAD R9, R11, UR5, R4 ;  /* 0x000000050b097c24 */ /* 0x000fc4000f8e0204 */
[----:B------:R-:W-:Y:S01]  /*28ea0*/  IMAD.WIDE.U32 R2, R11, UR4, R2 ;  /* 0x000000040b027c25 */ /* 0x000fe2000f8e0002 */
[----:B------:R-:W-:Y:S01]  /*28eb0*/  ISETP.GE.AND P2, PT, R231, R15, PT ;  /* 0x0000000fe700720c */ /* 0x000fe20003f46270 */
[----:B------:R-:W-:Y:S02]  /*28ec0*/  ULDC.64 UR4, c[0x0][0xa80] ;  /* 0x0002a00000047ab9 */ /* 0x000fe40000000a00 */
[----:B------:R-:W-:Y:S01]  /*28ed0*/  IMAD.IADD R3, R3, 0x1, R9 ;  /* 0x0000000103037824 */ /* 0x000fe200078e0209 */
[----:B------:R-:W-:Y:S01]  /*28ee0*/  LEA R4, P3, R2, UR4, 0x1 ;  /* 0x0000000402047c11 */ /* 0x000fe2000f8608ff */
[----:B------:R-:W-:-:S03]  /*28ef0*/  VIADD R0, R231, 0x20 ;  /* 0x00000020e7007836 */ /* 0x000fc60000000000 */
[----:B------:R-:W-:Y:S02]  /*28f00*/  LEA.HI.X R14, R2, UR5, R3, 0x1, P3 ;  /* 0x00000005020e7c11 */ /* 0x000fe400098f0c03 */
[-C--:B------:R-:W-:Y:S01]  /*28f10*/  ISETP.GE.AND P1, PT, R0, R15.reuse, PT ;  /* 0x0000000f0000720c */ /* 0x080fe20003f26270 */
[----:B------:R-:W-:Y:S01]  /*28f20*/  VIADD R0, R231, 0x40 ;  /* 0x00000040e7007836 */ /* 0x000fe20000000000 */
[----:B------:R4:W1:Y:S04]  /*28f30*/  SHFL.IDX PT, R12, R4, RZ, 0x181f ;  /* 0x00181fff040c7589 */ /* 0x00086800000e0000 */
        /* <DEDUP_REMOVED lines=9> */
[----:B-1----:R-:W-:-:S04]  /*28fd0*/  @!P5 LEA R10, P6, R18, R12, 0x1 ;  /* 0x0000000c120ad211 */ /* 0x002fc800078c08ff */
        /* <DEDUP_REMOVED lines=11> */
.L_x_2880:
[----:B------:R-:W-:Y:S05]  /*29090*/  BSYNC B1 ;  /* 0x0000000000017941 */ /* 0x000fea0003800000 */
.L_x_2879:
[----:B--23--:R2:W3:Y:S01]  /*290a0*/  SHFL.IDX PT, R13, R14, 0x1, 0x181f ;  /* 0x00381f000e0d7f89 */ /* 0x00c4e200000e0000 */
[----:B------:R-:W-:Y:S03]  /*290b0*/  BSSY B1, `(.L_x_2881) ;  /* 0x0000015000017945 */ /* 0x000fe60003800000 */
[----:B-1----:R2:W1:Y:S01]  /*290c0*/  SHFL.IDX PT, R12, R4, 0x1, 0x181f ;  /* 0x00381f00040c7f89 */ /* 0x00246200000e0000 */
        /* <DEDUP_REMOVED lines=19> */
.L_x_2882:
[----:B------:R-:W-:Y:S05]  /*29200*/  BSYNC B1 ;  /* 0x0000000000017941 */ /* 0x000fea0003800000 */
.L_x_2881:
[----:B-1-3--:R1:W3:Y:S01]  /*29210*/  SHFL.IDX PT, R13, R14, 0x2, 0x181f ;  /* 0x00581f000e0d7f89 */ /* 0x00a2e200000e0000 */
        /* <DEDUP_REMOVED lines=21> */
.L_x_2884:
[----:B------:R-:W-:Y:S05]  /*29370*/  BSYNC B1 ;  /* 0x0000000000017941 */ /* 0x000fea0003800000 */
.L_x_2883:
[----:B------:R-:W-:Y:S01]  /*29380*/  VIADD R0, R231, 0x60 ;  /* 0x00000060e7007836 */ /* 0x000fe20000000000 */
[----:B0--3--:R0:W3:Y:S04]  /*29390*/  SHFL.IDX PT, R13, R14, 0x3, 0x181f ;  /* 0x00781f000e0d7f89 */ /* 0x0090e800000e0000 */
[----:B------:R-:W-:Y:S01]  /*293a0*/  ISETP.GE.AND P0, PT, R0, R15, PT ;  /* 0x0000000f0000720c */ /* 0x000fe20003f06270 */
[----:B------:R0:W0:-:S12]  /*293b0*/  SHFL.IDX PT, R12, R4, 0x3, 0x181f ;  /* 0x00781f00040c7f89 */ /* 0x00001800000e0000 */
        /* <DEDUP_REMOVED lines=10> */
[----:B-----5:R-:W-:Y:S01]  /*29460*/  @!P4 IMAD.SHL.U32 R15, R25, 0x8, RZ ;  /* 0x00000008190fc824 */ /* 0x020fe200078e00ff */
[-C--:B---3--:R-:W-:Y:S02]  /*29470*/  @!P3 LEA.HI.X R11, R18, R13.reuse, R19, 0x1, P0 ;  /* 0x0000000d120bb211 */ /* 0x088fe400000f0c13 */
[-C--:B------:R-:W-:Y:S02]  /*29480*/  @!P5 LEA.HI.X R9, R220, R13.reuse, R24, 0x1, P1 ;  /* 0x0000000ddc09d211 */ /* 0x080fe400008f0c18 */
[----:B------:R-:W-:Y:S01]  /*29490*/  @!P6 LEA.HI.X R3, R221, R13, R20, 0x1, P2 ;  /* 0x0000000ddd03e211 */ /* 0x000fe200010f0c14 */
[----:B------:R-:W-:Y:S01]  /*294a0*/  @!P4 IMAD.WIDE R12, R15, 0x2, R12 ;  /* 0x000000020f0cc825 */ /* 0x000fe200078e020c */
[----:B------:R0:W-:Y:S04]  /*294b0*/  @!P3 ST.E.128 desc[UR6][R10.64], RZ ;  /* 0x000000ff0a00b985 */ /* 0x0001e8000c101d06 */
[----:B------:R0:W-:Y:S04]  /*294c0*/  @!P4 ST.E.128 desc[UR6][R12.64], RZ ;  /* 0x000000ff0c00c985 */ /* 0x0001e8000c101d06 */
[----:B------:R0:W-:Y:S04]  /*294d0*/  @!P5 ST.E.128 desc[UR6][R8.64], RZ ;  /* 0x000000ff0800d985 */ /* 0x0001e8000c101d06 */
[----:B------:R0:W-:Y:S02]  /*294e0*/  @!P6 ST.E.128 desc[UR6][R2.64], RZ ;  /* 0x000000ff0200e985 */ /* 0x0001e4000c101d06 */
.L_x_2873:
[----:B------:R-:W-:Y:S05]  /*294f0*/  BSYNC B0 ;  /* 0x0000000000007941 */ /* 0x000fea0003800000 */
.L_x_2863:
[----:B------:R-:W-:Y:S02]  /*29500*/  ULDC UR4, c[0x0][0xc3c] ;  /* 0x00030f0000047ab9 */ /* 0x000fe40000000800 */
[----:B------:R-:W-:-:S13]  /*29510*/  ISETP.GE.AND P0, PT, R7, UR4, PT ;  /* 0x0000000407007c0c */ /* 0x000fda000bf06270 */
[----:B------:R-:W-:Y:S05]  /*29520*/  @!P0 BRA `(.L_x_2885) ;  /* 0xfffffd80009c8947 */ /* 0x000fea000383ffff */
[----:B------:R-:W-:Y:S05]  /*29530*/  BRA `(.L_x_2622) ;  /* 0x0000009c00107947 */ /* 0x000fea0003800000 */
.L_x_2620:
        /* <DEDUP_REMOVED lines=20> */
.L_x_2886:
        /* <DEDUP_REMOVED lines=44> */
.L_x_2890:
        /* <DEDUP_REMOVED lines=40> */
.L_x_2888:
[----:B------:R-:W-:Y:S01]  /*29bc0*/  IMAD.IADD R10, R9, 0x1, -R4 ;  /* 0x00000001090a7824 */ /* 0x000fe200078e0a04 */
[----:B------:R-:W-:-:S03]  /*29bd0*/  MOV R3, RZ ;  /* 0x000000ff00037202 */ /* 0x000fc60000000f00 */
        /* <DEDUP_REMOVED lines=10> */
.L_x_2891:
        /* <DEDUP_REMOVED lines=20> */
[----:B------:R-:W0:Y:S03]  /*29dc0*/  MUFU.RCP R2, R13 ;  /* 0x0000000d00027308 */ /* 0x000e260000001000 */
[----:B------:R-:W-:Y:S01]  /*29dd0*/  IADD3 R3, RZ, -R3, RZ ;  /* 0x80000003ff037210 */ /* 0x000fe20007ffe0ff */
        /* <DEDUP_REMOVED lines=12> */
[----:B------:R-:W-:Y:S01]  /*29ea0*/  @P0 IADD3 R10, R10, 0x1, RZ ;  /* 0x000000010a0a0810 */ /* 0x000fe20007ffe0ff */
        /* <DEDUP_REMOVED lines=20> */
[----:B------:R-:W-:Y:S02]  /*29ff0*/  @!P2 IADD3 R7, -R7, RZ, RZ ;  /* 0x000000ff0707a210 */ /* 0x000fe40007ffe1ff */
[----:B------:R-:W-:-:S05]  /*2a000*/  @!P1 LOP3.LUT R7, RZ, R8, RZ, 0x33, !PT ;  /* 0x00000008ff079212 */ /* 0x000fca00078e33ff */
[--C-:B------:R-:W-:Y:S02]  /*2a010*/  IMAD.MOV R3, RZ, RZ, -R7.reuse ;  /* 0x000000ffff037224 */ /* 0x100fe400078e0a07 */
[C---:B------:R-:W-:Y:S02]  /*2a020*/  IMAD R7, R8.reuse, 0x1000000, R7 ;  /* 0x0100000008077824 */ /* 0x040fe400078e0207 */
[----:B------:R-:W-:-:S04]  /*2a030*/  IMAD R8, R8, R3, R10 ;  /* 0x0000000308087224 */ /* 0x000fc800078e020a */
[----:B------:R-:W-:-:S05]  /*2a040*/  IMAD R3, R8, 0x10000, R7 ;  /* 0x0001000008037824 */ /* 0x000fca00078e0207 */
[----:B------:R0:W-:Y:S01]  /*2a050*/  STL [R1+0x8], R3 ;  /* 0x0000080301007387 */ /* 0x0001e20000100800 */
[----:B------:R-:W-:Y:S05]  /*2a060*/  BRA `(.L_x_2893) ;  /* 0x0000000000f87947 */ /* 0x000fea0003800000 */
.L_x_2892:
        /* <DEDUP_REMOVED lines=11> */
[----:B0-----:R-:W-:-:S05]  /*2a120*/  IADD3 R12, RZ, -R3, RZ ;  /* 0x80000003ff0c7210 */ /* 0x001fca0007ffe0ff */
        /* <DEDUP_REMOVED lines=33> */
[----:B------:R-:W-:Y:S02]  /*2a340*/  IABS R5, R8 ;  /* 0x0000000800057213 */ /* 0x000fe40000000000 */
[----:B------:R-:W-:-:S03]  /*2a350*/  IADD3 R3, RZ, -R11, RZ ;  /* 0x8000000bff037210 */ /* 0x000fc60007ffe0ff */
        /* <DEDUP_REMOVED lines=15> */
.L_x_2893:
[----:B01----:R-:W-:-:S04]  /*2a450*/  LOP3.LUT R3, RZ, R2, RZ, 0x33, !PT ;  /* 0x00000002ff037212 */ /* 0x003fc800078e33ff */
[----:B------:R-:W-:-:S05]  /*2a460*/  IADD3 R2, R4, R3, RZ ;  /* 0x0000000304027210 */ /* 0x000fca0007ffe0ff */
[----:B------:R1:W-:Y:S01]  /*2a470*/  STL [R1+0x4], R2 ;  /* 0x0000040201007387 */ /* 0x0003e20000100800 */
[----:B------:R-:W-:Y:S05]  /*2a480*/  BRA `(.L_x_2894) ;  /* 0x0000000000107947 */ /* 0x000fea0003800000 */
.L_x_2889:
[----:B------:R-:W-:Y:S01]  /*2a490*/  IMAD.U32 R2, RZ, RZ, UR6 ;  /* 0x00000006ff027e24 */ /* 0x000fe2000f8e00ff */
[----:B------:R0:W-:Y:S04]  /*2a4a0*/  STL [R1+0x4], RZ ;  /* 0x000004ff01007387 */ /* 0x0001e80000100800 */
[----:B------:R0:W-:Y:S04]  /*2a4b0*/  STL [R1+0x8], RZ ;  /* 0x000008ff01007387 */ /* 0x0001e80000100800 */
[----:B------:R0:W-:Y:S02]  /*2a4c0*/  STL [R1], R2 ;  /* 0x0000000201007387 */ /* 0x0001e40000100800 */
.L_x_2894:
        /* <DEDUP_REMOVED lines=10> */
.L_x_2887:
        /* <DEDUP_REMOVED lines=19> */
[----:B------:R-:W-:Y:S01]  /*2a6a0*/  ULDC UR38, c[0x0][0xc] ;  /* 0x0000030000267ab9 */ /* 0x000fe20000000800 */
[----:B------:R-:W-:-:S02]  /*2a6b0*/  SHF.L.U32 R6, R6, 0x4, RZ ;  /* 0x0000000406067819 */ /* 0x000fc400000006ff */
[----:B------:R-:W-:Y:S02]  /*2a6c0*/  LOP3.LUT R3, R3, 0x200, R2, 0xf8, !PT ;  /* 0x0000020003037812 */ /* 0x000fe400078ef802 */
[----:B------:R-:W-:-:S04]  /*2a6d0*/  SHF.R.U32.HI R2, RZ, 0x3, R4 ;  /* 0x00000003ff027819 */ /* 0x000fc80000011604 */
[----:B------:R-:W-:Y:S01]  /*2a6e0*/  LOP3.LUT R4, R2, 0x70, R6, 0xf8, !PT ;  /* 0x0000007002047812 */ /* 0x000fe200078ef806 */
[----:B------:R-:W-:Y:S02]  /*2a6f0*/  IMAD.MOV.U32 R2, RZ, RZ, 0x1 ;  /* 0x00000001ff027424 */ /* 0x000fe400078e00ff */
[----:B------:R-:W-:Y:S01]  /*2a700*/  IMAD.MOV.U32 R4, RZ, RZ, 0x1 ;  /* 0x00000001ff047424 */ /* 0x000fe200078e00ff */
        /* <DEDUP_REMOVED lines=11> */
.L_x_3056:
[----:B------:R-:W2:Y:S01]  /*2a7c0*/  LDL R0, [R1+0xc] ;  /* 0x00000c0001007983 */ /* 0x000ea20000100800 */
[----:B------:R-:W2:Y:S01]  /*2a7d0*/  LDC.64 R2, c[0x0][0xc88] ;  /* 0x00032200ff027b82 */ /* 0x000ea20000000a00 */
[----:B------:R-:W-:Y:S01]  /*2a7e0*/  ULDC.64 UR4, c[0x0][0x208] ;  /* 0x0000820000047ab9 */ /* 0x000fe20000000a00 */
[----:B--2---:R-:W-:-:S05]  /*2a7f0*/  IMAD.WIDE R2, R0, 0x4, R2 ;  /* 0x0000000400027825 */ /* 0x004fca00078e0202 */
[----:B01----:R-:W2:Y:S01]  /*2a800*/  LDG.E R4, desc[UR4][R2.64] ;  /* 0x0000000402047981 */ /* 0x003ea2000c1e1900 */
[----:B------:R-:W-:Y:S05]  /*2a810*/  YIELD ;  /* 0x0000000000007946 */ /* 0x000fea0003800000 */
[----:B------:R-:W-:Y:S01]  /*2a820*/  ULDC.64 UR4, c[0x0][0xa28] ;  /* 0x00028a0000047ab9 */ /* 0x000fe20000000a00 */
[----:B------:R-:W-:Y:S01]  /*2a830*/  MOV R0, RZ ;  /* 0x000000ff00007202 */ /* 0x000fe20000000f00 */
[----:B------:R-:W-:Y:S01]  /*2a840*/  ULDC.64 UR12, c[0x0][0x208] ;  /* 0x00008200000c7ab9 */ /* 0x000fe20000000a00 */
[----:B------:R-:W-:Y:S01]  /*2a850*/  ISETP.NE.U32.AND P0, PT, RZ, UR4, PT ;  /* 0x00000004ff007c0c */ /* 0x000fe2000bf05070 */
[----:B------:R-:W-:Y:S01]  /*2a860*/  IMAD.MOV.U32 R8, RZ, RZ, RZ ;  /* 0x000000ffff087224 */ /* 0x000fe200078e00ff */
[----:B------:R-:W-:Y:S01]  /*2a870*/  ULDC.64 UR10, c[0x0][0xa18] ;  /* 0x00028600000a7ab9 */ /* 0x000fe20000000a00 */
[----:B------:R-:W-:Y:S01]  /*2a880*/  ULDC.64 UR8, c[0x0][0xa10] ;  /* 0x0002840000087ab9 */ /* 0x000fe20000000a00 */
[----:B------:R-:W-:Y:S01]  /*2a890*/  ISETP.NE.AND.EX P0, PT, RZ, UR5, PT, P0 ;  /* 0x00000005ff007c0c */ /* 0x000fe2000bf05300 */
[----:B------:R-:W-:Y:S01]  /*2a8a0*/  ULDC.64 UR6, c[0x0][0xa08] ;  /* 0x0002820000067ab9 */ /* 0x000fe20000000a00 */
[----:B--2---:R-:W-:Y:S01]  /*2a8b0*/  SHF.R.S32.HI R5, RZ, 0x1f, R4 ;  /* 0x0000001fff057819 */ /* 0x004fe20000011404 */
[----:B------:R-:W-:-:S10]  /*2a8c0*/  IMAD.SHL.U32 R15, R4, 0x4, RZ ;  /* 0x00000004040f7824 */ /* 0x000fd400078e00ff */
[C---:B------:R-:W-:Y:S01]  /*2a8d0*/  @P0 LEA R2, P1, R4.reuse, UR4, 0x2 ;  /* 0x0000000404020c11 */ /* 0x040fe2000f8210ff */
[----:B------:R0:W-:Y:S03]  /*2a8e0*/  STL [R1+0x34], R4 ;  /* 0x0000340401007387 */ /* 0x0001e60000100800 */
        /* <DEDUP_REMOVED lines=14> */
[C---:B--2---:R-:W-:Y:S02]  /*2a9d0*/  IADD3 R2, P4, R15.reuse, UR4, RZ ;  /* 0x000000040f027c10 */ /* 0x044fe4000ff9e0ff */
[----:B------:R-:W-:Y:S02]  /*2a9e0*/  ISETP.NE.AND.EX P3, PT, RZ, UR11, PT, P3 ;  /* 0x0000000bff007c0c */ /* 0x000fe4000bf65330 */
[C---:B------:R-:W-:Y:S02]  /*2a9f0*/  IADD3.X R3, R14.reuse, UR5, RZ, P4, !PT ;  /* 0x000000050e037c10 */ /* 0x040fe4000a7fe4ff */
[----:B0-----:R-:W-:Y:S02]  /*2aa00*/  IADD3 R4, P4, R15, UR8, RZ ;  /* 0x000000080f047c10 */ /* 0x001fe4000ff9e0ff */
[----:B------:R-:W-:Y:S01]  /*2aa10*/  ISETP.NE.AND.EX P0, PT, RZ, UR7, PT, P0 ;  /* 0x00000007ff007c0c */ /* 0x000fe2000bf05300 */
[----:B------:R-:W2:Y:S01]  /*2aa20*/  @P2 LDG.E R8, desc[UR12][R2.64] ;  /* 0x0000000c02082981 */ /* 0x000ea2000c1e1900 */
[C---:B-1----:R-:W-:Y:S01]  /*2aa30*/  IADD3.X R5, R14.reuse, UR9, RZ, P4, !PT ;  /* 0x000000090e057c10 */ /* 0x042fe2000a7fe4ff */
[----:B------:R-:W-:Y:S01]  /*2aa40*/  ULDC UR4, c[0x0][0x288] ;  /* 0x0000a20000047ab9 */ /* 0x000fe20000000800 */
[----:B------:R-:W-:Y:S01]  /*2aa50*/  ISETP.NE.AND.EX P1, PT, RZ, UR9, PT, P1 ;  /* 0x00000009ff007c0c */ /* 0x000fe2000bf25310 */
[----:B------:R-:W-:Y:S01]  /*2aa60*/  IMAD.U32 R12, RZ, RZ, UR4 ;  /* 0x00000004ff0c7e24 */ /* 0x000fe2000f8e00ff */
[----:B------:R-:W-:Y:S01]  /*2aa70*/  ULDC.64 UR4, c[0x0][0x418] ;  /* 0x0001060000047ab9 */ /* 0x000fe20000000a00 */
[----:B------:R-:W-:Y:S01]  /*2aa80*/  IADD3.X R7, R14, UR7, RZ, P5, !PT ;  /* 0x000000070e077c10 */ /* 0x000fe2000affe4ff */
[----:B--2---:R0:W-:Y:S01]  /*2aa90*/  STL [R1+0x4c], R8 ;  /* 0x00004c0801007387 */ /* 0x0041e20000100800 */
[----:B------:R-:W-:-:S03]  /*2aaa0*/  UISETP.NE.U32.AND UP0, UPT, UR4, URZ, UPT ;  /* 0x0000003f0400728c */ /* 0x000fc6000bf05070 */
[----:B------:R-:W-:Y:S01]  /*2aab0*/  ULDC UR4, c[0x0][0x424] ;  /* 0x0001090000047ab9 */ /* 0x000fe20000000800 */
[----:B------:R1:W5:Y:S04]  /*2aac0*/  @P0 LDG.E R11, desc[UR12][R6.64] ;  /* 0x0000000c060b0981 */ /* 0x000368000c1e1900 */
[----:B------:R1:W5:Y:S01]  /*2aad0*/  @P1 LDG.E R10, desc[UR12][R4.64] ;  /* 0x0000000c040a1981 */ /* 0x000362000c1e1900 */
[----:B0-----:R-:W-:-:S04]  /*2aae0*/  @P3 IADD3 R8, P4, R15, UR10, RZ ;  /* 0x0000000a0f083c10 */ /* 0x001fc8000ff9e0ff */
[----:B------:R-:W-:-:S05]  /*2aaf0*/  @P3 IADD3.X R9, R14, UR11, RZ, P4, !PT ;  /* 0x0000000b0e093c10 */ /* 0x000fca000a7fe4ff */
[----:B------:R-:W2:Y:S01]  /*2ab00*/  @P3 LDG.E R12, desc[UR12][R8.64] ;  /* 0x0000000c080c3981 */ /* 0x000ea2000c1e1900 */
[----:B------:R-:W-:-:S03]  /*2ab10*/  UISETP.NE.AND.EX UP0, UPT, UR5, URZ, UPT, UP0 ;  /* 0x0000003f0500728c */ /* 0x000fc6000bf05300 */
[----:B------:R-:W-:Y:S01]  /*2ab20*/  ULDC UR5, c[0x0][0x2f0] ;  /* 0x0000bc0000057ab9 */ /* 0x000fe20000000800 */
[----:B------:R-:W-:-:S04]  /*2ab30*/  USEL UR4, UR4, 0x1, UP0 ;  /* 0x0000000104047887 */ /* 0x000fc80008000000 */
[----:B------:R-:W-:Y:S01]  /*2ab40*/  UIMAD UR4, UR4, UR5, URZ ;  /* 0x00000005040472a4 */ /* 0x000fe2000f8e023f */
[----:B--2---:R1:W-:Y:S04]  /*2ab50*/  STL [R1+0x50], R12 ;  /* 0x0000500c01007387 */ /* 0x0043e80000100800 */
[----:B------:R1:W5:Y:S01]  /*2ab60*/  LDL R13, [R1+0x50] ;  /* 0x00005000010d7983 */ /* 0x0003620000100800 */
[----:B------:R-:W-:Y:S01]  /*2ab70*/  ULDC UR5, c[0x0][0x348] ;  /* 0x0000d20000057ab9 */ /* 0x000fe20000000800 */
[----:B------:R-:W-:Y:S02]  /*2ab80*/  IMAD.U32 R8, RZ, RZ, UR4 ;  /* 0x00000004ff087e24 */ /* 0x000fe4000f8e00ff */
[----:B------:R-:W-:Y:S01]  /*2ab90*/  IMAD.U32 R9, RZ, RZ, UR5 ;  /* 0x00000005ff097e24 */ /* 0x000fe2000f8e00ff */
[----:B------:R-:W-:Y:S06]  /*2aba0*/  @P3 BRA `(.L_x_2896) ;  /* 0x0000000000183947 */ /* 0x000fec0003800000 */
[----:B------:R-:W-:Y:S05]  /*2abb0*/  @!P2 BRA `(.L_x_2896) ;  /* 0x000000000014a947 */ /* 0x000fea0003800000 */
[----:B------:R-:W-:Y:S02]  /*2abc0*/  ULDC.64 UR4, c[0x0][0x208] ;  /* 0x0000820000047ab9 */ /* 0x000fe40000000a00 */
[----:B-1----:R-:W2:Y:S04]  /*2abd0*/  LDG.E R12, desc[UR4][R2.64] ;  /* 0x00000004020c7981 */ /* 0x002ea8000c1e1900 */
[----:B------:R-:W2:Y:S02]  /*2abe0*/  LDG.E R2, desc[UR4][R2.64+0x4] ;  /* 0x0000040402027981 */ /* 0x000ea4000c1e1900 */
[----:B--2--5:R-:W-:-:S05]  /*2abf0*/  IADD3 R13, -R12, R2, RZ ;  /* 0x000000020c0d7210 */ /* 0x024fca0007ffe1ff */
[----:B------:R0:W-:Y:S02]  /*2ac00*/  STL [R1+0x50], R13 ;  /* 0x0000500d01007387 */ /* 0x0001e40000100800 */
.L_x_2896:
[----:B------:R-:W2:Y:S01]  /*2ac10*/  LDL.LU R3, [R1+0x8] ;  /* 0x0000080001037983 */ /* 0x000ea20000300800 */
[----:B------:R-:W-:Y:S02]  /*2ac20*/  ULDC.64 UR4, c[0x0][0xa20] ;  /* 0x0002880000047ab9 */ /* 0x000fe40000000a00 */
[----:B------:R-:W-:Y:S01]  /*2ac30*/  ISETP.NE.U32.AND P2, PT, RZ, UR4, PT ;  /* 0x00000004ff007c0c */ /* 0x000fe2000bf45070 */
[----:B-1----:R-:W3:Y:S03]  /*2ac40*/  LDL R12, [R1+0x34] ;  /* 0x00003400010c7983 */ /* 0x002ee60000100800 */
[----:B------:R-:W-:Y:S02]  /*2ac50*/  ISETP.NE.AND.EX P2, PT, RZ, UR5, PT, P2 ;  /* 0x00000005ff007c0c */ /* 0x000fe4000bf45320 */
[C---:B--2---:R-:W-:Y:S02]  /*2ac60*/  LOP3.LUT R17, R3.reuse, 0xff000000, RZ, 0xc0, !PT ;  /* 0xff00000003117812 */ /* 0x044fe400078ec0ff */
[----:B------:R-:W-:-:S02]  /*2ac70*/  LOP3.LUT R2, R3, 0xff0000, RZ, 0xc0, !PT ;  /* 0x00ff000003027812 */ /* 0x000fc400078ec0ff */
[----:B------:R-:W-:Y:S02]  /*2ac80*/  SHF.R.U32.HI R17, RZ, 0x8, R17 ;  /* 0x00000008ff117819 */ /* 0x000fe40000011611 */
[----:B------:R-:W-:Y:S02]  /*2ac90*/  LOP3.LUT R16, R3, 0xffff, RZ, 0xc0, !PT ;  /* 0x0000ffff03107812 */ /* 0x000fe400078ec0ff */
[----:B------:R-:W-:Y:S01]  /*2aca0*/  LEA.HI R17, R2, R17, RZ, 0x10 ;  /* 0x0000001102117211 */ /* 0x000fe200078f80ff */
[----:B-----5:R-:W-:-:S05]  /*2acb0*/  IMAD.IADD R2, R11, 0x1, R0 ;  /* 0x000000010b027824 */ /* 0x020fca00078e0200 */
[----:B------:R1:W-:Y:S04]  /*2acc0*/  STL [R1+0x1c], R2 ;  /* 0x00001c0201007387 */ /* 0x0003e80000100800 */
[----:B---3--:R1:W-:Y:S01]  /*2acd0*/  STL [R1+0x14], R12 ;  /* 0x0000140c01007387 */ /* 0x0083e20000100800 */
[----:B------:R-:W-:Y:S05]  /*2ace0*/  @!P2 BRA `(.L_x_2897) ;  /* 0x000000000014a947 */ /* 0x000fea0003800000 */
[----:B-1----:R-:W-:Y:S01]  /*2acf0*/  IADD3 R2, P0, R15, UR4, RZ ;  /* 0x000000040f027c10 */ /* 0x002fe2000ff1e0ff */
[----:B------:R-:W-:-:S03]  /*2ad00*/  ULDC.64 UR6, c[0x0][0x208] ;  /* 0x0000820000067ab9 */ /* 0x000fc60000000a00 */
[----:B------:R-:W-:-:S05]  /*2ad10*/  IADD3.X R3, R14, UR5, RZ, P0, !PT ;  /* 0x000000050e037c10 */ /* 0x000fca00087fe4ff */
[----:B------:R2:W5:Y:S01]  /*2ad20*/  LDG.E R8, desc[UR6][R2.64] ;  /* 0x0000000602087981 */ /* 0x000562000c1e1900 */
[----:B------:R-:W-:Y:S05]  /*2ad30*/  BRA `(.L_x_2898) ;  /* 0x0000000000147947 */ /* 0x000fea0003800000 */
.L_x_2897:
[----:B------:R-:W-:Y:S05]  /*2ad40*/  @!P0 BRA `(.L_x_2898) ;  /* 0x0000000000108947 */ /* 0x000fea0003800000 */
[----:B------:R-:W-:Y:S02]  /*2ad50*/  ULDC.64 UR4, c[0x0][0x208] ;  /* 0x0000820000047ab9 */ /* 0x000fe40000000a00 */
[----:B------:R-:W2:Y:S04]  /*2ad60*/  LDG.E R8, desc[UR4][R6.64] ;  /* 0x0000000406087981 */ /* 0x000ea8000c1e1900 */
[----:B------:R-:W2:Y:S02]  /*2ad70*/  LDG.E R6, desc[UR4][R6.64+0x4] ;  /* 0x0000040406067981 */ /* 0x000ea4000c1e1900 */
[----:B--2---:R-:W-:-:S07]  /*2ad80*/  IMAD.IADD R8, R6, 0x1, -R8 ;  /* 0x0000000106087824 */ /* 0x004fce00078e0a08 */
.L_x_2898:
[----:B------:R-:W-:Y:S01]  /*2ad90*/  ULDC.64 UR4, c[0x0][0x208] ;  /* 0x0000820000047ab9 */ /* 0x000fe20000000a00 */
[----:B------:R-:W3:Y:S01]  /*2ada0*/  LDL R6, [R1+0x4] ;  /* 0x0000040001067983 */ /* 0x000ee20000100800 */
[----:B--2---:R-:W2:Y:S03]  /*2adb0*/  LDC R3, c[0x0][0x448] ;  /* 0x00011200ff037b82 */ /* 0x004ea60000000800 */
[----:B-1----:R-:W4:Y:S04]  /*2adc0*/  @P1 LDG.E R2, desc[UR4][R4.64] ;  /* 0x0000000404021981 */ /* 0x002f28000c1e1900 */
[----:B------:R1:W4:Y:S01]  /*2add0*/  @P1 LDG.E R4, desc[UR4][R4.64+0x4] ;  /* 0x0000040404041981 */ /* 0x000322000c1e1900 */
[----:B-----5:R-:W-:Y:S01]  /*2ade0*/  IADD3 R7, -R0, R8, RZ ;  /* 0x0000000800077210 */ /* 0x020fe20007ffe1ff */
[----:B------:R-:W-:Y:S01]  /*2adf0*/  BSSY B0, `(.L_x_2899) ;  /* 0x0000037000007945 */ /* 0x000fe20003800000 */
[----:B------:R-:W-:-:S02]  /*2ae00*/  LOP3.LUT R11, R17, 0xff, RZ, 0xc0, !PT ;  /* 0x000000ff110b7812 */ /* 0x000fc400078ec0ff */
[----:B------:R-:W-:-:S03]  /*2ae10*/  SHF.R.U32.HI R17, RZ, 0x10, R17 ;  /* 0x00000010ff117819 */ /* 0x000fc60000011611 */
[----:B------:R0:W-:Y:S01]  /*2ae20*/  STL [R1+0x60], R11 ;  /* 0x0000600b01007387 */ /* 0x0001e20000100800 */
[----:B--2---:R-:W-:-:S13]  /*2ae30*/  ISETP.NE.AND P0, PT, R3, 0x1, PT ;  /* 0x000000010300780c */ /* 0x004fda0003f05270 */
[----:B------:R-:W2:Y:S08]  /*2ae40*/  @P0 LDC R3, c[0x0][0x44c] ;  /* 0x00011300ff030b82 */ /* 0x000eb00000000800 */
[----:B-1----:R-:W1:Y:S01]  /*2ae50*/  @P0 LDC R5, c[0x0][0x450] ;  /* 0x00011400ff050b82 */ /* 0x002e620000000800 */
[----:B----4-:R-:W-:Y:S02]  /*2ae60*/  @P1 IMAD.IADD R9, R4, 0x1, -R2 ;  /* 0x0000000104091824 */ /* 0x010fe400078e0a02 */
[----:B---3--:R-:W-:-:S04]  /*2ae70*/  IMAD.SHL.U32 R2, R6, 0x80, RZ ;  /* 0x0000008006027824 */ /* 0x008fc800078e00ff */
[----:B------:R-:W-:-:S04]  /*2ae80*/  VIADD R2, R2, 0x7f ;  /* 0x0000007f02027836 */ /* 0x000fc80000000000 */
[----:B--2---:R-:W-:-:S05]  /*2ae90*/  @P0 IMAD.HI.U32 R0, R2, R3, RZ ;  /* 0x0000000302000227 */ /* 0x004fca00078e00ff */
[----:B-1----:R-:W-:Y:S01]  /*2aea0*/  @P0 SHF.R.U32.HI R2, RZ, R5, R0 ;  /* 0x00000005ff020219 */ /* 0x002fe20000011600 */
[----:B------:R-:W-:-:S04]  /*2aeb0*/  IMAD.IADD R0, R7, 0x1, R9 ;  /* 0x0000000107007824 */ /* 0x000fc800078e0209 */
[C---:B------:R-:W-:Y:S01]  /*2aec0*/  VIADD R3, R0.reuse, 0x4f ;  /* 0x0000004f00037836 */ /* 0x040fe20000000000 */
[----:B------:R-:W-:-:S03]  /*2aed0*/  IADD3 R21, R0, 0x50, -R13 ;  /* 0x0000005000157810 */ /* 0x000fc60007ffe80d */
[----:B------:R-:W-:-:S04]  /*2aee0*/  IMAD.HI R0, R3, 0x66666667, RZ ;  /* 0x6666666703007827 */ /* 0x000fc800078e02ff */
[----:B------:R-:W-:Y:S01]  /*2aef0*/  IMAD.IADD R2, R21, 0x1, R2 ;  /* 0x0000000115027824 */ /* 0x000fe200078e0202 */
[----:B------:R-:W-:Y:S01]  /*2af00*/  SHF.R.U32.HI R20, RZ, 0x1f, R0 ;  /* 0x0000001fff147819 */ /* 0x000fe20000011600 */
[----:B------:R-:W-:Y:S02]  /*2af10*/  IMAD.MOV.U32 R3, RZ, RZ, RZ ;  /* 0x000000ffff037224 */ /* 0x000fe400078e00ff */
[----:B------:R-:W-:Y:S01]  /*2af20*/  IMAD.HI R2, R2, 0x66666667, RZ ;  /* 0x6666666702027827 */ /* 0x000fe200078e02ff */
[----:B------:R-:W-:-:S04]  /*2af30*/  LEA.HI.SX32 R20, R0, R20, 0x1b ;  /* 0x0000001400147211 */ /* 0x000fc800078fdaff */
[----:B------:R-:W-:-:S04]  /*2af40*/  SHF.R.U32.HI R6, RZ, 0x1f, R2 ;  /* 0x0000001fff067819 */ /* 0x000fc80000011602 */
[----:B------:R-:W-:-:S04]  /*2af50*/  LEA.HI.SX32 R6, R2, R6, 0x1b ;  /* 0x0000000602067211 */ /* 0x000fc800078fdaff */
[----:B------:R-:W-:-:S04]  /*2af60*/  VIMNMX R6, R20, R6, PT ;  /* 0x0000000614067248 */ /* 0x000fc80003fe0100 */
[----:B------:R-:W-:-:S13]  /*2af70*/  ISETP.GE.AND P0, PT, R6, 0x1, PT ;  /* 0x000000010600780c */ /* 0x000fda0003f06270 */
[----:B0-----:R-:W-:Y:S05]  /*2af80*/  @!P0 BRA `(.L_x_2900) ;  /* 0x0000000000748947 */ /* 0x001fea0003800000 */
[----:B------:R-:W-:Y:S01]  /*2af90*/  ISETP.NE.AND P0, PT, R17, RZ, PT ;  /* 0x000000ff1100720c */ /* 0x000fe20003f05270 */
[----:B------:R-:W-:-:S03]  /*2afa0*/  ULDC UR4, c[0x0][0x9f0] ;  /* 0x00027c0000047ab9 */ /* 0x000fc60000000800 */
[----:B------:R-:W-:-:S04]  /*2afb0*/  SEL R0, R17, UR4, P0 ;  /* 0x0000000411007c07 */ /* 0x000fc80008000000 */
[----:B------:R-:W-:Y:S02]  /*2afc0*/  IABS R2, R0 ;  /* 0x0000000000027213 */ /* 0x000fe40000000000 */
[----:B------:R-:W-:Y:S02]  /*2afd0*/  IADD3 R3, R0, -0x1, R6 ;  /* 0xffffffff00037810 */ /* 0x000fe40007ffe006 */
[----:B------:R-:W0:Y:S08]  /*2afe0*/  I2F.RP R4, R2 ;  /* 0x0000000200047306 */ /* 0x000e300000209400 */
[----:B0-----:R-:W0:Y:S02]  /*2aff0*/  MUFU.RCP R4, R4 ;  /* 0x0000000400047308 */ /* 0x001e240000001000 */
[----:B0-----:R-:W-:-:S06]  /*2b000*/  VIADD R4, R4, 0xffffffe ;  /* 0x0ffffffe04047836 */ /* 0x001fcc0000000000 */
[----:B------:R0:W1:Y:S02]  /*2b010*/  F2I.FTZ.U32.TRUNC.NTZ R5, R4 ;  /* 0x0000000400057305 */ /* 0x000064000021f000 */
[----:B0-----:R-:W-:-:S04]  /*2b020*/  LOP3.LUT R4, R3, R0, RZ, 0x3c, !PT ;  /* 0x0000000003047212 */ /* 0x001fc800078e3cff */
[----:B------:R-:W-:Y:S02]  /*2b030*/  ISETP.GE.AND P3, PT, R4, RZ, PT ;  /* 0x000000ff0400720c */ /* 0x000fe40003f66270 */
[----:B-1----:R-:W-:-:S05]  /*2b040*/  IADD3 R4, RZ, -R5, RZ ;  /* 0x80000005ff047210 */ /* 0x002fca0007ffe0ff */
[----:B------:R-:W-:Y:S02]  /*2b050*/  IMAD R8, R4, R2, RZ ;  /* 0x0000000204087224 */ /* 0x000fe400078e02ff */
[----:B------:R-:W-:-:S04]  /*2b060*/  IMAD.MOV.U32 R4, RZ, RZ, RZ ;  /* 0x000000ffff047224 */ /* 0x000fc800078e00ff */
[----:B------:R-:W-:Y:S01]  /*2b070*/  IMAD.HI.U32 R8, R5, R8, R4 ;  /* 0x0000000805087227 */ /* 0x000fe200078e0004 */
[----:B------:R-:W-:Y:S02]  /*2b080*/  IABS R4, R3 ;  /* 0x0000000300047213 */ /* 0x000fe40000000000 */
[----:B------:R-:W-:-:S05]  /*2b090*/  IABS R3, R0 ;  /* 0x0000000000037213 */ /* 0x000fca0000000000 */
[----:B------:R-:W-:-:S04]  /*2b0a0*/  IMAD.MOV R3, RZ, RZ, -R3 ;  /* 0x000000ffff037224 */ /* 0x000fc800078e0a03 */
        /* <DEDUP_REMOVED lines=11> */
.L_x_2900:
[----:B------:R-:W-:Y:S05]  /*2b160*/  BSYNC B0 ;  /* 0x0000000000007941 */ /* 0x000fea0003800000 */
.L_x_2899:
        /* <DEDUP_REMOVED lines=21> */
[----:B------:R-:W0:Y:S02]  /*2b2c0*/  S2R R2, SR_TID.X ;  /* 0x0000000000027919 */ /* 0x000e240000002100 */
[----:B0-----:R-:W-:-:S04]  /*2b2d0*/  SHF.R.U32.HI R2, RZ, 0x5, R2 ;  /* 0x00000005ff027819 */ /* 0x001fc80000011602 */
[----:B------:R-:W-:-:S05]  /*2b2e0*/  LOP3.LUT R2, R2, 0x3, RZ, 0xc0, !PT ;  /* 0x0000000302027812 */ /* 0x000fca00078ec0ff */
[----:B------:R0:W1:Y:S02]  /*2b2f0*/  SHFL.IDX PT, R14, R2, RZ, 0x1f ;  /* 0x00001fff020e7589 */ /* 0x00006400000e0000 */
.L_x_3123:
[----:B-1----:R-:W-:Y:S02]  /*2b300*/  ISETP.NE.AND P0, PT, R14, RZ, PT ;  /* 0x000000ff0e00720c */ /* 0x002fe40003f05270 */
[----:B------:R-:W-:-:S11]  /*2b310*/  PLOP3.LUT P6, PT, PT, PT, PT, 0x8, 0x0 ;  /* 0x000000000000781c */ /* 0x000fd60003fce170 */
[----:B------:R-:W-:Y:S05]  /*2b320*/  @P0 BRA `(.L_x_2904) ;  /* 0x00000000000c0947 */ /* 0x000fea0003800000 */
[----:B------:R-:W-:-:S03]  /*2b330*/  UMOV UR4, 0xffffffff ;  /* 0xffffffff00047882 */ /* 0x000fc60000000000 */
[----:B------:R-:W-:Y:S05]  /*2b340*/  BRA.DIV UR4, `(.L_x_2905) ;  /* 0x0000009204507947 */ /* 0x000fea000b800000 */
[----:B------:R-:W-:-:S13]  /*2b350*/  ELECT P6, URZ, PT ;  /* 0x00000000003f782f */ /* 0x000fda00038c0000 */
.L_x_2904:
[----:B0-----:R-:W2:Y:S01]  /*2b360*/  LDL R2, [R1+0x64] ;  /* 0x0000640001027983 */ /* 0x001ea20000100800 */
[----:B------:R-:W-:Y:S01]  /*2b370*/  BSSY B1, `(.L_x_2906) ;  /* 0x0000008000017945 */ /* 0x000fe20003800000 */
[----:B--2---:R-:W-:-:S05]  /*2b380*/  VIADD R2, R2, 0x1 ;  /* 0x0000000102027836 */ /* 0x004fca0000000000 */
[----:B------:R-:W-:-:S04]  /*2b390*/  LEA.HI R3, R2, R2, RZ, 0x1 ;  /* 0x0000000202037211 */ /* 0x000fc800078f08ff */
[----:B------:R-:W-:-:S05]  /*2b3a0*/  LOP3.LUT R3, R3, 0xfffffffe, RZ, 0xc0, !PT ;  /* 0xfffffffe03037812 */ /* 0x000fca00078ec0ff */
[----:B------:R-:W-:-:S05]  /*2b3b0*/  IMAD.IADD R2, R2, 0x1, -R3 ;  /* 0x0000000102027824 */ /* 0x000fca00078e0a03 */
[----:B------:R-:W-:-:S04]  /*2b3c0*/  SHF.L.U32 R2, R2, 0x1f, RZ ;  /* 0x0000001f02027819 */ /* 0x000fc800000006ff */
[----:B------:R-:W0:Y:S02]  /*2b3d0*/  SYNCS.PHASECHK.TRANS64.TRYWAIT P0, [R18+URZ+0x38820], R2 ;  /* 0x03882002120075a7 */ /* 0x000e24000800017f */
[----:B0-----:R-:W-:Y:S05]  /*2b3e0*/  @!P0 BRA `(.L_x_2907) ;  /* 0x0000009000488947 */ /* 0x001fea0003800000 */
.L_x_3126:
[----:B------:R-:W-:Y:S05]  /*2b3f0*/  BSYNC B1 ;  /* 0x0000000000017941 */ /* 0x000fea0003800000 */
.L_x_2906:
[----:B------:R-:W-:Y:S04]  /*2b400*/  BSSY B1, `(.L_x_2908) ;  /* 0x00000ae000017945 */ /* 0x000fe80003800000 */
[----:B------:R-:W-:Y:S05]  /*2b410*/  @!P6 BRA `(.L_x_2909) ;  /* 0x0000000800b0e947 */ /* 0x000fea0003800000 */
[----:B------:R-:W2:Y:S04]  /*2b420*/  LDL R5, [R1+0x20] ;  /* 0x0000200001057983 */ /* 0x000ea80000100800 */
[----:B------:R-:W3:Y:S01]  /*2b430*/  LDL R4, [R1+0x24] ;  /* 0x0000240001047983 */ /* 0x000ee20000100800 */
[----:B------:R-:W-:Y:S01]  /*2b440*/  BSSY B2, `(.L_x_2910) ;  /* 0x0000008000027945 */ /* 0x000fe20003800000 */
[----:B------:R-:W1:Y:S02]  /*2b450*/  S2R R3, SR_TID.X ;  /* 0x0000000000037919 */ /* 0x000e640000002100 */
[----:B-1----:R-:W-:-:S04]  /*2b460*/  LOP3.LUT R3, R3, 0x7f, RZ, 0xc0, !PT ;  /* 0x0000007f03037812 */ /* 0x002fc800078ec0ff */
[----:B------:R-:W-:Y:S02]  /*2b470*/  ISETP.NE.AND P1, PT, R3, RZ, PT ;  /* 0x000000ff0300720c */ /* 0x000fe40003f25270 */
[----:B--2---:R-:W-:Y:S02]  /*2b480*/  LEA R6, R5, R18, 0x3 ;  /* 0x0000001205067211 */ /* 0x004fe400078e18ff */
[----:B---3--:R-:W-:-:S04]  /*2b490*/  SHF.L.U32 R8, R4, 0x1f, RZ ;  /* 0x0000001f04087819 */ /* 0x008fc800000006ff */
[----:B------:R-:W1:Y:S02]  /*2b4a0*/  SYNCS.PHASECHK.TRANS64.TRYWAIT P0, [R6+URZ+0x388a0], R8 ;  /* 0x0388a008060075a7 */ /* 0x000e64000800017f */
[----:B-1----:R-:W-:Y:S05]  /*2b4b0*/  @!P0 BRA `(.L_x_2911) ;  /* 0x0000009000288947 */ /* 0x002fea0003800000 */
.L_x_3127:
[----:B------:R-:W-:Y:S05]  /*2b4c0*/  BSYNC B2 ;  /* 0x0000000000027941 */ /* 0x000fea0003800000 */
.L_x_2910:
[----:B------:R-:W-:Y:S04]  /*2b4d0*/  BSSY B2, `(.L_x_2912) ;  /* 0x0000009000027945 */ /* 0x000fe80003800000 */
[----:B------:R-:W-:Y:S05]  /*2b4e0*/  @P1 BRA `(.L_x_2913) ;  /* 0x00000000001c1947 */ /* 0x000fea0003800000 */
[----:B------:R-:W2:Y:S01]  /*2b4f0*/  S2R R3, SR_TID.X ;  /* 0x0000000000037919 */ /* 0x000ea20000002100 */
[----:B0-----:R-:W-:-:S04]  /*2b500*/  IMAD.MOV.U32 R2, RZ, RZ, 0xa000 ;  /* 0x0000a000ff027424 */ /* 0x001fc800078e00ff */
[----:B------:R3:W-:Y:S01]  /*2b510*/  SYNCS.ARRIVE.TRANS64 RZ, [R6+URZ+0x38890], R2 ;  /* 0x0388900206ff79a7 */ /* 0x0007e2000800003f */
[----:B--2---:R-:W-:-:S04]  /*2b520*/  LOP3.LUT R3, R3, 0x1f, RZ, 0xc0, !PT ;  /* 0x0000001f03037812 */ /* 0x004fc800078ec0ff */
[----:B------:R-:W-:-:S13]  /*2b530*/  ISETP.NE.AND P0, PT, R3, RZ, PT ;  /* 0x000000ff0300720c */ /* 0x000fda0003f05270 */
[----:B---3--:R-:W-:Y:S05]  /*2b540*/  @!P0 BRA `(.L_x_2913) ;  /* 0x0000000000048947 */ /* 0x008fea0003800000 */
[----:B------:R-:W-:Y:S01]  /*2b550*/  BPT.TRAP 0x1 ;  /* 0x000000040000795c */ /* 0x000fe20000300000 */
.L_x_2913:
[----:B------:R-:W-:Y:S05]  /*2b560*/  BSYNC B2 ;  /* 0x0000000000027941 */ /* 0x000fea0003800000 */
.L_x_2912:
[----:B0-----:R-:W2:Y:S01]  /*2b570*/  LDL R2, [R1+0x20] ;  /* 0x0000200001027983 */ /* 0x001ea20000100800 */
[----:B------:R-:W-:Y:S01]  /*2b580*/  IMAD.MOV.U32 R3, RZ, RZ, RZ ;  /* 0x000000ffff037224 */ /* 0x000fe200078e00ff */
[----:B------:R-:W-:Y:S01]  /*2b590*/  UIADD3 UR4, UP0, UR36, 0x570, URZ ;  /* 0x0000057024047890 */ /* 0x000fe2000ff1e03f */
[----:B------:R-:W-:Y:S01]  /*2b5a0*/  PLOP3.LUT P0, PT, PT, PT, PT, 0x80, 0x0 ;  /* 0x000000000000781c */ /* 0x000fe20003f0f070 */
[----:B------:R-:W-:Y:S01]  /*2b5b0*/  UMOV UR6, 0x0 ;  /* 0x0000000000067882 */ /* 0x000fe20000000000 */
[----:B------:R-:W-:Y:S01]  /*2b5c0*/  UMOV UR7, 0x12f00000 ;  /* 0x12f0000000077882 */ /* 0x000fe20000000000 */
[----:B------:R-:W-:Y:S01]  /*2b5d0*/  R2UR UR10, R3 ;  /* 0x00000000030a72ca */ /* 0x000fe200000e0000 */
[----:B------:R-:W-:Y:S01]  /*2b5e0*/  IMAD R3, R7, 0x50, R10 ;  /* 0x0000005007037824 */ /* 0x000fe200078e020a */
[----:B------:R-:W-:-:S03]  /*2b5f0*/  UIADD3.X UR5, URZ, UR37, URZ, UP0, !UPT ;  /* 0x000000253f057290 */ /* 0x000fc600087fe43f */
[----:B------:R-:W-:Y:S02]  /*2b600*/  VIADD R3, R3, 0xffffffb0 ;  /* 0xffffffb003037836 */ /* 0x000fe40000000000 */
[----:B--2---:R-:W-:Y:S02]  /*2b610*/  IMAD R4, R2, 0xa000, R18 ;  /* 0x0000a00002047824 */ /* 0x004fe400078e0212 */
[----:B------:R-:W-:Y:S02]  /*2b620*/  VIADD R2, R6, 0x38890 ;  /* 0x0003889006027836 */ /* 0x000fe40000000000 */
[----:B------:R-:W-:-:S07]  /*2b630*/  VIADD R5, R4, 0x24400 ;  /* 0x0002440004057836 */ /* 0x000fce0000000000 */
.L_x_2914:
        /* <DEDUP_REMOVED lines=16> */
.L_x_2915:
        /* <DEDUP_REMOVED lines=16> */
.L_x_2916:
        /* <DEDUP_REMOVED lines=16> */
.L_x_2917:
        /* <DEDUP_REMOVED lines=13> */
.L_x_3128:
[----:B------:R-:W-:Y:S05]  /*2ba10*/  BSYNC B2 ;  /* 0x0000000000027941 */ /* 0x000fea0003800000 */
.L_x_2918:
[----:B------:R-:W-:Y:S01]  /*2ba20*/  BSSY B2, `(.L_x_2920) ;  /* 0x000000b000027945 */ /* 0x000fe20003800000 */
[----:B------:R-:W-:Y:S01]  /*2ba30*/  MOV R12, 0x0 ;  /* 0x00000000000c7802 */ /* 0x000fe20000000f00 */
[----:B------:R-:W-:Y:S02]  /*2ba40*/  IMAD.MOV.U32 R13, RZ, RZ, 0x12f00000 ;  /* 0x12f00000ff0d7424 */ /* 0x000fe400078e00ff */
[----:B------:R-:W-:Y:S05]  /*2ba50*/  @P1 BRA `(.L_x_2921) ;  /* 0x00000000001c1947 */ /* 0x000fea0003800000 */
[----:B------:R-:W2:Y:S01]  /*2ba60*/  S2R R5, SR_TID.X ;  /* 0x0000000000057919 */ /* 0x000ea20000002100 */
[----:B------:R-:W-:-:S04]  /*2ba70*/  IMAD.MOV.U32 R2, RZ, RZ, 0xa000 ;  /* 0x0000a000ff027424 */ /* 0x000fc800078e00ff */
[----:B------:R3:W-:Y:S01]  /*2ba80*/  SYNCS.ARRIVE.TRANS64 RZ, [R6+URZ+0x388b0], R2 ;  /* 0x0388b00206ff79a7 */ /* 0x0007e2000800003f */
[----:B--2---:R-:W-:-:S04]  /*2ba90*/  LOP3.LUT R5, R5, 0x1f, RZ, 0xc0, !PT ;  /* 0x0000001f05057812 */ /* 0x004fc800078ec0ff */
[----:B------:R-:W-:-:S13]  /*2baa0*/  ISETP.NE.AND P0, PT, R5, RZ, PT ;  /* 0x000000ff0500720c */ /* 0x000fda0003f05270 */
[----:B---3--:R-:W-:Y:S05]  /*2bab0*/  @!P0 BRA `(.L_x_2921) ;  /* 0x0000000000048947 */ /* 0x008fea0003800000 */
[----:B------:R-:W-:Y:S01]  /*2bac0*/  BPT.TRAP 0x1 ;  /* 0x000000040000795c */ /* 0x000fe20000300000 */
.L_x_2921:
[----:B------:R-:W-:Y:S05]  /*2bad0*/  BSYNC B2 ;  /* 0x0000000000027941 */ /* 0x000fea0003800000 */
.L_x_2920:
[----:B------:R-:W-:Y:S01]  /*2bae0*/  R2UR UR6, R12 ;  /* 0x000000000c0672ca */ /* 0x000fe200000e0000 */
[----:B------:R-:W-:Y:S01]  /*2baf0*/  IMAD.MOV.U32 R2, RZ, RZ, RZ ;  /* 0x000000ffff027224 */ /* 0x000fe200078e00ff */
[----:B------:R-:W-:Y:S01]  /*2bb00*/  R2UR UR7, R13 ;  /* 0x000000000d0772ca */ /* 0x000fe200000e0000 */
[----:B------:R-:W-:Y:S01]  /*2bb10*/  UIADD3 UR4, UP0, UR36, 0x670, URZ ;  /* 0x0000067024047890 */ /* 0x000fe2000ff1e03f */
[----:B------:R-:W-:Y:S01]  /*2bb20*/  PLOP3.LUT P0, PT, PT, PT, PT, 0x80, 0x0 ;  /* 0x000000000000781c */ /* 0x000fe20003f0f070 */
[----:B01----:R-:W-:Y:S01]  /*2bb30*/  VIADD R6, R6, 0x388b0 ;  /* 0x000388b006067836 */ /* 0x003fe20000000000 */
[----:B------:R-:W-:Y:S01]  /*2bb40*/  R2UR UR10, R2 ;  /* 0x00000000020a72ca */ /* 0x000fe200000e0000 */
[----:B------:R-:W-:Y:S01]  /*2bb50*/  VIADD R2, R4, 0x400 ;  /* 0x0000040004027836 */ /* 0x000fe20000000000 */
[----:B------:R-:W-:-:S13]  /*2bb60*/  UIADD3.X UR5, URZ, UR37, URZ, UP0, !UPT ;  /* 0x000000253f057290 */ /* 0x000fda00087fe43f */
.L_x_2922:
        /* <DEDUP_REMOVED lines=15> */
.L_x_2923:
        /* <DEDUP_REMOVED lines=15> */
.L_x_2924:
        /* <DEDUP_REMOVED lines=15> */
.L_x_2925:
        /* <DEDUP_REMOVED lines=10> */
.L_x_2909:
[----:B------:R-:W-:Y:S05]  /*2bee0*/  BSYNC B1 ;  /* 0x0000000000017941 */ /* 0x000fea0003800000 */
.L_x_2908:
[----:B0-----:R-:W2:Y:S04]  /*2bef0*/  LDL.LU R2, [R1+0x20] ;  /* 0x0000200001027983 */ /* 0x001ea80000300800 */
        /* <DEDUP_REMOVED lines=12> */
.L_x_2944:
[----:B------:R-:W-:Y:S05]  /*2bfc0*/  YIELD ;  /* 0x0000000000007946 */ /* 0x000fea0003800000 */
[----:B------:R-:W-:Y:S04]  /*2bfd0*/  BSSY B1, `(.L_x_2926) ;  /* 0x00000ad000017945 */ /* 0x000fe80003800000 */
[----:B-1----:R-:W-:Y:S05]  /*2bfe0*/  @!P6 BRA `(.L_x_2927) ;  /* 0x0000000800ace947 */ /* 0x002fea0003800000 */
[----:B------:R-:W2:Y:S04]  /*2bff0*/  LDL R4, [R1+0x20] ;  /* 0x0000200001047983 */ /* 0x000ea80000100800 */
[----:B------:R-:W3:Y:S01]  /*2c000*/  LDL R3, [R1+0x24] ;  /* 0x0000240001037983 */ /* 0x000ee20000100800 */
[----:B------:R-:W-:Y:S01]  /*2c010*/  BSSY B2, `(.L_x_2928) ;  /* 0x0000008000027945 */ /* 0x000fe20003800000 */
[----:B0-----:R-:W0:Y:S02]  /*2c020*/  S2R R2, SR_TID.X ;  /* 0x0000000000027919 */ /* 0x001e240000002100 */
[----:B0-----:R-:W-:-:S04]  /*2c030*/  LOP3.LUT R2, R2, 0x7f, RZ, 0xc0, !PT ;  /* 0x0000007f02027812 */ /* 0x001fc800078ec0ff */
[----:B------:R-:W-:Y:S01]  /*2c040*/  ISETP.NE.AND P2, PT, R2, RZ, PT ;  /* 0x000000ff0200720c */ /* 0x000fe20003f45270 */
[----:B--2---:R-:W-:Y:S01]  /*2c050*/  IMAD R6, R4, 0x8, R18 ;  /* 0x0000000804067824 */ /* 0x004fe200078e0212 */
[----:B---3--:R-:W-:-:S04]  /*2c060*/  SHF.L.U32 R5, R3, 0x1f, RZ ;  /* 0x0000001f03057819 */ /* 0x008fc800000006ff */
[----:B------:R-:W0:Y:S02]  /*2c070*/  SYNCS.PHASECHK.TRANS64.TRYWAIT P1, [R6+URZ+0x388a0], R5 ;  /* 0x0388a005060075a7 */ /* 0x000e24000802017f */
[----:B0-----:R-:W-:Y:S05]  /*2c080*/  @!P1 BRA `(.L_x_2929) ;  /* 0x00000084005c9947 */ /* 0x001fea0003800000 */
.L_x_3129:
[----:B------:R-:W-:Y:S05]  /*2c090*/  BSYNC B2 ;  /* 0x0000000000027941 */ /* 0x000fea0003800000 */
.L_x_2928:
[----:B------:R-:W-:Y:S04]  /*2c0a0*/  BSSY B2, `(.L_x_2930) ;  /* 0x0000009000027945 */ /* 0x000fe80003800000 */
[----:B------:R-:W-:Y:S05]  /*2c0b0*/  @P2 BRA `(.L_x_2931) ;  /* 0x00000000001c2947 */ /* 0x000fea0003800000 */
[----:B------:R-:W1:Y:S01]  /*2c0c0*/  S2R R3, SR_TID.X ;  /* 0x0000000000037919 */ /* 0x000e620000002100 */
[----:B------:R-:W-:-:S04]  /*2c0d0*/  MOV R2, 0xa000 ;  /* 0x0000a00000027802 */ /* 0x000fc80000000f00 */
[----:B------:R2:W-:Y:S01]  /*2c0e0*/  SYNCS.ARRIVE.TRANS64 RZ, [R6+URZ+0x38890], R2 ;  /* 0x0388900206ff79a7 */ /* 0x0005e2000800003f */
[----:B-1----:R-:W-:-:S04]  /*2c0f0*/  LOP3.LUT R3, R3, 0x1f, RZ, 0xc0, !PT ;  /* 0x0000001f03037812 */ /* 0x002fc800078ec0ff */
[----:B------:R-:W-:-:S13]  /*2c100*/  ISETP.NE.AND P1, PT, R3, RZ, PT ;  /* 0x000000ff0300720c */ /* 0x000fda0003f25270 */
[----:B--2---:R-:W-:Y:S05]  /*2c110*/  @!P1 BRA `(.L_x_2931) ;  /* 0x0000000000049947 */ /* 0x004fea0003800000 */
[----:B------:R-:W-:Y:S01]  /*2c120*/  BPT.TRAP 0x1 ;  /* 0x000000040000795c */ /* 0x000fe20000300000 */
.L_x_2931:
[----:B------:R-:W-:Y:S05]  /*2c130*/  BSYNC B2 ;  /* 0x0000000000027941 */ /* 0x000fea0003800000 */
.L_x_2930:
        /* <DEDUP_REMOVED lines=12> */
.L_x_2932:
        /* <DEDUP_REMOVED lines=16> */
.L_x_2933:
        /* <DEDUP_REMOVED lines=10> */
[----:B------:R-:W-:Y:S01]  /*2c3a0*/  MOV R15, 0x80 ;  /* 0x00000080000f7802 */ /* 0x000fe20000000f00 */
[----:B------:R-:W-:Y:S01]  /*2c3b0*/  VIADD R8, R4, 0x29400 ;  /* 0x0002940004087836 */ /* 0x000fe20000000000 */
[----:B------:R-:W-:Y:S01]  /*2c3c0*/  PLOP3.LUT P1, PT, PT, PT, PT, 0x80, 0x0 ;  /* 0x000000000000781c */ /* 0x000fe20003f2f070 */
[----:B------:R-:W-:Y:S01]  /*2c3d0*/  UMOV UR6, 0x0 ;  /* 0x0000000000067882 */ /* 0x000fe20000000000 */
[----:B------:R-:W-:Y:S01]  /*2c3e0*/  R2UR UR10, R15 ;  /* 0x000000000f0a72ca */ /* 0x000fe200000e0000 */
[----:B------:R-:W-:-:S14]  /*2c3f0*/  UMOV UR7, 0x12f00000 ;  /* 0x12f0000000077882 */ /* 0x000fdc0000000000 */
.L_x_2934:
        /* <DEDUP_REMOVED lines=16> */
.L_x_2935:
        /* <DEDUP_REMOVED lines=10> */
[----:B------:R-:W1:Y:S01]  /*2c5a0*/  SYNCS.PHASECHK.TRANS64.TRYWAIT P1, [R6+URZ+0x388c0], R5 ;  /* 0x0388c005060075a7 */ /* 0x000e62000802017f */
[----:B------:R-:W-:Y:S04]  /*2c5b0*/  BSSY B2, `(.L_x_2936) ;  /* 0x0000002000027945 */ /* 0x000fe80003800000 */
[----:B-1----:R-:W-:Y:S05]  /*2c5c0*/  @!P1 BRA `(.L_x_2937) ;  /* 0x0000008000209947 */ /* 0x002fea0003800000 */
.L_x_3130:
[----:B------:R-:W-:Y:S05]  /*2c5d0*/  BSYNC B2 ;  /* 0x0000000000027941 */ /* 0x000fea0003800000 */
.L_x_2936:
        /* <DEDUP_REMOVED lines=11> */
.L_x_2939:
[----:B------:R-:W-:Y:S05]  /*2c690*/  BSYNC B2 ;  /* 0x0000000000027941 */ /* 0x000fea0003800000 */
.L_x_2938:
        /* <DEDUP_REMOVED lines=8> */
.L_x_2940:
        /* <DEDUP_REMOVED lines=16> */
.L_x_2941:
        /* <DEDUP_REMOVED lines=15> */
.L_x_2942:
        /* <DEDUP_REMOVED lines=15> */
.L_x_2943:
        /* <DEDUP_REMOVED lines=10> */
.L_x_2927:
[----:B------:R-:W-:Y:S05]  /*2caa0*/  BSYNC B1 ;  /* 0x0000000000017941 */ /* 0x000fea0003800000 */
.L_x_2926:
[----:B0-----:R-:W2:Y:S04]  /*2cab0*/  LDL.LU R2, [R1+0x20] ;  /* 0x0000200001027983 */ /* 0x001ea80000300800 */
        /* <DEDUP_REMOVED lines=11> */
.L_x_2902:
[----:B------:R-:W-:Y:S05]  /*2cb70*/  BSYNC B0 ;  /* 0x0000000000007941 */ /* 0x000fea0003800000 */
.L_x_2901:
[----:B------:R-:W2:Y:S01]  /*2cb80*/  LDL R4, [R1+0x4] ;  /* 0x0000040001047983 */ /* 0x000ea20000100800 */
[----:B------:R-:W3:Y:S01]  /*2cb90*/  LDC R0, c[0x0][0x448] ;  /* 0x00011200ff007b82 */ /* 0x000ee20000000800 */
[----:B------:R-:W-:Y:S01]  /*2cba0*/  ISETP.NE.AND P2, PT, R17, RZ, PT ;  /* 0x000000ff1100720c */ /* 0x000fe20003f45270 */
[----:B------:R-:W-:Y:S05]  /*2cbb0*/  @!P0 WARPSYNC.ALL ;  /* 0x0000000000008948 */ /* 0x000fea0003800000 */
[----:B------:R-:W-:Y:S07]  /*2cbc0*/  BSSY B0, `(.L_x_2945) ;  /* 0x000002d000007945 */ /* 0x000fee0003800000 */
[----:B------:R-:W4:Y:S08]  /*2cbd0*/  @!P2 LDC R17, c[0x0][0x9f0] ;  /* 0x00027c00ff11ab82 */ /* 0x000f300000000800 */
[----:B------:R-:W-:Y:S01]  /*2cbe0*/  @!P0 BAR.SYNC.DEFER_BLOCKING 0xc, 0x180 ;  /* 0x0306000000008b1d */ /* 0x000fe20000010000 */
[----:B---3--:R-:W-:-:S13]  /*2cbf0*/  ISETP.NE.AND P1, PT, R0, 0x1, PT ;  /* 0x000000010000780c */ /* 0x008fda0003f25270 */
[----:B01----:R-:W0:Y:S08]  /*2cc00*/  @P1 LDC R2, c[0x0][0x44c] ;  /* 0x00011300ff021b82 */ /* 0x003e300000000800 */
[----:B------:R-:W1:Y:S01]  /*2cc10*/  @P1 LDC R3, c[0x0][0x450] ;  /* 0x00011400ff031b82 */ /* 0x000e620000000800 */
[----:B--2---:R-:W-:-:S05]  /*2cc20*/  LEA R0, R4, 0x7f, 0x7 ;  /* 0x0000007f04007811 */ /* 0x004fca00078e38ff */
[----:B0-----:R-:W-:-:S05]  /*2cc30*/  @P1 IMAD.HI.U32 R2, R0, R2, RZ ;  /* 0x0000000200021227 */ /* 0x001fca00078e00ff */
[----:B-1----:R-:W-:-:S05]  /*2cc40*/  @P1 SHF.R.U32.HI R0, RZ, R3, R2 ;  /* 0x00000003ff001219 */ /* 0x002fca0000011602 */
[----:B------:R-:W-:-:S04]  /*2cc50*/  IMAD.IADD R0, R21, 0x1, R0 ;  /* 0x0000000115007824 */ /* 0x000fc800078e0200 */
[----:B------:R-:W-:-:S05]  /*2cc60*/  IMAD.HI R0, R0, 0x66666667, RZ ;  /* 0x6666666700007827 */ /* 0x000fca00078e02ff */
[----:B------:R-:W-:-:S04]  /*2cc70*/  SHF.R.U32.HI R2, RZ, 0x1f, R0 ;  /* 0x0000001fff027819 */ /* 0x000fc80000011600 */
[----:B------:R-:W-:-:S04]  /*2cc80*/  LEA.HI.SX32 R0, R0, R2, 0x1b ;  /* 0x0000000200007211 */ /* 0x000fc800078fdaff */
[----:B------:R-:W-:-:S04]  /*2cc90*/  VIMNMX R7, R20, R0, PT ;  /* 0x0000000014077248 */ /* 0x000fc80003fe0100 */
[----:B------:R-:W-:Y:S01]  /*2cca0*/  ISETP.GE.AND P1, PT, R7, 0x1, PT ;  /* 0x000000010700780c */ /* 0x000fe20003f26270 */
[----:B------:R0:W-:Y:S04]  /*2ccb0*/  STL [R1+0x40], R7 ;  /* 0x0000400701007387 */ /* 0x0001e80000100800 */
[----:B------:R0:W-:Y:S08]  /*2ccc0*/  STL [R1+0x44], RZ ;  /* 0x000044ff01007387 */ /* 0x0001f00000100800 */
[----:B0---4-:R-:W-:Y:S05]  /*2ccd0*/  @!P1 BRA `(.L_x_2946) ;  /* 0x00000000006c9947 */ /* 0x011fea0003800000 */
[----:B------:R-:W-:-:S04]  /*2cce0*/  IABS R0, R17 ;  /* 0x0000001100007213 */ /* 0x000fc80000000000 */
[----:B------:R-:W0:Y:S08]  /*2ccf0*/  I2F.RP R2, R0 ;  /* 0x0000000000027306 */ /* 0x000e300000209400 */
[----:B0-----:R-:W0:Y:S02]  /*2cd00*/  MUFU.RCP R2, R2 ;  /* 0x0000000200027308 */ /* 0x001e240000001000 */
[----:B0-----:R-:W-:-:S06]  /*2cd10*/  VIADD R2, R2, 0xffffffe ;  /* 0x0ffffffe02027836 */ /* 0x001fcc0000000000 */
[----:B------:R-:W0:Y:S02]  /*2cd20*/  F2I.FTZ.U32.TRUNC.NTZ R3, R2 ;  /* 0x0000000200037305 */ /* 0x000e24000021f000 */
[----:B0-----:R-:W-:-:S04]  /*2cd30*/  IMAD.MOV R2, RZ, RZ, -R3 ;  /* 0x000000ffff027224 */ /* 0x001fc800078e0a03 */
[----:B------:R-:W-:Y:S01]  /*2cd40*/  IMAD R4, R2, R0, RZ ;  /* 0x0000000002047224 */ /* 0x000fe200078e02ff */
[----:B------:R-:W-:-:S05]  /*2cd50*/  MOV R2, RZ ;  /* 0x000000ff00027202 */ /* 0x000fca0000000f00 */
        /* <DEDUP_REMOVED lines=19> */
.L_x_2946:
[----:B------:R-:W-:Y:S05]  /*2ce90*/  BSYNC B0 ;  /* 0x0000000000007941 */ /* 0x000fea0003800000 */
.L_x_2945:
[----:B------:R-:W2:Y:S04]  /*2cea0*/  LDL R0, [R1+0x44] ;  /* 0x0000440001007983 */ /* 0x000ea80000100800 */
[----:B0-----:R-:W2:Y:S01]  /*2ceb0*/  LDL R2, [R1+0x60] ;  /* 0x0000600001027983 */ /* 0x001ea20000100800 */
[----:B------:R-:W-:Y:S01]  /*2cec0*/  BSSY B7, `(.L_x_2947) ;  /* 0x00004ce000077945 */ /* 0x000fe20003800000 */
[----:B--2---:R-:W-:-:S05]  /*2ced0*/  IMAD R2, R2, R0, RZ ;  /* 0x0000000002027224 */ /* 0x004fca00078e02ff */
[----:B------:R-:W-:Y:S01]  /*2cee0*/  VIADDMNMX R0, R2, R0, R7, PT ;  /* 0x0000000002007246 */ /* 0x000fe20003800107 */
[----:B------:R0:W-:Y:S03]  /*2cef0*/  STL [R1+0x30], R2 ;  /* 0x0000300201007387 */ /* 0x0001e60000100800 */
[----:B------:R-:W-:Y:S01]  /*2cf00*/  ISETP.GT.AND P0, PT, R0, R2, PT ;  /* 0x000000020000720c */ /* 0x000fe20003f04270 */
[----:B------:R0:W-:-:S12]  /*2cf10*/  STL [R1+0x48], R0 ;  /* 0x0000480001007387 */ /* 0x0001d80000100800 */
[----:B0-----:R-:W-:Y:S05]  /*2cf20*/  @P0 BRA `(.L_x_2948) ;  /* 0x00000000004c0947 */ /* 0x001fea0003800000 */
[----:B------:R-:W0:Y:S02]  /*2cf30*/  S2R R0, SR_TID.X ;  /* 0x0000000000007919 */ /* 0x000e240000002100 */
[----:B0-----:R-:W-:-:S04]  /*2cf40*/  LOP3.LUT R0, R0, 0x7f, RZ, 0xc0, !PT ;  /* 0x0000007f00007812 */ /* 0x001fc800078ec0ff */
[----:B------:R-:W-:-:S13]  /*2cf50*/  ISETP.NE.AND P0, PT, R0, RZ, PT ;  /* 0x000000ff0000720c */ /* 0x000fda0003f05270 */
[----:B------:R-:W-:Y:S05]  /*2cf60*/  @P0 BRA `(.L_x_2949) ;  /* 0x0000004c000c0947 */ /* 0x000fea0003800000 */
[----:B------:R-:W0:Y:S01]  /*2cf70*/  S2R R3, SR_LANEID ;  /* 0x0000000000037919 */ /* 0x000e220000000000 */
[----:B------:R-:W-:Y:S01]  /*2cf80*/  VOTEU.ANY UR4, UPT, PT ;  /* 0x0000000000047886 */ /* 0x000fe200038e0100 */
[----:B------:R-:W1:Y:S01]  /*2cf90*/  LDC.64 R4, c[0x0][0xc60] ;  /* 0x00031800ff047b82 */ /* 0x000e620000000a00 */
[----:B------:R-:W0:Y:S01]  /*2cfa0*/  FLO.U32 R0, UR4 ;  /* 0x0000000400007d00 */ /* 0x000e2200080e0000 */
[----:B------:R-:W-:-:S07]  /*2cfb0*/  ULDC.64 UR6, c[0x0][0x208] ;  /* 0x0000820000067ab9 */ /* 0x000fce0000000a00 */
[----:B------:R-:W1:Y:S01]  /*2cfc0*/  POPC R2, UR4 ;  /* 0x0000000400027d09 */ /* 0x000e620008000000 */
[----:B0-----:R-:W-:-:S13]  /*2cfd0*/  ISETP.EQ.U32.AND P0, PT, R0, R3, PT ;  /* 0x000000030000720c */ /* 0x001fda0003f02070 */
[----:B-1----:R-:W2:Y:S01]  /*2cfe0*/  @P0 ATOMG.E.ADD.STRONG.GPU PT, R5, desc[UR6][R4.64], R2 ;  /* 0x00000002040509a8 */ /* 0x002ea200081ee1c6 */
[----:B------:R-:W0:Y:S02]  /*2cff0*/  S2R R3, SR_LTMASK ;  /* 0x0000000000037919 */ /* 0x000e240000003900 */
[----:B0-----:R-:W-:-:S06]  /*2d000*/  LOP3.LUT R3, R3, UR4, RZ, 0xc0, !PT ;  /* 0x0000000403037c12 */ /* 0x001fcc000f8ec0ff */
[----:B------:R-:W0:Y:S01]  /*2d010*/  POPC R3, R3 ;  /* 0x0000000300037309 */ /* 0x000e220000000000 */
[----:B--2---:R-:W0:Y:S02]  /*2d020*/  SHFL.IDX PT, R0, R5, R0, 0x1f ;  /* 0x00001f0005007589 */ /* 0x004e2400000e0000 */
[----:B0-----:R-:W-:-:S05]  /*2d030*/  IADD3 R0, R0, UR38, R3 ;  /* 0x0000002600007c10 */ /* 0x001fca000fffe003 */
[----:B------:R0:W-:Y:S01]  /*2d040*/  STL [R1], R0 ;  /* 0x0000000001007387 */ /* 0x0001e20000100800 */
[----:B------:R-:W-:Y:S05]  /*2d050*/  BRA `(.L_x_2949) ;  /* 0x0000004800d07947 */ /* 0x000fea0003800000 */
.L_x_2948:
        /* <DEDUP_REMOVED lines=20> */
.L_x_2951:
[----:B------:R-:W-:Y:S05]  /*2d1a0*/  BSYNC B6 ;  /* 0x0000000000067941 */ /* 0x000fea0003800000 */
.L_x_2950:
        /* <DEDUP_REMOVED lines=20> */
.L_x_2954:
        /* <DEDUP_REMOVED lines=15> */
.L_x_2953:
[----:B------:R-:W-:Y:S05]  /*2d3e0*/  BSYNC B6 ;  /* 0x0000000000067941 */ /* 0x000fea0003800000 */
.L_x_2952:
        /* <DEDUP_REMOVED lines=12> */
[----:B0-----:R-:W0:Y:S01]  /*2d4b0*/  LDC.64 R2, c[0x0][0x418] ;  /* 0x00010600ff027b82 */ /* 0x001e220000000a00 */
[----:B-----5:R-:W-:Y:S02]  /*2d4c0*/  IADD3 R0, R17, -0x1, RZ ;  /* 0xffffffff11007810 */ /* 0x020fe40007ffe0ff */
[----:B--2---:R-:W-:Y:S01]  /*2d4d0*/  SHF.R.S32.HI R8, RZ, 0x1f, R7 ;  /* 0x0000001fff087819 */ /* 0x004fe20000011407 */
[----:B------:R1:W-:Y:S04]  /*2d4e0*/  @P0 STL [R1+0x14], R7 ;  /* 0x0000140701000387 */ /* 0x0003e80000100800 */
[----:B------:R1:W-:Y:S01]  /*2d4f0*/  STL [R1+0x28], R8 ;  /* 0x0000280801007387 */ /* 0x0003e20000100800 */
[----:B0-----:R-:W-:Y:S01]  /*2d500*/  LOP3.LUT P0, RZ, R2, UR4, RZ, 0xfc, !PT ;  /* 0x0000000402ff7c12 */ /* 0x001fe2000f80fcff */
[----:B------:R-:W-:-:S03]  /*2d510*/  UMOV UR4, 0xffffffff ;  /* 0xffffffff00047882 */ /* 0x000fc60000000000 */
[----:B------:R-:W-:-:S04]  /*2d520*/  LOP3.LUT P0, RZ, R3, UR5, RZ, 0xfc, P0 ;  /* 0x0000000503ff7c12 */ /* 0x000fc8000800fcff */
[----:B------:R-:W-:Y:S01]  /*2d530*/  SEL R17, R7, RZ, !P0 ;  /* 0x000000ff07117207 */ /* 0x000fe20004000000 */
[----:B-1----:R-:W-:Y:S08]  /*2d540*/  BRA.DIV UR4, `(.L_x_2955) ;  /* 0x0000007204547947 */ /* 0x002ff0000b800000 */
[----:B------:R-:W0:Y:S02]  /*2d550*/  S2R R4, SR_TID.X ;  /* 0x0000000000047919 */ /* 0x000e240000002100 */
[----:B0-----:R-:W-:-:S04]  /*2d560*/  SHF.R.U32.HI R4, RZ, 0x5, R4 ;  /* 0x00000005ff047819 */ /* 0x001fc80000011604 */
[----:B------:R-:W-:-:S05]  /*2d570*/  LOP3.LUT R4, R4, 0x3, RZ, 0xc0, !PT ;  /* 0x0000000304047812 */ /* 0x000fca00078ec0ff */
[----:B------:R0:W1:Y:S02]  /*2d580*/  SHFL.IDX PT, R14, R4, RZ, 0x1f ;  /* 0x00001fff040e7589 */ /* 0x00006400000e0000 */
.L_x_3133:
[----:B0-----:R-:W2:Y:S01]  /*2d590*/  LDL.LU R4, [R1+0x10] ;  /* 0x0000100001047983 */ /* 0x001ea20000300800 */
[----:B------:R-:W-:Y:S02]  /*2d5a0*/  PLOP3.LUT P1, PT, PT, PT, PT, 0x8, 0x0 ;  /* 0x000000000000781c */ /* 0x000fe40003f2e170 */
[----:B-1----:R-:W-:Y:S01]  /*2d5b0*/  ISETP.NE.AND P0, PT, R14, RZ, PT ;  /* 0x000000ff0e00720c */ /* 0x002fe20003f05270 */
        /* <DEDUP_REMOVED lines=8> */
.L_x_3136:
[----:B------:R-:W-:Y:S05]  /*2d640*/  @!P6 BRA `(.L_x_2956) ;  /* 0x00000004003ce947 */ /* 0x000fea0003800000 */
[----:B------:R-:W-:-:S04]  /*2d650*/  ISETP.NE.U32.AND P0, PT, R2, RZ, PT ;  /* 0x000000ff0200720c */ /* 0x000fc80003f05070 */
[----:B------:R-:W-:-:S13]  /*2d660*/  ISETP.NE.AND.EX P0, PT, R3, RZ, PT, P0 ;  /* 0x000000ff0300720c */ /* 0x000fda0003f05300 */
[----:B------:R-:W-:Y:S05]  /*2d670*/  @!P0 BRA `(.L_x_2958) ;  /* 0x0000000000548947 */ /* 0x000fea0003800000 */
[----:B------:R-:W1:Y:S01]  /*2d680*/  LDC R6, c[0x0][0x43c] ;  /* 0x00010f00ff067b82 */ /* 0x000e620000000800 */
[----:B------:R-:W-:Y:S01]  /*2d690*/  IMAD.MOV.U32 R9, RZ, RZ, R0 ;  /* 0x000000ffff097224 */ /* 0x000fe200078e0000 */
[----:B------:R-:W-:Y:S01]  /*2d6a0*/  ULDC.64 UR4, c[0x0][0x428] ;  /* 0x00010a0000047ab9 */ /* 0x000fe20000000a00 */
[----:B------:R-:W-:Y:S02]  /*2d6b0*/  ULDC.64 UR6, c[0x0][0x208] ;  /* 0x0000820000067ab9 */ /* 0x000fe40000000a00 */
[----:B0-----:R-:W-:Y:S01]  /*2d6c0*/  IMAD.MOV.U32 R0, RZ, RZ, R9 ;  /* 0x000000ffff007224 */ /* 0x001fe200078e0009 */
[----:B-1----:R-:W-:-:S13]  /*2d6d0*/  ISETP.NE.AND P0, PT, R6, 0x1, PT ;  /* 0x000000010600780c */ /* 0x002fda0003f05270 */
        /* <DEDUP_REMOVED lines=15> */
.L_x_2958:
[----:B-1----:R-:W2:Y:S01]  /*2d7d0*/  LDL R2, [R1+0x18] ;  /* 0x0000180001027983 */ /* 0x002ea20000100800 */
[----:B0-----:R-:W-:Y:S02]  /*2d7e0*/  LEA R0, R19, R18, 0x3 ;  /* 0x0000001213007211 */ /* 0x001fe400078e18ff */
[----:B--2---:R-:W-:-:S04]  /*2d7f0*/  SHF.L.U32 R2, R2, 0x1f, RZ ;  /* 0x0000001f02027819 */ /* 0x004fc800000006ff */
[----:B------:R-:W0:Y:S02]  /*2d800*/  SYNCS.PHASECHK.TRANS64.TRYWAIT P0, [R0+URZ+0x38840], R2 ;  /* 0x03884002000075a7 */ /* 0x000e24000800017f */
[----:B0-----:R-:W-:Y:S05]  /*2d810*/  @!P0 BRA `(.L_x_2959) ;  /* 0x0000006c00f48947 */ /* 0x001fea0003800000 */
.L_x_3137:
        /* <DEDUP_REMOVED lines=11> */
.L_x_2960:
[----:B0-----:R-:W2:Y:S04]  /*2d8d0*/  LDL R2, [R1+0x1c] ;  /* 0x00001c0001027983 */ /* 0x001ea80000100800 */
        /* <DEDUP_REMOVED lines=23> */
[----:B0-----:R-:W-:Y:S01]  /*2da50*/  UMOV UR8, UR15 ;  /* 0x0000000f00087c82 */ /* 0x001fe20008000000 */
[----:B------:R-:W-:Y:S01]  /*2da60*/  UMOV UR10, UR17 ;  /* 0x00000011000a7c82 */ /* 0x000fe20008000000 */
[----:B------:R-:W-:Y:S01]  /*2da70*/  UMOV UR15, 0x80 ;  /* 0x00000080000f7882 */ /* 0x000fe20000000000 */
[----:B------:R0:W-:Y:S02]  /*2da80*/  UTMALDG.4D [UR8], [UR4], desc[UR6] ;  /* 0x00000608040075b4 */ /* 0x0001e40008019000 */
[----:B0-----:R-:W-:Y:S01]  /*2da90*/  UMOV UR8, UR16 ;  /* 0x0000001000087c82 */ /* 0x001fe20008000000 */
[----:B------:R-:W-:Y:S01]  /*2daa0*/  UMOV UR10, UR15 ;  /* 0x0000000f000a7c82 */ /* 0x000fe20008000000 */
[----:B------:R-:W-:Y:S01]  /*2dab0*/  UMOV UR15, 0xc0 ;  /* 0x000000c0000f7882 */ /* 0x000fe20000000000 */
[----:B------:R0:W-:Y:S02]  /*2dac0*/  UTMALDG.4D [UR8], [UR4], desc[UR6] ;  /* 0x00000608040075b4 */ /* 0x0001e40008019000 */
[----:B0-----:R-:W-:Y:S01]  /*2dad0*/  UMOV UR8, UR14 ;  /* 0x0000000e00087c82 */ /* 0x001fe20008000000 */
[----:B------:R-:W-:-:S02]  /*2dae0*/  UMOV UR10, UR15 ;  /* 0x0000000f000a7c82 */ /* 0x000fc40008000000 */
[----:B------:R1:W-:Y:S01]  /*2daf0*/  UTMALDG.4D [UR8], [UR4], desc[UR6] ;  /* 0x00000608040075b4 */ /* 0x0003e20008019000 */
[----:B--2---:R-:W-:-:S04]  /*2db00*/  LOP3.LUT R2, R2, 0xfffffffe, RZ, 0xc0, !PT ;  /* 0xfffffffe02027812 */ /* 0x004fc800078ec0ff */
[----:B------:R-:W-:-:S05]  /*2db10*/  @P0 LOP3.LUT R2, R2, 0x1, RZ, 0xfc, !PT ;  /* 0x0000000102020812 */ /* 0x000fca00078efcff */
[----:B------:R1:W-:Y:S01]  /*2db20*/  STL [R1+0x10], R2 ;  /* 0x0000100201007387 */ /* 0x0003e20000100800 */
[----:B------:R-:W-:Y:S01]  /*2db30*/  NOP ;  /* 0x0000000000007918 */ /* 0x000fe20000000000 */
.L_x_2956:
[----:B------:R-:W2:Y:S04]  /*2db40*/  LDL.LU R3, [R1+0x4c] ;  /* 0x00004c0001037983 */ /* 0x000ea80000300800 */
[----:B------:R-:W3:Y:S04]  /*2db50*/  LDL.LU R5, [R1+0x34] ;  /* 0x0000340001057983 */ /* 0x000ee80000300800 */
[----:B0-----:R-:W4:Y:S01]  /*2db60*/  LDL.LU R4, [R1+0x54] ;  /* 0x0000540001047983 */ /* 0x001f220000300800 */
[----:B------:R-:W-:Y:S05]  /*2db70*/  WARPSYNC.ALL ;  /* 0x0000000000007948 */ /* 0x000fea0003800000 */
[----:B-1----:R-:W-:Y:S01]  /*2db80*/  ULDC.64 UR6, c[0x0][0xa00] ;  /* 0x0002800000067ab9 */ /* 0x002fe20000000a00 */
        /* <DEDUP_REMOVED lines=23> */
[----:B------:R-:W-:Y:S01]  /*2dd00*/  IMAD.U32 R4, RZ, RZ, UR4 ;  /* 0x00000004ff047e24 */ /* 0x000fe2000f8e00ff */
[----:B------:R-:W-:Y:S01]  /*2dd10*/  MOV R6, UR6 ;  /* 0x0000000600067c02 */ /* 0x000fe20008000f00 */
[----:B------:R-:W0:Y:S01]  /*2dd20*/  LDC.64 R2, c[0x4][R2] ;  /* 0x0100000002027b82 */ /* 0x000e220000000a00 */
[----:B------:R-:W-:Y:S01]  /*2dd30*/  IMAD.U32 R5, RZ, RZ, UR5 ;  /* 0x00000005ff057e24 */ /* 0x000fe2000f8e00ff */
[----:B------:R-:W-:Y:S01]  /*2dd40*/  MOV R13, RZ ;  /* 0x000000ff000d7202 */ /* 0x000fe20000000f00 */
[----:B------:R-:W-:Y:S02]  /*2dd50*/  IMAD.U32 R7, RZ, RZ, UR7 ;  /* 0x00000007ff077e24 */ /* 0x000fe4000f8e00ff */
[----:B------:R-:W-:-:S02]  /*2dd60*/  IMAD.U32 R10, RZ, RZ, UR8 ;  /* 0x00000008ff0a7e24 */ /* 0x000fc4000f8e00ff */
[----:B------:R-:W-:Y:S02]  /*2dd70*/  IMAD.U32 R11, RZ, RZ, UR9 ;  /* 0x00000009ff0b7e24 */ /* 0x000fe4000f8e00ff */
[----:B------:R-:W-:Y:S02]  /*2dd80*/  IMAD.MOV.U32 R8, RZ, RZ, 0x70 ;  /* 0x00000070ff087424 */ /* 0x000fe400078e00ff */
[----:B------:R-:W-:-:S07]  /*2dd90*/  IMAD.MOV.U32 R12, RZ, RZ, 0x1 ;  /* 0x00000001ff0c7424 */ /* 0x000fce00078e00ff */
[----:B------:R-:W-:-:S07]  /*2dda0*/  LEPC R20, `(.L_x_2962) ;  /* 0x000000001014794e */ /* 0x000fce0000000000 */
[----:B0-----:R-:W-:Y:S05]  /*2ddb0*/  CALL.ABS.NOINC R2 ;  /* 0x0000000002007343 */ /* 0x001fea0003c00000 */
.L_x_2962:
[----:B------:R-:W-:Y:S05]  /*2ddc0*/  BSYNC B6 ;  /* 0x0000000000067941 */ /* 0x000fea0003800000 */
.L_x_2961:
[----:B0-----:R-:W2:Y:S01]  /*2ddd0*/  LDL.LU R0, [R1+0x4c] ;  /* 0x00004c0001007983 */ /* 0x001ea20000300800 */
[----:B------:R-:W-:Y:S01]  /*2dde0*/  ULDC.64 UR4, c[0x0][0x2d8] ;  /* 0x0000b60000047ab9 */ /* 0x000fe20000000a00 */
[----:B------:R-:W0:Y:S01]  /*2ddf0*/  LDC R7, c[0x0][0x448] ;  /* 0x00011200ff077b82 */ /* 0x000e220000000800 */
[----:B------:R-:W-:Y:S01]  /*2de00*/  ULDC.64 UR6, c[0x0][0x280] ;  /* 0x0000a00000067ab9 */ /* 0x000fe20000000a00 */
[----:B------:R-:W3:Y:S04]  /*2de10*/  LDL.LU R4, [R1+0x38] ;  /* 0x0000380001047983 */ /* 0x000ee80000300800 */
[----:B------:R-:W3:Y:S04]  /*2de20*/  LDL.LU.64 R2, [R1+0x58] ;  /* 0x0000580001027983 */ /* 0x000ee80000300a00 */
[----:B------:R-:W4:Y:S04]  /*2de30*/  LDL.LU R5, [R1+0x34] ;  /* 0x0000340001057983 */ /* 0x000f280000300800 */
[----:B------:R-:W4:Y:S01]  /*2de40*/  LDL R8, [R1+0x4] ;  /* 0x0000040001087983 */ /* 0x000f220000100800 */
[----:B------:R-:W1:Y:S01]  /*2de50*/  S2R R9, SR_TID.X ;  /* 0x0000000000097919 */ /* 0x000e620000002100 */
[----:B------:R-:W1:Y:S01]  /*2de60*/  S2R R10, SR_TID.X ;  /* 0x00000000000a7919 */ /* 0x000e620000002100 */
[----:B0-----:R-:W-:-:S13]  /*2de70*/  ISETP.NE.AND P0, PT, R7, 0x1, PT ;  /* 0x000000010700780c */ /* 0x001fda0003f05270 */
[----:B------:R-:W0:Y:S01]  /*2de80*/  @P0 LDC R6, c[0x0][0x450] ;  /* 0x00011400ff060b82 */ /* 0x000e220000000800 */
[----:B-1----:R-:W-:Y:S02]  /*2de90*/  IMAD.SHL.U32 R9, R9, 0x8, RZ ;  /* 0x0000000809097824 */ /* 0x002fe400078e00ff */
[----:B------:R-:W-:-:S03]  /*2dea0*/  IMAD.SHL.U32 R10, R10, 0x8, RZ ;  /* 0x000000080a0a7824 */ /* 0x000fc600078e00ff */
[----:B------:R-:W-:-:S04]  /*2deb0*/  LOP3.LUT R9, R9, 0x38, RZ, 0xc0, !PT ;  /* 0x0000003809097812 */ /* 0x000fc800078ec0ff */
[C---:B------:R-:W-:Y:S02]  /*2dec0*/  LOP3.LUT R12, R9.reuse, 0x40, RZ, 0xfc, !PT ;  /* 0x00000040090c7812 */ /* 0x040fe400078efcff */
[C---:B------:R-:W-:Y:S02]  /*2ded0*/  LOP3.LUT R11, R9.reuse, 0x80, RZ, 0xfc, !PT ;  /* 0x00000080090b7812 */ /* 0x040fe400078efcff */
[----:B------:R-:W-:Y:S02]  /*2dee0*/  LOP3.LUT R9, R9, 0xc0, RZ, 0xfc, !PT ;  /* 0x000000c009097812 */ /* 0x000fe400078efcff */
[----:B------:R-:W-:Y:S01]  /*2def0*/  LOP3.LUT R10, R10, 0x38, RZ, 0xc0, !PT ;  /* 0x000000380a0a7812 */ /* 0x000fe200078ec0ff */
[----:B---3--:R-:W-:Y:S02]  /*2df00*/  IMAD.MOV.U32 R3, RZ, RZ, R4 ;  /* 0x000000ffff037224 */ /* 0x008fe400078e0004 */
[----:B------:R-:W1:Y:S01]  /*2df10*/  S2R R4, SR_TID.X ;  /* 0x0000000000047919 */ /* 0x000e620000002100 */
[----:B------:R-:W-:-:S04]  /*2df20*/  IMAD.WIDE.U32 R2, R16, UR4, R2 ;  /* 0x0000000410027c25 */ /* 0x000fc8000f8e0002 */
[----:B------:R-:W-:Y:S01]  /*2df30*/  IMAD R3, R16, UR5, R3 ;  /* 0x0000000510037c24 */ /* 0x000fe2000f8e0203 */
[----:B------:R-:W-:Y:S02]  /*2df40*/  ULDC.64 UR4, c[0x0][0x2e0] ;  /* 0x0000b80000047ab9 */ /* 0x000fe40000000a00 */
[----:B--2---:R-:W-:Y:S02]  /*2df50*/  IMAD R0, R0, UR4, RZ ;  /* 0x0000000400007c24 */ /* 0x004fe4000f8e02ff */
[----:B----4-:R-:W-:-:S04]  /*2df60*/  IMAD.WIDE.U32 R2, R5, UR4, R2 ;  /* 0x0000000405027c25 */ /* 0x010fc8000f8e0002 */
        /* <DEDUP_REMOVED lines=12> */
[----:B0-----:R-:W-:-:S04]  /*2e030*/  @P0 SHF.R.U32.HI R0, RZ, R6, R5 ;  /* 0x00000006ff000219 */ /* 0x001fc80000011605 */
[C---:B------:R-:W-:Y:S01]  /*2e040*/  IADD3 R5, -R0.reuse, RZ, RZ ;  /* 0x000000ff00057210 */ /* 0x040fe20007ffe1ff */
        /* <DEDUP_REMOVED lines=33> */
[----:B0-----:R-:W-:-:S04]  /*2e260*/  @!P5 LEA R7, P4, R10, R7, 0x1 ;  /* 0x000000070a07d211 */ /* 0x001fc800078808ff */
[----:B-1----:R-:W-:-:S04]  /*2e270*/  @!P5 IADD3.X R6, RZ, R6, RZ, P4, !PT ;  /* 0x00000006ff06d210 */ /* 0x002fc800027fe4ff */
        /* <DEDUP_REMOVED lines=82> */
.L_x_3154:
        /* <DEDUP_REMOVED lines=14> */
.L_x_2965:
[----:B------:R-:W-:Y:S05]  /*2e880*/  BSYNC B0 ;  /* 0x0000000000007941 */ /* 0x000fea0003800000 */
.L_x_2964:
[----:B------:R-:W-:Y:S01]  /*2e890*/  NOP ;  /* 0x0000000000007918 */ /* 0x000fe20000000000 */
[----:B------:R-:W-:Y:S01]  /*2e8a0*/  PLOP3.LUT P0, PT, PT, PT, PT, 0x80, 0x0 ;  /* 0x000000000000781c */ /* 0x000fe20003f0f070 */
[----:B------:R-:W-:-:S12]  /*2e8b0*/  VIADD R11, R18, 0x38800 ;  /* 0x00038800120b7836 */ /* 0x000fd80000000000 */
.L_x_2966:
        /* <DEDUP_REMOVED lines=18> */
.L_x_3155:
[----:B------:R-:W-:Y:S05]  /*2e9e0*/  BSYNC B0 ;  /* 0x0000000000007941 */ /* 0x000fea0003800000 */
.L_x_2967:
[----:B0-2---:R-:W3:Y:S04]  /*2e9f0*/  LDL R3, [R1+0x48] ;  /* 0x0000480001037983 */ /* 0x005ee80000100800 */
[----:B------:R-:W2:Y:S01]  /*2ea00*/  LDL R2, [R1+0x30] ;  /* 0x0000300001027983 */ /* 0x000ea20000100800 */
[----:B------:R-:W-:Y:S01]  /*2ea10*/  BSSY B0, `(.L_x_2969) ;  /* 0x00002a3000007945 */ /* 0x000fe20003800000 */
[----:B---3--:R-:W-:-:S04]  /*2ea20*/  IADD3 R0, R3, -0x2, RZ ;  /* 0xfffffffe03007810 */ /* 0x008fc80007ffe0ff */
        /* <DEDUP_REMOVED lines=51> */
.L_x_2975:
[----:B------:R-:W-:Y:S01]  /*2ed60*/  IMAD R3, R8, 0x8, R18 ;  /* 0x0000000808037824 */ /* 0x000fe200078e0212 */
[----:B------:R-:W-:Y:S01]  /*2ed70*/  SHF.L.U32 R2, R10, 0x1f, RZ ;  /* 0x0000001f0a027819 */ /* 0x000fe200000006ff */
[----:B------:R-:W-:Y:S03]  /*2ed80*/  BSSY B3, `(.L_x_2976) ;  /* 0x0000003000037945 */ /* 0x000fe60003800000 */
[----:B------:R-:W1:Y:S02]  /*2ed90*/  SYNCS.PHASECHK.TRANS64.TRYWAIT P0, [R3+URZ+0x38840], R2 ;  /* 0x03884002030075a7 */ /* 0x000e64000800017f */
[----:B-1----:R-:W-:Y:S05]  /*2eda0*/  @!P0 BRA `(.L_x_2977) ;  /* 0x0000006400c48947 */ /* 0x002fea0003800000 */
.L_x_3156:
[----:B------:R-:W-:Y:S05]  /*2edb0*/  BSYNC B3 ;  /* 0x0000000000037941 */ /* 0x000fea0003800000 */
.L_x_2976:
        /* <DEDUP_REMOVED lines=12> */
.L_x_2979:
[----:B------:R-:W-:Y:S05]  /*2ee80*/  BSYNC B3 ;  /* 0x0000000000037941 */ /* 0x000fea0003800000 */
.L_x_2978:
        /* <DEDUP_REMOVED lines=12> */
.L_x_2980:
        /* <DEDUP_REMOVED lines=16> */
.L_x_2981:
        /* <DEDUP_REMOVED lines=16> */
.L_x_2982:
        /* <DEDUP_REMOVED lines=16> */
.L_x_2983:
        /* <DEDUP_REMOVED lines=16> */
.L_x_3157:
[----:B------:R-:W-:Y:S05]  /*2f350*/  BSYNC B3 ;  /* 0x0000000000037941 */ /* 0x000fea0003800000 */
.L_x_2984:
[----:B------:R-:W-:Y:S01]  /*2f360*/  BSSY B3, `(.L_x_2986) ;  /* 0x000000c000037945 */ /* 0x000fe20003800000 */
[----:B------:R-:W-:Y:S02]  /*2f370*/  IMAD.MOV.U32 R12, RZ, RZ, 0x0 ;  /* 0x00000000ff0c7424 */ /* 0x000fe400078e00ff */
[----:B------:R-:W-:Y:S01]  /*2f380*/  IMAD.MOV.U32 R13, RZ, RZ, 0x14f00000 ;  /* 0x14f00000ff0d7424 */ /* 0x000fe200078e00ff */
[----:B------:R-:W-:Y:S06]  /*2f390*/  @P1 BRA `(.L_x_2987) ;  /* 0x0000000000201947 */ /* 0x000fec0003800000 */
[----:B------:R-:W1:Y:S01]  /*2f3a0*/  S2R R5, SR_TID.X ;  /* 0x0000000000057919 */ /* 0x000e620000002100 */
[----:B0-----:R-:W-:Y:S01]  /*2f3b0*/  IMAD R2, R19, 0x8, R18 ;  /* 0x0000000813027824 */ /* 0x001fe200078e0212 */
[----:B------:R-:W-:-:S04]  /*2f3c0*/  MOV R3, 0xa000 ;  /* 0x0000a00000037802 */ /* 0x000fc80000000f00 */
[----:B------:R2:W-:Y:S01]  /*2f3d0*/  SYNCS.ARRIVE.TRANS64 RZ, [R2+URZ+0x38850], R3 ;  /* 0x0388500302ff79a7 */ /* 0x0005e2000800003f */
[----:B-1----:R-:W-:-:S04]  /*2f3e0*/  LOP3.LUT R5, R5, 0x1f, RZ, 0xc0, !PT ;  /* 0x0000001f05057812 */ /* 0x002fc800078ec0ff */
[----:B------:R-:W-:-:S13]  /*2f3f0*/  ISETP.NE.AND P0, PT, R5, RZ, PT ;  /* 0x000000ff0500720c */ /* 0x000fda0003f05270 */
[----:B--2---:R-:W-:Y:S05]  /*2f400*/  @!P0 BRA `(.L_x_2987) ;  /* 0x0000000000048947 */ /* 0x004fea0003800000 */
[----:B------:R-:W-:Y:S01]  /*2f410*/  BPT.TRAP 0x1 ;  /* 0x000000040000795c */ /* 0x000fe20000300000 */
.L_x_2987:
[----:B------:R-:W-:Y:S05]  /*2f420*/  BSYNC B3 ;  /* 0x0000000000037941 */ /* 0x000fea0003800000 */
.L_x_2986:
        /* <DEDUP_REMOVED lines=13> */
.L_x_2988:
        /* <DEDUP_REMOVED lines=15> */
.L_x_2989:
        /* <DEDUP_REMOVED lines=15> */
.L_x_2990:
        /* <DEDUP_REMOVED lines=15> */
.L_x_2991:
        /* <DEDUP_REMOVED lines=12> */
.L_x_2974:
[----:B------:R-:W-:Y:S05]  /*2f890*/  BSYNC B1 ;  /* 0x0000000000017941 */ /* 0x000fea0003800000 */
.L_x_2973:
[----:B0-----:R-:W2:Y:S01]  /*2f8a0*/  LDL.LU R0, [R1+0x48] ;  /* 0x0000480001007983 */ /* 0x001ea20000300800 */
[----:B------:R-:W-:-:S03]  /*2f8b0*/  IMAD.MOV.U32 R19, RZ, RZ, R8 ;  /* 0x000000ffff137224 */ /* 0x000fc600078e0008 */
[----:B------:R0:W-:Y:S02]  /*2f8c0*/  STL [R1+0x18], R10 ;  /* 0x0000180a01007387 */ /* 0x0001e40000100800 */
[----:B0-2---:R-:W-:-:S07]  /*2f8d0*/  VIADD R0, R0, 0xfffffffd ;  /* 0xfffffffd00007836 */ /* 0x005fce0000000000 */
.L_x_2972:
[----:B------:R-:W-:Y:S05]  /*2f8e0*/  BSYNC B2 ;  /* 0x0000000000027941 */ /* 0x000fea0003800000 */
.L_x_2971:
[----:B------:R-:W-:Y:S01]  /*2f8f0*/  VIADD R9, R9, 0xfffffffe ;  /* 0xfffffffe09097836 */ /* 0x000fe20000000000 */
[----:B------:R-:W-:-:S04]  /*2f900*/  LOP3.LUT R7, RZ, R7, RZ, 0x33, !PT ;  /* 0x00000007ff077212 */ /* 0x000fc800078e33ff */
[----:B------:R-:W-:-:S13]  /*2f910*/  ISETP.NE.AND P0, PT, R9, R7, PT ;  /* 0x000000070900720c */ /* 0x000fda0003f05270 */
[----:B------:R-:W-:Y:S05]  /*2f920*/  @!P0 BRA `(.L_x_2970) ;  /* 0x0000001800c48947 */ /* 0x000fea0003800000 */
[----:B------:R-:W-:-:S07]  /*2f930*/  IMAD.MOV.U32 R9, RZ, RZ, R17 ;  /* 0x000000ffff097224 */ /* 0x000fce00078e0011 */
.L_x_3030:
[----:B------:R-:W2:Y:S04]  /*2f940*/  LDL R3, [R1+0x10] ;  /* 0x0000100001037983 */ /* 0x000ea80000100800 */
[----:B------:R-:W3:Y:S01]  /*2f950*/  LDL R2, [R1+0x18] ;  /* 0x0000180001027983 */ /* 0x000ee20000100800 */
[----:B------:R-:W-:Y:S01]  /*2f960*/  IADD3 R4, R19, 0x1, RZ ;  /* 0x0000000113047810 */ /* 0x000fe20007ffe0ff */
        /* <DEDUP_REMOVED lines=33> */
.L_x_2994:
[----:B------:R-:W-:Y:S01]  /*2fb80*/  IMAD R3, R4, 0x8, R18 ;  /* 0x0000000804037824 */ /* 0x000fe200078e0212 */
[----:B------:R-:W-:Y:S01]  /*2fb90*/  SHF.L.U32 R2, R5, 0x1f, RZ ;  /* 0x0000001f05027819 */ /* 0x000fe200000006ff */
[----:B------:R-:W-:Y:S03]  /*2fba0*/  BSSY B2, `(.L_x_2995) ;  /* 0x0000003000027945 */ /* 0x000fe60003800000 */
[----:B------:R-:W1:Y:S02]  /*2fbb0*/  SYNCS.PHASECHK.TRANS64.TRYWAIT P0, [R3+URZ+0x38840], R2 ;  /* 0x03884002030075a7 */ /* 0x000e64000800017f */
[----:B-1----:R-:W-:Y:S05]  /*2fbc0*/  @!P0 BRA `(.L_x_2996) ;  /* 0x0000005800648947 */ /* 0x002fea0003800000 */
.L_x_3158:
[----:B------:R-:W-:Y:S05]  /*2fbd0*/  BSYNC B2 ;  /* 0x0000000000027941 */ /* 0x000fea0003800000 */
.L_x_2995:
        /* <DEDUP_REMOVED lines=12> */
.L_x_2998:
[----:B------:R-:W-:Y:S05]  /*2fca0*/  BSYNC B2 ;  /* 0x0000000000027941 */ /* 0x000fea0003800000 */
.L_x_2997:
        /* <DEDUP_REMOVED lines=12> */
.L_x_2999:
        /* <DEDUP_REMOVED lines=16> */
.L_x_3000:
        /* <DEDUP_REMOVED lines=16> */
.L_x_3001:
        /* <DEDUP_REMOVED lines=16> */
.L_x_3002:
        /* <DEDUP_REMOVED lines=16> */
.L_x_3159:
[----:B------:R-:W-:Y:S05]  /*30170*/  BSYNC B2 ;  /* 0x0000000000027941 */ /* 0x000fea0003800000 */
.L_x_3003:
        /* <DEDUP_REMOVED lines=11> */
.L_x_3006:
[----:B------:R-:W-:Y:S05]  /*30230*/  BSYNC B2 ;  /* 0x0000000000027941 */ /* 0x000fea0003800000 */
.L_x_3005:
        /* <DEDUP_REMOVED lines=12> */
.L_x_3007:
        /* <DEDUP_REMOVED lines=15> */
.L_x_3008:
        /* <DEDUP_REMOVED lines=15> */
.L_x_3009:
        /* <DEDUP_REMOVED lines=15> */
.L_x_3010:
        /* <DEDUP_REMOVED lines=12> */
.L_x_2993:
[----:B------:R-:W-:Y:S05]  /*30690*/  BSYNC B1 ;  /* 0x0000000000017941 */ /* 0x000fea0003800000 */
.L_x_2992:
        /* <DEDUP_REMOVED lines=12> */
[----:B------:R-:W-:Y:S02]  /*30760*/  MOV R7, R6 ;  /* 0x0000000600077202 */ /* 0x000fe40000000f00 */
        /* <DEDUP_REMOVED lines=23> */
.L_x_3013:
[----:B------:R-:W-:Y:S01]  /*308e0*/  IMAD R2, R19, 0x8, R18 ;  /* 0x0000000813027824 */ /* 0x000fe200078e0212 */
[----:B------:R-:W-:Y:S01]  /*308f0*/  SHF.L.U32 R3, R10, 0x1f, RZ ;  /* 0x0000001f0a037819 */ /* 0x000fe200000006ff */
[----:B------:R-:W-:Y:S03]  /*30900*/  BSSY B2, `(.L_x_3014) ;  /* 0x0000003000027945 */ /* 0x000fe60003800000 */
[----:B------:R-:W2:Y:S02]  /*30910*/  SYNCS.PHASECHK.TRANS64.TRYWAIT P0, [R2+URZ+0x38840], R3 ;  /* 0x03884003020075a7 */ /* 0x000ea4000800017f */
[----:B--2---:R-:W-:Y:S05]  /*30920*/  @!P0 BRA `(.L_x_3015) ;  /* 0x0000004c00348947 */ /* 0x004fea0003800000 */
.L_x_3160:
[----:B------:R-:W-:Y:S05]  /*30930*/  BSYNC B2 ;  /* 0x0000000000027941 */ /* 0x000fea0003800000 */
.L_x_3014:
[----:B-1----:R-:W1:Y:S01]  /*30940*/  S2R R8, SR_TID.X ;  /* 0x0000000000087919 */ /* 0x002e620000002100 */
[----:B------:R-:W-:Y:S01]  /*30950*/  BSSY B2, `(.L_x_3016) ;  /* 0x000000b000027945 */ /* 0x000fe20003800000 */
[----:B-1----:R-:W-:-:S04]  /*30960*/  LOP3.LUT R8, R8, 0x7f, RZ, 0xc0, !PT ;  /* 0x0000007f08087812 */ /* 0x002fc800078ec0ff */
[----:B------:R-:W-:-:S13]  /*30970*/  ISETP.NE.AND P1, PT, R8, RZ, PT ;  /* 0x000000ff0800720c */ /* 0x000fda0003f25270 */
[----:B------:R-:W-:Y:S05]  /*30980*/  @P1 BRA `(.L_x_3017) ;  /* 0x00000000001c1947 */ /* 0x000fea0003800000 */
[----:B------:R-:W1:Y:S01]  /*30990*/  S2R R8, SR_TID.X ;  /* 0x0000000000087919 */ /* 0x000e620000002100 */
[----:B--2---:R-:W-:-:S04]  /*309a0*/  MOV R3, 0xa000 ;  /* 0x0000a00000037802 */ /* 0x004fc80000000f00 */
[----:B------:R3:W-:Y:S01]  /*309b0*/  SYNCS.ARRIVE.TRANS64 RZ, [R2+URZ+0x38830], R3 ;  /* 0x0388300302ff79a7 */ /* 0x0007e2000800003f */
[----:B-1----:R-:W-:-:S04]  /*309c0*/  LOP3.LUT R8, R8, 0x1f, RZ, 0xc0, !PT ;  /* 0x0000001f08087812 */ /* 0x002fc800078ec0ff */
[----:B------:R-:W-:-:S13]  /*309d0*/  ISETP.NE.AND P0, PT, R8, RZ, PT ;  /* 0x000000ff0800720c */ /* 0x000fda0003f05270 */
[----:B---3--:R-:W-:Y:S05]  /*309e0*/  @!P0 BRA `(.L_x_3017) ;  /* 0x0000000000048947 */ /* 0x008fea0003800000 */
[----:B------:R-:W-:Y:S01]  /*309f0*/  BPT.TRAP 0x1 ;  /* 0x000000040000795c */ /* 0x000fe20000300000 */
.L_x_3017:
[----:B------:R-:W-:Y:S05]  /*30a00*/  BSYNC B2 ;  /* 0x0000000000027941 */ /* 0x000fea0003800000 */
.L_x_3016:
[----:B--2---:R-:W2:Y:S01]  /*30a10*/  LDL R2, [R1+0x1c] ;  /* 0x00001c0001027983 */ /* 0x004ea20000100800 */
        /* <DEDUP_REMOVED lines=8> */
[----:B0-----:R-:W-:Y:S01]  /*30aa0*/  VIADD R10, R8, 0x24400 ;  /* 0x00024400080a7836 */ /* 0x001fe20000000000 */
[----:B------:R-:W-:Y:S01]  /*30ab0*/  UMOV UR6, 0x0 ;  /* 0x0000000000067882 */ /* 0x000fe20000000000 */
[----:B------:R-:W-:Y:S01]  /*30ac0*/  UMOV UR7, 0x14f00000 ;  /* 0x14f0000000077882 */ /* 0x000fe20000000000 */
[----:B--2---:R-:W-:-:S09]  /*30ad0*/  IMAD R2, R7, 0x50, R2 ;  /* 0x0000005007027824 */ /* 0x004fd200078e0202 */
.L_x_3018:
        /* <DEDUP_REMOVED lines=16> */
.L_x_3019:
        /* <DEDUP_REMOVED lines=16> */
.L_x_3020:
        /* <DEDUP_REMOVED lines=16> */
.L_x_3021:
        /* <DEDUP_REMOVED lines=15> */
.L_x_3161:
[----:B------:R-:W-:Y:S05]  /*30ed0*/  BSYNC B2 ;  /* 0x0000000000027941 */ /* 0x000fea0003800000 */
.L_x_3022:
        /* <DEDUP_REMOVED lines=9> */
[----:B--2---:R-:W-:Y:S05]  /*30f70*/  @!P0 BRA `(.L_x_3025) ;  /* 0x0000000000048947 */ /* 0x004fea0003800000 */
[----:B------:R-:W-:Y:S01]  /*30f80*/  BPT.TRAP 0x1 ;  /* 0x000000040000795c */ /* 0x000fe20000300000 */
.L_x_3025:
[----:B------:R-:W-:Y:S05]  /*30f90*/  BSYNC B2 ;  /* 0x0000000000027941 */ /* 0x000fea0003800000 */
.L_x_3024:
[----:B0-----:R-:W2:Y:S04]  /*30fa0*/  LDL R5, [R1+0x1c] ;  /* 0x00001c0001057983 */ /* 0x001ea80000100800 */
[----:B------:R-:W2:Y:S01]  /*30fb0*/  LDL.LU R3, [R1+0x8] ;  /* 0x0000080001037983 */ /* 0x000ea20000300800 */
[----:B------:R-:W-:Y:S01]  /*30fc0*/  R2UR UR10, R14 ;  /* 0x000000000e0a72ca */ /* 0x000fe200000e0000 */
[----:B------:R-:W-:Y:S01]  /*30fd0*/  IMAD R4, R4, 0xa000, R18 ;  /* 0x0000a00004047824 */ /* 0x000fe200078e0212 */
[----:B------:R-:W-:Y:S01]  /*30fe0*/  R2UR UR6, R12 ;  /* 0x000000000c0672ca */ /* 0x000fe200000e0000 */
[----:B------:R-:W-:Y:S01]  /*30ff0*/  UIADD3 UR4, UP0, UR36, 0x470, URZ ;  /* 0x0000047024047890 */ /* 0x000fe2000ff1e03f */
[----:B------:R-:W-:Y:S02]  /*31000*/  R2UR UR7, R13 ;  /* 0x000000000d0772ca */ /* 0x000fe400000e0000 */
[----:B------:R-:W-:Y:S01]  /*31010*/  PLOP3.LUT P0, PT, PT, PT, PT, 0x80, 0x0 ;  /* 0x000000000000781c */ /* 0x000fe20003f0f070 */
[----:B------:R-:W-:Y:S01]  /*31020*/  UIADD3.X UR5, URZ, UR37, URZ, UP0, !UPT ;  /* 0x000000253f057290 */ /* 0x000fe200087fe43f */
[----:B------:R-:W-:Y:S01]  /*31030*/  IADD3 R2, R2, 0x50, RZ ;  /* 0x0000005002027810 */ /* 0x000fe20007ffe0ff */
[----:B--2---:R-:W-:-:S02]  /*31040*/  IMAD R3, R3, 0x50, R5 ;  /* 0x0000005003037824 */ /* 0x004fc400078e0205 */
[----:B------:R-:W-:-:S08]  /*31050*/  VIADD R5, R4, 0x400 ;  /* 0x0000040004057836 */ /* 0x000fd00000000000 */
.L_x_3026:
        /* <DEDUP_REMOVED lines=15> */
.L_x_3027:
        /* <DEDUP_REMOVED lines=15> */
.L_x_3028:
        /* <DEDUP_REMOVED lines=15> */
.L_x_3029:
        /* <DEDUP_REMOVED lines=12> */
.L_x_3012:
[----:B------:R-:W-:Y:S05]  /*313f0*/  BSYNC B1 ;  /* 0x0000000000017941 */ /* 0x000fea0003800000 */
.L_x_3011:
[----:B------:R-:W2:Y:S01]  /*31400*/  LDL R2, [R1+0x30] ;  /* 0x0000300001027983 */ /* 0x000ea20000100800 */
[----:B------:R-:W-:Y:S01]  /*31410*/  VIADD R0, R0, 0xfffffffe ;  /* 0xfffffffe00007836 */ /* 0x000fe20000000000 */
[----:B--2---:R-:W-:-:S13]  /*31420*/  ISETP.GT.AND P0, PT, R6, R2, PT ;  /* 0x000000020600720c */ /* 0x004fda0003f04270 */
[----:B------:R-:W-:Y:S05]  /*31430*/  @P0 BRA `(.L_x_3030) ;  /* 0xffffffe400400947 */ /* 0x000fea000383ffff */
.L_x_2970:
[----:B------:R-:W-:Y:S05]  /*31440*/  BSYNC B0 ;  /* 0x0000000000007941 */ /* 0x000fea0003800000 */
.L_x_2969:
        /* <DEDUP_REMOVED lines=19> */
.L_x_3032:
[----:B------:R-:W-:Y:S05]  /*31580*/  BSYNC B0 ;  /* 0x0000000000007941 */ /* 0x000fea0003800000 */
.L_x_3031:
        /* <DEDUP_REMOVED lines=11> */
.L_x_3162:
[----:B------:R-:W-:Y:S05]  /*31640*/  BSYNC B1 ;  /* 0x0000000000017941 */ /* 0x000fea0003800000 */
.L_x_3035:
        /* <DEDUP_REMOVED lines=9> */
.L_x_3038:
[----:B------:R-:W-:Y:S05]  /*316e0*/  BSYNC B1 ;  /* 0x0000000000017941 */ /* 0x000fea0003800000 */
.L_x_3037:
        /* <DEDUP_REMOVED lines=12> */
.L_x_3039:
        /* <DEDUP_REMOVED lines=15> */
.L_x_3040:
        /* <DEDUP_REMOVED lines=15> */
.L_x_3041:
        /* <DEDUP_REMOVED lines=15> */
.L_x_3042:
        /* <DEDUP_REMOVED lines=10> */
.L_x_3034:
[----:B------:R-:W-:Y:S05]  /*31b20*/  BSYNC B0 ;  /* 0x0000000000007941 */ /* 0x000fea0003800000 */
.L_x_3033:
[----:B------:R-:W2:Y:S01]  /*31b30*/  LDL.LU R4, [R1+0x18] ;  /* 0x0000180001047983 */ /* 0x000ea20000300800 */
[----:B------:R-:W-:-:S05]  /*31b40*/  VIADD R19, R19, 0x1 ;  /* 0x0000000113137836 */ /* 0x000fca0000000000 */
[----:B------:R-:W-:-:S04]  /*31b50*/  ISETP.NE.AND P0, PT, R19, 0x2, PT ;  /* 0x000000021300780c */ /* 0x000fc80003f05270 */
[----:B------:R-:W-:Y:S02]  /*31b60*/  SEL R0, RZ, 0x1, P0 ;  /* 0x00000001ff007807 */ /* 0x000fe40000000000 */
[----:B------:R-:W-:Y:S02]  /*31b70*/  SEL R19, R19, RZ, P0 ;  /* 0x000000ff13137207 */ /* 0x000fe40000000000 */
[----:B--2---:R-:W-:-:S05]  /*31b80*/  LOP3.LUT R4, R4, R0, RZ, 0x3c, !PT ;  /* 0x0000000004047212 */ /* 0x004fca00078e3cff */
[----:B------:R2:W-:Y:S02]  /*31b90*/  STL [R1+0x18], R4 ;  /* 0x0000180401007387 */ /* 0x0005e40000100800 */
.L_x_2949:
[----:B------:R-:W-:Y:S05]  /*31ba0*/  BSYNC B7 ;  /* 0x0000000000077941 */ /* 0x000fea0003800000 */
.L_x_2947:
[----:B0-----:R-:W3:Y:S02]  /*31bb0*/  LDL R0, [R1+0x10] ;  /* 0x0000100001007983 */ /* 0x001ee40000100800 */
[----:B---3--:R-:W-:-:S13]  /*31bc0*/  LOP3.LUT P0, RZ, R0, 0x2, RZ, 0xc0, !PT ;  /* 0x0000000200ff7812 */ /* 0x008fda000780c0ff */
[----:B------:R-:W-:Y:S05]  /*31bd0*/  @!P0 BRA `(.L_x_3043) ;  /* 0x00000000002c8947 */ /* 0x000fea0003800000 */
[----:B------:R-:W-:Y:S05]  /*31be0*/  WARPSYNC.ALL ;  /* 0x0000000000007948 */ /* 0x000fea0003800000 */
[----:B------:R-:W0:Y:S08]  /*31bf0*/  S2UR UR5, SR_CgaCtaId ;  /* 0x00000000000579c3 */ /* 0x000e300000008800 */
[----:B------:R-:W-:Y:S06]  /*31c00*/  BAR.SYNC.DEFER_BLOCKING 0x5, 0x180 ;  /* 0x0146000000007b1d */ /* 0x000fec0000010000 */
[----:B------:R-:W-:-:S02]  /*31c10*/  UMOV UR4, 0x400 ;  /* 0x0000040000047882 */ /* 0x000fc40000000000 */
[----:B0-----:R-:W-:-:S06]  /*31c20*/  ULEA UR4, UR5, UR4, 0x18 ;  /* 0x0000000405047291 */ /* 0x001fcc000f8ec03f */
[----:B------:R-:W-:-:S05]  /*31c30*/  MOV R18, UR4 ;  /* 0x0000000400127c02 */ /* 0x000fca0008000f00 */
[----:B-12---:R-:W0:Y:S04]  /*31c40*/  LDS.128 R4, [R18+0x388d0] ;  /* 0x0388d00012047984 */ /* 0x006e280000000c00 */
[----:B0-----:R1:W-:Y:S04]  /*31c50*/  STL.64 [R1], R4 ;  /* 0x0000000401007387 */ /* 0x0013e80000100a00 */
[----:B------:R1:W-:Y:S01]  /*31c60*/  STL.64 [R1+0x8], R6 ;  /* 0x0000080601007387 */ /* 0x0003e20000100a00 */
[----:B------:R-:W-:Y:S06]  /*31c70*/  BAR.ARV 0x4, 0x180 ;  /* 0x0106000000007b1d */ /* 0x000fec0000002000 */
[----:B------:R-:W-:Y:S05]  /*31c80*/  BRA `(.L_x_3044) ;  /* 0x0000001000407947 */ /* 0x000fea0003800000 */
.L_x_3043:
[----:B------:R-:W0:Y:S01]  /*31c90*/  S2R R16, SR_TID.X ;  /* 0x0000000000107919 */ /* 0x000e220000002100 */
[----:B------:R-:W-:Y:S01]  /*31ca0*/  UMOV UR4, 0xffffffff ;  /* 0xffffffff00047882 */ /* 0x000fe20000000000 */
[----:B0-----:R-:W-:-:S04]  /*31cb0*/  LOP3.LUT R16, R16, 0x1f, RZ, 0xc0, !PT ;  /* 0x0000001f10107812 */ /* 0x001fc800078ec0ff */
[----:B------:R-:W-:Y:S01]  /*31cc0*/  ISETP.NE.AND P0, PT, R16, 0x1f, PT ;  /* 0x0000001f1000780c */ /* 0x000fe20003f05270 */
[----:B------:R-:W-:-:S12]  /*31cd0*/  BRA.DIV UR4, `(.L_x_3045) ;  /* 0x0000003a04847947 */ /* 0x000fd8000b800000 */
[----:B------:R-:W3:Y:S01]  /*31ce0*/  LDL.LU R2, [R1] ;  /* 0x0000000001027983 */ /* 0x000ee20000300800 */
[----:B------:R-:W-:-:S03]  /*31cf0*/  ULDC UR4, c[0x0][0xc3c] ;  /* 0x00030f0000047ab9 */ /* 0x000fc60000000800 */
[----:B------:R-:W4:Y:S01]  /*31d00*/  LDL R3, [R1+0xc] ;  /* 0x00000c0001037983 */ /* 0x000f220000100800 */
[----:B------:R-:W-:Y:S01]  /*31d10*/  ULDC.64 UR6, c[0x0][0x208] ;  /* 0x0000820000067ab9 */ /* 0x000fe20000000a00 */
[----:B---3--:R-:W-:Y:S02]  /*31d20*/  IMAD.MOV.U32 R10, RZ, RZ, R2 ;  /* 0x000000ffff0a7224 */ /* 0x008fe400078e0002 */
[----:B----4-:R-:W-:-:S05]  /*31d30*/  IMAD.IADD R0, R3, 0x1, R16 ;  /* 0x0000000103007824 */ /* 0x010fca00078e0210 */
[----:B------:R-:W-:-:S13]  /*31d40*/  ISETP.GE.OR P1, PT, R0, UR4, !P0 ;  /* 0x0000000400007c0c */ /* 0x000fda000c726670 */
[----:B------:R-:W0:Y:S08]  /*31d50*/  @!P1 LDC.64 R2, c[0x0][0xc80] ;  /* 0x00032000ff029b82 */ /* 0x000e300000000a00 */
[----:B-1----:R-:W1:Y:S01]  /*31d60*/  @!P1 LDC.64 R6, c[0x0][0xc78] ;  /* 0x00031e00ff069b82 */ /* 0x002e620000000a00 */
[----:B0-----:R-:W-:-:S05]  /*31d70*/  @!P1 IMAD.WIDE R2, R0, 0x4, R2 ;  /* 0x0000000400029825 */ /* 0x001fca00078e0202 */
[----:B------:R1:W3:Y:S02]  /*31d80*/  @!P1 LDG.E R8, desc[UR6][R2.64] ;  /* 0x0000000602089981 */ /* 0x0002e4000c1e1900 */
[----:B-1----:R-:W-:-:S06]  /*31d90*/  @!P1 IMAD.WIDE R2, R0, 0x4, R6 ;  /* 0x0000000400029825 */ /* 0x002fcc00078e0206 */
[----:B------:R-:W4:Y:S01]  /*31da0*/  @!P1 LDG.E R2, desc[UR6][R2.64] ;  /* 0x0000000602029981 */ /* 0x000f22000c1e1900 */
[----:B--2---:R-:W-:Y:S01]  /*31db0*/  IMAD.MOV.U32 R4, RZ, RZ, RZ ;  /* 0x000000ffff047224 */ /* 0x004fe200078e00ff */
[----:B------:R-:W-:Y:S02]  /*31dc0*/  MOV R6, RZ ;  /* 0x000000ff00067202 */ /* 0x000fe40000000f00 */
        /* <DEDUP_REMOVED lines=26> */
[----:B------:R0:W1:Y:S02]  /*31f70*/  SHFL.IDX PT, R9, R7, 0x1f, 0x1f ;  /* 0x03e01f0007097f89 */ /* 0x00006400000e0000 */
.L_x_3172:
[----:B------:R-:W-:Y:S02]  /*31f80*/  ULDC UR4, c[0x0][0xc38] ;  /* 0x00030e0000047ab9 */ /* 0x000fe40000000800 */
[----:B------:R-:W-:-:S04]  /*31f90*/  IMAD.U32 R2, RZ, RZ, UR4 ;  /* 0x00000004ff027e24 */ /* 0x000fc8000f8e00ff */
[----:B-1----:R-:W-:-:S04]  /*31fa0*/  IMAD R9, R9, R2, RZ ;  /* 0x0000000209097224 */ /* 0x002fc800078e02ff */
[----:B------:R-:W-:-:S05]  /*31fb0*/  IMAD.IADD R0, R0, 0x1, R9 ;  /* 0x0000000100007824 */ /* 0x000fca00078e0209 */
[----:B------:R-:W-:-:S13]  /*31fc0*/  ISETP.GT.AND P6, PT, R0, R5, PT ;  /* 0x000000050000720c */ /* 0x000fda0003fc4270 */
[----:B------:R-:W-:Y:S05]  /*31fd0*/  @P6 BRA `(.L_x_3046) ;  /* 0x0000000000b06947 */ /* 0x000fea0003800000 */
.L_x_3049:
        /* <DEDUP_REMOVED lines=38> */
.L_x_3180:
[----:B------:R-:W-:Y:S02]  /*32240*/  ULDC UR4, c[0x0][0xc38] ;  /* 0x00030e0000047ab9 */ /* 0x000fe40000000800 */
[----:B------:R-:W-:-:S04]  /*32250*/  IMAD.U32 R2, RZ, RZ, UR4 ;  /* 0x00000004ff027e24 */ /* 0x000fc8000f8e00ff */
[----:B-1----:R-:W-:-:S05]  /*32260*/  IMAD R9, R9, R2, RZ ;  /* 0x0000000209097224 */ /* 0x002fca00078e02ff */
[----:B------:R-:W-:-:S04]  /*32270*/  IADD3 R0, R9, R0, RZ ;  /* 0x0000000009007210 */ /* 0x000fc80007ffe0ff */
[----:B------:R-:W-:-:S13]  /*32280*/  ISETP.GT.AND P6, PT, R0, R5, PT ;  /* 0x000000050000720c */ /* 0x000fda0003fc4270 */
[----:B------:R-:W-:Y:S05]  /*32290*/  @!P6 BRA `(.L_x_3049) ;  /* 0xfffffffc0050e947 */ /* 0x000fea000383ffff */
.L_x_3046:
        /* <DEDUP_REMOVED lines=12> */
.L_x_3185:
[----:B------:R-:W-:-:S13]  /*32360*/  ISETP.NE.AND P0, PT, R0, RZ, PT ;  /* 0x000000ff0000720c */ /* 0x000fda0003f05270 */
[----:B------:R-:W-:Y:S05]  /*32370*/  @!P0 BRA `(.L_x_3051) ;  /* 0x0000000000148947 */ /* 0x000fea0003800000 */
[----:B------:R-:W-:Y:S01]  /*32380*/  UMOV UR4, 0xffffffff ;  /* 0xffffffff00047882 */ /* 0x000fe20000000000 */
[----:B-1----:R-:W-:Y:S02]  /*32390*/  VIADD R3, R3, 0xffffffff ;  /* 0xffffffff03037836 */ /* 0x002fe40000000000 */
[----:B------:R-:W-:Y:S05]  /*323a0*/  BRA.DIV UR4, `(.L_x_3052) ;  /* 0x0000003e04747947 */ /* 0x000fea000b800000 */
[----:B------:R1:W3:Y:S02]  /*323b0*/  SHFL.IDX PT, R3, R7, R3, 0x1f ;  /* 0x00001f0307037589 */ /* 0x0002e400000e0000 */
.L_x_3188:
[----:B---3--:R-:W-:-:S07]  /*323c0*/  IMAD.MOV.U32 R8, RZ, RZ, R3 ;  /* 0x000000ffff087224 */ /* 0x008fce00078e0003 */
.L_x_3051:
[----:B------:R-:W-:Y:S01]  /*323d0*/  ISETP.NE.AND P0, PT, R6, 0x1, PT ;  /* 0x000000010600780c */ /* 0x000fe20003f05270 */
[----:B------:R-:W-:-:S05]  /*323e0*/  IMAD R0, R8, R2, R9 ;  /* 0x0000000208007224 */ /* 0x000fca00078e0209 */
[----:B------:R3:W-:Y:S02]  /*323f0*/  STL [R1], R0 ;  /* 0x0000000001007387 */ /* 0x0007e40000100800 */
[----:B---3--:R-:W-:-:S05]  /*32400*/  IADD3 R0, R5, -R0, RZ ;  /* 0x8000000005007210 */ /* 0x008fca0007ffe0ff */
        /* <DEDUP_REMOVED lines=16> */
[-C--:B------:R-:W-:Y:S01]  /*32510*/  @!P1 IADD3 R2, R2, -R5.reuse, RZ ;  /* 0x8000000502029210 */ /* 0x080fe20007ffe0ff */
[----:B------:R-:W-:Y:S01]  /*32520*/  @!P1 VIADD R8, R8, 0x1 ;  /* 0x0000000108089836 */ /* 0x000fe20000000000 */
[----:B------:R-:W-:Y:S02]  /*32530*/  ISETP.NE.AND P1, PT, R4, RZ, PT ;  /* 0x000000ff0400720c */ /* 0x000fe40003f25270 */
[----:B------:R-:W-:Y:S02]  /*32540*/  ISETP.GE.U32.AND P0, PT, R2, R5, PT ;  /* 0x000000050200720c */ /* 0x000fe40003f06070 */
[----:B------:R-:W-:-:S04]  /*32550*/  IABS R5, R6 ;  /* 0x0000000600057213 */ /* 0x000fc80000000000 */
[----:B------:R-:W1:Y:S07]  /*32560*/  I2F.RP R2, R5 ;  /* 0x0000000500027306 */ /* 0x000e6e0000209400 */
[----:B------:R-:W-:Y:S01]  /*32570*/  @P0 IADD3 R8, R8, 0x1, RZ ;  /* 0x0000000108080810 */ /* 0x000fe20007ffe0ff */
[----:B-1----:R-:W1:Y:S02]  /*32580*/  MUFU.RCP R2, R2 ;  /* 0x0000000200027308 */ /* 0x002e640000001000 */
[----:B-1----:R-:W-:-:S06]  /*32590*/  VIADD R2, R2, 0xffffffe ;  /* 0x0ffffffe02027836 */ /* 0x002fcc0000000000 */
        /* <DEDUP_REMOVED lines=20> */
[----:B------:R-:W-:-:S05]  /*326e0*/  IADD3 R2, -R3, RZ, RZ ;  /* 0x000000ff03027210 */ /* 0x000fca0007ffe1ff */
[----:B------:R-:W-:Y:S01]  /*326f0*/  IMAD R0, R4, R2, R0 ;  /* 0x0000000204007224 */ /* 0x000fe200078e0200 */
[----:B------:R-:W-:-:S04]  /*32700*/  LOP3.LUT R2, R3, R6, RZ, 0x3c, !PT ;  /* 0x0000000603027212 */ /* 0x000fc800078e3cff */
[----:B------:R-:W-:Y:S01]  /*32710*/  ISETP.GE.AND P2, PT, R2, RZ, PT ;  /* 0x000000ff0200720c */ /* 0x000fe20003f46270 */
[----:B------:R-:W-:-:S12]  /*32720*/  @P0 VIADD R7, R7, 0x1 ;  /* 0x0000000107070836 */ /* 0x000fd80000000000 */
[----:B------:R-:W-:Y:S01]  /*32730*/  @!P2 IMAD.MOV R7, RZ, RZ, -R7 ;  /* 0x000000ffff07a224 */ /* 0x000fe200078e0a07 */
[----:B------:R-:W-:-:S05]  /*32740*/  @!P1 LOP3.LUT R7, RZ, R6, RZ, 0x33, !PT ;  /* 0x00000006ff079212 */ /* 0x000fca00078e33ff */
[----:B------:R-:W-:-:S04]  /*32750*/  IMAD.MOV R2, RZ, RZ, -R7 ;  /* 0x000000ffff027224 */ /* 0x000fc800078e0a07 */
[C---:B------:R-:W-:Y:S01]  /*32760*/  IMAD R2, R6.reuse, R2, R3 ;  /* 0x0000000206027224 */ /* 0x040fe200078e0203 */
[----:B------:R-:W-:-:S05]  /*32770*/  LEA R6, R6, R7, 0x18 ;  /* 0x0000000706067211 */ /* 0x000fca00078ec0ff */
[----:B------:R-:W-:-:S05]  /*32780*/  IMAD R2, R2, 0x10000, R6 ;  /* 0x0001000002027824 */ /* 0x000fca00078e0206 */
[----:B------:R1:W-:Y:S01]  /*32790*/  STL [R1+0x8], R2 ;  /* 0x0000080201007387 */ /* 0x0003e20000100800 */
[----:B------:R-:W-:Y:S05]  /*327a0*/  BRA `(.L_x_3054) ;  /* 0x0000000400007947 */ /* 0x000fea0003800000 */
.L_x_3053:
        /* <DEDUP_REMOVED lines=17> */
[----:B------:R-:W-:Y:S01]  /*328c0*/  IMAD.HI.U32 R6, R6, R7, RZ ;  /* 0x0000000706067227 */ /* 0x000fe200078e00ff */
[----:B------:R-:W-:-:S05]  /*328d0*/  IADD3 R9, RZ, -R9, RZ ;  /* 0x80000009ff097210 */ /* 0x000fca0007ffe0ff */
        /* <DEDUP_REMOVED lines=38> */
[----:B------:R-:W-:-:S04]  /*32b40*/  @P0 VIADD R2, R2, 0x1 ;  /* 0x0000000102020836 */ /* 0x000fc80000000000 */
[----:B------:R-:W-:-:S05]  /*32b50*/  IMAD.MOV.U32 R0, RZ, RZ, R2 ;  /* 0x000000ffff007224 */ /* 0x000fca00078e0002 */
[----:B------:R-:W-:Y:S02]  /*32b60*/  @!P2 IADD3 R0, -R0, RZ, RZ ;  /* 0x000000ff0000a210 */ /* 0x000fe40007ffe1ff */
[----:B------:R-:W-:Y:S01]  /*32b70*/  @!P1 LOP3.LUT R0, RZ, R8, RZ, 0x33, !PT ;  /* 0x00000008ff009212 */ /* 0x000fe200078e33ff */
[----:B------:R-:W-:-:S04]  /*32b80*/  IMAD.MOV R8, RZ, RZ, -R8 ;  /* 0x000000ffff087224 */ /* 0x000fc800078e0a08 */
[----:B------:R-:W-:-:S05]  /*32b90*/  IMAD R2, R0, R8, R6 ;  /* 0x0000000800027224 */ /* 0x000fca00078e0206 */
[----:B------:R0:W-:Y:S02]  /*32ba0*/  STL [R1+0x8], R2 ;  /* 0x0000080201007387 */ /* 0x0001e40000100800 */
.L_x_3054:
[----:B------:R-:W-:-:S05]  /*32bb0*/  LOP3.LUT R0, RZ, R0, RZ, 0x33, !PT ;  /* 0x00000000ff007212 */ /* 0x000fca00078e33ff */
[----:B------:R-:W-:-:S05]  /*32bc0*/  IMAD.IADD R0, R4, 0x1, R0 ;  /* 0x0000000104007824 */ /* 0x000fca00078e0200 */
[----:B------:R3:W-:Y:S01]  /*32bd0*/  STL [R1+0x4], R0 ;  /* 0x0000040001007387 */ /* 0x0007e20000100800 */
[----:B------:R-:W-:Y:S05]  /*32be0*/  BRA `(.L_x_3055) ;  /* 0x0000000000287947 */ /* 0x000fea0003800000 */
.L_x_3047:
[----:B------:R-:W-:Y:S01]  /*32bf0*/  UMOV UR4, URZ ;  /* 0x0000003f00047c82 */ /* 0x000fe20008000000 */
[----:B------:R-:W-:Y:S01]  /*32c00*/  ULDC UR6, c[0x0][0xc3c] ;  /* 0x00030f0000067ab9 */ /* 0x000fe20000000800 */
[----:B------:R-:W-:Y:S01]  /*32c10*/  UMOV UR5, URZ ;  /* 0x0000003f00057c82 */ /* 0x000fe20008000000 */
[----:B------:R-:W-:Y:S01]  /*32c20*/  IMAD.U32 R3, RZ, RZ, UR4 ;  /* 0x00000004ff037e24 */ /* 0x000fe2000f8e00ff */
[----:B------:R-:W-:Y:S01]  /*32c30*/  MOV R0, UR6 ;  /* 0x0000000600007c02 */ /* 0x000fe20008000f00 */
[----:B------:R-:W-:Y:S01]  /*32c40*/  IMAD.U32 R2, RZ, RZ, UR5 ;  /* 0x00000005ff027e24 */ /* 0x000fe2000f8e00ff */
[----:B------:R1:W-:Y:S04]  /*32c50*/  STL [R1], R5 ;  /* 0x0000000501007387 */ /* 0x0003e80000100800 */
[----:B------:R1:W-:Y:S04]  /*32c60*/  STL [R1+0x4], R3 ;  /* 0x0000040301007387 */ /* 0x0003e80000100800 */
[----:B------:R1:W-:Y:S04]  /*32c70*/  STL [R1+0xc], R0 ;  /* 0x00000c0001007387 */ /* 0x0003e80000100800 */
[----:B------:R1:W-:Y:S02]  /*32c80*/  STL [R1+0x8], R2 ;  /* 0x0000080201007387 */ /* 0x0003e40000100800 */
.L_x_3055:
[----:B01----:R-:W4:Y:S04]  /*32c90*/  LDL R2, [R1+0xc] ;  /* 0x00000c0001027983 */ /* 0x003f280000100800 */
        /* <DEDUP_REMOVED lines=10> */
[----:B------:R-:W-:Y:S01]  /*32d40*/  @!P0 MOV R2, 0x400 ;  /* 0x0000040000028802 */ /* 0x000fe20000000f00 */
[----:B-----5:R-:W-:-:S03]  /*32d50*/  IMAD.MOV.U32 R6, RZ, RZ, R3 ;  /* 0x000000ffff067224 */ /* 0x020fc600078e0003 */
[----:B0-----:R-:W-:-:S05]  /*32d60*/  @!P0 LEA R18, R0, R2, 0x18 ;  /* 0x0000000200128211 */ /* 0x001fca00078ec0ff */
[----:B--2---:R0:W-:Y:S01]  /*32d70*/  @!P0 STS.128 [R18+0x388d0], R4 ;  /* 0x0388d00412008388 */ /* 0x0041e20000000c00 */
[----:B------:R-:W-:Y:S06]  /*32d80*/  BAR.ARV 0x5, 0x180 ;  /* 0x0146000000007b1d */ /* 0x000fec0000002000 */
.L_x_3044:
[----:B------:R-:W2:Y:S01]  /*32d90*/  LDL R0, [R1+0xc] ;  /* 0x00000c0001007983 */ /* 0x000ea20000100800 */
[----:B------:R-:W-:Y:S02]  /*32da0*/  ULDC UR4, c[0x0][0xc3c] ;  /* 0x00030f0000047ab9 */ /* 0x000fe40000000800 */
[----:B--2---:R-:W-:-:S13]  /*32db0*/  ISETP.GE.AND P0, PT, R0, UR4, PT ;  /* 0x0000000400007c0c */ /* 0x004fda000bf06270 */
[----:B------:R-:W-:Y:S05]  /*32dc0*/  @!P0 BRA `(.L_x_3056) ;  /* 0xffffff78007c8947 */ /* 0x000fea000383ffff */
[----:B------:R-:W-:Y:S05]  /*32dd0*/  BSYNC B8 ;  /* 0x0000000000087941 */ /* 0x000fea0003800000 */
.L_x_2895:
        /* <DEDUP_REMOVED lines=12> */
.L_x_3189:
[----:B------:R-:W-:Y:S05]  /*32ea0*/  BSYNC B0 ;  /* 0x0000000000007941 */ /* 0x000fea0003800000 */
.L_x_3057:
[----:B------:R-:W-:-:S03]  /*32eb0*/  UMOV UR4, 0xffffffff ;  /* 0xffffffff00047882 */ /* 0x000fc60000000000 */
[----:B------:R-:W-:Y:S05]  /*32ec0*/  BRA.DIV UR4, `(.L_x_3059) ;  /* 0x0000003204ec7947 */ /* 0x000fea000b800000 */
[----:B------:R-:W1:Y:S02]  /*32ed0*/  S2R R2, SR_TID.X ;  /* 0x0000000000027919 */ /* 0x000e640000002100 */
[----:B-1----:R-:W-:-:S04]  /*32ee0*/  SHF.R.U32.HI R2, RZ, 0x5, R2 ;  /* 0x00000005ff027819 */ /* 0x002fc80000011602 */
[----:B------:R-:W-:-:S05]  /*32ef0*/  LOP3.LUT R2, R2, 0x3, RZ, 0xc0, !PT ;  /* 0x0000000302027812 */ /* 0x000fca00078ec0ff */
[----:B------:R1:W2:Y:S02]  /*32f00*/  SHFL.IDX PT, R14, R2, RZ, 0x1f ;  /* 0x00001fff020e7589 */ /* 0x0002a400000e0000 */
.L_x_3192:
[----:B--2---:R-:W-:-:S13]  /*32f10*/  ISETP.NE.AND P0, PT, R14, RZ, PT ;  /* 0x000000ff0e00720c */ /* 0x004fda0003f05270 */
[----:B------:R-:W-:Y:S05]  /*32f20*/  @P0 BRA `(.L_x_2622) ;  /* 0x0000000000940947 */ /* 0x000fea0003800000 */
[----:B------:R-:W-:-:S03]  /*32f30*/  UMOV UR4, 0xffffffff ;  /* 0xffffffff00047882 */ /* 0x000fc60000000000 */
[----:B------:R-:W-:Y:S05]  /*32f40*/  BRA.DIV UR4, `(.L_x_3060) ;  /* 0x0000003604007947 */ /* 0x000fea000b800000 */
[----:B------:R-:W-:-:S13]  /*32f50*/  ELECT P6, URZ, PT ;  /* 0x00000000003f782f */ /* 0x000fda00038c0000 */
.L_x_3195:
[----:B------:R-:W-:Y:S05]  /*32f60*/  @!P6 BRA `(.L_x_2622) ;  /* 0x000000000084e947 */ /* 0x000fea0003800000 */
[----:B-1----:R-:W2:Y:S02]  /*32f70*/  LDL R2, [R1+0xc0] ;  /* 0x0000c00001027983 */ /* 0x002ea40000100800 */
[----:B--2---:R-:W-:-:S13]  /*32f80*/  R2UR UR4, R2 ;  /* 0x00000000020472ca */ /* 0x004fda00000e0000 */
[----:B------:R-:W-:-:S06]  /*32f90*/  ULOP3.LUT UR4, UR4, 0x2, URZ, 0xfc, !UPT ;  /* 0x0000000204047892 */ /* 0x000fcc000f8efc3f */
[----:B------:R-:W-:-:S04]  /*32fa0*/  MOV R2, UR4 ;  /* 0x0000000400027c02 */ /* 0x000fc80008000f00 */
[----:B------:R-:W-:-:S13]  /*32fb0*/  ISETP.NE.AND P2, PT, R2, 0x3, PT ;  /* 0x000000030200780c */ /* 0x000fda0003f45270 */
[----:B------:R-:W-:Y:S05]  /*32fc0*/  @!P2 BRA `(.L_x_3061) ;  /* 0x000000000004a947 */ /* 0x000fea0003800000 */
[----:B------:R-:W-:Y:S01]  /*32fd0*/  BPT.TRAP 0x1 ;  /* 0x000000040000795c */ /* 0x000fe20000300000 */
.L_x_3061:
        /* <DEDUP_REMOVED lines=13> */
.L_x_3196:
[----:B------:R-:W1:Y:S02]  /*330b0*/  SYNCS.PHASECHK.TRANS64.TRYWAIT P0, [R7+URZ], R2 ;  /* 0x00000002070075a7 */ /* 0x000e64000800017f */
[----:B-1----:R-:W-:Y:S05]  /*330c0*/  @!P0 BRA `(.L_x_3063) ;  /* 0x0000003000d48947 */ /* 0x002fea0003800000 */
.L_x_3197:
[----:B------:R-:W-:Y:S05]  /*330d0*/  @!P2 BRA `(.L_x_3064) ;  /* 0x000000000004a947 */ /* 0x000fea0003800000 */
[----:B------:R-:W-:Y:S01]  /*330e0*/  BPT.TRAP 0x1 ;  /* 0x000000040000795c */ /* 0x000fe20000300000 */
.L_x_3064:
[----:B------:R-:W-:-:S05]  /*330f0*/  IADD3 R0, R0, 0x38860, RZ ;  /* 0x0003886000007810 */ /* 0x000fca0007ffe0ff */
[----:B------:R-:W-:-:S04]  /*33100*/  IMAD R4, R19, 0x8, R0 ;  /* 0x0000000813047824 */ /* 0x000fc800078e0200 */
[----:B------:R-:W2:Y:S02]  /*33110*/  SYNCS.PHASECHK.TRANS64.TRYWAIT P0, [R4+URZ], R5 ;  /* 0x00000005040075a7 */ /* 0x000ea4000800017f */
[----:B--2---:R-:W-:Y:S05]  /*33120*/  @!P0 BRA `(.L_x_3065) ;  /* 0x0000003000d08947 */ /* 0x004fea0003800000 */
.L_x_3198:
[----:B------:R-:W-:-:S07]  /*33130*/  IMAD R3, R3, 0x8, R0 ;  /* 0x0000000803037824 */ /* 0x000fce00078e0200 */
.L_x_3066:
[----:B---3--:R3:W4:Y:S02]  /*33140*/  SYNCS.PHASECHK.TRANS64.TRYWAIT P0, [R3+URZ], R2 ;  /* 0x00000002030075a7 */ /* 0x008724000800017f */
[----:B----4-:R-:W-:Y:S05]  /*33150*/  @!P0 NANOSLEEP.SYNCS 0x989680 ;  /* 0x009896800000895d */ /* 0x010fea0003900000 */
[----:B------:R-:W4:Y:S02]  /*33160*/  @!P0 SYNCS.PHASECHK.TRANS64 P0, [R3+URZ], R2 ;  /* 0x00000002030085a7 */ /* 0x000f24000800007f */
[----:B----4-:R-:W-:Y:S05]  /*33170*/  @!P0 BRA `(.L_x_3066) ;  /* 0xfffffffc00f08947 */ /* 0x010fea000383ffff */
.L_x_2622:
[----:B------:R-:W-:Y:S05]  /*33180*/  BSYNC B9 ;  /* 0x0000000000097941 */ /* 0x000fea0003800000 */
.L_x_2619:
[----:B------:R-:W-:Y:S05]  /*33190*/  EXIT ;  /* 0x000000000000794d */ /* 0x000fea0003800000 */
.L_x_2644:
[----:B0-----:R0:W1:Y:S02]  /*331a0*/  SYNCS.PHASECHK.TRANS64.TRYWAIT P6, [R0+URZ+0x38890], R114 ;  /* 0x03889072000075a7 */ /* 0x00106400080c017f */
[----:B-1----:R-:W-:Y:S05]  /*331b0*/  @!P6 NANOSLEEP.SYNCS 0x989680 ;  /* 0x009896800000e95d */ /* 0x002fea0003900000 */
[----:B------:R-:W1:Y:S02]  /*331c0*/  @!P6 SYNCS.PHASECHK.TRANS64 P6, [R0+URZ+0x38890], R114 ;  /* 0x038890720000e5a7 */ /* 0x000e6400080c007f */
[----:B-1----:R-:W-:Y:S05]  /*331d0*/  @!P6 BRA `(.L_x_2644) ;  /* 0xfffffffc00f0e947 */ /* 0x002fea000383ffff */
[----:B------:R-:W-:Y:S05]  /*331e0*/  BRA `(.L_x_3067) ;  /* 0xfffffd0c00707947 */ /* 0x000fea000383ffff */
.L_x_2700:
[----:B-1----:R1:W2:Y:S02]  /*331f0*/  SYNCS.PHASECHK.TRANS64.TRYWAIT P5, [R0+URZ+0x38890], R114 ;  /* 0x03889072000075a7 */ /* 0x0022a400080a017f */
[----:B--2---:R-:W-:Y:S05]  /*33200*/  @!P5 NANOSLEEP.SYNCS 0x989680 ;  /* 0x009896800000d95d */ /* 0x004fea0003900000 */
[----:B------:R-:W2:Y:S02]  /*33210*/  @!P5 SYNCS.PHASECHK.TRANS64 P5, [R0+URZ+0x38890], R114 ;  /* 0x038890720000d5a7 */ /* 0x000ea400080a007f */
[----:B--2---:R-:W-:Y:S05]  /*33220*/  @!P5 BRA `(.L_x_2700) ;  /* 0xfffffffc00f0d947 */ /* 0x004fea000383ffff */
[----:B------:R-:W-:Y:S05]  /*33230*/  BRA `(.L_x_3068) ;  /* 0xfffffd4000d87947 */ /* 0x000fea000383ffff */
.L_x_2725:
[----:B-1----:R1:W2:Y:S02]  /*33240*/  SYNCS.PHASECHK.TRANS64.TRYWAIT P3, [R0+URZ+0x38890], R114 ;  /* 0x03889072000075a7 */ /* 0x0022a4000806017f */
[----:B--2---:R-:W-:Y:S05]  /*33250*/  @!P3 NANOSLEEP.SYNCS 0x989680 ;  /* 0x009896800000b95d */ /* 0x004fea0003900000 */
[----:B------:R-:W2:Y:S02]  /*33260*/  @!P3 SYNCS.PHASECHK.TRANS64 P3, [R0+URZ+0x38890], R114 ;  /* 0x038890720000b5a7 */ /* 0x000ea4000806007f */
[----:B--2---:R-:W-:Y:S05]  /*33270*/  @!P3 BRA `(.L_x_2725) ;  /* 0xfffffffc00f0b947 */ /* 0x004fea000383ffff */
[----:B------:R-:W-:Y:S05]  /*33280*/  BRA `(.L_x_3069) ;  /* 0xfffffd74006c7947 */ /* 0x000fea000383ffff */
.L_x_2733:
[----:B0-----:R0:W1:Y:S02]  /*33290*/  SYNCS.PHASECHK.TRANS64.TRYWAIT P2, [R0+URZ+0x388b0], R114 ;  /* 0x0388b072000075a7 */ /* 0x001064000804017f */
[----:B-1----:R-:W-:Y:S05]  /*332a0*/  @!P2 NANOSLEEP.SYNCS 0x989680 ;  /* 0x009896800000a95d */ /* 0x002fea0003900000 */
[----:B------:R-:W1:Y:S02]  /*332b0*/  @!P2 SYNCS.PHASECHK.TRANS64 P2, [R0+URZ+0x388b0], R114 ;  /* 0x0388b0720000a5a7 */ /* 0x000e64000804007f */
[----:B-1----:R-:W-:Y:S05]  /*332c0*/  @!P2 BRA `(.L_x_2733) ;  /* 0xfffffffc00f0a947 */ /* 0x002fea000383ffff */
[----:B------:R-:W-:Y:S05]  /*332d0*/  BRA `(.L_x_3070) ;  /* 0xfffffd78009c7947 */ /* 0x000fea000383ffff */
.L_x_2755:
[----:B------:R-:W-:Y:S01]  /*332e0*/  BSSY B1, `(.L_x_3071) ;  /* 0x0000008000017945 */ /* 0x000fe20003800000 */
[----:B------:R-:W-:Y:S01]  /*332f0*/  IMAD.MOV.U32 R13, RZ, RZ, R32 ;  /* 0x000000ffff0d7224 */ /* 0x000fe200078e0020 */
[----:B------:R-:W-:Y:S01]  /*33300*/  MOV R11, 0x181f ;  /* 0x0000181f000b7802 */ /* 0x000fe20000000f00 */
[----:B------:R-:W-:Y:S02]  /*33310*/  IMAD.MOV.U32 R12, RZ, RZ, RZ ;  /* 0x000000ffff0c7224 */ /* 0x000fe400078e00ff */
[----:B------:R-:W-:-:S07]  /*33320*/  IMAD.MOV.U32 R15, RZ, RZ, -0x1 ;  /* 0xffffffffff0f7424 */ /* 0x000fce00078e00ff */
[----:B------:R-:W-:Y:S05]  /*33330*/  WARPSYNC.COLLECTIVE R15, `(.L_x_3072) ;  /* 0x000000000f087348 */ /* 0x000fea0003c00000 */
[----:B------:R0:W1:Y:S02]  /*33340*/  SHFL.IDX P6, R14, R13, R12, R11 ;  /* 0x0000000c0d0e7389 */ /* 0x00006400000c000b */
[----:B01----:R-:W-:Y:S01]  /*33350*/  ENDCOLLECTIVE ;  /* 0x000000000000791b */ /* 0x003fe20003800000 */
.L_x_3072:
[----:B------:R-:W-:Y:S05]  /*33360*/  BSYNC B1 ;  /* 0x0000000000017941 */ /* 0x000fea0003800000 */
.L_x_3071:
        /* <DEDUP_REMOVED lines=8> */
.L_x_3073:
[----:B------:R-:W-:Y:S02]  /*333f0*/  IMAD.MOV.U32 R13, RZ, RZ, R33 ;  /* 0x000000ffff0d7224 */ /* 0x000fe400078e0021 */
[----:B------:R-:W-:-:S07]  /*33400*/  IMAD.MOV.U32 R6, RZ, RZ, R14 ;  /* 0x000000ffff067224 */ /* 0x000fce00078e000e */
[----:B------:R-:W-:Y:S05]  /*33410*/  WARPSYNC.COLLECTIVE R15, `(.L_x_3074) ;  /* 0x000000000f087348 */ /* 0x000fea0003c00000 */
[----:B------:R0:W1:Y:S02]  /*33420*/  SHFL.IDX P6, R14, R13, R12, R11 ;  /* 0x0000000c0d0e7389 */ /* 0x00006400000c000b */
[----:B01----:R-:W-:Y:S01]  /*33430*/  ENDCOLLECTIVE ;  /* 0x000000000000791b */ /* 0x003fe20003800000 */
.L_x_3074:
[----:B------:R-:W-:Y:S01]  /*33440*/  MOV R13, R31 ;  /* 0x0000001f000d7202 */ /* 0x000fe20000000f00 */
[----:B------:R-:W-:-:S07]  /*33450*/  IMAD.MOV.U32 R9, RZ, RZ, R14 ;  /* 0x000000ffff097224 */ /* 0x000fce00078e000e */
[----:B------:R-:W-:Y:S05]  /*33460*/  WARPSYNC.COLLECTIVE R15, `(.L_x_3075) ;  /* 0x000000000f087348 */ /* 0x000fea0003c00000 */
[----:B------:R0:W1:Y:S02]  /*33470*/  SHFL.IDX P6, R14, R13, R12, R11 ;  /* 0x0000000c0d0e7389 */ /* 0x00006400000c000b */
[----:B01----:R-:W-:Y:S01]  /*33480*/  ENDCOLLECTIVE ;  /* 0x000000000000791b */ /* 0x003fe20003800000 */
.L_x_3075:
[----:B------:R-:W-:Y:S01]  /*33490*/  IMAD.MOV.U32 R8, RZ, RZ, R14 ;  /* 0x000000ffff087224 */ /* 0x000fe200078e000e */
[----:B------:R-:W-:Y:S06]  /*334a0*/  BRA `(.L_x_3076) ;  /* 0xfffffd8c00d87947 */ /* 0x000fec000383ffff */
.L_x_2758:
[----:B------:R-:W-:Y:S01]  /*334b0*/  BSSY B1, `(.L_x_3077) ;  /* 0x0000008000017945 */ /* 0x000fe20003800000 */
[----:B------:R-:W-:Y:S01]  /*334c0*/  IMAD.MOV.U32 R13, RZ, RZ, R32 ;  /* 0x000000ffff0d7224 */ /* 0x000fe200078e0020 */
[----:B------:R-:W-:Y:S01]  /*334d0*/  MOV R15, 0xffffffff ;  /* 0xffffffff000f7802 */ /* 0x000fe20000000f00 */
[----:B------:R-:W-:Y:S02]  /*334e0*/  IMAD.MOV.U32 R12, RZ, RZ, 0x1 ;  /* 0x00000001ff0c7424 */ /* 0x000fe400078e00ff */
[----:B------:R-:W-:-:S07]  /*334f0*/  IMAD.MOV.U32 R11, RZ, RZ, 0x181f ;  /* 0x0000181fff0b7424 */ /* 0x000fce00078e00ff */
[----:B0--34-:R-:W-:Y:S05]  /*33500*/  WARPSYNC.COLLECTIVE R15, `(.L_x_3078) ;  /* 0x000000000f087348 */ /* 0x019fea0003c00000 */
[----:B------:R1:W2:Y:S02]  /*33510*/  SHFL.IDX P6, R14, R13, R12, R11 ;  /* 0x0000000c0d0e7389 */ /* 0x0002a400000c000b */
[----:B01234-:R-:W-:Y:S01]  /*33520*/  ENDCOLLECTIVE ;  /* 0x000000000000791b */ /* 0x01ffe20003800000 */
.L_x_3078:
[----:B------:R-:W-:Y:S05]  /*33530*/  BSYNC B1 ;  /* 0x0000000000017941 */ /* 0x000fea0003800000 */
.L_x_3077:
        /* <DEDUP_REMOVED lines=8> */
.L_x_3079:
[----:B------:R-:W-:Y:S02]  /*335c0*/  IMAD.MOV.U32 R13, RZ, RZ, R33 ;  /* 0x000000ffff0d7224 */ /* 0x000fe400078e0021 */
[----:B------:R-:W-:-:S07]  /*335d0*/  IMAD.MOV.U32 R6, RZ, RZ, R14 ;  /* 0x000000ffff067224 */ /* 0x000fce00078e000e */
[----:B------:R-:W-:Y:S05]  /*335e0*/  WARPSYNC.COLLECTIVE R15, `(.L_x_3080) ;  /* 0x000000000f087348 */ /* 0x000fea0003c00000 */
[----:B------:R0:W1:Y:S02]  /*335f0*/  SHFL.IDX P6, R14, R13, R12, R11 ;  /* 0x0000000c0d0e7389 */ /* 0x00006400000c000b */
[----:B01----:R-:W-:Y:S01]  /*33600*/  ENDCOLLECTIVE ;  /* 0x000000000000791b */ /* 0x003fe20003800000 */
.L_x_3080:
[----:B------:R-:W-:Y:S02]  /*33610*/  IMAD.MOV.U32 R13, RZ, RZ, R31 ;  /* 0x000000ffff0d7224 */ /* 0x000fe400078e001f */
[----:B------:R-:W-:-:S07]  /*33620*/  IMAD.MOV.U32 R9, RZ, RZ, R14 ;  /* 0x000000ffff097224 */ /* 0x000fce00078e000e */
[----:B------:R-:W-:Y:S05]  /*33630*/  WARPSYNC.COLLECTIVE R15, `(.L_x_3081) ;  /* 0x000000000f087348 */ /* 0x000fea0003c00000 */
[----:B------:R0:W1:Y:S02]  /*33640*/  SHFL.IDX P6, R14, R13, R12, R11 ;  /* 0x0000000c0d0e7389 */ /* 0x00006400000c000b */
[----:B01----:R-:W-:Y:S01]  /*33650*/  ENDCOLLECTIVE ;  /* 0x000000000000791b */ /* 0x003fe20003800000 */
.L_x_3081:
[----:B------:R-:W-:Y:S01]  /*33660*/  MOV R8, R14 ;  /* 0x0000000e00087202 */ /* 0x000fe20000000f00 */
[----:B------:R-:W-:Y:S06]  /*33670*/  BRA `(.L_x_3082) ;  /* 0xfffffd9000f87947 */ /* 0x000fec000383ffff */
.L_x_2761:
        /* <DEDUP_REMOVED lines=8> */
.L_x_3084:
[----:B------:R-:W-:Y:S05]  /*33700*/  BSYNC B1 ;  /* 0x0000000000017941 */ /* 0x000fea0003800000 */
.L_x_3083:
[----:B------:R-:W-:Y:S01]  /*33710*/  IMAD.MOV.U32 R13, RZ, RZ, R30 ;  /* 0x000000ffff0d7224 */ /* 0x000fe200078e001e */
[----:B------:R-:W-:Y:S01]  /*33720*/  MOV R7, R14 ;  /* 0x0000000e00077202 */ /* 0x000fe20000000f00 */
[----:B------:R-:W-:Y:S02]  /*33730*/  IMAD.MOV.U32 R12, RZ, RZ, 0x2 ;  /* 0x00000002ff0c7424 */ /* 0x000fe400078e00ff */
[----:B------:R-:W-:Y:S02]  /*33740*/  IMAD.MOV.U32 R11, RZ, RZ, 0x181f ;  /* 0x0000181fff0b7424 */ /* 0x000fe400078e00ff */
[----:B------:R-:W-:-:S07]  /*33750*/  IMAD.MOV.U32 R15, RZ, RZ, -0x1 ;  /* 0xffffffffff0f7424 */ /* 0x000fce00078e00ff */
[----:B------:R-:W-:Y:S05]  /*33760*/  WARPSYNC.COLLECTIVE R15, `(.L_x_3085) ;  /* 0x000000000f087348 */ /* 0x000fea0003c00000 */
[----:B------:R0:W1:Y:S02]  /*33770*/  SHFL.IDX P6, R14, R13, R12, R11 ;  /* 0x0000000c0d0e7389 */ /* 0x00006400000c000b */
[----:B01----:R-:W-:Y:S01]  /*33780*/  ENDCOLLECTIVE ;  /* 0x000000000000791b */ /* 0x003fe20003800000 */
.L_x_3085:
[----:B------:R-:W-:Y:S01]  /*33790*/  IMAD.MOV.U32 R13, RZ, RZ, R33 ;  /* 0x000000ffff0d7224 */ /* 0x000fe200078e0021 */
[----:B------:R-:W-:-:S07]  /*337a0*/  MOV R6, R14 ;  /* 0x0000000e00067202 */ /* 0x000fce0000000f00 */
[----:B------:R-:W-:Y:S05]  /*337b0*/  WARPSYNC.COLLECTIVE R15, `(.L_x_3086) ;  /* 0x000000000f087348 */ /* 0x000fea0003c00000 */
[----:B------:R0:W1:Y:S02]  /*337c0*/  SHFL.IDX P6, R14, R13, R12, R11 ;  /* 0x0000000c0d0e7389 */ /* 0x00006400000c000b */
[----:B01----:R-:W-:Y:S01]  /*337d0*/  ENDCOLLECTIVE ;  /* 0x000000000000791b */ /* 0x003fe20003800000 */
.L_x_3086:
[----:B------:R-:W-:Y:S02]  /*337e0*/  IMAD.MOV.U32 R13, RZ, RZ, R31 ;  /* 0x000000ffff0d7224 */ /* 0x000fe400078e001f */
[----:B------:R-:W-:-:S07]  /*337f0*/  IMAD.MOV.U32 R9, RZ, RZ, R14 ;  /* 0x000000ffff097224 */ /* 0x000fce00078e000e */
[----:B------:R-:W-:Y:S05]  /*33800*/  WARPSYNC.COLLECTIVE R15, `(.L_x_3087) ;  /* 0x000000000f087348 */ /* 0x000fea0003c00000 */
[----:B------:R0:W1:Y:S02]  /*33810*/  SHFL.IDX P6, R14, R13, R12, R11 ;  /* 0x0000000c0d0e7389 */ /* 0x00006400000c000b */
[----:B01----:R-:W-:Y:S01]  /*33820*/  ENDCOLLECTIVE ;  /* 0x000000000000791b */ /* 0x003fe20003800000 */
.L_x_3087:
[----:B------:R-:W-:Y:S01]  /*33830*/  IMAD.MOV.U32 R8, RZ, RZ, R14 ;  /* 0x000000ffff087224 */ /* 0x000fe200078e000e */
[----:B------:R-:W-:Y:S06]  /*33840*/  BRA `(.L_x_3088) ;  /* 0xfffffd9400f07947 */ /* 0x000fec000383ffff */
.L_x_2764:
[----:B------:R-:W-:Y:S01]  /*33850*/  BSSY B1, `(.L_x_3089) ;  /* 0x0000008000017945 */ /* 0x000fe20003800000 */
[----:B------:R-:W-:Y:S01]  /*33860*/  MOV R13, R32 ;  /* 0x00000020000d7202 */ /* 0x000fe20000000f00 */
[----:B------:R-:W-:Y:S02]  /*33870*/  IMAD.MOV.U32 R12, RZ, RZ, 0x3 ;  /* 0x00000003ff0c7424 */ /* 0x000fe400078e00ff */
[----:B------:R-:W-:Y:S02]  /*33880*/  IMAD.MOV.U32 R11, RZ, RZ, 0x181f ;  /* 0x0000181fff0b7424 */ /* 0x000fe400078e00ff */
[----:B------:R-:W-:-:S07]  /*33890*/  IMAD.MOV.U32 R15, RZ, RZ, -0x1 ;  /* 0xffffffffff0f7424 */ /* 0x000fce00078e00ff */
[----:B-1-34-:R-:W-:Y:S05]  /*338a0*/  WARPSYNC.COLLECTIVE R15, `(.L_x_3090) ;  /* 0x000000000f087348 */ /* 0x01afea0003c00000 */
[----:B------:R0:W2:Y:S02]  /*338b0*/  SHFL.IDX P6, R14, R13, R12, R11 ;  /* 0x0000000c0d0e7389 */ /* 0x0000a400000c000b */
[----:B01234-:R-:W-:Y:S01]  /*338c0*/  ENDCOLLECTIVE ;  /* 0x000000000000791b */ /* 0x01ffe20003800000 */
.L_x_3090:
[----:B------:R-:W-:Y:S05]  /*338d0*/  BSYNC B1 ;  /* 0x0000000000017941 */ /* 0x000fea0003800000 */
.L_x_3089:
        /* <DEDUP_REMOVED lines=8> */
.L_x_3091:
[----:B------:R-:W-:Y:S01]  /*33960*/  MOV R13, R33 ;  /* 0x00000021000d7202 */ /* 0x000fe20000000f00 */
[----:B------:R-:W-:-:S07]  /*33970*/  IMAD.MOV.U32 R8, RZ, RZ, R14 ;  /* 0x000000ffff087224 */ /* 0x000fce00078e000e */
[----:B------:R-:W-:Y:S05]  /*33980*/  WARPSYNC.COLLECTIVE R15, `(.L_x_3092) ;  /* 0x000000000f087348 */ /* 0x000fea0003c00000 */
[----:B------:R0:W1:Y:S02]  /*33990*/  SHFL.IDX P6, R14, R13, R12, R11 ;  /* 0x0000000c0d0e7389 */ /* 0x00006400000c000b */
[----:B01----:R-:W-:Y:S01]  /*339a0*/  ENDCOLLECTIVE ;  /* 0x000000000000791b */ /* 0x003fe20003800000 */
.L_x_3092:
[----:B------:R-:W-:Y:S02]  /*339b0*/  IMAD.MOV.U32 R13, RZ, RZ, R31 ;  /* 0x000000ffff0d7224 */ /* 0x000fe400078e001f */
[----:B------:R-:W-:-:S07]  /*339c0*/  IMAD.MOV.U32 R78, RZ, RZ, R14 ;  /* 0x000000ffff4e7224 */ /* 0x000fce00078e000e */
[----:B------:R-:W-:Y:S05]  /*339d0*/  WARPSYNC.COLLECTIVE R15, `(.L_x_3093) ;  /* 0x000000000f087348 */ /* 0x000fea0003c00000 */
[----:B------:R0:W1:Y:S02]  /*339e0*/  SHFL.IDX P6, R14, R13, R12, R11 ;  /* 0x0000000c0d0e7389 */ /* 0x00006400000c000b */
[----:B01----:R-:W-:Y:S01]  /*339f0*/  ENDCOLLECTIVE ;  /* 0x000000000000791b */ /* 0x003fe20003800000 */
.L_x_3093:
[----:B------:R-:W-:Y:S01]  /*33a00*/  IMAD.MOV.U32 R10, RZ, RZ, R14 ;  /* 0x000000ffff0a7224 */ /* 0x000fe200078e000e */
[----:B------:R-:W-:Y:S06]  /*33a10*/  BRA `(.L_x_3094) ;  /* 0xfffffd9800f07947 */ /* 0x000fec000383ffff */
.L_x_2768:
[----:B0-----:R0:W1:Y:S02]  /*33a20*/  SYNCS.PHASECHK.TRANS64.TRYWAIT P0, [R16+URZ+0x38800], R0 ;  /* 0x03880000100075a7 */ /* 0x001064000800017f */
[----:B-1----:R-:W-:Y:S05]  /*33a30*/  @!P0 NANOSLEEP.SYNCS 0x989680 ;  /* 0x009896800000895d */ /* 0x002fea0003900000 */
[----:B------:R-:W1:Y:S02]  /*33a40*/  @!P0 SYNCS.PHASECHK.TRANS64 P0, [R16+URZ+0x38800], R0 ;  /* 0x03880000100085a7 */ /* 0x000e64000800007f */
[----:B-1----:R-:W-:Y:S05]  /*33a50*/  @!P0 BRA `(.L_x_2768) ;  /* 0xfffffffc00f08947 */ /* 0x002fea000383ffff */
[----:B------:R-:W-:Y:S05]  /*33a60*/  BRA `(.L_x_3095) ;  /* 0xfffffda000207947 */ /* 0x000fea000383ffff */
.L_x_2800:
        /* <DEDUP_REMOVED lines=8> */
.L_x_3097:
[----:B------:R-:W-:Y:S05]  /*33af0*/  BSYNC B1 ;  /* 0x0000000000017941 */ /* 0x000fea0003800000 */
.L_x_3096:
[----:B------:R-:W-:Y:S01]  /*33b00*/  IMAD.MOV.U32 R13, RZ, RZ, R21 ;  /* 0x000000ffff0d7224 */ /* 0x000fe200078e0015 */
[----:B------:R-:W-:Y:S01]  /*33b10*/  MOV R12, RZ ;  /* 0x000000ff000c7202 */ /* 0x000fe20000000f00 */
[----:B------:R-:W-:Y:S02]  /*33b20*/  IMAD.MOV.U32 R11, RZ, RZ, 0x181f ;  /* 0x0000181fff0b7424 */ /* 0x000fe400078e00ff */
[----:B------:R-:W-:Y:S02]  /*33b30*/  IMAD.MOV.U32 R15, RZ, RZ, -0x1 ;  /* 0xffffffffff0f7424 */ /* 0x000fe400078e00ff */
[----:B------:R-:W-:-:S07]  /*33b40*/  IMAD.MOV.U32 R5, RZ, RZ, R14 ;  /* 0x000000ffff057224 */ /* 0x000fce00078e000e */
[----:B------:R-:W-:Y:S05]  /*33b50*/  WARPSYNC.COLLECTIVE R15, `(.L_x_3098) ;  /* 0x000000000f087348 */ /* 0x000fea0003c00000 */
[----:B------:R0:W1:Y:S02]  /*33b60*/  SHFL.IDX P6, R14, R13, R12, R11 ;  /* 0x0000000c0d0e7389 */ /* 0x00006400000c000b */
[----:B01----:R-:W-:Y:S01]  /*33b70*/  ENDCOLLECTIVE ;  /* 0x000000000000791b */ /* 0x003fe20003800000 */
.L_x_3098:
[----:B------:R-:W-:Y:S02]  /*33b80*/  IMAD.MOV.U32 R13, RZ, RZ, R20 ;  /* 0x000000ffff0d7224 */ /* 0x000fe400078e0014 */
[----:B------:R-:W-:-:S07]  /*33b90*/  IMAD.MOV.U32 R8, RZ, RZ, R14 ;  /* 0x000000ffff087224 */ /* 0x000fce00078e000e */
[----:B------:R-:W-:Y:S05]  /*33ba0*/  WARPSYNC.COLLECTIVE R15, `(.L_x_3099) ;  /* 0x000000000f087348 */ /* 0x000fea0003c00000 */
[----:B------:R0:W1:Y:S02]  /*33bb0*/  SHFL.IDX P6, R14, R13, R12, R11 ;  /* 0x0000000c0d0e7389 */ /* 0x00006400000c000b */
[----:B01----:R-:W-:Y:S01]  /*33bc0*/  ENDCOLLECTIVE ;  /* 0x000000000000791b */ /* 0x003fe20003800000 */
.L_x_3099:
[----:B------:R-:W-:Y:S01]  /*33bd0*/  IMAD.MOV.U32 R13, RZ, RZ, R3 ;  /* 0x000000ffff0d7224 */ /* 0x000fe200078e0003 */
[----:B------:R-:W-:-:S07]  /*33be0*/  MOV R7, R14 ;  /* 0x0000000e00077202 */ /* 0x000fce0000000f00 */
[----:B------:R-:W-:Y:S05]  /*33bf0*/  WARPSYNC.COLLECTIVE R15, `(.L_x_3100) ;  /* 0x000000000f087348 */ /* 0x000fea0003c00000 */
[----:B------:R0:W1:Y:S02]  /*33c00*/  SHFL.IDX P6, R14, R13, R12, R11 ;  /* 0x0000000c0d0e7389 */ /* 0x00006400000c000b */
[----:B01----:R-:W-:Y:S01]  /*33c10*/  ENDCOLLECTIVE ;  /* 0x000000000000791b */ /* 0x003fe20003800000 */
.L_x_3100:
[----:B------:R-:W-:Y:S05]  /*33c20*/  BRA `(.L_x_3101) ;  /* 0xfffffdd000207947 */ /* 0x000fea000383ffff */
.L_x_2803:
[----:B------:R-:W-:Y:S01]  /*33c30*/  BSSY B1, `(.L_x_3102) ;  /* 0x0000008000017945 */ /* 0x000fe20003800000 */
[----:B------:R-:W-:Y:S01]  /*33c40*/  IMAD.MOV.U32 R13, RZ, RZ, R72 ;  /* 0x000000ffff0d7224 */ /* 0x000fe200078e0048 */
[----:B------:R-:W-:Y:S01]  /*33c50*/  MOV R15, 0xffffffff ;  /* 0xffffffff000f7802 */ /* 0x000fe20000000f00 */
[----:B------:R-:W-:Y:S02]  /*33c60*/  IMAD.MOV.U32 R12, RZ, RZ, 0x1 ;  /* 0x00000001ff0c7424 */ /* 0x000fe400078e00ff */
[----:B------:R-:W-:-:S07]  /*33c70*/  IMAD.MOV.U32 R11, RZ, RZ, 0x181f ;  /* 0x0000181fff0b7424 */ /* 0x000fce00078e00ff */
[----:B0-2-4-:R-:W-:Y:S05]  /*33c80*/  WARPSYNC.COLLECTIVE R15, `(.L_x_3103) ;  /* 0x000000000f087348 */ /* 0x015fea0003c00000 */
[----:B----4-:R1:W3:Y:S02]  /*33c90*/  SHFL.IDX P6, R14, R13, R12, R11 ;  /* 0x0000000c0d0e7389 */ /* 0x0102e400000c000b */
[----:B0123--:R-:W-:Y:S01]  /*33ca0*/  ENDCOLLECTIVE ;  /* 0x000000000000791b */ /* 0x00ffe20003800000 */
.L_x_3103:
[----:B------:R-:W-:Y:S05]  /*33cb0*/  BSYNC B1 ;  /* 0x0000000000017941 */ /* 0x000fea0003800000 */
.L_x_3102:
        /* <DEDUP_REMOVED lines=8> */
.L_x_3104:
[----:B------:R-:W-:Y:S02]  /*33d40*/  IMAD.MOV.U32 R13, RZ, RZ, R20 ;  /* 0x000000ffff0d7224 */ /* 0x000fe400078e0014 */
[----:B------:R-:W-:-:S07]  /*33d50*/  IMAD.MOV.U32 R8, RZ, RZ, R14 ;  /* 0x000000ffff087224 */ /* 0x000fce00078e000e */
[----:B------:R-:W-:Y:S05]  /*33d60*/  WARPSYNC.COLLECTIVE R15, `(.L_x_3105) ;  /* 0x000000000f087348 */ /* 0x000fea0003c00000 */
[----:B------:R0:W1:Y:S02]  /*33d70*/  SHFL.IDX P6, R14, R13, R12, R11 ;  /* 0x0000000c0d0e7389 */ /* 0x00006400000c000b */
[----:B01----:R-:W-:Y:S01]  /*33d80*/  ENDCOLLECTIVE ;  /* 0x000000000000791b */ /* 0x003fe20003800000 */
.L_x_3105:
[----:B------:R-:W-:Y:S02]  /*33d90*/  IMAD.MOV.U32 R13, RZ, RZ, R3 ;  /* 0x000000ffff0d7224 */ /* 0x000fe400078e0003 */
[----:B------:R-:W-:-:S07]  /*33da0*/  IMAD.MOV.U32 R7, RZ, RZ, R14 ;  /* 0x000000ffff077224 */ /* 0x000fce00078e000e */
[----:B------:R-:W-:Y:S05]  /*33db0*/  WARPSYNC.COLLECTIVE R15, `(.L_x_3106) ;  /* 0x000000000f087348 */ /* 0x000fea0003c00000 */
[----:B------:R0:W1:Y:S02]  /*33dc0*/  SHFL.IDX P6, R14, R13, R12, R11 ;  /* 0x0000000c0d0e7389 */ /* 0x00006400000c000b */
[----:B01----:R-:W-:Y:S01]  /*33dd0*/  ENDCOLLECTIVE ;  /* 0x000000000000791b */ /* 0x003fe20003800000 */
.L_x_3106:
[----:B------:R-:W-:Y:S05]  /*33de0*/  BRA `(.L_x_3107) ;  /* 0xfffffdd000ec7947 */ /* 0x000fea000383ffff */
.L_x_2806:
[----:B------:R-:W-:Y:S01]  /*33df0*/  BSSY B1, `(.L_x_3108) ;  /* 0x0000008000017945 */ /* 0x000fe20003800000 */
[----:B------:R-:W-:Y:S01]  /*33e00*/  MOV R13, R72 ;  /* 0x00000048000d7202 */ /* 0x000fe20000000f00 */
[----:B------:R-:W-:Y:S02]  /*33e10*/  IMAD.MOV.U32 R12, RZ, RZ, 0x2 ;  /* 0x00000002ff0c7424 */ /* 0x000fe400078e00ff */
[----:B------:R-:W-:Y:S02]  /*33e20*/  IMAD.MOV.U32 R11, RZ, RZ, 0x181f ;  /* 0x0000181fff0b7424 */ /* 0x000fe400078e00ff */
[----:B------:R-:W-:-:S07]  /*33e30*/  IMAD.MOV.U32 R15, RZ, RZ, -0x1 ;  /* 0xffffffffff0f7424 */ /* 0x000fce00078e00ff */
[----:B-1--4-:R-:W-:Y:S05]  /*33e40*/  WARPSYNC.COLLECTIVE R15, `(.L_x_3109) ;  /* 0x000000000f087348 */ /* 0x012fea0003c00000 */
[----:B----4-:R0:W2:Y:S02]  /*33e50*/  SHFL.IDX P6, R14, R13, R12, R11 ;  /* 0x0000000c0d0e7389 */ /* 0x0100a400000c000b */
[----:B012---:R-:W-:Y:S01]  /*33e60*/  ENDCOLLECTIVE ;  /* 0x000000000000791b */ /* 0x007fe20003800000 */
.L_x_3109:
[----:B------:R-:W-:Y:S05]  /*33e70*/  BSYNC B1 ;  /* 0x0000000000017941 */ /* 0x000fea0003800000 */
.L_x_3108:
        /* <DEDUP_REMOVED lines=8> */
.L_x_3110:
[----:B------:R-:W-:Y:S01]  /*33f00*/  MOV R13, R20 ;  /* 0x00000014000d7202 */ /* 0x000fe20000000f00 */
[----:B------:R-:W-:-:S07]  /*33f10*/  IMAD.MOV.U32 R4, RZ, RZ, R14 ;  /* 0x000000ffff047224 */ /* 0x000fce00078e000e */
[----:B------:R-:W-:Y:S05]  /*33f20*/  WARPSYNC.COLLECTIVE R15, `(.L_x_3111) ;  /* 0x000000000f087348 */ /* 0x000fea0003c00000 */
[----:B------:R0:W1:Y:S02]  /*33f30*/  SHFL.IDX P6, R14, R13, R12, R11 ;  /* 0x0000000c0d0e7389 */ /* 0x00006400000c000b */
[----:B01----:R-:W-:Y:S01]  /*33f40*/  ENDCOLLECTIVE ;  /* 0x000000000000791b */ /* 0x003fe20003800000 */
.L_x_3111:
[----:B------:R-:W-:Y:S02]  /*33f50*/  IMAD.MOV.U32 R13, RZ, RZ, R3 ;  /* 0x000000ffff0d7224 */ /* 0x000fe400078e0003 */
[----:B------:R-:W-:-:S07]  /*33f60*/  IMAD.MOV.U32 R7, RZ, RZ, R14 ;  /* 0x000000ffff077224 */ /* 0x000fce00078e000e */
[----:B------:R-:W-:Y:S05]  /*33f70*/  WARPSYNC.COLLECTIVE R15, `(.L_x_3112) ;  /* 0x000000000f087348 */ /* 0x000fea0003c00000 */
[----:B------:R0:W1:Y:S02]  /*33f80*/  SHFL.IDX P6, R14, R13, R12, R11 ;  /* 0x0000000c0d0e7389 */ /* 0x00006400000c000b */
[----:B01----:R-:W-:Y:S01]  /*33f90*/  ENDCOLLECTIVE ;  /* 0x000000000000791b */ /* 0x003fe20003800000 */
.L_x_3112:
[----:B------:R-:W-:Y:S01]  /*33fa0*/  IMAD.MOV.U32 R12, RZ, RZ, R14 ;  /* 0x000000ffff0c7224 */ /* 0x000fe200078e000e */
[----:B------:R-:W-:Y:S06]  /*33fb0*/  BRA `(.L_x_3113) ;  /* 0xfffffdd4009c7947 */ /* 0x000fec000383ffff */
.L_x_2809:
        /* <DEDUP_REMOVED lines=8> */
.L_x_3115:
[----:B------:R-:W-:Y:S05]  /*34040*/  BSYNC B1 ;  /* 0x0000000000017941 */ /* 0x000fea0003800000 */
.L_x_3114:
        /* <DEDUP_REMOVED lines=8> */
.L_x_3116:
[----:B------:R-:W-:Y:S02]  /*340d0*/  IMAD.MOV.U32 R13, RZ, RZ, R20 ;  /* 0x000000ffff0d7224 */ /* 0x000fe400078e0014 */
[----:B------:R-:W-:-:S07]  /*340e0*/  IMAD.MOV.U32 R21, RZ, RZ, R14 ;  /* 0x000000ffff157224 */ /* 0x000fce00078e000e */
[----:B------:R-:W-:Y:S05]  /*340f0*/  WARPSYNC.COLLECTIVE R15, `(.L_x_3117) ;  /* 0x000000000f087348 */ /* 0x000fea0003c00000 */
[----:B------:R0:W1:Y:S02]  /*34100*/  SHFL.IDX P6, R14, R13, R12, R11 ;  /* 0x0000000c0d0e7389 */ /* 0x00006400000c000b */
[----:B01----:R-:W-:Y:S01]  /*34110*/  ENDCOLLECTIVE ;  /* 0x000000000000791b */ /* 0x003fe20003800000 */
.L_x_3117:
[----:B------:R-:W-:Y:S01]  /*34120*/  IMAD.MOV.U32 R13, RZ, RZ, R3 ;  /* 0x000000ffff0d7224 */ /* 0x000fe200078e0003 */
[----:B------:R-:W-:-:S07]  /*34130*/  MOV R79, R14 ;  /* 0x0000000e004f7202 */ /* 0x000fce0000000f00 */
[----:B------:R-:W-:Y:S05]  /*34140*/  WARPSYNC.COLLECTIVE R15, `(.L_x_3118) ;  /* 0x000000000f087348 */ /* 0x000fea0003c00000 */
[----:B------:R0:W1:Y:S02]  /*34150*/  SHFL.IDX P6, R14, R13, R12, R11 ;  /* 0x0000000c0d0e7389 */ /* 0x00006400000c000b */
[----:B01----:R-:W-:Y:S01]  /*34160*/  ENDCOLLECTIVE ;  /* 0x000000000000791b */ /* 0x003fe20003800000 */
.L_x_3118:
[----:B------:R-:W-:Y:S01]  /*34170*/  IMAD.MOV.U32 R3, RZ, RZ, R14 ;  /* 0x000000ffff037224 */ /* 0x000fe200078e000e */
[----:B------:R-:W-:Y:S06]  /*34180*/  BRA `(.L_x_3119) ;  /* 0xfffffdd800507947 */ /* 0x000fec000383ffff */
.L_x_2813:
[----:B0-----:R0:W1:Y:S02]  /*34190*/  SYNCS.PHASECHK.TRANS64.TRYWAIT P0, [R16+URZ+0x38800], R0 ;  /* 0x03880000100075a7 */ /* 0x001064000800017f */
[----:B-1----:R-:W-:Y:S05]  /*341a0*/  @!P0 NANOSLEEP.SYNCS 0x989680 ;  /* 0x009896800000895d */ /* 0x002fea0003900000 */
[----:B------:R-:W1:Y:S02]  /*341b0*/  @!P0 SYNCS.PHASECHK.TRANS64 P0, [R16+URZ+0x38800], R0 ;  /* 0x03880000100085a7 */ /* 0x000e64000800007f */
[----:B-1----:R-:W-:Y:S05]  /*341c0*/  @!P0 BRA `(.L_x_2813) ;  /* 0xfffffffc00f08947 */ /* 0x002fea000383ffff */
[----:B------:R-:W-:Y:S05]  /*341d0*/  BRA `(.L_x_3120) ;  /* 0xfffffddc00347947 */ /* 0x000fea000383ffff */
.L_x_2831:
[----:B-1----:R1:W4:Y:S02]  /*341e0*/  SYNCS.PHASECHK.TRANS64.TRYWAIT P2, [R0+URZ+0x38830], R3 ;  /* 0x03883003000075a7 */ /* 0x002324000804017f */
[----:B----4-:R-:W-:Y:S05]  /*341f0*/  @!P2 NANOSLEEP.SYNCS 0x989680 ;  /* 0x009896800000a95d */ /* 0x010fea0003900000 */
[----:B------:R-:W4:Y:S02]  /*34200*/  @!P2 SYNCS.PHASECHK.TRANS64 P2, [R0+URZ+0x38830], R3 ;  /* 0x038830030000a5a7 */ /* 0x000f24000804007f */
[----:B----4-:R-:W-:Y:S05]  /*34210*/  @!P2 BRA `(.L_x_2831) ;  /* 0xfffffffc00f0a947 */ /* 0x010fea000383ffff */
[----:B------:R-:W-:Y:S05]  /*34220*/  BRA `(.L_x_2830) ;  /* 0xfffffe14001c7947 */ /* 0x000fea000383ffff */
.L_x_2838:
[----:B-1----:R1:W2:Y:S02]  /*34230*/  SYNCS.PHASECHK.TRANS64.TRYWAIT P3, [R11+URZ+0x38830], R4 ;  /* 0x038830040b0075a7 */ /* 0x0022a4000806017f */
[----:B--2---:R-:W-:Y:S05]  /*34240*/  @!P3 NANOSLEEP.SYNCS 0x989680 ;  /* 0x009896800000b95d */ /* 0x004fea0003900000 */
[----:B------:R-:W2:Y:S02]  /*34250*/  @!P3 SYNCS.PHASECHK.TRANS64 P3, [R11+URZ+0x38830], R4 ;  /* 0x038830040b00b5a7 */ /* 0x000ea4000806007f */
[----:B--2---:R-:W-:Y:S05]  /*34260*/  @!P3 BRA `(.L_x_2838) ;  /* 0xfffffffc00f0b947 */ /* 0x004fea000383ffff */
[----:B------:R-:W-:Y:S05]  /*34270*/  BRA `(.L_x_2837) ;  /* 0xfffffe5c00487947 */ /* 0x000fea000383ffff */
.L_x_2843:
[----:B-1----:R1:W2:Y:S02]  /*34280*/  SYNCS.PHASECHK.TRANS64.TRYWAIT P3, [R9+URZ+0x38850], R0 ;  /* 0x03885000090075a7 */ /* 0x0022a4000806017f */
[----:B--2---:R-:W-:Y:S05]  /*34290*/  @!P3 NANOSLEEP.SYNCS 0x989680 ;  /* 0x009896800000b95d */ /* 0x004fea0003900000 */
[----:B------:R-:W2:Y:S02]  /*342a0*/  @!P3 SYNCS.PHASECHK.TRANS64 P3, [R9+URZ+0x38850], R0 ;  /* 0x038850000900b5a7 */ /* 0x000ea4000806007f */
[----:B--2---:R-:W-:Y:S05]  /*342b0*/  @!P3 BRA `(.L_x_2843) ;  /* 0xfffffffc00f0b947 */ /* 0x004fea000383ffff */
[----:B------:R-:W-:Y:S05]  /*342c0*/  BRA `(.L_x_2842) ;  /* 0xfffffe9400087947 */ /* 0x000fea000383ffff */
.L_x_2851:
[----:B-1----:R1:W2:Y:S02]  /*342d0*/  SYNCS.PHASECHK.TRANS64.TRYWAIT P2, [R4+URZ+0x38830], R5 ;  /* 0x03883005040075a7 */ /* 0x0022a4000804017f */
[----:B--2---:R-:W-:Y:S05]  /*342e0*/  @!P2 NANOSLEEP.SYNCS 0x989680 ;  /* 0x009896800000a95d */ /* 0x004fea0003900000 */
[----:B------:R-:W2:Y:S02]  /*342f0*/  @!P2 SYNCS.PHASECHK.TRANS64 P2, [R4+URZ+0x38830], R5 ;  /* 0x038830050400a5a7 */ /* 0x000ea4000804007f */
[----:B--2---:R-:W-:Y:S05]  /*34300*/  @!P2 BRA `(.L_x_2851) ;  /* 0xfffffffc00f0a947 */ /* 0x004fea000383ffff */
[----:B------:R-:W-:Y:S05]  /*34310*/  BRA `(.L_x_2850) ;  /* 0xfffffea800e07947 */ /* 0x000fea000383ffff */
.L_x_2856:
[----:B-1----:R1:W2:Y:S02]  /*34320*/  SYNCS.PHASECHK.TRANS64.TRYWAIT P2, [R9+URZ+0x38850], R0 ;  /* 0x03885000090075a7 */ /* 0x0022a4000804017f */
[----:B--2---:R-:W-:Y:S05]  /*34330*/  @!P2 NANOSLEEP.SYNCS 0x989680 ;  /* 0x009896800000a95d */ /* 0x004fea0003900000 */
[----:B------:R-:W2:Y:S02]  /*34340*/  @!P2 SYNCS.PHASECHK.TRANS64 P2, [R9+URZ+0x38850], R0 ;  /* 0x038850000900a5a7 */ /* 0x000ea4000804007f */
[----:B--2---:R-:W-:Y:S05]  /*34350*/  @!P2 BRA `(.L_x_2856) ;  /* 0xfffffffc00f0a947 */ /* 0x004fea000383ffff */
[----:B------:R-:W-:Y:S05]  /*34360*/  BRA `(.L_x_2855) ;  /* 0xfffffee000a07947 */ /* 0x000fea000383ffff */
.L_x_2862:
[----:B-1----:R1:W2:Y:S02]  /*34370*/  SYNCS.PHASECHK.TRANS64.TRYWAIT P0, [R10+URZ+0x38850], R0 ;  /* 0x038850000a0075a7 */ /* 0x0022a4000800017f */
[----:B--2---:R-:W-:Y:S05]  /*34380*/  @!P0 NANOSLEEP.SYNCS 0x989680 ;  /* 0x009896800000895d */ /* 0x004fea0003900000 */
[----:B------:R-:W2:Y:S02]  /*34390*/  @!P0 SYNCS.PHASECHK.TRANS64 P0, [R10+URZ+0x38850], R0 ;  /* 0x038850000a0085a7 */ /* 0x000ea4000800007f */
[----:B--2---:R-:W-:Y:S05]  /*343a0*/  @!P0 BRA `(.L_x_2862) ;  /* 0xfffffffc00f08947 */ /* 0x004fea000383ffff */
[----:B------:R-:W-:Y:S05]  /*343b0*/  BRA `(.L_x_2861) ;  /* 0xfffffef800b07947 */ /* 0x000fea000383ffff */
.L_x_2903:
[----:B------:R-:W0:Y:S01]  /*343c0*/  S2R R5, SR_TID.X ;  /* 0x0000000000057919 */ /* 0x000e220000002100 */
[----:B------:R-:W-:Y:S01]  /*343d0*/  BSSY B1, `(.L_x_3121) ;  /* 0x000000a000017945 */ /* 0x000fe20003800000 */
[----:B------:R-:W-:Y:S01]  /*343e0*/  IMAD.MOV.U32 R12, RZ, RZ, RZ ;  /* 0x000000ffff0c7224 */ /* 0x000fe200078e00ff */
[----:B------:R-:W-:Y:S01]  /*343f0*/  MOV R11, 0x1f ;  /* 0x0000001f000b7802 */ /* 0x000fe20000000f00 */
[----:B------:R-:W-:Y:S01]  /*34400*/  IMAD.MOV.U32 R15, RZ, RZ, -0x1 ;  /* 0xffffffffff0f7424 */ /* 0x000fe200078e00ff */
[----:B0-----:R-:W-:-:S04]  /*34410*/  SHF.R.U32.HI R5, RZ, 0x5, R5 ;  /* 0x00000005ff057819 */ /* 0x001fc80000011605 */
[----:B------:R-:W-:-:S05]  /*34420*/  LOP3.LUT R5, R5, 0x3, RZ, 0xc0, !PT ;  /* 0x0000000305057812 */ /* 0x000fca00078ec0ff */
[----:B------:R-:W-:-:S07]  /*34430*/  IMAD.MOV.U32 R13, RZ, RZ, R5 ;  /* 0x000000ffff0d7224 */ /* 0x000fce00078e0005 */
[----:B------:R-:W-:Y:S05]  /*34440*/  WARPSYNC.COLLECTIVE R15, `(.L_x_3122) ;  /* 0x000000000f087348 */ /* 0x000fea0003c00000 */
[----:B------:R0:W1:Y:S02]  /*34450*/  SHFL.IDX P6, R14, R13, R12, R11 ;  /* 0x0000000c0d0e7389 */ /* 0x00006400000c000b */
[----:B01----:R-:W-:Y:S01]  /*34460*/  ENDCOLLECTIVE ;  /* 0x000000000000791b */ /* 0x003fe20003800000 */
.L_x_3122:
[----:B------:R-:W-:Y:S05]  /*34470*/  BSYNC B1 ;  /* 0x0000000000017941 */ /* 0x000fea0003800000 */
.L_x_3121:
[----:B------:R-:W-:Y:S05]  /*34480*/  BRA `(.L_x_3123) ;  /* 0xffffff6c009c7947 */ /* 0x000fea000383ffff */
.L_x_2905:
[----:B------:R-:W-:Y:S01]  /*34490*/  BSSY B1, `(.L_x_3124) ;  /* 0x0000006000017945 */ /* 0x000fe20003800000 */
[----:B------:R-:W-:-:S07]  /*344a0*/  IMAD.MOV.U32 R15, RZ, RZ, -0x1 ;  /* 0xffffffffff0f7424 */ /* 0x000fce00078e00ff */
[----:B0-----:R-:W-:Y:S05]  /*344b0*/  WARPSYNC.COLLECTIVE R15, `(.L_x_3125) ;  /* 0x000000000f0c7348 */ /* 0x001fea0003c00000 */
[----:B------:R-:W-:Y:S02]  /*344c0*/  ELECT P6, UR62, PT ;  /* 0x00000000003e782f */ /* 0x000fe400038c0000 */
[----:B------:R-:W-:Y:S01]  /*344d0*/  MOV R14, UR62 ;  /* 0x0000003e000e7c02 */ /* 0x000fe20008000f00 */
[----:B0-----:R-:W-:Y:S10]  /*344e0*/  ENDCOLLECTIVE ;  /* 0x000000000000791b */ /* 0x001ff40003800000 */
.L_x_3125:
[----:B------:R-:W-:Y:S05]  /*344f0*/  BSYNC B1 ;  /* 0x0000000000017941 */ /* 0x000fea0003800000 */
.L_x_3124:
[----:B------:R-:W-:Y:S05]  /*34500*/  BRA `(.L_x_2904) ;  /* 0xffffff6c00947947 */ /* 0x000fea000383ffff */
.L_x_2907:
[----:B0-----:R0:W1:Y:S02]  /*34510*/  SYNCS.PHASECHK.TRANS64.TRYWAIT P0, [R18+URZ+0x38820], R2 ;  /* 0x03882002120075a7 */ /* 0x001064000800017f */
[----:B-1----:R-:W-:Y:S05]  /*34520*/  @!P0 NANOSLEEP.SYNCS 0x989680 ;  /* 0x009896800000895d */ /* 0x002fea0003900000 */
[----:B------:R-:W1:Y:S02]  /*34530*/  @!P0 SYNCS.PHASECHK.TRANS64 P0, [R18+URZ+0x38820], R2 ;  /* 0x03882002120085a7 */ /* 0x000e64000800007f */
[----:B-1----:R-:W-:Y:S05]  /*34540*/  @!P0 BRA `(.L_x_2907) ;  /* 0xfffffffc00f08947 */ /* 0x002fea000383ffff */
[----:B------:R-:W-:Y:S05]  /*34550*/  BRA `(.L_x_3126) ;  /* 0xffffff6c00a47947 */ /* 0x000fea000383ffff */
.L_x_2911:
[----:B-1----:R1:W2:Y:S02]  /*34560*/  SYNCS.PHASECHK.TRANS64.TRYWAIT P0, [R6+URZ+0x388a0], R8 ;  /* 0x0388a008060075a7 */ /* 0x0022a4000800017f */
[----:B--2---:R-:W-:Y:S05]  /*34570*/  @!P0 NANOSLEEP.SYNCS 0x989680 ;  /* 0x009896800000895d */ /* 0x004fea0003900000 */
[----:B------:R-:W2:Y:S02]  /*34580*/  @!P0 SYNCS.PHASECHK.TRANS64 P0, [R6+URZ+0x388a0], R8 ;  /* 0x0388a008060085a7 */ /* 0x000ea4000800007f */
[----:B--2---:R-:W-:Y:S05]  /*34590*/  @!P0 BRA `(.L_x_2911) ;  /* 0xfffffffc00f08947 */ /* 0x004fea000383ffff */
[----:B------:R-:W-:Y:S05]  /*345a0*/  BRA `(.L_x_3127) ;  /* 0xffffff6c00c47947 */ /* 0x000fea000383ffff */
.L_x_2919:
[----:B0-----:R0:W2:Y:S02]  /*345b0*/  SYNCS.PHASECHK.TRANS64.TRYWAIT P0, [R6+URZ+0x388c0], R8 ;  /* 0x0388c008060075a7 */ /* 0x0010a4000800017f */
[----:B--2---:R-:W-:Y:S05]  /*345c0*/  @!P0 NANOSLEEP.SYNCS 0x989680 ;  /* 0x009896800000895d */ /* 0x004fea0003900000 */
[----:B------:R-:W2:Y:S02]  /*345d0*/  @!P0 SYNCS.PHASECHK.TRANS64 P0, [R6+URZ+0x388c0], R8 ;  /* 0x0388c008060085a7 */ /* 0x000ea4000800007f */
[----:B--2---:R-:W-:Y:S05]  /*345e0*/  @!P0 BRA `(.L_x_2919) ;  /* 0xfffffffc00f08947 */ /* 0x004fea000383ffff */
[----:B------:R-:W-:Y:S05]  /*345f0*/  BRA `(.L_x_3128) ;  /* 0xffffff7400047947 */ /* 0x000fea000383ffff */
.L_x_2929:
[----:B0-----:R0:W1:Y:S02]  /*34600*/  SYNCS.PHASECHK.TRANS64.TRYWAIT P1, [R6+URZ+0x388a0], R5 ;  /* 0x0388a005060075a7 */ /* 0x001064000802017f */
[----:B-1----:R-:W-:Y:S05]  /*34610*/  @!P1 NANOSLEEP.SYNCS 0x989680 ;  /* 0x009896800000995d */ /* 0x002fea0003900000 */
[----:B------:R-:W1:Y:S02]  /*34620*/  @!P1 SYNCS.PHASECHK.TRANS64 P1, [R6+URZ+0x388a0], R5 ;  /* 0x0388a005060095a7 */ /* 0x000e64000802007f */
[----:B-1----:R-:W-:Y:S05]  /*34630*/  @!P1 BRA `(.L_x_2929) ;  /* 0xfffffffc00f09947 */ /* 0x002fea000383ffff */
[----:B------:R-:W-:Y:S05]  /*34640*/  BRA `(.L_x_3129) ;  /* 0xffffff7800907947 */ /* 0x000fea000383ffff */
.L_x_2937:
[----:B-1----:R1:W2:Y:S02]  /*34650*/  SYNCS.PHASECHK.TRANS64.TRYWAIT P1, [R6+URZ+0x388c0], R5 ;  /* 0x0388c005060075a7 */ /* 0x0022a4000802017f */
[----:B--2---:R-:W-:Y:S05]  /*34660*/  @!P1 NANOSLEEP.SYNCS 0x989680 ;  /* 0x009896800000995d */ /* 0x004fea0003900000 */
[----:B------:R-:W2:Y:S02]  /*34670*/  @!P1 SYNCS.PHASECHK.TRANS64 P1, [R6+URZ+0x388c0], R5 ;  /* 0x0388c005060095a7 */ /* 0x000ea4000802007f */
[----:B--2---:R-:W-:Y:S05]  /*34680*/  @!P1 BRA `(.L_x_2937) ;  /* 0xfffffffc00f09947 */ /* 0x004fea000383ffff */
[----:B------:R-:W-:Y:S05]  /*34690*/  BRA `(.L_x_3130) ;  /* 0xffffff7c00cc7947 */ /* 0x000fea000383ffff */
.L_x_2955:
        /* <DEDUP_REMOVED lines=11> */
.L_x_3132:
[----:B------:R-:W-:Y:S05]  /*34750*/  BSYNC B0 ;  /* 0x0000000000007941 */ /* 0x000fea0003800000 */
.L_x_3131:
[----:B------:R-:W-:Y:S05]  /*34760*/  BRA `(.L_x_3133) ;  /* 0xffffff8c00887947 */ /* 0x000fea000383ffff */
.L_x_2957:
[----:B------:R-:W-:Y:S01]  /*34770*/  BSSY B0, `(.L_x_3134) ;  /* 0x0000006000007945 */ /* 0x000fe20003800000 */
[----:B------:R-:W-:-:S07]  /*34780*/  IMAD.MOV.U32 R15, RZ, RZ, -0x1 ;  /* 0xffffffffff0f7424 */ /* 0x000fce00078e00ff */
[----:B0-----:R-:W-:Y:S05]  /*34790*/  WARPSYNC.COLLECTIVE R15, `(.L_x_3135) ;  /* 0x000000000f0c7348 */ /* 0x001fea0003c00000 */
[----:B------:R-:W-:Y:S02]  /*347a0*/  ELECT P6, UR62, PT ;  /* 0x00000000003e782f */ /* 0x000fe400038c0000 */
[----:B------:R-:W-:Y:S01]  /*347b0*/  MOV R14, UR62 ;  /* 0x0000003e000e7c02 */ /* 0x000fe20008000f00 */
[----:B0-----:R-:W-:Y:S10]  /*347c0*/  ENDCOLLECTIVE ;  /* 0x000000000000791b */ /* 0x001ff40003800000 */
.L_x_3135:
[----:B------:R-:W-:Y:S05]  /*347d0*/  BSYNC B0 ;  /* 0x0000000000007941 */ /* 0x000fea0003800000 */
.L_x_3134:
[----:B------:R-:W-:Y:S05]  /*347e0*/  BRA `(.L_x_3136) ;  /* 0xffffff8c00947947 */ /* 0x000fea000383ffff */
.L_x_2959:
[----:B0-----:R0:W1:Y:S02]  /*347f0*/  SYNCS.PHASECHK.TRANS64.TRYWAIT P0, [R0+URZ+0x38840], R2 ;  /* 0x03884002000075a7 */ /* 0x001064000800017f */
[----:B-1----:R-:W-:Y:S05]  /*34800*/  @!P0 NANOSLEEP.SYNCS 0x989680 ;  /* 0x009896800000895d */ /* 0x002fea0003900000 */
[----:B------:R-:W1:Y:S02]  /*34810*/  @!P0 SYNCS.PHASECHK.TRANS64 P0, [R0+URZ+0x38840], R2 ;  /* 0x03884002000085a7 */ /* 0x000e64000800007f */
[----:B-1----:R-:W-:Y:S05]  /*34820*/  @!P0 BRA `(.L_x_2959) ;  /* 0xfffffffc00f08947 */ /* 0x002fea000383ffff */
[----:B------:R-:W-:Y:S05]  /*34830*/  BRA `(.L_x_3137) ;  /* 0xffffff8c00f87947 */ /* 0x000fea000383ffff */
.L_x_2963:
[----:B------:R-:W2:Y:S01]  /*34840*/  LDL.LU R11, [R1+0x50] ;  /* 0x00005000010b7983 */ /* 0x000ea20000300800 */
[----:B------:R-:W-:Y:S02]  /*34850*/  IMAD.MOV.U32 R13, RZ, RZ, R3 ;  /* 0x000000ffff0d7224 */ /* 0x000fe400078e0003 */
[----:B------:R-:W-:Y:S01]  /*34860*/  IMAD.MOV.U32 R12, RZ, RZ, RZ ;  /* 0x000000ffff0c7224 */ /* 0x000fe200078e00ff */
[----:B------:R-:W0:Y:S01]  /*34870*/  S2R R5, SR_TID.X ;  /* 0x0000000000057919 */ /* 0x000e220000002100 */
[----:B------:R-:W-:Y:S01]  /*34880*/  IMAD.MOV.U32 R15, RZ, RZ, -0x1 ;  /* 0xffffffffff0f7424 */ /* 0x000fe200078e00ff */
[----:B0-----:R-:W-:-:S04]  /*34890*/  LOP3.LUT R5, R5, 0x7f, RZ, 0xc0, !PT ;  /* 0x0000007f05057812 */ /* 0x001fc800078ec0ff */
[----:B------:R-:W-:-:S04]  /*348a0*/  SHF.R.U32.HI R5, RZ, 0x3, R5 ;  /* 0x00000003ff057819 */ /* 0x000fc80000011605 */
[----:B------:R-:W-:-:S05]  /*348b0*/  LEA R0, R8, R5, 0x7 ;  /* 0x0000000508007211 */ /* 0x000fca00078e38ff */
[----:B------:R-:W-:Y:S02]  /*348c0*/  VIADD R5, R0, 0x10 ;  /* 0x0000001000057836 */ /* 0x000fe40000000000 */
[----:B--2---:R-:W-:Y:S01]  /*348d0*/  IMAD R2, R11, R7, RZ ;  /* 0x000000070b027224 */ /* 0x004fe200078e02ff */
[----:B------:R-:W-:-:S04]  /*348e0*/  MOV R11, 0x181f ;  /* 0x0000181f000b7802 */ /* 0x000fc80000000f00 */
[----:B------:R-:W-:-:S13]  /*348f0*/  ISETP.GE.AND P5, PT, R0, R2, PT ;  /* 0x000000020000720c */ /* 0x000fda0003fa6270 */
[----:B-----5:R-:W-:Y:S05]  /*34900*/  WARPSYNC.COLLECTIVE R15, `(.L_x_3138) ;  /* 0x000000000f087348 */ /* 0x020fea0003c00000 */
[----:B------:R0:W1:Y:S02]  /*34910*/  SHFL.IDX P6, R14, R13, R12, R11 ;  /* 0x0000000c0d0e7389 */ /* 0x00006400000c000b */
[----:B01---5:R-:W-:Y:S01]  /*34920*/  ENDCOLLECTIVE ;  /* 0x000000000000791b */ /* 0x023fe20003800000 */
.L_x_3138:
[----:B------:R-:W-:Y:S02]  /*34930*/  IMAD.MOV.U32 R13, RZ, RZ, R4 ;  /* 0x000000ffff0d7224 */ /* 0x000fe400078e0004 */
[----:B------:R-:W-:-:S07]  /*34940*/  IMAD.MOV.U32 R6, RZ, RZ, R14 ;  /* 0x000000ffff067224 */ /* 0x000fce00078e000e */
[----:B------:R-:W-:Y:S05]  /*34950*/  WARPSYNC.COLLECTIVE R15, `(.L_x_3139) ;  /* 0x000000000f087348 */ /* 0x000fea0003c00000 */
[----:B------:R0:W1:Y:S02]  /*34960*/  SHFL.IDX P6, R14, R13, R12, R11 ;  /* 0x0000000c0d0e7389 */ /* 0x00006400000c000b */
[----:B01----:R-:W-:Y:S01]  /*34970*/  ENDCOLLECTIVE ;  /* 0x000000000000791b */ /* 0x003fe20003800000 */
.L_x_3139:
        /* <DEDUP_REMOVED lines=20> */
.L_x_3140:
[----:B------:R-:W-:Y:S01]  /*34ac0*/  IMAD.MOV.U32 R13, RZ, RZ, R4 ;  /* 0x000000ffff0d7224 */ /* 0x000fe200078e0004 */
[----:B------:R-:W-:-:S07]  /*34ad0*/  MOV R6, R14 ;  /* 0x0000000e00067202 */ /* 0x000fce0000000f00 */
[----:B------:R-:W-:Y:S05]  /*34ae0*/  WARPSYNC.COLLECTIVE R15, `(.L_x_3141) ;  /* 0x000000000f087348 */ /* 0x000fea0003c00000 */
[----:B------:R0:W1:Y:S02]  /*34af0*/  SHFL.IDX P6, R14, R13, R12, R11 ;  /* 0x0000000c0d0e7389 */ /* 0x00006400000c000b */
[----:B01----:R-:W-:Y:S01]  /*34b00*/  ENDCOLLECTIVE ;  /* 0x000000000000791b */ /* 0x003fe20003800000 */
.L_x_3141:
        /* <DEDUP_REMOVED lines=20> */
.L_x_3142:
[----:B------:R-:W-:Y:S01]  /*34c50*/  MOV R13, R4 ;  /* 0x00000004000d7202 */ /* 0x000fe20000000f00 */
[----:B------:R-:W-:-:S07]  /*34c60*/  IMAD.MOV.U32 R6, RZ, RZ, R14 ;  /* 0x000000ffff067224 */ /* 0x000fce00078e000e */
[----:B------:R-:W-:Y:S05]  /*34c70*/  WARPSYNC.COLLECTIVE R15, `(.L_x_3143) ;  /* 0x000000000f087348 */ /* 0x000fea0003c00000 */
[----:B------:R0:W1:Y:S02]  /*34c80*/  SHFL.IDX P6, R14, R13, R12, R11 ;  /* 0x0000000c0d0e7389 */ /* 0x00006400000c000b */
[----:B01----:R-:W-:Y:S01]  /*34c90*/  ENDCOLLECTIVE ;  /* 0x000000000000791b */ /* 0x003fe20003800000 */
.L_x_3143:
        /* <DEDUP_REMOVED lines=20> */
.L_x_3144:
[----:B------:R-:W-:Y:S02]  /*34de0*/  IMAD.MOV.U32 R13, RZ, RZ, R4 ;  /* 0x000000ffff0d7224 */ /* 0x000fe400078e0004 */
[----:B------:R-:W-:-:S07]  /*34df0*/  IMAD.MOV.U32 R6, RZ, RZ, R14 ;  /* 0x000000ffff067224 */ /* 0x000fce00078e000e */
[----:B------:R-:W-:Y:S05]  /*34e00*/  WARPSYNC.COLLECTIVE R15, `(.L_x_3145) ;  /* 0x000000000f087348 */ /* 0x000fea0003c00000 */
[----:B------:R0:W1:Y:S02]  /*34e10*/  SHFL.IDX P6, R14, R13, R12, R11 ;  /* 0x0000000c0d0e7389 */ /* 0x00006400000c000b */
[----:B01----:R-:W-:Y:S01]  /*34e20*/  ENDCOLLECTIVE ;  /* 0x000000000000791b */ /* 0x003fe20003800000 */
.L_x_3145:
[----:B------:R-:W-:Y:S01]  /*34e30*/  ULDC.64 UR4, c[0x0][0x208] ;  /* 0x0000820000047ab9 */ /* 0x000fe20000000a00 */
[----:B------:R-:W-:Y:S01]  /*34e40*/  MOV R13, R3 ;  /* 0x00000003000d7202 */ /* 0x000fe20000000f00 */
[----:B------:R-:W-:Y:S01]  /*34e50*/  IMAD.MOV.U32 R12, RZ, RZ, 0x4 ;  /* 0x00000004ff0c7424 */ /* 0x000fe200078e00ff */
[----:B------:R-:W-:-:S04]  /*34e60*/  MOV R5, R14 ;  /* 0x0000000e00057202 */ /* 0x000fc80000000f00 */
        /* <DEDUP_REMOVED lines=16> */
.L_x_3146:
[----:B------:R-:W-:Y:S02]  /*34f70*/  IMAD.MOV.U32 R13, RZ, RZ, R4 ;  /* 0x000000ffff0d7224 */ /* 0x000fe400078e0004 */
[----:B------:R-:W-:-:S07]  /*34f80*/  IMAD.MOV.U32 R6, RZ, RZ, R14 ;  /* 0x000000ffff067224 */ /* 0x000fce00078e000e */
[----:B------:R-:W-:Y:S05]  /*34f90*/  WARPSYNC.COLLECTIVE R15, `(.L_x_3147) ;  /* 0x000000000f087348 */ /* 0x000fea0003c00000 */
[----:B------:R0:W1:Y:S02]  /*34fa0*/  SHFL.IDX P6, R14, R13, R12, R11 ;  /* 0x0000000c0d0e7389 */ /* 0x00006400000c000b */
[----:B01----:R-:W-:Y:S01]  /*34fb0*/  ENDCOLLECTIVE ;  /* 0x000000000000791b */ /* 0x003fe20003800000 */
.L_x_3147:
[----:B------:R-:W-:Y:S01]  /*34fc0*/  ULDC.64 UR4, c[0x0][0x208] ;  /* 0x0000820000047ab9 */ /* 0x000fe20000000a00 */
[----:B------:R-:W-:Y:S01]  /*34fd0*/  IMAD.MOV.U32 R13, RZ, RZ, R3 ;  /* 0x000000ffff0d7224 */ /* 0x000fe200078e0003 */
[----:B------:R-:W-:Y:S01]  /*34fe0*/  MOV R12, 0x5 ;  /* 0x00000005000c7802 */ /* 0x000fe20000000f00 */
        /* <DEDUP_REMOVED lines=17> */
.L_x_3148:
[----:B------:R-:W-:Y:S02]  /*35100*/  IMAD.MOV.U32 R13, RZ, RZ, R4 ;  /* 0x000000ffff0d7224 */ /* 0x000fe400078e0004 */
[----:B------:R-:W-:-:S07]  /*35110*/  IMAD.MOV.U32 R6, RZ, RZ, R14 ;  /* 0x000000ffff067224 */ /* 0x000fce00078e000e */
[----:B------:R-:W-:Y:S05]  /*35120*/  WARPSYNC.COLLECTIVE R15, `(.L_x_3149) ;  /* 0x000000000f087348 */ /* 0x000fea0003c00000 */
[----:B------:R0:W1:Y:S02]  /*35130*/  SHFL.IDX P6, R14, R13, R12, R11 ;  /* 0x0000000c0d0e7389 */ /* 0x00006400000c000b */
[----:B01----:R-:W-:Y:S01]  /*35140*/  ENDCOLLECTIVE ;  /* 0x000000000000791b */ /* 0x003fe20003800000 */
.L_x_3149:
        /* <DEDUP_REMOVED lines=18> */
.L_x_3150:
[----:B------:R-:W-:-:S05]  /*35270*/  VIADD R7, R0, 0x60 ;  /* 0x0000006000077836 */ /* 0x000fca0000000000 */
[----:B------:R-:W-:Y:S02]  /*35280*/  ISETP.GE.AND P5, PT, R7, R2, PT ;  /* 0x000000020700720c */ /* 0x000fe40003fa6270 */
[----:B------:R-:W-:Y:S01]  /*35290*/  MOV R13, R4 ;  /* 0x00000004000d7202 */ /* 0x000fe20000000f00 */
[----:B------:R-:W-:-:S10]  /*352a0*/  IMAD.MOV.U32 R8, RZ, RZ, R14 ;  /* 0x000000ffff087224 */ /* 0x000fd400078e000e */
[----:B------:R-:W-:Y:S05]  /*352b0*/  WARPSYNC.COLLECTIVE R15, `(.L_x_3151) ;  /* 0x000000000f087348 */ /* 0x000fea0003c00000 */
[----:B------:R0:W1:Y:S02]  /*352c0*/  SHFL.IDX P6, R14, R13, R12, R11 ;  /* 0x0000000c0d0e7389 */ /* 0x00006400000c000b */
[----:B01----:R-:W-:Y:S01]  /*352d0*/  ENDCOLLECTIVE ;  /* 0x000000000000791b */ /* 0x003fe20003800000 */
.L_x_3151:
        /* <DEDUP_REMOVED lines=18> */
.L_x_3152:
[----:B------:R-:W-:Y:S02]  /*35400*/  IMAD.MOV.U32 R13, RZ, RZ, R4 ;  /* 0x000000ffff0d7224 */ /* 0x000fe400078e0004 */
[----:B------:R-:W-:-:S07]  /*35410*/  IMAD.MOV.U32 R5, RZ, RZ, R14 ;  /* 0x000000ffff057224 */ /* 0x000fce00078e000e */
[----:B------:R-:W-:Y:S05]  /*35420*/  WARPSYNC.COLLECTIVE R15, `(.L_x_3153) ;  /* 0x000000000f087348 */ /* 0x000fea0003c00000 */
[----:B------:R0:W1:Y:S02]  /*35430*/  SHFL.IDX P6, R14, R13, R12, R11 ;  /* 0x0000000c0d0e7389 */ /* 0x00006400000c000b */
[----:B01----:R-:W-:Y:S01]  /*35440*/  ENDCOLLECTIVE ;  /* 0x000000000000791b */ /* 0x003fe20003800000 */
.L_x_3153:
[----:B------:R-:W-:Y:S01]  /*35450*/  MOV R3, R14 ;  /* 0x0000000e00037202 */ /* 0x000fe20000000f00 */
[----:B------:R-:W-:Y:S06]  /*35460*/  BRA `(.L_x_3154) ;  /* 0xffffff9000cc7947 */ /* 0x000fec000383ffff */
.L_x_2968:
[----:B---3--:R3:W4:Y:S02]  /*35470*/  SYNCS.PHASECHK.TRANS64.TRYWAIT P0, [R18+URZ+0x38820], R0 ;  /* 0x03882000120075a7 */ /* 0x008724000800017f */
[----:B----4-:R-:W-:Y:S05]  /*35480*/  @!P0 NANOSLEEP.SYNCS 0x989680 ;  /* 0x009896800000895d */ /* 0x010fea0003900000 */
[----:B------:R-:W4:Y:S02]  /*35490*/  @!P0 SYNCS.PHASECHK.TRANS64 P0, [R18+URZ+0x38820], R0 ;  /* 0x03882000120085a7 */ /* 0x000f24000800007f */
[----:B----4-:R-:W-:Y:S05]  /*354a0*/  @!P0 BRA `(.L_x_2968) ;  /* 0xfffffffc00f08947 */ /* 0x010fea000383ffff */
[----:B------:R-:W-:Y:S05]  /*354b0*/  BRA `(.L_x_3155) ;  /* 0xffffff9400487947 */ /* 0x000fea000383ffff */
.L_x_2977:
[----:B-1----:R1:W2:Y:S02]  /*354c0*/  SYNCS.PHASECHK.TRANS64.TRYWAIT P0, [R3+URZ+0x38840], R2 ;  /* 0x03884002030075a7 */ /* 0x0022a4000800017f */
[----:B--2---:R-:W-:Y:S05]  /*354d0*/  @!P0 NANOSLEEP.SYNCS 0x989680 ;  /* 0x009896800000895d */ /* 0x004fea0003900000 */
[----:B------:R-:W2:Y:S02]  /*354e0*/  @!P0 SYNCS.PHASECHK.TRANS64 P0, [R3+URZ+0x38840], R2 ;  /* 0x03884002030085a7 */ /* 0x000ea4000800007f */
[----:B--2---:R-:W-:Y:S05]  /*354f0*/  @!P0 BRA `(.L_x_2977) ;  /* 0xfffffffc00f08947 */ /* 0x004fea000383ffff */
[----:B------:R-:W-:Y:S05]  /*35500*/  BRA `(.L_x_3156) ;  /* 0xffffff9800287947 */ /* 0x000fea000383ffff */
.L_x_2985:
[----:B0-----:R0:W1:Y:S02]  /*35510*/  SYNCS.PHASECHK.TRANS64.TRYWAIT P0, [R3+URZ+0x60], R2 ;  /* 0x00006002030075a7 */ /* 0x001064000800017f */
[----:B-1----:R-:W-:Y:S05]  /*35520*/  @!P0 NANOSLEEP.SYNCS 0x989680 ;  /* 0x009896800000895d */ /* 0x002fea0003900000 */
[----:B------:R-:W1:Y:S02]  /*35530*/  @!P0 SYNCS.PHASECHK.TRANS64 P0, [R3+URZ+0x60], R2 ;  /* 0x00006002030085a7 */ /* 0x000e64000800007f */
[----:B-1----:R-:W-:Y:S05]  /*35540*/  @!P0 BRA `(.L_x_2985) ;  /* 0xfffffffc00f08947 */ /* 0x002fea000383ffff */
[----:B------:R-:W-:Y:S05]  /*35550*/  BRA `(.L_x_3157) ;  /* 0xffffff9c007c7947 */ /* 0x000fea000383ffff */
.L_x_2996:
[----:B-1----:R1:W2:Y:S02]  /*35560*/  SYNCS.PHASECHK.TRANS64.TRYWAIT P0, [R3+URZ+0x38840], R2 ;  /* 0x03884002030075a7 */ /* 0x0022a4000800017f */
[----:B--2---:R-:W-:Y:S05]  /*35570*/  @!P0 NANOSLEEP.SYNCS 0x989680 ;  /* 0x009896800000895d */ /* 0x004fea0003900000 */
[----:B------:R-:W2:Y:S02]  /*35580*/  @!P0 SYNCS.PHASECHK.TRANS64 P0, [R3+URZ+0x38840], R2 ;  /* 0x03884002030085a7 */ /* 0x000ea4000800007f */
[----:B--2---:R-:W-:Y:S05]  /*35590*/  @!P0 BRA `(.L_x_2996) ;  /* 0xfffffffc00f08947 */ /* 0x004fea000383ffff */
[----:B------:R-:W-:Y:S05]  /*355a0*/  BRA `(.L_x_3158) ;  /* 0xffffffa400887947 */ /* 0x000fea000383ffff */
.L_x_3004:
[----:B0-----:R0:W1:Y:S02]  /*355b0*/  SYNCS.PHASECHK.TRANS64.TRYWAIT P0, [R2+URZ+0x60], R3 ;  /* 0x00006003020075a7 */ /* 0x001064000800017f */
[----:B-1----:R-:W-:Y:S05]  /*355c0*/  @!P0 NANOSLEEP.SYNCS 0x989680 ;  /* 0x009896800000895d */ /* 0x002fea0003900000 */
[----:B------:R-:W1:Y:S02]  /*355d0*/  @!P0 SYNCS.PHASECHK.TRANS64 P0, [R2+URZ+0x60], R3 ;  /* 0x00006003020085a7 */ /* 0x000e64000800007f */
[----:B-1----:R-:W-:Y:S05]  /*355e0*/  @!P0 BRA `(.L_x_3004) ;  /* 0xfffffffc00f08947 */ /* 0x002fea000383ffff */
[----:B------:R-:W-:Y:S05]  /*355f0*/  BRA `(.L_x_3159) ;  /* 0xffffffa800dc7947 */ /* 0x000fea000383ffff */
.L_x_3015:
[----:B--2---:R2:W3:Y:S02]  /*35600*/  SYNCS.PHASECHK.TRANS64.TRYWAIT P0, [R2+URZ+0x38840], R3 ;  /* 0x03884003020075a7 */ /* 0x0044e4000800017f */
[----:B---3--:R-:W-:Y:S05]  /*35610*/  @!P0 NANOSLEEP.SYNCS 0x989680 ;  /* 0x009896800000895d */ /* 0x008fea0003900000 */
[----:B------:R-:W3:Y:S02]  /*35620*/  @!P0 SYNCS.PHASECHK.TRANS64 P0, [R2+URZ+0x38840], R3 ;  /* 0x03884003020085a7 */ /* 0x000ee4000800007f */
[----:B---3--:R-:W-:Y:S05]  /*35630*/  @!P0 BRA `(.L_x_3015) ;  /* 0xfffffffc00f08947 */ /* 0x008fea000383ffff */
[----:B------:R-:W-:Y:S05]  /*35640*/  BRA `(.L_x_3160) ;  /* 0xffffffb000b87947 */ /* 0x000fea000383ffff */
.L_x_3023:
[----:B0-----:R0:W1:Y:S02]  /*35650*/  SYNCS.PHASECHK.TRANS64.TRYWAIT P0, [R2+URZ+0x60], R5 ;  /* 0x00006005020075a7 */ /* 0x001064000800017f */
[----:B-1----:R-:W-:Y:S05]  /*35660*/  @!P0 NANOSLEEP.SYNCS 0x989680 ;  /* 0x009896800000895d */ /* 0x002fea0003900000 */
[----:B------:R-:W1:Y:S02]  /*35670*/  @!P0 SYNCS.PHASECHK.TRANS64 P0, [R2+URZ+0x60], R5 ;  /* 0x00006005020085a7 */ /* 0x000e64000800007f */
[----:B-1----:R-:W-:Y:S05]  /*35680*/  @!P0 BRA `(.L_x_3023) ;  /* 0xfffffffc00f08947 */ /* 0x002fea000383ffff */
[----:B------:R-:W-:Y:S05]  /*35690*/  BRA `(.L_x_3161) ;  /* 0xffffffb8000c7947 */ /* 0x000fea000383ffff */
.L_x_3036:
[----:B--2---:R2:W3:Y:S02]  /*356a0*/  SYNCS.PHASECHK.TRANS64.TRYWAIT P0, [R0+URZ+0x38860], R2 ;  /* 0x03886002000075a7 */ /* 0x0044e4000800017f */
[----:B---3--:R-:W-:Y:S05]  /*356b0*/  @!P0 NANOSLEEP.SYNCS 0x989680 ;  /* 0x009896800000895d */ /* 0x008fea0003900000 */
[----:B------:R-:W3:Y:S02]  /*356c0*/  @!P0 SYNCS.PHASECHK.TRANS64 P0, [R0+URZ+0x38860], R2 ;  /* 0x03886002000085a7 */ /* 0x000ee4000800007f */
[----:B---3--:R-:W-:Y:S05]  /*356d0*/  @!P0 BRA `(.L_x_3036) ;  /* 0xfffffffc00f08947 */ /* 0x008fea000383ffff */
[----:B------:R-:W-:Y:S05]  /*356e0*/  BRA `(.L_x_3162) ;  /* 0xffffffbc00d47947 */ /* 0x000fea000383ffff */
.L_x_3045:
[----:B------:R-:W3:Y:S01]  /*356f0*/  LDL R0, [R1] ;  /* 0x0000000001007983 */ /* 0x000ee20000100800 */
[----:B------:R-:W-:Y:S01]  /*35700*/  BSSY B0, `(.L_x_3163) ;  /* 0x0000008000007945 */ /* 0x000fe20003800000 */
[----:B------:R-:W-:Y:S02]  /*35710*/  IMAD.MOV.U32 R12, RZ, RZ, RZ ;  /* 0x000000ffff0c7224 */ /* 0x000fe400078e00ff */
[----:B------:R-:W-:Y:S02]  /*35720*/  IMAD.MOV.U32 R11, RZ, RZ, 0x1f ;  /* 0x0000001fff0b7424 */ /* 0x000fe400078e00ff */
[----:B------:R-:W-:Y:S02]  /*35730*/  IMAD.MOV.U32 R15, RZ, RZ, -0x1 ;  /* 0xffffffffff0f7424 */ /* 0x000fe400078e00ff */
[----:B---3--:R-:W-:-:S07]  /*35740*/  IMAD.MOV.U32 R13, RZ, RZ, R0 ;  /* 0x000000ffff0d7224 */ /* 0x008fce00078e0000 */
[----:B-12---:R-:W-:Y:S05]  /*35750*/  WARPSYNC.COLLECTIVE R15, `(.L_x_3164) ;  /* 0x000000000f087348 */ /* 0x006fea0003c00000 */
[----:B------:R0:W3:Y:S02]  /*35760*/  SHFL.IDX P6, R14, R13, R12, R11 ;  /* 0x0000000c0d0e7389 */ /* 0x0000e400000c000b */
[----:B0123--:R-:W-:Y:S01]  /*35770*/  ENDCOLLECTIVE ;  /* 0x000000000000791b */ /* 0x00ffe20003800000 */
.L_x_3164:
[----:B------:R-:W-:Y:S05]  /*35780*/  BSYNC B0 ;  /* 0x0000000000007941 */ /* 0x000fea0003800000 */
.L_x_3163:
[----:B------:R0:W5:Y:S01]  /*35790*/  LDL R2, [R1+0xc] ;  /* 0x00000c0001027983 */ /* 0x0001620000100800 */
[----:B------:R-:W-:Y:S01]  /*357a0*/  IMAD.MOV.U32 R13, RZ, RZ, R0 ;  /* 0x000000ffff0d7224 */ /* 0x000fe200078e0000 */
[----:B------:R-:W-:Y:S01]  /*357b0*/  MOV R5, R14 ;  /* 0x0000000e00057202 */ /* 0x000fe20000000f00 */
[----:B------:R-:W-:Y:S02]  /*357c0*/  IMAD.MOV.U32 R12, RZ, RZ, 0x1 ;  /* 0x00000001ff0c7424 */ /* 0x000fe400078e00ff */
[----:B------:R-:W-:Y:S02]  /*357d0*/  IMAD.MOV.U32 R11, RZ, RZ, 0x1f ;  /* 0x0000001fff0b7424 */ /* 0x000fe400078e00ff */
[----:B------:R-:W-:-:S07]  /*357e0*/  IMAD.MOV.U32 R15, RZ, RZ, -0x1 ;  /* 0xffffffffff0f7424 */ /* 0x000fce00078e00ff */
[----:B0----5:R-:W-:Y:S05]  /*357f0*/  WARPSYNC.COLLECTIVE R15, `(.L_x_3165) ;  /* 0x000000000f087348 */ /* 0x021fea0003c00000 */
[----:B------:R1:W2:Y:S02]  /*35800*/  SHFL.IDX P6, R14, R13, R12, R11 ;  /* 0x0000000c0d0e7389 */ /* 0x0002a400000c000b */
[----:B012--5:R-:W-:Y:S01]  /*35810*/  ENDCOLLECTIVE ;  /* 0x000000000000791b */ /* 0x027fe20003800000 */
.L_x_3165:
        /* <DEDUP_REMOVED lines=18> */
[----:B--2---:R-:W-:Y:S01]  /*35940*/  @!P1 IMAD.MOV.U32 R4, RZ, RZ, R8 ;  /* 0x000000ffff049224 */ /* 0x004fe200078e0008 */
[----:B------:R-:W-:-:S02]  /*35950*/  MOV R8, RZ ;  /* 0x000000ff00087202 */ /* 0x000fc40000000f00 */
[----:B---3--:R-:W-:Y:S02]  /*35960*/  @!P1 MOV R6, R2 ;  /* 0x0000000200069202 */ /* 0x008fe40000000f00 */
[----:B------:R-:W-:-:S03]  /*35970*/  ISETP.NE.AND P1, PT, R16, RZ, PT ;  /* 0x000000ff1000720c */ /* 0x000fc60003f25270 */
[----:B------:R-:W-:-:S04]  /*35980*/  IMAD R2, R6, R4, RZ ;  /* 0x0000000406027224 */ /* 0x000fc800078e02ff */
[----:B------:R-:W-:-:S07]  /*35990*/  IMAD.MOV.U32 R13, RZ, RZ, R2 ;  /* 0x000000ffff0d7224 */ /* 0x000fce00078e0002 */
[----:B------:R-:W-:Y:S05]  /*359a0*/  WARPSYNC.COLLECTIVE R15, `(.L_x_3166) ;  /* 0x000000000f087348 */ /* 0x000fea0003c00000 */
[----:B------:R0:W1:Y:S02]  /*359b0*/  SHFL.UP P6, R14, R13, R12, R11 ;  /* 0x0400000c0d0e7389 */ /* 0x00006400000c000b */
[----:B01----:R-:W-:Y:S01]  /*359c0*/  ENDCOLLECTIVE ;  /* 0x000000000000791b */ /* 0x003fe20003800000 */
.L_x_3166:
        /* <DEDUP_REMOVED lines=8> */
.L_x_3167:
        /* <DEDUP_REMOVED lines=8> */
.L_x_3168:
        /* <DEDUP_REMOVED lines=8> */
.L_x_3169:
        /* <DEDUP_REMOVED lines=8> */
.L_x_3170:
        /* <DEDUP_REMOVED lines=9> */
.L_x_3171:
[----:B------:R-:W-:Y:S01]  /*35c60*/  IMAD.MOV.U32 R9, RZ, RZ, R14 ;  /* 0x000000ffff097224 */ /* 0x000fe200078e000e */
[----:B------:R-:W-:Y:S06]  /*35c70*/  BRA `(.L_x_3172) ;  /* 0xffffffc000c07947 */ /* 0x000fec000383ffff */
.L_x_3048:
[----:B------:R-:W-:Y:S01]  /*35c80*/  BSSY B0, `(.L_x_3173) ;  /* 0x0000008000007945 */ /* 0x000fe20003800000 */
[----:B------:R-:W-:Y:S02]  /*35c90*/  IMAD.MOV.U32 R13, RZ, RZ, R2 ;  /* 0x000000ffff0d7224 */ /* 0x000fe400078e0002 */
[----:B------:R-:W-:Y:S02]  /*35ca0*/  IMAD.MOV.U32 R12, RZ, RZ, 0x1 ;  /* 0x00000001ff0c7424 */ /* 0x000fe400078e00ff */
[----:B------:R-:W-:Y:S02]  /*35cb0*/  IMAD.MOV.U32 R11, RZ, RZ, RZ ;  /* 0x000000ffff0b7224 */ /* 0x000fe400078e00ff */
[----:B------:R-:W-:-:S07]  /*35cc0*/  IMAD.MOV.U32 R15, RZ, RZ, -0x1 ;  /* 0xffffffffff0f7424 */ /* 0x000fce00078e00ff */
[----:B0-----:R-:W-:Y:S05]  /*35cd0*/  WARPSYNC.COLLECTIVE R15, `(.L_x_3174) ;  /* 0x000000000f087348 */ /* 0x001fea0003c00000 */
[----:B------:R1:W2:Y:S02]  /*35ce0*/  SHFL.UP P6, R14, R13, R12, R11 ;  /* 0x0400000c0d0e7389 */ /* 0x0002a400000c000b */
[----:B012---:R-:W-:Y:S01]  /*35cf0*/  ENDCOLLECTIVE ;  /* 0x000000000000791b */ /* 0x007fe20003800000 */
.L_x_3174:
[----:B------:R-:W-:Y:S05]  /*35d00*/  BSYNC B0 ;  /* 0x0000000000007941 */ /* 0x000fea0003800000 */
.L_x_3173:
[----:B------:R-:W-:Y:S01]  /*35d10*/  MOV R3, R14 ;  /* 0x0000000e00037202 */ /* 0x000fe20000000f00 */
[----:B------:R-:W-:Y:S01]  /*35d20*/  IMAD.MOV.U32 R12, RZ, RZ, 0x2 ;  /* 0x00000002ff0c7424 */ /* 0x000fe200078e00ff */
[----:B------:R-:W-:Y:S01]  /*35d30*/  MOV R15, 0xffffffff ;  /* 0xffffffff000f7802 */ /* 0x000fe20000000f00 */
[----:B------:R-:W-:Y:S01]  /*35d40*/  IMAD.MOV.U32 R11, RZ, RZ, RZ ;  /* 0x000000ffff0b7224 */ /* 0x000fe200078e00ff */
[----:B------:R-:W-:-:S05]  /*35d50*/  SEL R3, R3, RZ, P1 ;  /* 0x000000ff03037207 */ /* 0x000fca0000800000 */
[----:B------:R-:W-:-:S04]  /*35d60*/  IMAD.IADD R2, R2, 0x1, R3 ;  /* 0x0000000102027824 */ /* 0x000fc800078e0203 */
[----:B------:R-:W-:-:S07]  /*35d70*/  IMAD.MOV.U32 R13, RZ, RZ, R2 ;  /* 0x000000ffff0d7224 */ /* 0x000fce00078e0002 */
[----:B------:R-:W-:Y:S05]  /*35d80*/  WARPSYNC.COLLECTIVE R15, `(.L_x_3175) ;  /* 0x000000000f087348 */ /* 0x000fea0003c00000 */
[----:B------:R0:W1:Y:S02]  /*35d90*/  SHFL.UP P6, R14, R13, R12, R11 ;  /* 0x0400000c0d0e7389 */ /* 0x00006400000c000b */
[----:B01----:R-:W-:Y:S01]  /*35da0*/  ENDCOLLECTIVE ;  /* 0x000000000000791b */ /* 0x003fe20003800000 */
.L_x_3175:
        /* <DEDUP_REMOVED lines=8> */
.L_x_3176:
        /* <DEDUP_REMOVED lines=8> */
.L_x_3177:
        /* <DEDUP_REMOVED lines=8> */
.L_x_3178:
        /* <DEDUP_REMOVED lines=9> */
.L_x_3179:
[----:B------:R-:W-:Y:S01]  /*35fc0*/  IMAD.MOV.U32 R9, RZ, RZ, R14 ;  /* 0x000000ffff097224 */ /* 0x000fe200078e000e */
[----:B------:R-:W-:Y:S06]  /*35fd0*/  BRA `(.L_x_3180) ;  /* 0xffffffc000987947 */ /* 0x000fec000383ffff */
.L_x_3050:
[----:B------:R-:W-:Y:S01]  /*35fe0*/  BSSY B0, `(.L_x_3181) ;  /* 0x0000006000007945 */ /* 0x000fe20003800000 */
[----:B------:R-:W-:Y:S01]  /*35ff0*/  PLOP3.LUT P6, PT, P6, PT, PT, 0x8, 0x0 ;  /* 0x000000000000781c */ /* 0x000fe200037ce170 */
[----:B------:R-:W-:-:S12]  /*36000*/  IMAD.MOV.U32 R15, RZ, RZ, -0x1 ;  /* 0xffffffffff0f7424 */ /* 0x000fd800078e00ff */
[----:B0-----:R-:W-:Y:S05]  /*36010*/  WARPSYNC.COLLECTIVE R15, `(.L_x_3182) ;  /* 0x000000000f087348 */ /* 0x001fea0003c00000 */
[----:B------:R-:W-:Y:S01]  /*36020*/  VOTE.ANY R14, PT, P6 ;  /* 0x00000000000e7806 */ /* 0x000fe200030e0100 */
[----:B0-----:R-:W-:Y:S06]  /*36030*/  ENDCOLLECTIVE ;  /* 0x000000000000791b */ /* 0x001fec0003800000 */
.L_x_3182:
[----:B------:R-:W-:Y:S05]  /*36040*/  BSYNC B0 ;  /* 0x0000000000007941 */ /* 0x000fea0003800000 */
.L_x_3181:
[----:B------:R0:W5:Y:S01]  /*36050*/  LDL.LU R10, [R1+0xc] ;  /* 0x00000c00010a7983 */ /* 0x0001620000300800 */
[----:B------:R-:W-:Y:S01]  /*36060*/  MOV R0, R14 ;  /* 0x0000000e00007202 */ /* 0x000fe20000000f00 */
[----:B------:R-:W-:Y:S02]  /*36070*/  IMAD.MOV.U32 R13, RZ, RZ, R4 ;  /* 0x000000ffff0d7224 */ /* 0x000fe400078e0004 */
[----:B------:R-:W-:Y:S01]  /*36080*/  IMAD.MOV.U32 R11, RZ, RZ, 0x1f ;  /* 0x0000001fff0b7424 */ /* 0x000fe200078e00ff */
[----:B------:R-:W1:Y:S01]  /*36090*/  POPC R3, R0 ;  /* 0x0000000000037309 */ /* 0x000e620000000000 */
[----:B------:R-:W-:Y:S02]  /*360a0*/  IMAD.MOV.U32 R15, RZ, RZ, -0x1 ;  /* 0xffffffffff0f7424 */ /* 0x000fe400078e00ff */
[----:B01----:R-:W-:-:S07]  /*360b0*/  IMAD.MOV.U32 R12, RZ, RZ, R3 ;  /* 0x000000ffff0c7224 */ /* 0x003fce00078e0003 */
[----:B-----5:R-:W-:Y:S05]  /*360c0*/  WARPSYNC.COLLECTIVE R15, `(.L_x_3183) ;  /* 0x000000000f087348 */ /* 0x020fea0003c00000 */
[----:B------:R0:W1:Y:S02]  /*360d0*/  SHFL.IDX P6, R14, R13, R12, R11 ;  /* 0x0000000c0d0e7389 */ /* 0x00006400000c000b */
[----:B01---5:R-:W-:Y:S01]  /*360e0*/  ENDCOLLECTIVE ;  /* 0x000000000000791b */ /* 0x023fe20003800000 */
.L_x_3183:
[----:B------:R-:W-:Y:S01]  /*360f0*/  IMAD.MOV.U32 R13, RZ, RZ, R6 ;  /* 0x000000ffff0d7224 */ /* 0x000fe200078e0006 */
[----:B------:R-:W-:-:S07]  /*36100*/  MOV R4, R14 ;  /* 0x0000000e00047202 */ /* 0x000fce0000000f00 */
[----:B------:R-:W-:Y:S05]  /*36110*/  WARPSYNC.COLLECTIVE R15, `(.L_x_3184) ;  /* 0x000000000f087348 */ /* 0x000fea0003c00000 */
[----:B------:R0:W1:Y:S02]  /*36120*/  SHFL.IDX P6, R14, R13, R12, R11 ;  /* 0x0000000c0d0e7389 */ /* 0x00006400000c000b */
[----:B01----:R-:W-:Y:S01]  /*36130*/  ENDCOLLECTIVE ;  /* 0x000000000000791b */ /* 0x003fe20003800000 */
.L_x_3184:
[----:B------:R-:W-:Y:S02]  /*36140*/  IMAD.MOV.U32 R6, RZ, RZ, R14 ;  /* 0x000000ffff067224 */ /* 0x000fe400078e000e */
[----:B------:R-:W-:-:S05]  /*36150*/  IMAD.IADD R10, R3, 0x1, R10 ;  /* 0x00000001030a7824 */ /* 0x000fca00078e020a */
[----:B------:R2:W-:Y:S01]  /*36160*/  STL [R1+0xc], R10 ;  /* 0x00000c0a01007387 */ /* 0x0005e20000100800 */
[----:B------:R-:W-:Y:S05]  /*36170*/  BRA `(.L_x_3185) ;  /* 0xffffffc000787947 */ /* 0x000fea000383ffff */
.L_x_3052:
[----:B------:R-:W-:Y:S01]  /*36180*/  BSSY B0, `(.L_x_3186) ;  /* 0x0000008000007945 */ /* 0x000fe20003800000 */
[----:B------:R-:W-:Y:S01]  /*36190*/  IMAD.MOV.U32 R13, RZ, RZ, R7 ;  /* 0x000000ffff0d7224 */ /* 0x000fe200078e0007 */
[----:B------:R-:W-:Y:S01]  /*361a0*/  MOV R12, R3 ;  /* 0x00000003000c7202 */ /* 0x000fe20000000f00 */
[----:B------:R-:W-:Y:S02]  /*361b0*/  IMAD.MOV.U32 R11, RZ, RZ, 0x1f ;  /* 0x0000001fff0b7424 */ /* 0x000fe400078e00ff */
[----:B------:R-:W-:-:S07]  /*361c0*/  IMAD.MOV.U32 R15, RZ, RZ, -0x1 ;  /* 0xffffffffff0f7424 */ /* 0x000fce00078e00ff */
[----:B0-2---:R-:W-:Y:S05]  /*361d0*/  WARPSYNC.COLLECTIVE R15, `(.L_x_3187) ;  /* 0x000000000f087348 */ /* 0x005fea0003c00000 */
[----:B------:R1:W3:Y:S02]  /*361e0*/  SHFL.IDX P6, R14, R13, R12, R11 ;  /* 0x0000000c0d0e7389 */ /* 0x0002e400000c000b */
[----:B0123--:R-:W-:Y:S01]  /*361f0*/  ENDCOLLECTIVE ;  /* 0x000000000000791b */ /* 0x00ffe20003800000 */
.L_x_3187:
[----:B------:R-:W-:Y:S05]  /*36200*/  BSYNC B0 ;  /* 0x0000000000007941 */ /* 0x000fea0003800000 */
.L_x_3186:
[----:B------:R-:W-:Y:S01]  /*36210*/  IMAD.MOV.U32 R3, RZ, RZ, R14 ;  /* 0x000000ffff037224 */ /* 0x000fe200078e000e */
[----:B------:R-:W-:Y:S06]  /*36220*/  BRA `(.L_x_3188) ;  /* 0xffffffc000647947 */ /* 0x000fec000383ffff */
.L_x_3058:
[----:B0-----:R0:W1:Y:S02]  /*36230*/  SYNCS.PHASECHK.TRANS64.TRYWAIT P0, [R0+URZ+0x38820], R3 ;  /* 0x03882003000075a7 */ /* 0x001064000800017f */
[----:B-1----:R-:W-:Y:S05]  /*36240*/  @!P0 NANOSLEEP.SYNCS 0x989680 ;  /* 0x009896800000895d */ /* 0x002fea0003900000 */
[----:B------:R-:W1:Y:S02]  /*36250*/  @!P0 SYNCS.PHASECHK.TRANS64 P0, [R0+URZ+0x38820], R3 ;  /* 0x03882003000085a7 */ /* 0x000e64000800007f */
[----:B-1----:R-:W-:Y:S05]  /*36260*/  @!P0 BRA `(.L_x_3058) ;  /* 0xfffffffc00f08947 */ /* 0x002fea000383ffff */
[----:B------:R-:W-:Y:S05]  /*36270*/  BRA `(.L_x_3189) ;  /* 0xffffffcc00087947 */ /* 0x000fea000383ffff */
.L_x_3059:
[----:B------:R-:W1:Y:S01]  /*36280*/  S2R R2, SR_TID.X ;  /* 0x0000000000027919 */ /* 0x000e620000002100 */
[----:B------:R-:W-:Y:S01]  /*36290*/  BSSY B0, `(.L_x_3190) ;  /* 0x000000a000007945 */ /* 0x000fe20003800000 */
[----:B------:R-:W-:Y:S01]  /*362a0*/  MOV R12, RZ ;  /* 0x000000ff000c7202 */ /* 0x000fe20000000f00 */
        /* <DEDUP_REMOVED lines=8> */
.L_x_3191:
[----:B------:R-:W-:Y:S05]  /*36330*/  BSYNC B0 ;  /* 0x0000000000007941 */ /* 0x000fea0003800000 */
.L_x_3190:
[----:B------:R-:W-:Y:S05]  /*36340*/  BRA `(.L_x_3192) ;  /* 0xffffffc800f07947 */ /* 0x000fea000383ffff */
.L_x_3060:
[----:B------:R-:W-:Y:S01]  /*36350*/  BSSY B0, `(.L_x_3193) ;  /* 0x0000006000007945 */ /* 0x000fe20003800000 */
[----:B------:R-:W-:-:S07]  /*36360*/  IMAD.MOV.U32 R15, RZ, RZ, -0x1 ;  /* 0xffffffffff0f7424 */ /* 0x000fce00078e00ff */
[----:B01----:R-:W-:Y:S05]  /*36370*/  WARPSYNC.COLLECTIVE R15, `(.L_x_3194) ;  /* 0x000000000f0c7348 */ /* 0x003fea0003c00000 */
[----:B------:R-:W-:Y:S02]  /*36380*/  ELECT P6, UR62, PT ;  /* 0x00000000003e782f */ /* 0x000fe400038c0000 */
[----:B------:R-:W-:Y:S01]  /*36390*/  MOV R14, UR62 ;  /* 0x0000003e000e7c02 */ /* 0x000fe20008000f00 */
[----:B01----:R-:W-:Y:S10]  /*363a0*/  ENDCOLLECTIVE ;  /* 0x000000000000791b */ /* 0x003ff40003800000 */
.L_x_3194:
[----:B------:R-:W-:Y:S05]  /*363b0*/  BSYNC B0 ;  /* 0x0000000000007941 */ /* 0x000fea0003800000 */
.L_x_3193:
[----:B------:R-:W-:Y:S05]  /*363c0*/  BRA `(.L_x_3195) ;  /* 0xffffffc800e47947 */ /* 0x000fea000383ffff */
.L_x_3062:
[----:B0-----:R0:W1:Y:S02]  /*363d0*/  SYNCS.PHASECHK.TRANS64.TRYWAIT P0, [R6+URZ], R5 ;  /* 0x00000005060075a7 */ /* 0x001064000800017f */
[----:B-1----:R-:W-:Y:S05]  /*363e0*/  @!P0 NANOSLEEP.SYNCS 0x989680 ;  /* 0x009896800000895d */ /* 0x002fea0003900000 */
[----:B------:R-:W1:Y:S02]  /*363f0*/  @!P0 SYNCS.PHASECHK.TRANS64 P0, [R6+URZ], R5 ;  /* 0x00000005060085a7 */ /* 0x000e64000800007f */
[----:B-1----:R-:W-:Y:S05]  /*36400*/  @!P0 BRA `(.L_x_3062) ;  /* 0xfffffffc00f08947 */ /* 0x002fea000383ffff */
[----:B------:R-:W-:Y:S05]  /*36410*/  BRA `(.L_x_3196) ;  /* 0xffffffcc00247947 */ /* 0x000fea000383ffff */
.L_x_3063:
[----:B-1----:R1:W2:Y:S02]  /*36420*/  SYNCS.PHASECHK.TRANS64.TRYWAIT P0, [R7+URZ], R2 ;  /* 0x00000002070075a7 */ /* 0x0022a4000800017f */
[----:B--2---:R-:W-:Y:S05]  /*36430*/  @!P0 NANOSLEEP.SYNCS 0x989680 ;  /* 0x009896800000895d */ /* 0x004fea0003900000 */
[----:B------:R-:W2:Y:S02]  /*36440*/  @!P0 SYNCS.PHASECHK.TRANS64 P0, [R7+URZ], R2 ;  /* 0x00000002070085a7 */ /* 0x000ea4000800007f */
[----:B--2---:R-:W-:Y:S05]  /*36450*/  @!P0 BRA `(.L_x_3063) ;  /* 0xfffffffc00f08947 */ /* 0x004fea000383ffff */
[----:B------:R-:W-:Y:S05]  /*36460*/  BRA `(.L_x_3197) ;  /* 0xffffffcc00187947 */ /* 0x000fea000383ffff */
.L_x_3065:
[----:B--2---:R2:W3:Y:S02]  /*36470*/  SYNCS.PHASECHK.TRANS64.TRYWAIT P0, [R4+URZ], R5 ;  /* 0x00000005040075a7 */ /* 0x0044e4000800017f */
[----:B---3--:R-:W-:Y:S05]  /*36480*/  @!P0 NANOSLEEP.SYNCS 0x989680 ;  /* 0x009896800000895d */ /* 0x008fea0003900000 */
[----:B------:R-:W3:Y:S02]  /*36490*/  @!P0 SYNCS.PHASECHK.TRANS64 P0, [R4+URZ], R5 ;  /* 0x00000005040085a7 */ /* 0x000ee4000800007f */
[----:B---3--:R-:W-:Y:S05]  /*364a0*/  @!P0 BRA `(.L_x_3065) ;  /* 0xfffffffc00f08947 */ /* 0x008fea000383ffff */
[----:B------:R-:W-:Y:S05]  /*364b0*/  BRA `(.L_x_3198) ;  /* 0xffffffcc001c7947 */ /* 0x000fea000383ffff */
.L_x_3199:
        /* <DEDUP_REMOVED lines=12> */
.L_x_3208:


//--------------------- .nv.global.init           --------------------------
	.section	.nv.global.init,"aw",@progbits
.nv.global.init:
	.type		$str$20,@object
	.size		$str$20,($str$21 - $str$20)
$str$20:
        /*0000*/ 	.byte	0x28, 0x61, 0x64, 0x64, 0x72, 0x65, 0x73, 0x73, 0x20, 0x26, 0x20, 0x6d, 0x61, 0x73, 0x6b, 0x29
        /*0010*/ 	.byte	0x20, 0x3d, 0x3d, 0x20, 0x30, 0x00
	.type		$str$21,@object
	.size		$str$21,(__unnamed_9 - $str$21)
$str$21:
        /*0016*/ 	.byte	0x2f, 0x74, 0x6d, 0x70, 0x2f, 0x6f, 0x73, 0x73, 0x5f, 0x6b, 0x65, 0x72, 0x6e, 0x65, 0x6c, 0x73
        /*0026*/ 	.byte	0x5f, 0x73, 0x72, 0x63, 0x2f, 0x66, 0x6c, 0x61, 0x73, 0x68, 0x5f, 0x61, 0x74, 0x74, 0x65, 0x6e
        /*0036*/ 	.byte	0x74, 0x69, 0x6f, 0x6e, 0x2f, 0x63, 0x73, 0x72, 0x63, 0x2f, 0x63, 0x75, 0x74, 0x6c, 0x61, 0x73
        /*0046*/ 	.byte	0x73, 0x2f, 0x69, 0x6e, 0x63, 0x6c, 0x75, 0x64, 0x65, 0x2f, 0x63, 0x75, 0x74, 0x65, 0x2f, 0x70
        /*0056*/ 	.byte	0x6f, 0x69, 0x6e, 0x74, 0x65, 0x72, 0x5f, 0x66, 0x6c, 0x61, 0x67, 0x67, 0x65, 0x64, 0x2e, 0x68
        /*0066*/ 	.byte	0x70, 0x70, 0x00
	.type		__unnamed_9,@object
	.size		__unnamed_9,(__unnamed_5 - __unnamed_9)
__unnamed_9:
        /* <DEDUP_REMOVED lines=23> */
        /*01d9*/ 	.byte	0x3a, 0x43, 0x3c, 0x30, 0x3e, 0x3e, 0x3e, 0x3e, 0x3e, 0x20, 0x26, 0x5d, 0x00
	.type		__unnamed_5,@object
	.size		__unnamed_5,(__unnamed_4 - __unnamed_5)
__unnamed_5:
        /* <DEDUP_REMOVED lines=24> */
	.type		__unnamed_4,@object
	.size		__unnamed_4,(__unnamed_7 - __unnamed_4)
__unnamed_4:
        /* <DEDUP_REMOVED lines=24> */
	.type		__unnamed_7,@object
	.size		__unnamed_7,(__unnamed_8 - __unnamed_7)
__unnamed_7:
        /* <DEDUP_REMOVED lines=28> */
        /*06a6*/ 	.byte	0x36, 0x33, 0x38, 0x34, 0x3e, 0x3e, 0x3e, 0x3e, 0x3e, 0x5d, 0x00
	.type		__unnamed_8,@object
	.size		__unnamed_8,(__unnamed_3 - __unnamed_8)
__unnamed_8:
        /* <DEDUP_REMOVED lines=29> */
	.type		__unnamed_3,@object
	.size		__unnamed_3,(__unnamed_2 - __unnamed_3)
__unnamed_3:
        /* <DEDUP_REMOVED lines=29> */
	.type		__unnamed_2,@object
	.size		__unnamed_2,(__unnamed_6 - __unnamed_2)
__unnamed_2:
        /* <DEDUP_REMOVED lines=29> */
	.type		__unnamed_6,@object
	.size		__unnamed_6,(__unnamed_1 - __unnamed_6)
__unnamed_6:
        /* <DEDUP_REMOVED lines=29> */
	.type		__unnamed_1,@object
	.size		__unnamed_1,(.L_0 - __unnamed_1)
__unnamed_1:
        /* <DEDUP_REMOVED lines=28> */
        /*0fa1*/ 	.byte	0x32, 0x30, 0x34, 0x38, 0x30, 0x3e, 0x3e, 0x3e, 0x3e, 0x3e, 0x20, 0x26, 0x5d, 0x00
.L_0:


//--------------------- .nv.shared._ZN7cutlass13device_kernelIN5flash11enable_sm90INS1_16FlashAttnFwdSm90INS1_25CollectiveMainloopFwdSm90ILi2EN4cute5tupleIJNS5_1CILi1EEES8_S8_EEENS6_IJNS7_ILi128EEENS7_ILi80EEENS7_ILi256EEEEEELi256ENS_6half_tEfNS_4arch4Sm90ELb0ELb0ELb0ELb0ELb0ELb0ELb0ELb1ELb1ELb1ELb1ELb0EEENS1_21CollectiveEpilogueFwdINS6_IJSA_SC_SB_EEES9_SE_SG_Li256ELb0ELb1ELb1ELb0EEENS1_19SingleTileSchedulerILb0ELb1ELb1ELi128EEEEEEEEEvNT_6ParamsE --------------------------
	.section	.nv.shared._ZN7cutlass13device_kernelIN5flash11enable_sm90INS1_16FlashAttnFwdSm90INS1_25CollectiveMainloopFwdSm90ILi2EN4cute5tupleIJNS5_1CILi1EEES8_S8_EEENS6_IJNS7_ILi128EEENS7_ILi80EEENS7_ILi256EEEEEELi256ENS_6half_tEfNS_4arch4Sm90ELb0ELb0ELb0ELb0ELb0ELb0ELb0ELb1ELb1ELb1ELb1ELb0EEENS1_21CollectiveEpilogueFwdINS6_IJSA_SC_SB_EEES9_SE_SG_Li256ELb0ELb1ELb1ELb0EEENS1_19SingleTileSchedulerILb0ELb1ELb1ELi128EEEEEEEEEvNT_6ParamsE,"aw",@nobits
	.sectionflags	@""
	.align	16
	.zero		1024


//--------------------- .nv.shared.reserved.0     --------------------------
	.section	.nv.shared.reserved.0,"aw",@nobits
	.weak		__nv_reservedSMEM_offset_0_alias
	.size		__nv_reservedSMEM_offset_0_alias, 0, 0
	.other		__nv_reservedSMEM_offset_0_alias,@"STO_CUDA_RESERVED_SHARED STV_DEFAULT"
__nv_reservedSMEM_offset_0_alias:
	.zero		0


//--------------------- .nv.global                --------------------------
	.section	.nv.global,"aw",@nobits
.nv.global:
	.type		_ZN72_INTERNAL_c3e78f57_36_flash_fwd_hdim256_fp16_split_sm90_cu_8e232a79_34524cute1_E,@object
	.size		_ZN72_INTERNAL_c3e78f57_36_flash_fwd_hdim256_fp16_split_sm90_cu_8e232a79_34524cute1_E,(_ZN72_INTERNAL_c3e78f57_36_flash_fwd_hdim256_fp16_split_sm90_cu_8e232a79_34524cuda3std3__45__cpo6cbeginE - _ZN72_INTERNAL_c3e78f57_36_flash_fwd_hdim256_fp16_split_sm90_cu_8e232a79_34524cute1_E)
_ZN72_INTERNAL_c3e78f57_36_flash_fwd_hdim256_fp16_split_sm90_cu_8e232a79_34524cute1_E:
	.zero		1
	.type		_ZN72_INTERNAL_c3e78f57_36_flash_fwd_hdim256_fp16_split_sm90_cu_8e232a79_34524cuda3std3__45__cpo6cbeginE,@object
	.size		_ZN72_INTERNAL_c3e78f57_36_flash_fwd_hdim256_fp16_split_sm90_cu_8e232a79_34524cuda3std3__45__cpo6cbeginE,(_ZN72_INTERNAL_c3e78f57_36_flash_fwd_hdim256_fp16_split_sm90_cu_8e232a79_34524cuda3std3__48in_placeE - _ZN72_INTERNAL_c3e78f57_36_flash_fwd_hdim256_fp16_split_sm90_cu_8e232a79_34524cuda3std3__45__cpo6cbeginE)
_ZN72_INTERNAL_c3e78f57_36_flash_fwd_hdim256_fp16_split_sm90_cu_8e232a79_34524cuda3std3__45__cpo6cbeginE:
	.zero		1
	.type		_ZN72_INTERNAL_c3e78f57_36_flash_fwd_hdim256_fp16_split_sm90_cu_8e232a79_34524cuda3std3__48in_placeE,@object
	.size		_ZN72_INTERNAL_c3e78f57_36_flash_fwd_hdim256_fp16_split_sm90_cu_8e232a79_34524cuda3std3__48in_placeE,(_ZN72_INTERNAL_c3e78f57_36_flash_fwd_hdim256_fp16_split_sm90_cu_8e232a79_34524cuda3std6ranges3__45__cpo9iter_moveE - _ZN72_INTERNAL_c3e78f57_36_flash_fwd_hdim256_fp16_split_sm90_cu_8e232a79_34524cuda3std3__48in_placeE)
_ZN72_INTERNAL_c3e78f57_36_flash_fwd_hdim256_fp16_split_sm90_cu_8e232a79_34524cuda3std3__48in_placeE:
	.zero		1
	.type		_ZN72_INTERNAL_c3e78f57_36_flash_fwd_hdim256_fp16_split_sm90_cu_8e232a79_34524cuda3std6ranges3__45__cpo9iter_moveE,@object
	.size		_ZN72_INTERNAL_c3e78f57_36_flash_fwd_hdim256_fp16_split_sm90_cu_8e232a79_34524cuda3std6ranges3__45__cpo9iter_moveE,(_ZN72_INTERNAL_c3e78f57_36_flash_fwd_hdim256_fp16_split_sm90_cu_8e232a79_34524cuda3std3__45__cpo5beginE - _ZN72_INTERNAL_c3e78f57_36_flash_fwd_hdim256_fp16_split_sm90_cu_8e232a79_34524cuda3std6ranges3__45__cpo9iter_moveE)
_ZN72_INTERNAL_c3e78f57_36_flash_fwd_hdim256_fp16_split_sm90_cu_8e232a79_34524cuda3std6ranges3__45__cpo9iter_moveE:
	.zero		1
	.type		_ZN72_INTERNAL_c3e78f57_36_flash_fwd_hdim256_fp16_split_sm90_cu_8e232a79_34524cuda3std3__45__cpo5beginE,@object
	.size		_ZN72_INTERNAL_c3e78f57_36_flash_fwd_hdim256_fp16_split_sm90_cu_8e232a79_34524cuda3std3__45__cpo5beginE,(_ZN72_INTERNAL_c3e78f57_36_flash_fwd_hdim256_fp16_split_sm90_cu_8e232a79_34524cuda3std3__474_GLOBAL__N__c3e78f57_36_flash_fwd_hdim256_fp16_split_sm90_cu_8e232a79_34526ignoreE - _ZN72_INTERNAL_c3e78f57_36_flash_fwd_hdim256_fp16_split_sm90_cu_8e232a79_34524cuda3std3__45__cpo5beginE)
_ZN72_INTERNAL_c3e78f57_36_flash_fwd_hdim256_fp16_split_sm90_cu_8e232a79_34524cuda3std3__45__cpo5beginE:
	.zero		1
	.type		_ZN72_INTERNAL_c3e78f57_36_flash_fwd_hdim256_fp16_split_sm90_cu_8e232a79_34524cuda3std3__474_GLOBAL__N__c3e78f57_36_flash_fwd_hdim256_fp16_split_sm90_cu_8e232a79_34526ignoreE,@object
	.size		_ZN72_INTERNAL_c3e78f57_36_flash_fwd_hdim256_fp16_split_sm90_cu_8e232a79_34524cuda3std3__474_GLOBAL__N__c3e78f57_36_flash_fwd_hdim256_fp16_split_sm90_cu_8e232a79_34526ignoreE,(_ZN72_INTERNAL_c3e78f57_36_flash_fwd_hdim256_fp16_split_sm90_cu_8e232a79_34524cute7productE - _ZN72_INTERNAL_c3e78f57_36_flash_fwd_hdim256_fp16_split_sm90_cu_8e232a79_34524cuda3std3__474_GLOBAL__N__c3e78f57_36_flash_fwd_hdim256_fp16_split_sm90_cu_8e232a79_34526ignoreE)
_ZN72_INTERNAL_c3e78f57_36_flash_fwd_hdim256_fp16_split_sm90_cu_8e232a79_34524cuda3std3__474_GLOBAL__N__c3e78f57_36_flash_fwd_hdim256_fp16_split_sm90_cu_8e232a79_34526ignoreE:
	.zero		1
	.type		_ZN72_INTERNAL_c3e78f57_36_flash_fwd_hdim256_fp16_split_sm90_cu_8e232a79_34524cute7productE,@object
	.size		_ZN72_INTERNAL_c3e78f57_36_flash_fwd_hdim256_fp16_split_sm90_cu_8e232a79_34524cute7productE,(_ZN72_INTERNAL_c3e78f57_36_flash_fwd_hdim256_fp16_split_sm90_cu_8e232a79_34524cuda3std3__45__cpo3endE - _ZN72_INTERNAL_c3e78f57_36_flash_fwd_hdim256_fp16_split_sm90_cu_8e232a79_34524cute7productE)
_ZN72_INTERNAL_c3e78f57_36_flash_fwd_hdim256_fp16_split_sm90_cu_8e232a79_34524cute7productE:
	.zero		1
	.type		_ZN72_INTERNAL_c3e78f57_36_flash_fwd_hdim256_fp16_split_sm90_cu_8e232a79_34524cuda3std3__45__cpo3endE,@object
	.size		_ZN72_INTERNAL_c3e78f57_36_flash_fwd_hdim256_fp16_split_sm90_cu_8e232a79_34524cuda3std3__45__cpo3endE,(_ZN72_INTERNAL_c3e78f57_36_flash_fwd_hdim256_fp16_split_sm90_cu_8e232a79_34524cuda3std3__419piecewise_constructE - _ZN72_INTERNAL_c3e78f57_36_flash_fwd_hdim256_fp16_split_sm90_cu_8e232a79_34524cuda3std3__45__cpo3endE)
_ZN72_INTERNAL_c3e78f57_36_flash_fwd_hdim256_fp16_split_sm90_cu_8e232a79_34524cuda3std3__45__cpo3endE:
	.zero		1
	.type		_ZN72_INTERNAL_c3e78f57_36_flash_fwd_hdim256_fp16_split_sm90_cu_8e232a79_34524cuda3std3__419piecewise_constructE,@object
	.size		_ZN72_INTERNAL_c3e78f57_36_flash_fwd_hdim256_fp16_split_sm90_cu_8e232a79_34524cuda3std3__419piecewise_constructE,(_ZN72_INTERNAL_c3e78f57_36_flash_fwd_hdim256_fp16_split_sm90_cu_8e232a79_34524cuda3std3__45__cpo4cendE - _ZN72_INTERNAL_c3e78f57_36_flash_fwd_hdim256_fp16_split_sm90_cu_8e232a79_34524cuda3std3__419piecewise_constructE)
_ZN72_INTERNAL_c3e78f57_36_flash_fwd_hdim256_fp16_split_sm90_cu_8e232a79_34524cuda3std3__419piecewise_constructE:
	.zero		1
	.type		_ZN72_INTERNAL_c3e78f57_36_flash_fwd_hdim256_fp16_split_sm90_cu_8e232a79_34524cuda3std3__45__cpo4cendE,@object
	.size		_ZN72_INTERNAL_c3e78f57_36_flash_fwd_hdim256_fp16_split_sm90_cu_8e232a79_34524cuda3std3__45__cpo4cendE,(_ZN72_INTERNAL_c3e78f57_36_flash_fwd_hdim256_fp16_split_sm90_cu_8e232a79_34524cuda3std6ranges3__45__cpo4swapE - _ZN72_INTERNAL_c3e78f57_36_flash_fwd_hdim256_fp16_split_sm90_cu_8e232a79_34524cuda3std3__45__cpo4cendE)
_ZN72_INTERNAL_c3e78f57_36_flash_fwd_hdim256_fp16_split_sm90_cu_8e232a79_34524cuda3std3__45__cpo4cendE:
	.zero		1
	.type		_ZN72_INTERNAL_c3e78f57_36_flash_fwd_hdim256_fp16_split_sm90_cu_8e232a79_34524cuda3std6ranges3__45__cpo4swapE,@object
	.size		_ZN72_INTERNAL_c3e78f57_36_flash_fwd_hdim256_fp16_split_sm90_cu_8e232a79_34524cuda3std6ranges3__45__cpo4swapE,(.L_16 - _ZN72_INTERNAL_c3e78f57_36_flash_fwd_hdim256_fp16_split_sm90_cu_8e232a79_34524cuda3std6ranges3__45__cpo4swapE)
_ZN72_INTERNAL_c3e78f57_36_flash_fwd_hdim256_fp16_split_sm90_cu_8e232a79_34524cuda3std6ranges3__45__cpo4swapE:
	.zero		1
.L_16:


//--------------------- .nv.shared._ZN7cutlass13device_kernelIN5flash11enable_sm90INS1_16FlashAttnFwdSm90INS1_25CollectiveMainloopFwdSm90ILi2EN4cute5tupleIJNS5_1CILi1EEES8_S8_EEENS6_IJNS7_ILi128EEENS7_ILi80EEENS7_ILi256EEEEEELi256ENS_6half_tEfNS_4arch4Sm90ELb0ELb0ELb0ELb1ELb0ELb0ELb0ELb1ELb1ELb1ELb1ELb0EEENS1_21CollectiveEpilogueFwdINS6_IJSA_SC_SB_EEES9_SE_SG_Li256ELb1ELb1ELb1ELb0EEENS1_36VarlenDynamicPersistentTileSchedulerILi128ELi80ELi256ELi128ELb1ELb1ELb1ELb0ELb1ELb1EEEEEEEEEvNT_6ParamsE --------------------------
	.section	.nv.shared._ZN7cutlass13device_kernelIN5flash11enable_sm90INS1_16FlashAttnFwdSm90INS1_25CollectiveMainloopFwdSm90ILi2EN4cute5tupleIJNS5_1CILi1EEES8_S8_EEENS6_IJNS7_ILi128EEENS7_ILi80EEENS7_ILi256EEEEEELi256ENS_6half_tEfNS_4arch4Sm90ELb0ELb0ELb0ELb1ELb0ELb0ELb0ELb1ELb1ELb1ELb1ELb0EEENS1_21CollectiveEpilogueFwdINS6_IJSA_SC_SB_EEES9_SE_SG_Li256ELb1ELb1ELb1ELb0EEENS1_36VarlenDynamicPersistentTileSchedulerILi128ELi80ELi256ELi128ELb1ELb1ELb1ELb0ELb1ELb1EEEEEEEEEvNT_6ParamsE,"aw",@nobits
	.sectionflags	@""
	.align	16
	.zero		1024


//--------------------- .nv.shared._ZN7cutlass13device_kernelIN5flash11enable_sm90INS1_16FlashAttnFwdSm90INS1_25CollectiveMainloopFwdSm90ILi2EN4cute5tupleIJNS5_1CILi1EEES8_S8_EEENS6_IJNS7_ILi128EEENS7_ILi80EEENS7_ILi256EEEEEELi256ENS_6half_tEfNS_4arch4Sm90ELb0ELb0ELb0ELb1ELb0ELb1ELb0ELb1ELb1ELb1ELb1ELb0EEENS1_21CollectiveEpilogueFwdINS6_IJSA_SC_SB_EEES9_SE_SG_Li256ELb1ELb1ELb1ELb0EEENS1_36VarlenDynamicPersistentTileSchedulerILi128ELi80ELi256ELi128ELb1ELb1ELb1ELb0ELb1ELb1EEEEEEEEEvNT_6ParamsE --------------------------
	.section	.nv.shared._ZN7cutlass13device_kernelIN5flash11enable_sm90INS1_16FlashAttnFwdSm90INS1_25CollectiveMainloopFwdSm90ILi2EN4cute5tupleIJNS5_1CILi1EEES8_S8_EEENS6_IJNS7_ILi128EEENS7_ILi80EEENS7_ILi256EEEEEELi256ENS_6half_tEfNS_4arch4Sm90ELb0ELb0ELb0ELb1ELb0ELb1ELb0ELb1ELb1ELb1ELb1ELb0EEENS1_21CollectiveEpilogueFwdINS6_IJSA_SC_SB_EEES9_SE_SG_Li256ELb1ELb1ELb1ELb0EEENS1_36VarlenDynamicPersistentTileSchedulerILi128ELi80ELi256ELi128ELb1ELb1ELb1ELb0ELb1ELb1EEEEEEEEEvNT_6ParamsE,"aw",@nobits
	.sectionflags	@""
	.align	16
	.zero		1024


//--------------------- .nv.shared._ZN7cutlass13device_kernelIN5flash11enable_sm90INS1_16FlashAttnFwdSm90INS1_25CollectiveMainloopFwdSm90ILi2EN4cute5tupleIJNS5_1CILi1EEES8_S8_EEENS6_IJNS7_ILi128EEENS7_ILi64EEENS7_ILi256EEEEEELi256ENS_6half_tEfNS_4arch4Sm90ELb0ELb1ELb0ELb0ELb0ELb0ELb0ELb1ELb1ELb1ELb1ELb0EEENS1_21CollectiveEpilogueFwdINS6_IJSA_SC_SB_EEES9_SE_SG_Li256ELb0ELb1ELb1ELb0EEENS1_19SingleTileSchedulerILb0ELb1ELb1ELi128EEEEEEEEEvNT_6ParamsE --------------------------
	.section	.nv.shared._ZN7cutlass13device_kernelIN5flash11enable_sm90INS1_16FlashAttnFwdSm90INS1_25CollectiveMainloopFwdSm90ILi2EN4cute5tupleIJNS5_1CILi1EEES8_S8_EEENS6_IJNS7_ILi128EEENS7_ILi64EEENS7_ILi256EEEEEELi256ENS_6half_tEfNS_4arch4Sm90ELb0ELb1ELb0ELb0ELb0ELb0ELb0ELb1ELb1ELb1ELb1ELb0EEENS1_21CollectiveEpilogueFwdINS6_IJSA_SC_SB_EEES9_SE_SG_Li256ELb0ELb1ELb1ELb0EEENS1_19SingleTileSchedulerILb0ELb1ELb1ELi128EEEEEEEEEvNT_6ParamsE,"aw",@nobits
	.sectionflags	@""
	.align	16
	.zero		1024


//--------------------- .nv.shared._ZN7cutlass13device_kernelIN5flash11enable_sm90INS1_16FlashAttnFwdSm90INS1_25CollectiveMainloopFwdSm90ILi2EN4cute5tupleIJNS5_1CILi1EEES8_S8_EEENS6_IJNS7_ILi128EEENS7_ILi64EEENS7_ILi256EEEEEELi256ENS_6half_tEfNS_4arch4Sm90ELb0ELb1ELb0ELb1ELb0ELb0ELb0ELb1ELb1ELb1ELb1ELb0EEENS1_21CollectiveEpilogueFwdINS6_IJSA_SC_SB_EEES9_SE_SG_Li256ELb1ELb1ELb1ELb0EEENS1_36VarlenDynamicPersistentTileSchedulerILi128ELi64ELi256ELi128ELb1ELb1ELb1ELb1ELb0ELb1EEEEEEEEEvNT_6ParamsE --------------------------
	.section	.nv.shared._ZN7cutlass13device_kernelIN5flash11enable_sm90INS1_16FlashAttnFwdSm90INS1_25CollectiveMainloopFwdSm90ILi2EN4cute5tupleIJNS5_1CILi1EEES8_S8_EEENS6_IJNS7_ILi128EEENS7_ILi64EEENS7_ILi256EEEEEELi256ENS_6half_tEfNS_4arch4Sm90ELb0ELb1ELb0ELb1ELb0ELb0ELb0ELb1ELb1ELb1ELb1ELb0EEENS1_21CollectiveEpilogueFwdINS6_IJSA_SC_SB_EEES9_SE_SG_Li256ELb1ELb1ELb1ELb0EEENS1_36VarlenDynamicPersistentTileSchedulerILi128ELi64ELi256ELi128ELb1ELb1ELb1ELb1ELb0ELb1EEEEEEEEEvNT_6ParamsE,"aw",@nobits
	.sectionflags	@""
	.align	16
	.zero		1024


//--------------------- .nv.shared._ZN7cutlass13device_kernelIN5flash11enable_sm90INS1_16FlashAttnFwdSm90INS1_25CollectiveMainloopFwdSm90ILi2EN4cute5tupleIJNS5_1CILi1EEES8_S8_EEENS6_IJNS7_ILi128EEENS7_ILi64EEENS7_ILi256EEEEEELi256ENS_6half_tEfNS_4arch4Sm90ELb0ELb1ELb0ELb1ELb0ELb1ELb0ELb1ELb1ELb1ELb1ELb0EEENS1_21CollectiveEpilogueFwdINS6_IJSA_SC_SB_EEES9_SE_SG_Li256ELb1ELb1ELb1ELb0EEENS1_36VarlenDynamicPersistentTileSchedulerILi128ELi64ELi256ELi128ELb1ELb1ELb1ELb1ELb0ELb1EEEEEEEEEvNT_6ParamsE --------------------------
	.section	.nv.shared._ZN7cutlass13device_kernelIN5flash11enable_sm90INS1_16FlashAttnFwdSm90INS1_25CollectiveMainloopFwdSm90ILi2EN4cute5tupleIJNS5_1CILi1EEES8_S8_EEENS6_IJNS7_ILi128EEENS7_ILi64EEENS7_ILi256EEEEEELi256ENS_6half_tEfNS_4arch4Sm90ELb0ELb1ELb0ELb1ELb0ELb1ELb0ELb1ELb1ELb1ELb1ELb0EEENS1_21CollectiveEpilogueFwdINS6_IJSA_SC_SB_EEES9_SE_SG_Li256ELb1ELb1ELb1ELb0EEENS1_36VarlenDynamicPersistentTileSchedulerILi128ELi64ELi256ELi128ELb1ELb1ELb1ELb1ELb0ELb1EEEEEEEEEvNT_6ParamsE,"aw",@nobits
	.sectionflags	@""
	.align	16
	.zero		1024


//--------------------- .nv.shared._ZN7cutlass13device_kernelIN5flash11enable_sm90INS1_16FlashAttnFwdSm90INS1_25CollectiveMainloopFwdSm90ILi2EN4cute5tupleIJNS5_1CILi1EEES8_S8_EEENS6_IJNS7_ILi128EEENS7_ILi80EEENS7_ILi256EEEEEELi256ENS_6half_tEfNS_4arch4Sm90ELb1ELb0ELb0ELb0ELb0ELb0ELb0ELb1ELb1ELb1ELb1ELb0EEENS1_21CollectiveEpilogueFwdINS6_IJSA_SC_SB_EEES9_SE_SG_Li256ELb0ELb1ELb1ELb0EEENS1_19SingleTileSchedulerILb0ELb1ELb1ELi128EEEEEEEEEvNT_6ParamsE --------------------------
	.section	.nv.shared._ZN7cutlass13device_kernelIN5flash11enable_sm90INS1_16FlashAttnFwdSm90INS1_25CollectiveMainloopFwdSm90ILi2EN4cute5tupleIJNS5_1CILi1EEES8_S8_EEENS6_IJNS7_ILi128EEENS7_ILi80EEENS7_ILi256EEEEEELi256ENS_6half_tEfNS_4arch4Sm90ELb1ELb0ELb0ELb0ELb0ELb0ELb0ELb1ELb1ELb1ELb1ELb0EEENS1_21CollectiveEpilogueFwdINS6_IJSA_SC_SB_EEES9_SE_SG_Li256ELb0ELb1ELb1ELb0EEENS1_19SingleTileSchedulerILb0ELb1ELb1ELi128EEEEEEEEEvNT_6ParamsE,"aw",@nobits
	.sectionflags	@""
	.align	16
	.zero		1024


//--------------------- .nv.shared._ZN7cutlass13device_kernelIN5flash11enable_sm90INS1_16FlashAttnFwdSm90INS1_25CollectiveMainloopFwdSm90ILi2EN4cute5tupleIJNS5_1CILi1EEES8_S8_EEENS6_IJNS7_ILi128EEENS7_ILi80EEENS7_ILi256EEEEEELi256ENS_6half_tEfNS_4arch4Sm90ELb1ELb0ELb0ELb1ELb0ELb0ELb0ELb1ELb1ELb1ELb1ELb0EEENS1_21CollectiveEpilogueFwdINS6_IJSA_SC_SB_EEES9_SE_SG_Li256ELb1ELb1ELb1ELb0EEENS1_36VarlenDynamicPersistentTileSchedulerILi128ELi80ELi256ELi128ELb1ELb1ELb1ELb1ELb1ELb1EEEEEEEEEvNT_6ParamsE --------------------------
	.section	.nv.shared._ZN7cutlass13device_kernelIN5flash11enable_sm90INS1_16FlashAttnFwdSm90INS1_25CollectiveMainloopFwdSm90ILi2EN4cute5tupleIJNS5_1CILi1EEES8_S8_EEENS6_IJNS7_ILi128EEENS7_ILi80EEENS7_ILi256EEEEEELi256ENS_6half_tEfNS_4arch4Sm90ELb1ELb0ELb0ELb1ELb0ELb0ELb0ELb1ELb1ELb1ELb1ELb0EEENS1_21CollectiveEpilogueFwdINS6_IJSA_SC_SB_EEES9_SE_SG_Li256ELb1ELb1ELb1ELb0EEENS1_36VarlenDynamicPersistentTileSchedulerILi128ELi80ELi256ELi128ELb1ELb1ELb1ELb1ELb1ELb1EEEEEEEEEvNT_6ParamsE,"aw",@nobits
	.sectionflags	@""
	.align	16
	.zero		1024


//--------------------- .nv.shared._ZN7cutlass13device_kernelIN5flash11enable_sm90INS1_16FlashAttnFwdSm90INS1_25CollectiveMainloopFwdSm90ILi2EN4cute5tupleIJNS5_1CILi1EEES8_S8_EEENS6_IJNS7_ILi128EEENS7_ILi80EEENS7_ILi256EEEEEELi256ENS_6half_tEfNS_4arch4Sm90ELb1ELb0ELb0ELb1ELb0ELb1ELb0ELb1ELb1ELb1ELb1ELb0EEENS1_21CollectiveEpilogueFwdINS6_IJSA_SC_SB_EEES9_SE_SG_Li256ELb1ELb1ELb1ELb0EEENS1_36VarlenDynamicPersistentTileSchedulerILi128ELi80ELi256ELi128ELb1ELb1ELb1ELb1ELb1ELb1EEEEEEEEEvNT_6ParamsE --------------------------
	.section	.nv.shared._ZN7cutlass13device_kernelIN5flash11enable_sm90INS1_16FlashAttnFwdSm90INS1_25CollectiveMainloopFwdSm90ILi2EN4cute5tupleIJNS5_1CILi1EEES8_S8_EEENS6_IJNS7_ILi128EEENS7_ILi80EEENS7_ILi256EEEEEELi256ENS_6half_tEfNS_4arch4Sm90ELb1ELb0ELb0ELb1ELb0ELb1ELb0ELb1ELb1ELb1ELb1ELb0EEENS1_21CollectiveEpilogueFwdINS6_IJSA_SC_SB_EEES9_SE_SG_Li256ELb1ELb1ELb1ELb0EEENS1_36VarlenDynamicPersistentTileSchedulerILi128ELi80ELi256ELi128ELb1ELb1ELb1ELb1ELb1ELb1EEEEEEEEEvNT_6ParamsE,"aw",@nobits
	.sectionflags	@""
	.align	16
	.zero		1024


//--------------------- .nv.constant0._ZN7cutlass13device_kernelIN5flash11enable_sm90INS1_16FlashAttnFwdSm90INS1_25CollectiveMainloopFwdSm90ILi2EN4cute5tupleIJNS5_1CILi1EEES8_S8_EEENS6_IJNS7_ILi128EEENS7_ILi80EEENS7_ILi256EEEEEELi256ENS_6half_tEfNS_4arch4Sm90ELb0ELb0ELb0ELb0ELb0ELb0ELb0ELb1ELb1ELb1ELb1ELb0EEENS1_21CollectiveEpilogueFwdINS6_IJSA_SC_SB_EEES9_SE_SG_Li256ELb0ELb1ELb1ELb0EEENS1_19SingleTileSchedulerILb0ELb1ELb1ELi128EEEEEEEEEvNT_6ParamsE --------------------------
	.section	.nv.constant0._ZN7cutlass13device_kernelIN5flash11enable_sm90INS1_16FlashAttnFwdSm90INS1_25CollectiveMainloopFwdSm90ILi2EN4cute5tupleIJNS5_1CILi1EEES8_S8_EEENS6_IJNS7_ILi128EEENS7_ILi80EEENS7_ILi256EEEEEELi256ENS_6half_tEfNS_4arch4Sm90ELb0ELb0ELb0ELb0ELb0ELb0ELb0ELb1ELb1ELb1ELb1ELb0EEENS1_21CollectiveEpilogueFwdINS6_IJSA_SC_SB_EEES9_SE_SG_Li256ELb0ELb1ELb1ELb0EEENS1_19SingleTileSchedulerILb0ELb1ELb1ELi128EEEEEEEEEvNT_6ParamsE,"a",@progbits
	.sectionflags	@""
	.align	4
.nv.constant0._ZN7cutlass13device_kernelIN5flash11enable_sm90INS1_16FlashAttnFwdSm90INS1_25CollectiveMainloopFwdSm90ILi2EN4cute5tupleIJNS5_1CILi1EEES8_S8_EEENS6_IJNS7_ILi128EEENS7_ILi80EEENS7_ILi256EEEEEELi256ENS_6half_tEfNS_4arch4Sm90ELb0ELb0ELb0ELb0ELb0ELb0ELb0ELb1ELb1ELb1ELb1ELb0EEENS1_21CollectiveEpilogueFwdINS6_IJSA_SC_SB_EEES9_SE_SG_Li256ELb0ELb1ELb1ELb0EEENS1_19SingleTileSchedulerILb0ELb1ELb1ELi128EEEEEEEEEvNT_6ParamsE:
	.zero		3200


//--------------------- .nv.constant0._ZN7cutlass13device_kernelIN5flash11enable_sm90INS1_16FlashAttnFwdSm90INS1_25CollectiveMainloopFwdSm90ILi2EN4cute5tupleIJNS5_1CILi1EEES8_S8_EEENS6_IJNS7_ILi128EEENS7_ILi80EEENS7_ILi256EEEEEELi256ENS_6half_tEfNS_4arch4Sm90ELb0ELb0ELb0ELb1ELb0ELb0ELb0ELb1ELb1ELb1ELb1ELb0EEENS1_21CollectiveEpilogueFwdINS6_IJSA_SC_SB_EEES9_SE_SG_Li256ELb1ELb1ELb1ELb0EEENS1_36VarlenDynamicPersistentTileSchedulerILi128ELi80ELi256ELi128ELb1ELb1ELb1ELb0ELb1ELb1EEEEEEEEEvNT_6ParamsE --------------------------
	.section	.nv.constant0._ZN7cutlass13device_kernelIN5flash11enable_sm90INS1_16FlashAttnFwdSm90INS1_25CollectiveMainloopFwdSm90ILi2EN4cute5tupleIJNS5_1CILi1EEES8_S8_EEENS6_IJNS7_ILi128EEENS7_ILi80EEENS7_ILi256EEEEEELi256ENS_6half_tEfNS_4arch4Sm90ELb0ELb0ELb0ELb1ELb0ELb0ELb0ELb1ELb1ELb1ELb1ELb0EEENS1_21CollectiveEpilogueFwdINS6_IJSA_SC_SB_EEES9_SE_SG_Li256ELb1ELb1ELb1ELb0EEENS1_36VarlenDynamicPersistentTileSchedulerILi128ELi80ELi256ELi128ELb1ELb1ELb1ELb0ELb1ELb1EEEEEEEEEvNT_6ParamsE,"a",@progbits
	.sectionflags	@""
	.align	4
.nv.constant0._ZN7cutlass13device_kernelIN5flash11enable_sm90INS1_16FlashAttnFwdSm90INS1_25CollectiveMainloopFwdSm90ILi2EN4cute5tupleIJNS5_1CILi1EEES8_S8_EEENS6_IJNS7_ILi128EEENS7_ILi80EEENS7_ILi256EEEEEELi256ENS_6half_tEfNS_4arch4Sm90ELb0ELb0ELb0ELb1ELb0ELb0ELb0ELb1ELb1ELb1ELb1ELb0EEENS1_21CollectiveEpilogueFwdINS6_IJSA_SC_SB_EEES9_SE_SG_Li256ELb1ELb1ELb1ELb0EEENS1_36VarlenDynamicPersistentTileSchedulerILi128ELi80ELi256ELi128ELb1ELb1ELb1ELb0ELb1ELb1EEEEEEEEEvNT_6ParamsE:
	.zero		3328


//--------------------- .nv.constant0._ZN7cutlass13device_kernelIN5flash11enable_sm90INS1_16FlashAttnFwdSm90INS1_25CollectiveMainloopFwdSm90ILi2EN4cute5tupleIJNS5_1CILi1EEES8_S8_EEENS6_IJNS7_ILi128EEENS7_ILi80EEENS7_ILi256EEEEEELi256ENS_6half_tEfNS_4arch4Sm90ELb0ELb0ELb0ELb1ELb0ELb1ELb0ELb1ELb1ELb1ELb1ELb0EEENS1_21CollectiveEpilogueFwdINS6_IJSA_SC_SB_EEES9_SE_SG_Li256ELb1ELb1ELb1ELb0EEENS1_36VarlenDynamicPersistentTileSchedulerILi128ELi80ELi256ELi128ELb1ELb1ELb1ELb0ELb1ELb1EEEEEEEEEvNT_6ParamsE --------------------------
	.section	.nv.constant0._ZN7cutlass13device_kernelIN5flash11enable_sm90INS1_16FlashAttnFwdSm90INS1_25CollectiveMainloopFwdSm90ILi2EN4cute5tupleIJNS5_1CILi1EEES8_S8_EEENS6_IJNS7_ILi128EEENS7_ILi80EEENS7_ILi256EEEEEELi256ENS_6half_tEfNS_4arch4Sm90ELb0ELb0ELb0ELb1ELb0ELb1ELb0ELb1ELb1ELb1ELb1ELb0EEENS1_21CollectiveEpilogueFwdINS6_IJSA_SC_SB_EEES9_SE_SG_Li256ELb1ELb1ELb1ELb0EEENS1_36VarlenDynamicPersistentTileSchedulerILi128ELi80ELi256ELi128ELb1ELb1ELb1ELb0ELb1ELb1EEEEEEEEEvNT_6ParamsE,"a",@progbits
	.sectionflags	@""
	.align	4
.nv.constant0._ZN7cutlass13device_kernelIN5flash11enable_sm90INS1_16FlashAttnFwdSm90INS1_25CollectiveMainloopFwdSm90ILi2EN4cute5tupleIJNS5_1CILi1EEES8_S8_EEENS6_IJNS7_ILi128EEENS7_ILi80EEENS7_ILi256EEEEEELi256ENS_6half_tEfNS_4arch4Sm90ELb0ELb0ELb0ELb1ELb0ELb1ELb0ELb1ELb1ELb1ELb1ELb0EEENS1_21CollectiveEpilogueFwdINS6_IJSA_SC_SB_EEES9_SE_SG_Li256ELb1ELb1ELb1ELb0EEENS1_36VarlenDynamicPersistentTileSchedulerILi128ELi80ELi256ELi128ELb1ELb1ELb1ELb0ELb1ELb1EEEEEEEEEvNT_6ParamsE:
	.zero		3328


//--------------------- .nv.constant0._ZN7cutlass13device_kernelIN5flash11enable_sm90INS1_16FlashAttnFwdSm90INS1_25CollectiveMainloopFwdSm90ILi2EN4cute5tupleIJNS5_1CILi1EEES8_S8_EEENS6_IJNS7_ILi128EEENS7_ILi64EEENS7_ILi256EEEEEELi256ENS_6half_tEfNS_4arch4Sm90ELb0ELb1ELb0ELb0ELb0ELb0ELb0ELb1ELb1ELb1ELb1ELb0EEENS1_21CollectiveEpilogueFwdINS6_IJSA_SC_SB_EEES9_SE_SG_Li256ELb0ELb1ELb1ELb0EEENS1_19SingleTileSchedulerILb0ELb1ELb1ELi128EEEEEEEEEvNT_6ParamsE --------------------------
	.section	.nv.constant0._ZN7cutlass13device_kernelIN5flash11enable_sm90INS1_16FlashAttnFwdSm90INS1_25CollectiveMainloopFwdSm90ILi2EN4cute5tupleIJNS5_1CILi1EEES8_S8_EEENS6_IJNS7_ILi128EEENS7_ILi64EEENS7_ILi256EEEEEELi256ENS_6half_tEfNS_4arch4Sm90ELb0ELb1ELb0ELb0ELb0ELb0ELb0ELb1ELb1ELb1ELb1ELb0EEENS1_21CollectiveEpilogueFwdINS6_IJSA_SC_SB_EEES9_SE_SG_Li256ELb0ELb1ELb1ELb0EEENS1_19SingleTileSchedulerILb0ELb1ELb1ELi128EEEEEEEEEvNT_6ParamsE,"a",@progbits
	.sectionflags	@""
	.align	4
.nv.constant0._ZN7cutlass13device_kernelIN5flash11enable_sm90INS1_16FlashAttnFwdSm90INS1_25CollectiveMainloopFwdSm90ILi2EN4cute5tupleIJNS5_1CILi1EEES8_S8_EEENS6_IJNS7_ILi128EEENS7_ILi64EEENS7_ILi256EEEEEELi256ENS_6half_tEfNS_4arch4Sm90ELb0ELb1ELb0ELb0ELb0ELb0ELb0ELb1ELb1ELb1ELb1ELb0EEENS1_21CollectiveEpilogueFwdINS6_IJSA_SC_SB_EEES9_SE_SG_Li256ELb0ELb1ELb1ELb0EEENS1_19SingleTileSchedulerILb0ELb1ELb1ELi128EEEEEEEEEvNT_6ParamsE:
	.zero		3200


//--------------------- .nv.constant0._ZN7cutlass13device_kernelIN5flash11enable_sm90INS1_16FlashAttnFwdSm90INS1_25CollectiveMainloopFwdSm90ILi2EN4cute5tupleIJNS5_1CILi1EEES8_S8_EEENS6_IJNS7_ILi128EEENS7_ILi64EEENS7_ILi256EEEEEELi256ENS_6half_tEfNS_4arch4Sm90ELb0ELb1ELb0ELb1ELb0ELb0ELb0ELb1ELb1ELb1ELb1ELb0EEENS1_21CollectiveEpilogueFwdINS6_IJSA_SC_SB_EEES9_SE_SG_Li256ELb1ELb1ELb1ELb0EEENS1_36VarlenDynamicPersistentTileSchedulerILi128ELi64ELi256ELi128ELb1ELb1ELb1ELb1ELb0ELb1EEEEEEEEEvNT_6ParamsE --------------------------
	.section	.nv.constant0._ZN7cutlass13device_kernelIN5flash11enable_sm90INS1_16FlashAttnFwdSm90INS1_25CollectiveMainloopFwdSm90ILi2EN4cute5tupleIJNS5_1CILi1EEES8_S8_EEENS6_IJNS7_ILi128EEENS7_ILi64EEENS7_ILi256EEEEEELi256ENS_6half_tEfNS_4arch4Sm90ELb0ELb1ELb0ELb1ELb0ELb0ELb0ELb1ELb1ELb1ELb1ELb0EEENS1_21CollectiveEpilogueFwdINS6_IJSA_SC_SB_EEES9_SE_SG_Li256ELb1ELb1ELb1ELb0EEENS1_36VarlenDynamicPersistentTileSchedulerILi128ELi64ELi256ELi128ELb1ELb1ELb1ELb1ELb0ELb1EEEEEEEEEvNT_6ParamsE,"a",@progbits
	.sectionflags	@""
	.align	4
.nv.constant0._ZN7cutlass13device_kernelIN5flash11enable_sm90INS1_16FlashAttnFwdSm90INS1_25CollectiveMainloopFwdSm90ILi2EN4cute5tupleIJNS5_1CILi1EEES8_S8_EEENS6_IJNS7_ILi128EEENS7_ILi64EEENS7_ILi256EEEEEELi256ENS_6half_tEfNS_4arch4Sm90ELb0ELb1ELb0ELb1ELb0ELb0ELb0ELb1ELb1ELb1ELb1ELb0EEENS1_21CollectiveEpilogueFwdINS6_IJSA_SC_SB_EEES9_SE_SG_Li256ELb1ELb1ELb1ELb0EEENS1_36VarlenDynamicPersistentTileSchedulerILi128ELi64ELi256ELi128ELb1ELb1ELb1ELb1ELb0ELb1EEEEEEEEEvNT_6ParamsE:
	.zero		3328


//--------------------- .nv.constant0._ZN7cutlass13device_kernelIN5flash11enable_sm90INS1_16FlashAttnFwdSm90INS1_25CollectiveMainloopFwdSm90ILi2EN4cute5tupleIJNS5_1CILi1EEES8_S8_EEENS6_IJNS7_ILi128EEENS7_ILi64EEENS7_ILi256EEEEEELi256ENS_6half_tEfNS_4arch4Sm90ELb0ELb1ELb0ELb1ELb0ELb1ELb0ELb1ELb1ELb1ELb1ELb0EEENS1_21CollectiveEpilogueFwdINS6_IJSA_SC_SB_EEES9_SE_SG_Li256ELb1ELb1ELb1ELb0EEENS1_36VarlenDynamicPersistentTileSchedulerILi128ELi64ELi256ELi128ELb1ELb1ELb1ELb1ELb0ELb1EEEEEEEEEvNT_6ParamsE --------------------------
	.section	.nv.constant0._ZN7cutlass13device_kernelIN5flash11enable_sm90INS1_16FlashAttnFwdSm90INS1_25CollectiveMainloopFwdSm90ILi2EN4cute5tupleIJNS5_1CILi1EEES8_S8_EEENS6_IJNS7_ILi128EEENS7_ILi64EEENS7_ILi256EEEEEELi256ENS_6half_tEfNS_4arch4Sm90ELb0ELb1ELb0ELb1ELb0ELb1ELb0ELb1ELb1ELb1ELb1ELb0EEENS1_21CollectiveEpilogueFwdINS6_IJSA_SC_SB_EEES9_SE_SG_Li256ELb1ELb1ELb1ELb0EEENS1_36VarlenDynamicPersistentTileSchedulerILi128ELi64ELi256ELi128ELb1ELb1ELb1ELb1ELb0ELb1EEEEEEEEEvNT_6ParamsE,"a",@progbits
	.sectionflags	@""
	.align	4
.nv.constant0._ZN7cutlass13device_kernelIN5flash11enable_sm90INS1_16FlashAttnFwdSm90INS1_25CollectiveMainloopFwdSm90ILi2EN4cute5tupleIJNS5_1CILi1EEES8_S8_EEENS6_IJNS7_ILi128EEENS7_ILi64EEENS7_ILi256EEEEEELi256ENS_6half_tEfNS_4arch4Sm90ELb0ELb1ELb0ELb1ELb0ELb1ELb0ELb1ELb1ELb1ELb1ELb0EEENS1_21CollectiveEpilogueFwdINS6_IJSA_SC_SB_EEES9_SE_SG_Li256ELb1ELb1ELb1ELb0EEENS1_36VarlenDynamicPersistentTileSchedulerILi128ELi64ELi256ELi128ELb1ELb1ELb1ELb1ELb0ELb1EEEEEEEEEvNT_6ParamsE:
	.zero		3328


//--------------------- .nv.constant0._ZN7cutlass13device_kernelIN5flash11enable_sm90INS1_16FlashAttnFwdSm90INS1_25CollectiveMainloopFwdSm90ILi2EN4cute5tupleIJNS5_1CILi1EEES8_S8_EEENS6_IJNS7_ILi128EEENS7_ILi80EEENS7_ILi256EEEEEELi256ENS_6half_tEfNS_4arch4Sm90ELb1ELb0ELb0ELb0ELb0ELb0ELb0ELb1ELb1ELb1ELb1ELb0EEENS1_21CollectiveEpilogueFwdINS6_IJSA_SC_SB_EEES9_SE_SG_Li256ELb0ELb1ELb1ELb0EEENS1_19SingleTileSchedulerILb0ELb1ELb1ELi128EEEEEEEEEvNT_6ParamsE --------------------------
	.section	.nv.constant0._ZN7cutlass13device_kernelIN5flash11enable_sm90INS1_16FlashAttnFwdSm90INS1_25CollectiveMainloopFwdSm90ILi2EN4cute5tupleIJNS5_1CILi1EEES8_S8_EEENS6_IJNS7_ILi128EEENS7_ILi80EEENS7_ILi256EEEEEELi256ENS_6half_tEfNS_4arch4Sm90ELb1ELb0ELb0ELb0ELb0ELb0ELb0ELb1ELb1ELb1ELb1ELb0EEENS1_21CollectiveEpilogueFwdINS6_IJSA_SC_SB_EEES9_SE_SG_Li256ELb0ELb1ELb1ELb0EEENS1_19SingleTileSchedulerILb0ELb1ELb1ELi128EEEEEEEEEvNT_6ParamsE,"a",@progbits
	.sectionflags	@""
	.align	4
.nv.constant0._ZN7cutlass13device_kernelIN5flash11enable_sm90INS1_16FlashAttnFwdSm90INS1_25CollectiveMainloopFwdSm90ILi2EN4cute5tupleIJNS5_1CILi1EEES8_S8_EEENS6_IJNS7_ILi128EEENS7_ILi80EEENS7_ILi256EEEEEELi256ENS_6half_tEfNS_4arch4Sm90ELb1ELb0ELb0ELb0ELb0ELb0ELb0ELb1ELb1ELb1ELb1ELb0EEENS1_21CollectiveEpilogueFwdINS6_IJSA_SC_SB_EEES9_SE_SG_Li256ELb0ELb1ELb1ELb0EEENS1_19SingleTileSchedulerILb0ELb1ELb1ELi128EEEEEEEEEvNT_6ParamsE:
	.zero		3200


//--------------------- .nv.constant0._ZN7cutlass13device_kernelIN5flash11enable_sm90INS1_16FlashAttnFwdSm90INS1_25CollectiveMainloopFwdSm90ILi2EN4cute5tupleIJNS5_1CILi1EEES8_S8_EEENS6_IJNS7_ILi128EEENS7_ILi80EEENS7_ILi256EEEEEELi256ENS_6half_tEfNS_4arch4Sm90ELb1ELb0ELb0ELb1ELb0ELb0ELb0ELb1ELb1ELb1ELb1ELb0EEENS1_21CollectiveEpilogueFwdINS6_IJSA_SC_SB_EEES9_SE_SG_Li256ELb1ELb1ELb1ELb0EEENS1_36VarlenDynamicPersistentTileSchedulerILi128ELi80ELi256ELi128ELb1ELb1ELb1ELb1ELb1ELb1EEEEEEEEEvNT_6ParamsE --------------------------
	.section	.nv.constant0._ZN7cutlass13device_kernelIN5flash11enable_sm90INS1_16FlashAttnFwdSm90INS1_25CollectiveMainloopFwdSm90ILi2EN4cute5tupleIJNS5_1CILi1EEES8_S8_EEENS6_IJNS7_ILi128EEENS7_ILi80EEENS7_ILi256EEEEEELi256ENS_6half_tEfNS_4arch4Sm90ELb1ELb0ELb0ELb1ELb0ELb0ELb0ELb1ELb1ELb1ELb1ELb0EEENS1_21CollectiveEpilogueFwdINS6_IJSA_SC_SB_EEES9_SE_SG_Li256ELb1ELb1ELb1ELb0EEENS1_36VarlenDynamicPersistentTileSchedulerILi128ELi80ELi256ELi128ELb1ELb1ELb1ELb1ELb1ELb1EEEEEEEEEvNT_6ParamsE,"a",@progbits
	.sectionflags	@""
	.align	4
.nv.constant0._ZN7cutlass13device_kernelIN5flash11enable_sm90INS1_16FlashAttnFwdSm90INS1_25CollectiveMainloopFwdSm90ILi2EN4cute5tupleIJNS5_1CILi1EEES8_S8_EEENS6_IJNS7_ILi128EEENS7_ILi80EEENS7_ILi256EEEEEELi256ENS_6half_tEfNS_4arch4Sm90ELb1ELb0ELb0ELb1ELb0ELb0ELb0ELb1ELb1ELb1ELb1ELb0EEENS1_21CollectiveEpilogueFwdINS6_IJSA_SC_SB_EEES9_SE_SG_Li256ELb1ELb1ELb1ELb0EEENS1_36VarlenDynamicPersistentTileSchedulerILi128ELi80ELi256ELi128ELb1ELb1ELb1ELb1ELb1ELb1EEEEEEEEEvNT_6ParamsE:
	.zero		3328


//--------------------- .nv.constant0._ZN7cutlass13device_kernelIN5flash11enable_sm90INS1_16FlashAttnFwdSm90INS1_25CollectiveMainloopFwdSm90ILi2EN4cute5tupleIJNS5_1CILi1EEES8_S8_EEENS6_IJNS7_ILi128EEENS7_ILi80EEENS7_ILi256EEEEEELi256ENS_6half_tEfNS_4arch4Sm90ELb1ELb0ELb0ELb1ELb0ELb1ELb0ELb1ELb1ELb1ELb1ELb0EEENS1_21CollectiveEpilogueFwdINS6_IJSA_SC_SB_EEES9_SE_SG_Li256ELb1ELb1ELb1ELb0EEENS1_36VarlenDynamicPersistentTileSchedulerILi128ELi80ELi256ELi128ELb1ELb1ELb1ELb1ELb1ELb1EEEEEEEEEvNT_6ParamsE --------------------------
	.section	.nv.constant0._ZN7cutlass13device_kernelIN5flash11enable_sm90INS1_16FlashAttnFwdSm90INS1_25CollectiveMainloopFwdSm90ILi2EN4cute5tupleIJNS5_1CILi1EEES8_S8_EEENS6_IJNS7_ILi128EEENS7_ILi80EEENS7_ILi256EEEEEELi256ENS_6half_tEfNS_4arch4Sm90ELb1ELb0ELb0ELb1ELb0ELb1ELb0ELb1ELb1ELb1ELb1ELb0EEENS1_21CollectiveEpilogueFwdINS6_IJSA_SC_SB_EEES9_SE_SG_Li256ELb1ELb1ELb1ELb0EEENS1_36VarlenDynamicPersistentTileSchedulerILi128ELi80ELi256ELi128ELb1ELb1ELb1ELb1ELb1ELb1EEEEEEEEEvNT_6ParamsE,"a",@progbits
	.sectionflags	@""
	.align	4
.nv.constant0._ZN7cutlass13device_kernelIN5flash11enable_sm90INS1_16FlashAttnFwdSm90INS1_25CollectiveMainloopFwdSm90ILi2EN4cute5tupleIJNS5_1CILi1EEES8_S8_EEENS6_IJNS7_ILi128EEENS7_ILi80EEENS7_ILi256EEEEEELi256ENS_6half_tEfNS_4arch4Sm90ELb1ELb0ELb0ELb1ELb0ELb1ELb0ELb1ELb1ELb1ELb1ELb0EEENS1_21CollectiveEpilogueFwdINS6_IJSA_SC_SB_EEES9_SE_SG_Li256ELb1ELb1ELb1ELb0EEENS1_36VarlenDynamicPersistentTileSchedulerILi128ELi80ELi256ELi128ELb1ELb1ELb1ELb1ELb1ELb1EEEEEEEEEvNT_6ParamsE:
	.zero		3328


//--------------------- SYMBOLS --------------------------

	.type		.nv.reservedSmem.offset0,@object
	.size		.nv.reservedSmem.offset0,0x4
	.type		__assertfail,@function
